	.target	sm_90a

	.elftype	@"ET_EXEC"


//--------------------- .note.nv.tkinfo           --------------------------
	.section	.note.nv.tkinfo,"",@"SHT_NOTE"
	.sectionflags	@"SHF_NOTE_NV_TKINFO"
	.tkinfo
        /*0018*/ 	.word	0x00000002
        /*0030*/ 	.string	""
        /*0030*/ 	.string	"ptxas"
        /*0030*/ 	.string	"Cuda compilation tools, release 13.0, V13.0.88"
        /*0030*/ 	.string	"Build cuda_13.0.r13.0/compiler.36424714_0"
        /*0030*/ 	.string	"-arch sm_90a -m 64 "



//--------------------- .note.nv.cuinfo           --------------------------
	.section	.note.nv.cuinfo,"",@"SHT_NOTE"
	.sectionflags	@"SHF_NOTE_NV_CUINFO"
        /*0018*/ 	.short	0x0002
        /*001a*/ 	.short	0x005a
        /*001c*/ 	.short	0x0082
	.zero		2


//--------------------- .nv.info                  --------------------------
	.section	.nv.info,"",@"SHT_CUDA_INFO"
	.align	4


	//----- nvinfo : EIATTR_REGCOUNT
	.align		4
        /*0000*/ 	.byte	0x04, 0x2f
        /*0002*/ 	.short	(.L_20 - .L_19)
	.align		4
.L_19:
        /*0004*/ 	.word	index@(_ZN7cutlass13device_kernelIN5flash11enable_sm90INS1_16FlashAttnFwdSm90INS1_25CollectiveMainloopFwdSm90ILi2EN4cute5tupleIJNS5_1CILi1EEES8_S8_EEENS6_IJNS7_ILi64EEESA_SA_EEELi512ENS_10bfloat16_tEfNS_4arch4Sm90ELb1ELb0ELb0ELb1ELb0ELb1ELb1ELb0ELb0ELb1ELb1ELb0EEENS1_21CollectiveEpilogueFwdINS6_IJSA_NS7_ILi512EEESA_EEES9_SC_SE_Li256ELb1ELb1ELb1ELb0EEENS1_36VarlenDynamicPersistentTileSchedulerILi64ELi64ELi256ELi128ELb1ELb1ELb1ELb1ELb1ELb1EEEEEEEEEvNT_6ParamsE)
        /*0008*/ 	.word	0x000000a8


	//----- nvinfo : EIATTR_FRAME_SIZE
	.align		4
.L_20:
        /*000c*/ 	.byte	0x04, 0x11
        /*000e*/ 	.short	(.L_22 - .L_21)
	.align		4
.L_21:
        /*0010*/ 	.word	index@(_ZN7cutlass13device_kernelIN5flash11enable_sm90INS1_16FlashAttnFwdSm90INS1_25CollectiveMainloopFwdSm90ILi2EN4cute5tupleIJNS5_1CILi1EEES8_S8_EEENS6_IJNS7_ILi64EEESA_SA_EEELi512ENS_10bfloat16_tEfNS_4arch4Sm90ELb1ELb0ELb0ELb1ELb0ELb1ELb1ELb0ELb0ELb1ELb1ELb0EEENS1_21CollectiveEpilogueFwdINS6_IJSA_NS7_ILi512EEESA_EEES9_SC_SE_Li256ELb1ELb1ELb1ELb0EEENS1_36VarlenDynamicPersistentTileSchedulerILi64ELi64ELi256ELi128ELb1ELb1ELb1ELb1ELb1ELb1EEEEEEEEEvNT_6ParamsE)
        /*0014*/ 	.word	0x00000088


	//----- nvinfo : EIATTR_REGCOUNT
	.align		4
.L_22:
        /*0018*/ 	.byte	0x04, 0x2f
        /*001a*/ 	.short	(.L_24 - .L_23)
	.align		4
.L_23:
        /*001c*/ 	.word	index@(_ZN7cutlass13device_kernelIN5flash11enable_sm90INS1_16FlashAttnFwdSm90INS1_25CollectiveMainloopFwdSm90ILi2EN4cute5tupleIJNS5_1CILi1EEES8_S8_EEENS6_IJNS7_ILi64EEESA_SA_EEELi512ENS_10bfloat16_tEfNS_4arch4Sm90ELb1ELb0ELb0ELb1ELb0ELb0ELb1ELb0ELb0ELb1ELb1ELb0EEENS1_21CollectiveEpilogueFwdINS6_IJSA_NS7_ILi512EEESA_EEES9_SC_SE_Li256ELb1ELb1ELb1ELb0EEENS1_36VarlenDynamicPersistentTileSchedulerILi64ELi64ELi256ELi128ELb1ELb1ELb1ELb1ELb1ELb1EEEEEEEEEvNT_6ParamsE)
        /*0020*/ 	.word	0x000000a8


	//----- nvinfo : EIATTR_FRAME_SIZE
	.align		4
.L_24:
        /*0024*/ 	.byte	0x04, 0x11
        /*0026*/ 	.short	(.L_26 - .L_25)
	.align		4
.L_25:
        /*0028*/ 	.word	index@(_ZN7cutlass13device_kernelIN5flash11enable_sm90INS1_16FlashAttnFwdSm90INS1_25CollectiveMainloopFwdSm90ILi2EN4cute5tupleIJNS5_1CILi1EEES8_S8_EEENS6_IJNS7_ILi64EEESA_SA_EEELi512ENS_10bfloat16_tEfNS_4arch4Sm90ELb1ELb0ELb0ELb1ELb0ELb0ELb1ELb0ELb0ELb1ELb1ELb0EEENS1_21CollectiveEpilogueFwdINS6_IJSA_NS7_ILi512EEESA_EEES9_SC_SE_Li256ELb1ELb1ELb1ELb0EEENS1_36VarlenDynamicPersistentTileSchedulerILi64ELi64ELi256ELi128ELb1ELb1ELb1ELb1ELb1ELb1EEEEEEEEEvNT_6ParamsE)
        /*002c*/ 	.word	0x00000078


	//----- nvinfo : EIATTR_REGCOUNT
	.align		4
.L_26:
        /*0030*/ 	.byte	0x04, 0x2f
        /*0032*/ 	.short	(.L_28 - .L_27)
	.align		4
.L_27:
        /*0034*/ 	.word	index@(_ZN7cutlass13device_kernelIN5flash11enable_sm90INS1_16FlashAttnFwdSm90INS1_25CollectiveMainloopFwdSm90ILi2EN4cute5tupleIJNS5_1CILi1EEES8_S8_EEENS6_IJNS7_ILi64EEESA_SA_EEELi512ENS_10bfloat16_tEfNS_4arch4Sm90ELb1ELb0ELb0ELb1ELb0ELb1ELb0ELb0ELb0ELb1ELb1ELb0EEENS1_21CollectiveEpilogueFwdINS6_IJSA_NS7_ILi512EEESA_EEES9_SC_SE_Li256ELb1ELb1ELb1ELb0EEENS1_36VarlenDynamicPersistentTileSchedulerILi64ELi64ELi256ELi128ELb1ELb1ELb1ELb1ELb1ELb1EEEEEEEEEvNT_6ParamsE)
        /*0038*/ 	.word	0x000000a8


	//----- nvinfo : EIATTR_FRAME_SIZE
	.align		4
.L_28:
        /*003c*/ 	.byte	0x04, 0x11
        /*003e*/ 	.short	(.L_30 - .L_29)
	.align		4
.L_29:
        /*0040*/ 	.word	index@(_ZN7cutlass13device_kernelIN5flash11enable_sm90INS1_16FlashAttnFwdSm90INS1_25CollectiveMainloopFwdSm90ILi2EN4cute5tupleIJNS5_1CILi1EEES8_S8_EEENS6_IJNS7_ILi64EEESA_SA_EEELi512ENS_10bfloat16_tEfNS_4arch4Sm90ELb1ELb0ELb0ELb1ELb0ELb1ELb0ELb0ELb0ELb1ELb1ELb0EEENS1_21CollectiveEpilogueFwdINS6_IJSA_NS7_ILi512EEESA_EEES9_SC_SE_Li256ELb1ELb1ELb1ELb0EEENS1_36VarlenDynamicPersistentTileSchedulerILi64ELi64ELi256ELi128ELb1ELb1ELb1ELb1ELb1ELb1EEEEEEEEEvNT_6ParamsE)
        /*0044*/ 	.word	0x00000070


	//----- nvinfo : EIATTR_REGCOUNT
	.align		4
.L_30:
        /*0048*/ 	.byte	0x04, 0x2f
        /*004a*/ 	.short	(.L_32 - .L_31)
	.align		4
.L_31:
        /*004c*/ 	.word	index@(_ZN7cutlass13device_kernelIN5flash11enable_sm90INS1_16FlashAttnFwdSm90INS1_25CollectiveMainloopFwdSm90ILi2EN4cute5tupleIJNS5_1CILi1EEES8_S8_EEENS6_IJNS7_ILi64EEESA_SA_EEELi512ENS_10bfloat16_tEfNS_4arch4Sm90ELb1ELb0ELb0ELb1ELb0ELb0ELb0ELb0ELb0ELb1ELb1ELb0EEENS1_21CollectiveEpilogueFwdINS6_IJSA_NS7_ILi512EEESA_EEES9_SC_SE_Li256ELb1ELb1ELb1ELb0EEENS1_36VarlenDynamicPersistentTileSchedulerILi64ELi64ELi256ELi128ELb1ELb1ELb1ELb1ELb1ELb1EEEEEEEEEvNT_6ParamsE)
        /*0050*/ 	.word	0x000000a8


	//----- nvinfo : EIATTR_FRAME_SIZE
	.align		4
.L_32:
        /*0054*/ 	.byte	0x04, 0x11
        /*0056*/ 	.short	(.L_34 - .L_33)
	.align		4
.L_33:
        /*0058*/ 	.word	index@(_ZN7cutlass13device_kernelIN5flash11enable_sm90INS1_16FlashAttnFwdSm90INS1_25CollectiveMainloopFwdSm90ILi2EN4cute5tupleIJNS5_1CILi1EEES8_S8_EEENS6_IJNS7_ILi64EEESA_SA_EEELi512ENS_10bfloat16_tEfNS_4arch4Sm90ELb1ELb0ELb0ELb1ELb0ELb0ELb0ELb0ELb0ELb1ELb1ELb0EEENS1_21CollectiveEpilogueFwdINS6_IJSA_NS7_ILi512EEESA_EEES9_SC_SE_Li256ELb1ELb1ELb1ELb0EEENS1_36VarlenDynamicPersistentTileSchedulerILi64ELi64ELi256ELi128ELb1ELb1ELb1ELb1ELb1ELb1EEEEEEEEEvNT_6ParamsE)
        /*005c*/ 	.word	0x00000068


	//----- nvinfo : EIATTR_REGCOUNT
	.align		4
.L_34:
        /*0060*/ 	.byte	0x04, 0x2f
        /*0062*/ 	.short	(.L_36 - .L_35)
	.align		4
.L_35:
        /*0064*/ 	.word	index@(_ZN7cutlass13device_kernelIN5flash11enable_sm90INS1_16FlashAttnFwdSm90INS1_25CollectiveMainloopFwdSm90ILi2EN4cute5tupleIJNS5_1CILi1EEES8_S8_EEENS6_IJNS7_ILi64EEESA_SA_EEELi512ENS_10bfloat16_tEfNS_4arch4Sm90ELb1ELb0ELb0ELb0ELb0ELb0ELb1ELb0ELb0ELb1ELb1ELb0EEENS1_21CollectiveEpilogueFwdINS6_IJSA_NS7_ILi512EEESA_EEES9_SC_SE_Li256ELb0ELb1ELb1ELb0EEENS1_19SingleTileSchedulerILb0ELb1ELb1ELi64EEEEEEEEEvNT_6ParamsE)
        /*0068*/ 	.word	0x000000a8


	//----- nvinfo : EIATTR_FRAME_SIZE
	.align		4
.L_36:
        /*006c*/ 	.byte	0x04, 0x11
        /*006e*/ 	.short	(.L_38 - .L_37)
	.align		4
.L_37:
        /*0070*/ 	.word	index@(_ZN7cutlass13device_kernelIN5flash11enable_sm90INS1_16FlashAttnFwdSm90INS1_25CollectiveMainloopFwdSm90ILi2EN4cute5tupleIJNS5_1CILi1EEES8_S8_EEENS6_IJNS7_ILi64EEESA_SA_EEELi512ENS_10bfloat16_tEfNS_4arch4Sm90ELb1ELb0ELb0ELb0ELb0ELb0ELb1ELb0ELb0ELb1ELb1ELb0EEENS1_21CollectiveEpilogueFwdINS6_IJSA_NS7_ILi512EEESA_EEES9_SC_SE_Li256ELb0ELb1ELb1ELb0EEENS1_19SingleTileSchedulerILb0ELb1ELb1ELi64EEEEEEEEEvNT_6ParamsE)
        /*0074*/ 	.word	0x00000038


	//----- nvinfo : EIATTR_REGCOUNT
	.align		4
.L_38:
        /*0078*/ 	.byte	0x04, 0x2f
        /*007a*/ 	.short	(.L_40 - .L_39)
	.align		4
.L_39:
        /*007c*/ 	.word	index@(_ZN7cutlass13device_kernelIN5flash11enable_sm90INS1_16FlashAttnFwdSm90INS1_25CollectiveMainloopFwdSm90ILi2EN4cute5tupleIJNS5_1CILi1EEES8_S8_EEENS6_IJNS7_ILi64EEESA_SA_EEELi512ENS_10bfloat16_tEfNS_4arch4Sm90ELb1ELb0ELb0ELb0ELb0ELb0ELb0ELb0ELb0ELb1ELb1ELb0EEENS1_21CollectiveEpilogueFwdINS6_IJSA_NS7_ILi512EEESA_EEES9_SC_SE_Li256ELb0ELb1ELb1ELb0EEENS1_19SingleTileSchedulerILb0ELb1ELb1ELi64EEEEEEEEEvNT_6ParamsE)
        /*0080*/ 	.word	0x000000a8


	//----- nvinfo : EIATTR_FRAME_SIZE
	.align		4
.L_40:
        /*0084*/ 	.byte	0x04, 0x11
        /*0086*/ 	.short	(.L_42 - .L_41)
	.align		4
.L_41:
        /*0088*/ 	.word	index@(_ZN7cutlass13device_kernelIN5flash11enable_sm90INS1_16FlashAttnFwdSm90INS1_25CollectiveMainloopFwdSm90ILi2EN4cute5tupleIJNS5_1CILi1EEES8_S8_EEENS6_IJNS7_ILi64EEESA_SA_EEELi512ENS_10bfloat16_tEfNS_4arch4Sm90ELb1ELb0ELb0ELb0ELb0ELb0ELb0ELb0ELb0ELb1ELb1ELb0EEENS1_21CollectiveEpilogueFwdINS6_IJSA_NS7_ILi512EEESA_EEES9_SC_SE_Li256ELb0ELb1ELb1ELb0EEENS1_19SingleTileSchedulerILb0ELb1ELb1ELi64EEEEEEEEEvNT_6ParamsE)
        /*008c*/ 	.word	0x00000010


	//----- nvinfo : EIATTR_REGCOUNT
	.align		4
.L_42:
        /*0090*/ 	.byte	0x04, 0x2f
        /*0092*/ 	.short	(.L_44 - .L_43)
	.align		4
.L_43:
        /*0094*/ 	.word	index@(_ZN7cutlass13device_kernelIN5flash11enable_sm90INS1_16FlashAttnFwdSm90INS1_25CollectiveMainloopFwdSm90ILi2EN4cute5tupleIJNS5_1CILi1EEES8_S8_EEENS6_IJNS7_ILi64EEESA_SA_EEELi512ENS_10bfloat16_tEfNS_4arch4Sm90ELb0ELb1ELb0ELb1ELb0ELb1ELb1ELb0ELb0ELb1ELb1ELb0EEENS1_21CollectiveEpilogueFwdINS6_IJSA_NS7_ILi512EEESA_EEES9_SC_SE_Li256ELb1ELb1ELb1ELb0EEENS1_36VarlenDynamicPersistentTileSchedulerILi64ELi64ELi256ELi128ELb1ELb1ELb1ELb1ELb0ELb1EEEEEEEEEvNT_6ParamsE)
        /*0098*/ 	.word	0x000000a8


	//----- nvinfo : EIATTR_FRAME_SIZE
	.align		4
.L_44:
        /*009c*/ 	.byte	0x04, 0x11
        /*009e*/ 	.short	(.L_46 - .L_45)
	.align		4
.L_45:
        /*00a0*/ 	.word	index@(_ZN7cutlass13device_kernelIN5flash11enable_sm90INS1_16FlashAttnFwdSm90INS1_25CollectiveMainloopFwdSm90ILi2EN4cute5tupleIJNS5_1CILi1EEES8_S8_EEENS6_IJNS7_ILi64EEESA_SA_EEELi512ENS_10bfloat16_tEfNS_4arch4Sm90ELb0ELb1ELb0ELb1ELb0ELb1ELb1ELb0ELb0ELb1ELb1ELb0EEENS1_21CollectiveEpilogueFwdINS6_IJSA_NS7_ILi512EEESA_EEES9_SC_SE_Li256ELb1ELb1ELb1ELb0EEENS1_36VarlenDynamicPersistentTileSchedulerILi64ELi64ELi256ELi128ELb1ELb1ELb1ELb1ELb0ELb1EEEEEEEEEvNT_6ParamsE)
        /*00a4*/ 	.word	0x00000090


	//----- nvinfo : EIATTR_REGCOUNT
	.align		4
.L_46:
        /*00a8*/ 	.byte	0x04, 0x2f
        /*00aa*/ 	.short	(.L_48 - .L_47)
	.align		4
.L_47:
        /*00ac*/ 	.word	index@(_ZN7cutlass13device_kernelIN5flash11enable_sm90INS1_16FlashAttnFwdSm90INS1_25CollectiveMainloopFwdSm90ILi2EN4cute5tupleIJNS5_1CILi1EEES8_S8_EEENS6_IJNS7_ILi64EEESA_SA_EEELi512ENS_10bfloat16_tEfNS_4arch4Sm90ELb0ELb1ELb0ELb1ELb0ELb0ELb1ELb0ELb0ELb1ELb1ELb0EEENS1_21CollectiveEpilogueFwdINS6_IJSA_NS7_ILi512EEESA_EEES9_SC_SE_Li256ELb1ELb1ELb1ELb0EEENS1_36VarlenDynamicPersistentTileSchedulerILi64ELi64ELi256ELi128ELb1ELb1ELb1ELb1ELb0ELb1EEEEEEEEEvNT_6ParamsE)
        /*00b0*/ 	.word	0x000000a8


	//----- nvinfo : EIATTR_FRAME_SIZE
	.align		4
.L_48:
        /*00b4*/ 	.byte	0x04, 0x11
        /*00b6*/ 	.short	(.L_50 - .L_49)
	.align		4
.L_49:
        /*00b8*/ 	.word	index@(_ZN7cutlass13device_kernelIN5flash11enable_sm90INS1_16FlashAttnFwdSm90INS1_25CollectiveMainloopFwdSm90ILi2EN4cute5tupleIJNS5_1CILi1EEES8_S8_EEENS6_IJNS7_ILi64EEESA_SA_EEELi512ENS_10bfloat16_tEfNS_4arch4Sm90ELb0ELb1ELb0ELb1ELb0ELb0ELb1ELb0ELb0ELb1ELb1ELb0EEENS1_21CollectiveEpilogueFwdINS6_IJSA_NS7_ILi512EEESA_EEES9_SC_SE_Li256ELb1ELb1ELb1ELb0EEENS1_36VarlenDynamicPersistentTileSchedulerILi64ELi64ELi256ELi128ELb1ELb1ELb1ELb1ELb0ELb1EEEEEEEEEvNT_6ParamsE)
        /*00bc*/ 	.word	0x00000078


	//----- nvinfo : EIATTR_REGCOUNT
	.align		4
.L_50:
        /*00c0*/ 	.byte	0x04, 0x2f
        /*00c2*/ 	.short	(.L_52 - .L_51)
	.align		4
.L_51:
        /*00c4*/ 	.word	index@(_ZN7cutlass13device_kernelIN5flash11enable_sm90INS1_16FlashAttnFwdSm90INS1_25CollectiveMainloopFwdSm90ILi2EN4cute5tupleIJNS5_1CILi1EEES8_S8_EEENS6_IJNS7_ILi64EEESA_SA_EEELi512ENS_10bfloat16_tEfNS_4arch4Sm90ELb0ELb1ELb0ELb1ELb0ELb1ELb0ELb0ELb0ELb1ELb1ELb0EEENS1_21CollectiveEpilogueFwdINS6_IJSA_NS7_ILi512EEESA_EEES9_SC_SE_Li256ELb1ELb1ELb1ELb0EEENS1_36VarlenDynamicPersistentTileSchedulerILi64ELi64ELi256ELi128ELb1ELb1ELb1ELb1ELb0ELb1EEEEEEEEEvNT_6ParamsE)
        /*00c8*/ 	.word	0x000000a8


	//----- nvinfo : EIATTR_FRAME_SIZE
	.align		4
.L_52:
        /*00cc*/ 	.byte	0x04, 0x11
        /*00ce*/ 	.short	(.L_54 - .L_53)
	.align		4
.L_53:
        /*00d0*/ 	.word	index@(_ZN7cutlass13device_kernelIN5flash11enable_sm90INS1_16FlashAttnFwdSm90INS1_25CollectiveMainloopFwdSm90ILi2EN4cute5tupleIJNS5_1CILi1EEES8_S8_EEENS6_IJNS7_ILi64EEESA_SA_EEELi512ENS_10bfloat16_tEfNS_4arch4Sm90ELb0ELb1ELb0ELb1ELb0ELb1ELb0ELb0ELb0ELb1ELb1ELb0EEENS1_21CollectiveEpilogueFwdINS6_IJSA_NS7_ILi512EEESA_EEES9_SC_SE_Li256ELb1ELb1ELb1ELb0EEENS1_36VarlenDynamicPersistentTileSchedulerILi64ELi64ELi256ELi128ELb1ELb1ELb1ELb1ELb0ELb1EEEEEEEEEvNT_6ParamsE)
        /*00d4*/ 	.word	0x00000070


	//----- nvinfo : EIATTR_REGCOUNT
	.align		4
.L_54:
        /*00d8*/ 	.byte	0x04, 0x2f
        /*00da*/ 	.short	(.L_56 - .L_55)
	.align		4
.L_55:
        /*00dc*/ 	.word	index@(_ZN7cutlass13device_kernelIN5flash11enable_sm90INS1_16FlashAttnFwdSm90INS1_25CollectiveMainloopFwdSm90ILi2EN4cute5tupleIJNS5_1CILi1EEES8_S8_EEENS6_IJNS7_ILi64EEESA_SA_EEELi512ENS_10bfloat16_tEfNS_4arch4Sm90ELb0ELb1ELb0ELb1ELb0ELb0ELb0ELb0ELb0ELb1ELb1ELb0EEENS1_21CollectiveEpilogueFwdINS6_IJSA_NS7_ILi512EEESA_EEES9_SC_SE_Li256ELb1ELb1ELb1ELb0EEENS1_36VarlenDynamicPersistentTileSchedulerILi64ELi64ELi256ELi128ELb1ELb1ELb1ELb1ELb0ELb1EEEEEEEEEvNT_6ParamsE)
        /*00e0*/ 	.word	0x000000a8


	//----- nvinfo : EIATTR_FRAME_SIZE
	.align		4
.L_56:
        /*00e4*/ 	.byte	0x04, 0x11
        /*00e6*/ 	.short	(.L_58 - .L_57)
	.align		4
.L_57:
        /*00e8*/ 	.word	index@(_ZN7cutlass13device_kernelIN5flash11enable_sm90INS1_16FlashAttnFwdSm90INS1_25CollectiveMainloopFwdSm90ILi2EN4cute5tupleIJNS5_1CILi1EEES8_S8_EEENS6_IJNS7_ILi64EEESA_SA_EEELi512ENS_10bfloat16_tEfNS_4arch4Sm90ELb0ELb1ELb0ELb1ELb0ELb0ELb0ELb0ELb0ELb1ELb1ELb0EEENS1_21CollectiveEpilogueFwdINS6_IJSA_NS7_ILi512EEESA_EEES9_SC_SE_Li256ELb1ELb1ELb1ELb0EEENS1_36VarlenDynamicPersistentTileSchedulerILi64ELi64ELi256ELi128ELb1ELb1ELb1ELb1ELb0ELb1EEEEEEEEEvNT_6ParamsE)
        /*00ec*/ 	.word	0x00000060


	//----- nvinfo : EIATTR_REGCOUNT
	.align		4
.L_58:
        /*00f0*/ 	.byte	0x04, 0x2f
        /*00f2*/ 	.short	(.L_60 - .L_59)
	.align		4
.L_59:
        /*00f4*/ 	.word	index@(_ZN7cutlass13device_kernelIN5flash11enable_sm90INS1_16FlashAttnFwdSm90INS1_25CollectiveMainloopFwdSm90ILi2EN4cute5tupleIJNS5_1CILi1EEES8_S8_EEENS6_IJNS7_ILi64EEESA_SA_EEELi512ENS_10bfloat16_tEfNS_4arch4Sm90ELb0ELb1ELb0ELb0ELb0ELb0ELb1ELb0ELb0ELb1ELb1ELb0EEENS1_21CollectiveEpilogueFwdINS6_IJSA_NS7_ILi512EEESA_EEES9_SC_SE_Li256ELb0ELb1ELb1ELb0EEENS1_19SingleTileSchedulerILb0ELb1ELb1ELi64EEEEEEEEEvNT_6ParamsE)
        /*00f8*/ 	.word	0x000000a8


	//----- nvinfo : EIATTR_FRAME_SIZE
	.align		4
.L_60:
        /*00fc*/ 	.byte	0x04, 0x11
        /*00fe*/ 	.short	(.L_62 - .L_61)
	.align		4
.L_61:
        /*0100*/ 	.word	index@(_ZN7cutlass13device_kernelIN5flash11enable_sm90INS1_16FlashAttnFwdSm90INS1_25CollectiveMainloopFwdSm90ILi2EN4cute5tupleIJNS5_1CILi1EEES8_S8_EEENS6_IJNS7_ILi64EEESA_SA_EEELi512ENS_10bfloat16_tEfNS_4arch4Sm90ELb0ELb1ELb0ELb0ELb0ELb0ELb1ELb0ELb0ELb1ELb1ELb0EEENS1_21CollectiveEpilogueFwdINS6_IJSA_NS7_ILi512EEESA_EEES9_SC_SE_Li256ELb0ELb1ELb1ELb0EEENS1_19SingleTileSchedulerILb0ELb1ELb1ELi64EEEEEEEEEvNT_6ParamsE)
        /*0104*/ 	.word	0x00000038


	//----- nvinfo : EIATTR_REGCOUNT
	.align		4
.L_62:
        /*0108*/ 	.byte	0x04, 0x2f
        /*010a*/ 	.short	(.L_64 - .L_63)
	.align		4
.L_63:
        /*010c*/ 	.word	index@(_ZN7cutlass13device_kernelIN5flash11enable_sm90INS1_16FlashAttnFwdSm90INS1_25CollectiveMainloopFwdSm90ILi2EN4cute5tupleIJNS5_1CILi1EEES8_S8_EEENS6_IJNS7_ILi64EEESA_SA_EEELi512ENS_10bfloat16_tEfNS_4arch4Sm90ELb0ELb1ELb0ELb0ELb0ELb0ELb0ELb0ELb0ELb1ELb1ELb0EEENS1_21CollectiveEpilogueFwdINS6_IJSA_NS7_ILi512EEESA_EEES9_SC_SE_Li256ELb0ELb1ELb1ELb0EEENS1_19SingleTileSchedulerILb0ELb1ELb1ELi64EEEEEEEEEvNT_6ParamsE)
        /*0110*/ 	.word	0x000000a8


	//----- nvinfo : EIATTR_FRAME_SIZE
	.align		4
.L_64:
        /*0114*/ 	.byte	0x04, 0x11
        /*0116*/ 	.short	(.L_66 - .L_65)
	.align		4
.L_65:
        /*0118*/ 	.word	index@(_ZN7cutlass13device_kernelIN5flash11enable_sm90INS1_16FlashAttnFwdSm90INS1_25CollectiveMainloopFwdSm90ILi2EN4cute5tupleIJNS5_1CILi1EEES8_S8_EEENS6_IJNS7_ILi64EEESA_SA_EEELi512ENS_10bfloat16_tEfNS_4arch4Sm90ELb0ELb1ELb0ELb0ELb0ELb0ELb0ELb0ELb0ELb1ELb1ELb0EEENS1_21CollectiveEpilogueFwdINS6_IJSA_NS7_ILi512EEESA_EEES9_SC_SE_Li256ELb0ELb1ELb1ELb0EEENS1_19SingleTileSchedulerILb0ELb1ELb1ELi64EEEEEEEEEvNT_6ParamsE)
        /*011c*/ 	.word	0x00000010


	//----- nvinfo : EIATTR_REGCOUNT
	.align		4
.L_66:
        /*0120*/ 	.byte	0x04, 0x2f
        /*0122*/ 	.short	(.L_68 - .L_67)
	.align		4
.L_67:
        /*0124*/ 	.word	index@(_ZN7cutlass13device_kernelIN5flash11enable_sm90INS1_16FlashAttnFwdSm90INS1_25CollectiveMainloopFwdSm90ILi2EN4cute5tupleIJNS5_1CILi1EEES8_S8_EEENS6_IJNS7_ILi64EEESA_SA_EEELi512ENS_10bfloat16_tEfNS_4arch4Sm90ELb0ELb0ELb0ELb1ELb0ELb1ELb1ELb0ELb0ELb1ELb1ELb0EEENS1_21CollectiveEpilogueFwdINS6_IJSA_NS7_ILi512EEESA_EEES9_SC_SE_Li256ELb1ELb1ELb1ELb0EEENS1_36VarlenDynamicPersistentTileSchedulerILi64ELi64ELi256ELi128ELb1ELb1ELb1ELb0ELb1ELb1EEEEEEEEEvNT_6ParamsE)
        /*0128*/ 	.word	0x000000a8


	//----- nvinfo : EIATTR_FRAME_SIZE
	.align		4
.L_68:
        /*012c*/ 	.byte	0x04, 0x11
        /*012e*/ 	.short	(.L_70 - .L_69)
	.align		4
.L_69:
        /*0130*/ 	.word	index@(_ZN7cutlass13device_kernelIN5flash11enable_sm90INS1_16FlashAttnFwdSm90INS1_25CollectiveMainloopFwdSm90ILi2EN4cute5tupleIJNS5_1CILi1EEES8_S8_EEENS6_IJNS7_ILi64EEESA_SA_EEELi512ENS_10bfloat16_tEfNS_4arch4Sm90ELb0ELb0ELb0ELb1ELb0ELb1ELb1ELb0ELb0ELb1ELb1ELb0EEENS1_21CollectiveEpilogueFwdINS6_IJSA_NS7_ILi512EEESA_EEES9_SC_SE_Li256ELb1ELb1ELb1ELb0EEENS1_36VarlenDynamicPersistentTileSchedulerILi64ELi64ELi256ELi128ELb1ELb1ELb1ELb0ELb1ELb1EEEEEEEEEvNT_6ParamsE)
        /*0134*/ 	.word	0x00000098


	//----- nvinfo : EIATTR_REGCOUNT
	.align		4
.L_70:
        /*0138*/ 	.byte	0x04, 0x2f
        /*013a*/ 	.short	(.L_72 - .L_71)
	.align		4
.L_71:
        /*013c*/ 	.word	index@(_ZN7cutlass13device_kernelIN5flash11enable_sm90INS1_16FlashAttnFwdSm90INS1_25CollectiveMainloopFwdSm90ILi2EN4cute5tupleIJNS5_1CILi1EEES8_S8_EEENS6_IJNS7_ILi64EEESA_SA_EEELi512ENS_10bfloat16_tEfNS_4arch4Sm90ELb0ELb0ELb0ELb1ELb0ELb0ELb1ELb0ELb0ELb1ELb1ELb0EEENS1_21CollectiveEpilogueFwdINS6_IJSA_NS7_ILi512EEESA_EEES9_SC_SE_Li256ELb1ELb1ELb1ELb0EEENS1_36VarlenDynamicPersistentTileSchedulerILi64ELi64ELi256ELi128ELb1ELb1ELb1ELb0ELb1ELb1EEEEEEEEEvNT_6ParamsE)
        /*0140*/ 	.word	0x000000a8


	//----- nvinfo : EIATTR_FRAME_SIZE
	.align		4
.L_72:
        /*0144*/ 	.byte	0x04, 0x11
        /*0146*/ 	.short	(.L_74 - .L_73)
	.align		4
.L_73:
        /*0148*/ 	.word	index@(_ZN7cutlass13device_kernelIN5flash11enable_sm90INS1_16FlashAttnFwdSm90INS1_25CollectiveMainloopFwdSm90ILi2EN4cute5tupleIJNS5_1CILi1EEES8_S8_EEENS6_IJNS7_ILi64EEESA_SA_EEELi512ENS_10bfloat16_tEfNS_4arch4Sm90ELb0ELb0ELb0ELb1ELb0ELb0ELb1ELb0ELb0ELb1ELb1ELb0EEENS1_21CollectiveEpilogueFwdINS6_IJSA_NS7_ILi512EEESA_EEES9_SC_SE_Li256ELb1ELb1ELb1ELb0EEENS1_36VarlenDynamicPersistentTileSchedulerILi64ELi64ELi256ELi128ELb1ELb1ELb1ELb0ELb1ELb1EEEEEEEEEvNT_6ParamsE)
        /*014c*/ 	.word	0x00000078


	//----- nvinfo : EIATTR_REGCOUNT
	.align		4
.L_74:
        /*0150*/ 	.byte	0x04, 0x2f
        /*0152*/ 	.short	(.L_76 - .L_75)
	.align		4
.L_75:
        /*0154*/ 	.word	index@(_ZN7cutlass13device_kernelIN5flash11enable_sm90INS1_16FlashAttnFwdSm90INS1_25CollectiveMainloopFwdSm90ILi2EN4cute5tupleIJNS5_1CILi1EEES8_S8_EEENS6_IJNS7_ILi64EEESA_SA_EEELi512ENS_10bfloat16_tEfNS_4arch4Sm90ELb0ELb0ELb0ELb1ELb0ELb1ELb0ELb0ELb0ELb1ELb1ELb0EEENS1_21CollectiveEpilogueFwdINS6_IJSA_NS7_ILi512EEESA_EEES9_SC_SE_Li256ELb1ELb1ELb1ELb0EEENS1_36VarlenDynamicPersistentTileSchedulerILi64ELi64ELi256ELi128ELb1ELb1ELb1ELb0ELb1ELb1EEEEEEEEEvNT_6ParamsE)
        /*0158*/ 	.word	0x000000a8


	//----- nvinfo : EIATTR_FRAME_SIZE
	.align		4
.L_76:
        /*015c*/ 	.byte	0x04, 0x11
        /*015e*/ 	.short	(.L_78 - .L_77)
	.align		4
.L_77:
        /*0160*/ 	.word	index@(_ZN7cutlass13device_kernelIN5flash11enable_sm90INS1_16FlashAttnFwdSm90INS1_25CollectiveMainloopFwdSm90ILi2EN4cute5tupleIJNS5_1CILi1EEES8_S8_EEENS6_IJNS7_ILi64EEESA_SA_EEELi512ENS_10bfloat16_tEfNS_4arch4Sm90ELb0ELb0ELb0ELb1ELb0ELb1ELb0ELb0ELb0ELb1ELb1ELb0EEENS1_21CollectiveEpilogueFwdINS6_IJSA_NS7_ILi512EEESA_EEES9_SC_SE_Li256ELb1ELb1ELb1ELb0EEENS1_36VarlenDynamicPersistentTileSchedulerILi64ELi64ELi256ELi128ELb1ELb1ELb1ELb0ELb1ELb1EEEEEEEEEvNT_6ParamsE)
        /*0164*/ 	.word	0x00000080


	//----- nvinfo : EIATTR_REGCOUNT
	.align		4
.L_78:
        /*0168*/ 	.byte	0x04, 0x2f
        /*016a*/ 	.short	(.L_80 - .L_79)
	.align		4
.L_79:
        /*016c*/ 	.word	index@(_ZN7cutlass13device_kernelIN5flash11enable_sm90INS1_16FlashAttnFwdSm90INS1_25CollectiveMainloopFwdSm90ILi2EN4cute5tupleIJNS5_1CILi1EEES8_S8_EEENS6_IJNS7_ILi64EEESA_SA_EEELi512ENS_10bfloat16_tEfNS_4arch4Sm90ELb0ELb0ELb0ELb1ELb0ELb0ELb0ELb0ELb0ELb1ELb1ELb0EEENS1_21CollectiveEpilogueFwdINS6_IJSA_NS7_ILi512EEESA_EEES9_SC_SE_Li256ELb1ELb1ELb1ELb0EEENS1_36VarlenDynamicPersistentTileSchedulerILi64ELi64ELi256ELi128ELb1ELb1ELb1ELb0ELb1ELb1EEEEEEEEEvNT_6ParamsE)
        /*0170*/ 	.word	0x000000a8


	//----- nvinfo : EIATTR_FRAME_SIZE
	.align		4
.L_80:
        /*0174*/ 	.byte	0x04, 0x11
        /*0176*/ 	.short	(.L_82 - .L_81)
	.align		4
.L_81:
        /*0178*/ 	.word	index@(_ZN7cutlass13device_kernelIN5flash11enable_sm90INS1_16FlashAttnFwdSm90INS1_25CollectiveMainloopFwdSm90ILi2EN4cute5tupleIJNS5_1CILi1EEES8_S8_EEENS6_IJNS7_ILi64EEESA_SA_EEELi512ENS_10bfloat16_tEfNS_4arch4Sm90ELb0ELb0ELb0ELb1ELb0ELb0ELb0ELb0ELb0ELb1ELb1ELb0EEENS1_21CollectiveEpilogueFwdINS6_IJSA_NS7_ILi512EEESA_EEES9_SC_SE_Li256ELb1ELb1ELb1ELb0EEENS1_36VarlenDynamicPersistentTileSchedulerILi64ELi64ELi256ELi128ELb1ELb1ELb1ELb0ELb1ELb1EEEEEEEEEvNT_6ParamsE)
        /*017c*/ 	.word	0x00000068


	//----- nvinfo : EIATTR_REGCOUNT
	.align		4
.L_82:
        /*0180*/ 	.byte	0x04, 0x2f
        /*0182*/ 	.short	(.L_84 - .L_83)
	.align		4
.L_83:
        /*0184*/ 	.word	index@(_ZN7cutlass13device_kernelIN5flash11enable_sm90INS1_16FlashAttnFwdSm90INS1_25CollectiveMainloopFwdSm90ILi2EN4cute5tupleIJNS5_1CILi1EEES8_S8_EEENS6_IJNS7_ILi64EEESA_SA_EEELi512ENS_10bfloat16_tEfNS_4arch4Sm90ELb0ELb0ELb0ELb0ELb0ELb0ELb1ELb0ELb0ELb1ELb1ELb0EEENS1_21CollectiveEpilogueFwdINS6_IJSA_NS7_ILi512EEESA_EEES9_SC_SE_Li256ELb0ELb1ELb1ELb0EEENS1_19SingleTileSchedulerILb0ELb1ELb1ELi64EEEEEEEEEvNT_6ParamsE)
        /*0188*/ 	.word	0x000000a8


	//----- nvinfo : EIATTR_FRAME_SIZE
	.align		4
.L_84:
        /*018c*/ 	.byte	0x04, 0x11
        /*018e*/ 	.short	(.L_86 - .L_85)
	.align		4
.L_85:
        /*0190*/ 	.word	index@(_ZN7cutlass13device_kernelIN5flash11enable_sm90INS1_16FlashAttnFwdSm90INS1_25CollectiveMainloopFwdSm90ILi2EN4cute5tupleIJNS5_1CILi1EEES8_S8_EEENS6_IJNS7_ILi64EEESA_SA_EEELi512ENS_10bfloat16_tEfNS_4arch4Sm90ELb0ELb0ELb0ELb0ELb0ELb0ELb1ELb0ELb0ELb1ELb1ELb0EEENS1_21CollectiveEpilogueFwdINS6_IJSA_NS7_ILi512EEESA_EEES9_SC_SE_Li256ELb0ELb1ELb1ELb0EEENS1_19SingleTileSchedulerILb0ELb1ELb1ELi64EEEEEEEEEvNT_6ParamsE)
        /*0194*/ 	.word	0x00000030


	//----- nvinfo : EIATTR_REGCOUNT
	.align		4
.L_86:
        /*0198*/ 	.byte	0x04, 0x2f
        /*019a*/ 	.short	(.L_88 - .L_87)
	.align		4
.L_87:
        /*019c*/ 	.word	index@(_ZN7cutlass13device_kernelIN5flash11enable_sm90INS1_16FlashAttnFwdSm90INS1_25CollectiveMainloopFwdSm90ILi2EN4cute5tupleIJNS5_1CILi1EEES8_S8_EEENS6_IJNS7_ILi64EEESA_SA_EEELi512ENS_10bfloat16_tEfNS_4arch4Sm90ELb0ELb0ELb0ELb0ELb0ELb0ELb0ELb0ELb0ELb1ELb1ELb0EEENS1_21CollectiveEpilogueFwdINS6_IJSA_NS7_ILi512EEESA_EEES9_SC_SE_Li256ELb0ELb1ELb1ELb0EEENS1_19SingleTileSchedulerILb0ELb1ELb1ELi64EEEEEEEEEvNT_6ParamsE)
        /*01a0*/ 	.word	0x000000a8


	//----- nvinfo : EIATTR_FRAME_SIZE
	.align		4
.L_88:
        /*01a4*/ 	.byte	0x04, 0x11
        /*01a6*/ 	.short	(.L_90 - .L_89)
	.align		4
.L_89:
        /*01a8*/ 	.word	index@(_ZN7cutlass13device_kernelIN5flash11enable_sm90INS1_16FlashAttnFwdSm90INS1_25CollectiveMainloopFwdSm90ILi2EN4cute5tupleIJNS5_1CILi1EEES8_S8_EEENS6_IJNS7_ILi64EEESA_SA_EEELi512ENS_10bfloat16_tEfNS_4arch4Sm90ELb0ELb0ELb0ELb0ELb0ELb0ELb0ELb0ELb0ELb1ELb1ELb0EEENS1_21CollectiveEpilogueFwdINS6_IJSA_NS7_ILi512EEESA_EEES9_SC_SE_Li256ELb0ELb1ELb1ELb0EEENS1_19SingleTileSchedulerILb0ELb1ELb1ELi64EEEEEEEEEvNT_6ParamsE)
        /*01ac*/ 	.word	0x00000018


	//----- nvinfo : EIATTR_MIN_STACK_SIZE
	.align		4
.L_90:
        /*01b0*/ 	.byte	0x04, 0x12
        /*01b2*/ 	.short	(.L_92 - .L_91)
	.align		4
.L_91:
        /*01b4*/ 	.word	index@(_ZN7cutlass13device_kernelIN5flash11enable_sm90INS1_16FlashAttnFwdSm90INS1_25CollectiveMainloopFwdSm90ILi2EN4cute5tupleIJNS5_1CILi1EEES8_S8_EEENS6_IJNS7_ILi64EEESA_SA_EEELi512ENS_10bfloat16_tEfNS_4arch4Sm90ELb0ELb0ELb0ELb0ELb0ELb0ELb0ELb0ELb0ELb1ELb1ELb0EEENS1_21CollectiveEpilogueFwdINS6_IJSA_NS7_ILi512EEESA_EEES9_SC_SE_Li256ELb0ELb1ELb1ELb0EEENS1_19SingleTileSchedulerILb0ELb1ELb1ELi64EEEEEEEEEvNT_6ParamsE)
        /*01b8*/ 	.word	0x00000018


	//----- nvinfo : EIATTR_MIN_STACK_SIZE
	.align		4
.L_92:
        /*01bc*/ 	.byte	0x04, 0x12
        /*01be*/ 	.short	(.L_94 - .L_93)
	.align		4
.L_93:
        /*01c0*/ 	.word	index@(_ZN7cutlass13device_kernelIN5flash11enable_sm90INS1_16FlashAttnFwdSm90INS1_25CollectiveMainloopFwdSm90ILi2EN4cute5tupleIJNS5_1CILi1EEES8_S8_EEENS6_IJNS7_ILi64EEESA_SA_EEELi512ENS_10bfloat16_tEfNS_4arch4Sm90ELb0ELb0ELb0ELb0ELb0ELb0ELb1ELb0ELb0ELb1ELb1ELb0EEENS1_21CollectiveEpilogueFwdINS6_IJSA_NS7_ILi512EEESA_EEES9_SC_SE_Li256ELb0ELb1ELb1ELb0EEENS1_19SingleTileSchedulerILb0ELb1ELb1ELi64EEEEEEEEEvNT_6ParamsE)
        /*01c4*/ 	.word	0x00000030


	//----- nvinfo : EIATTR_MIN_STACK_SIZE
	.align		4
.L_94:
        /*01c8*/ 	.byte	0x04, 0x12
        /*01ca*/ 	.short	(.L_96 - .L_95)
	.align		4
.L_95:
        /*01cc*/ 	.word	index@(_ZN7cutlass13device_kernelIN5flash11enable_sm90INS1_16FlashAttnFwdSm90INS1_25CollectiveMainloopFwdSm90ILi2EN4cute5tupleIJNS5_1CILi1EEES8_S8_EEENS6_IJNS7_ILi64EEESA_SA_EEELi512ENS_10bfloat16_tEfNS_4arch4Sm90ELb0ELb0ELb0ELb1ELb0ELb0ELb0ELb0ELb0ELb1ELb1ELb0EEENS1_21CollectiveEpilogueFwdINS6_IJSA_NS7_ILi512EEESA_EEES9_SC_SE_Li256ELb1ELb1ELb1ELb0EEENS1_36VarlenDynamicPersistentTileSchedulerILi64ELi64ELi256ELi128ELb1ELb1ELb1ELb0ELb1ELb1EEEEEEEEEvNT_6ParamsE)
        /*01d0*/ 	.word	0x00000068


	//----- nvinfo : EIATTR_MIN_STACK_SIZE
	.align		4
.L_96:
        /*01d4*/ 	.byte	0x04, 0x12
        /*01d6*/ 	.short	(.L_98 - .L_97)
	.align		4
.L_97:
        /*01d8*/ 	.word	index@(_ZN7cutlass13device_kernelIN5flash11enable_sm90INS1_16FlashAttnFwdSm90INS1_25CollectiveMainloopFwdSm90ILi2EN4cute5tupleIJNS5_1CILi1EEES8_S8_EEENS6_IJNS7_ILi64EEESA_SA_EEELi512ENS_10bfloat16_tEfNS_4arch4Sm90ELb0ELb0ELb0ELb1ELb0ELb1ELb0ELb0ELb0ELb1ELb1ELb0EEENS1_21CollectiveEpilogueFwdINS6_IJSA_NS7_ILi512EEESA_EEES9_SC_SE_Li256ELb1ELb1ELb1ELb0EEENS1_36VarlenDynamicPersistentTileSchedulerILi64ELi64ELi256ELi128ELb1ELb1ELb1ELb0ELb1ELb1EEEEEEEEEvNT_6ParamsE)
        /*01dc*/ 	.word	0x00000080


	//----- nvinfo : EIATTR_MIN_STACK_SIZE
	.align		4
.L_98:
        /*01e0*/ 	.byte	0x04, 0x12
        /*01e2*/ 	.short	(.L_100 - .L_99)
	.align		4
.L_99:
        /*01e4*/ 	.word	index@(_ZN7cutlass13device_kernelIN5flash11enable_sm90INS1_16FlashAttnFwdSm90INS1_25CollectiveMainloopFwdSm90ILi2EN4cute5tupleIJNS5_1CILi1EEES8_S8_EEENS6_IJNS7_ILi64EEESA_SA_EEELi512ENS_10bfloat16_tEfNS_4arch4Sm90ELb0ELb0ELb0ELb1ELb0ELb0ELb1ELb0ELb0ELb1ELb1ELb0EEENS1_21CollectiveEpilogueFwdINS6_IJSA_NS7_ILi512EEESA_EEES9_SC_SE_Li256ELb1ELb1ELb1ELb0EEENS1_36VarlenDynamicPersistentTileSchedulerILi64ELi64ELi256ELi128ELb1ELb1ELb1ELb0ELb1ELb1EEEEEEEEEvNT_6ParamsE)
        /*01e8*/ 	.word	0x00000078


	//----- nvinfo : EIATTR_MIN_STACK_SIZE
	.align		4
.L_100:
        /*01ec*/ 	.byte	0x04, 0x12
        /*01ee*/ 	.short	(.L_102 - .L_101)
	.align		4
.L_101:
        /*01f0*/ 	.word	index@(_ZN7cutlass13device_kernelIN5flash11enable_sm90INS1_16FlashAttnFwdSm90INS1_25CollectiveMainloopFwdSm90ILi2EN4cute5tupleIJNS5_1CILi1EEES8_S8_EEENS6_IJNS7_ILi64EEESA_SA_EEELi512ENS_10bfloat16_tEfNS_4arch4Sm90ELb0ELb0ELb0ELb1ELb0ELb1ELb1ELb0ELb0ELb1ELb1ELb0EEENS1_21CollectiveEpilogueFwdINS6_IJSA_NS7_ILi512EEESA_EEES9_SC_SE_Li256ELb1ELb1ELb1ELb0EEENS1_36VarlenDynamicPersistentTileSchedulerILi64ELi64ELi256ELi128ELb1ELb1ELb1ELb0ELb1ELb1EEEEEEEEEvNT_6ParamsE)
        /*01f4*/ 	.word	0x00000098


	//----- nvinfo : EIATTR_MIN_STACK_SIZE
	.align		4
.L_102:
        /*01f8*/ 	.byte	0x04, 0x12
        /*01fa*/ 	.short	(.L_104 - .L_103)
	.align		4
.L_103:
        /*01fc*/ 	.word	index@(_ZN7cutlass13device_kernelIN5flash11enable_sm90INS1_16FlashAttnFwdSm90INS1_25CollectiveMainloopFwdSm90ILi2EN4cute5tupleIJNS5_1CILi1EEES8_S8_EEENS6_IJNS7_ILi64EEESA_SA_EEELi512ENS_10bfloat16_tEfNS_4arch4Sm90ELb0ELb1ELb0ELb0ELb0ELb0ELb0ELb0ELb0ELb1ELb1ELb0EEENS1_21CollectiveEpilogueFwdINS6_IJSA_NS7_ILi512EEESA_EEES9_SC_SE_Li256ELb0ELb1ELb1ELb0EEENS1_19SingleTileSchedulerILb0ELb1ELb1ELi64EEEEEEEEEvNT_6ParamsE)
        /*0200*/ 	.word	0x00000010


	//----- nvinfo : EIATTR_MIN_STACK_SIZE
	.align		4
.L_104:
        /*0204*/ 	.byte	0x04, 0x12
        /*0206*/ 	.short	(.L_106 - .L_105)
	.align		4
.L_105:
        /*0208*/ 	.word	index@(_ZN7cutlass13device_kernelIN5flash11enable_sm90INS1_16FlashAttnFwdSm90INS1_25CollectiveMainloopFwdSm90ILi2EN4cute5tupleIJNS5_1CILi1EEES8_S8_EEENS6_IJNS7_ILi64EEESA_SA_EEELi512ENS_10bfloat16_tEfNS_4arch4Sm90ELb0ELb1ELb0ELb0ELb0ELb0ELb1ELb0ELb0ELb1ELb1ELb0EEENS1_21CollectiveEpilogueFwdINS6_IJSA_NS7_ILi512EEESA_EEES9_SC_SE_Li256ELb0ELb1ELb1ELb0EEENS1_19SingleTileSchedulerILb0ELb1ELb1ELi64EEEEEEEEEvNT_6ParamsE)
        /*020c*/ 	.word	0x00000038


	//----- nvinfo : EIATTR_MIN_STACK_SIZE
	.align		4
.L_106:
        /*0210*/ 	.byte	0x04, 0x12
        /*0212*/ 	.short	(.L_108 - .L_107)
	.align		4
.L_107:
        /*0214*/ 	.word	index@(_ZN7cutlass13device_kernelIN5flash11enable_sm90INS1_16FlashAttnFwdSm90INS1_25CollectiveMainloopFwdSm90ILi2EN4cute5tupleIJNS5_1CILi1EEES8_S8_EEENS6_IJNS7_ILi64EEESA_SA_EEELi512ENS_10bfloat16_tEfNS_4arch4Sm90ELb0ELb1ELb0ELb1ELb0ELb0ELb0ELb0ELb0ELb1ELb1ELb0EEENS1_21CollectiveEpilogueFwdINS6_IJSA_NS7_ILi512EEESA_EEES9_SC_SE_Li256ELb1ELb1ELb1ELb0EEENS1_36VarlenDynamicPersistentTileSchedulerILi64ELi64ELi256ELi128ELb1ELb1ELb1ELb1ELb0ELb1EEEEEEEEEvNT_6ParamsE)
        /*0218*/ 	.word	0x00000060


	//----- nvinfo : EIATTR_MIN_STACK_SIZE
	.align		4
.L_108:
        /*021c*/ 	.byte	0x04, 0x12
        /*021e*/ 	.short	(.L_110 - .L_109)
	.align		4
.L_109:
        /*0220*/ 	.word	index@(_ZN7cutlass13device_kernelIN5flash11enable_sm90INS1_16FlashAttnFwdSm90INS1_25CollectiveMainloopFwdSm90ILi2EN4cute5tupleIJNS5_1CILi1EEES8_S8_EEENS6_IJNS7_ILi64EEESA_SA_EEELi512ENS_10bfloat16_tEfNS_4arch4Sm90ELb0ELb1ELb0ELb1ELb0ELb1ELb0ELb0ELb0ELb1ELb1ELb0EEENS1_21CollectiveEpilogueFwdINS6_IJSA_NS7_ILi512EEESA_EEES9_SC_SE_Li256ELb1ELb1ELb1ELb0EEENS1_36VarlenDynamicPersistentTileSchedulerILi64ELi64ELi256ELi128ELb1ELb1ELb1ELb1ELb0ELb1EEEEEEEEEvNT_6ParamsE)
        /*0224*/ 	.word	0x00000070


	//----- nvinfo : EIATTR_MIN_STACK_SIZE
	.align		4
.L_110:
        /*0228*/ 	.byte	0x04, 0x12
        /*022a*/ 	.short	(.L_112 - .L_111)
	.align		4
.L_111:
        /*022c*/ 	.word	index@(_ZN7cutlass13device_kernelIN5flash11enable_sm90INS1_16FlashAttnFwdSm90INS1_25CollectiveMainloopFwdSm90ILi2EN4cute5tupleIJNS5_1CILi1EEES8_S8_EEENS6_IJNS7_ILi64EEESA_SA_EEELi512ENS_10bfloat16_tEfNS_4arch4Sm90ELb0ELb1ELb0ELb1ELb0ELb0ELb1ELb0ELb0ELb1ELb1ELb0EEENS1_21CollectiveEpilogueFwdINS6_IJSA_NS7_ILi512EEESA_EEES9_SC_SE_Li256ELb1ELb1ELb1ELb0EEENS1_36VarlenDynamicPersistentTileSchedulerILi64ELi64ELi256ELi128ELb1ELb1ELb1ELb1ELb0ELb1EEEEEEEEEvNT_6ParamsE)
        /*0230*/ 	.word	0x00000078


	//----- nvinfo : EIATTR_MIN_STACK_SIZE
	.align		4
.L_112:
        /*0234*/ 	.byte	0x04, 0x12
        /*0236*/ 	.short	(.L_114 - .L_113)
	.align		4
.L_113:
        /*0238*/ 	.word	index@(_ZN7cutlass13device_kernelIN5flash11enable_sm90INS1_16FlashAttnFwdSm90INS1_25CollectiveMainloopFwdSm90ILi2EN4cute5tupleIJNS5_1CILi1EEES8_S8_EEENS6_IJNS7_ILi64EEESA_SA_EEELi512ENS_10bfloat16_tEfNS_4arch4Sm90ELb0ELb1ELb0ELb1ELb0ELb1ELb1ELb0ELb0ELb1ELb1ELb0EEENS1_21CollectiveEpilogueFwdINS6_IJSA_NS7_ILi512EEESA_EEES9_SC_SE_Li256ELb1ELb1ELb1ELb0EEENS1_36VarlenDynamicPersistentTileSchedulerILi64ELi64ELi256ELi128ELb1ELb1ELb1ELb1ELb0ELb1EEEEEEEEEvNT_6ParamsE)
        /*023c*/ 	.word	0x00000090


	//----- nvinfo : EIATTR_MIN_STACK_SIZE
	.align		4
.L_114:
        /*0240*/ 	.byte	0x04, 0x12
        /*0242*/ 	.short	(.L_116 - .L_115)
	.align		4
.L_115:
        /*0244*/ 	.word	index@(_ZN7cutlass13device_kernelIN5flash11enable_sm90INS1_16FlashAttnFwdSm90INS1_25CollectiveMainloopFwdSm90ILi2EN4cute5tupleIJNS5_1CILi1EEES8_S8_EEENS6_IJNS7_ILi64EEESA_SA_EEELi512ENS_10bfloat16_tEfNS_4arch4Sm90ELb1ELb0ELb0ELb0ELb0ELb0ELb0ELb0ELb0ELb1ELb1ELb0EEENS1_21CollectiveEpilogueFwdINS6_IJSA_NS7_ILi512EEESA_EEES9_SC_SE_Li256ELb0ELb1ELb1ELb0EEENS1_19SingleTileSchedulerILb0ELb1ELb1ELi64EEEEEEEEEvNT_6ParamsE)
        /*0248*/ 	.word	0x00000010


	//----- nvinfo : EIATTR_MIN_STACK_SIZE
	.align		4
.L_116:
        /*024c*/ 	.byte	0x04, 0x12
        /*024e*/ 	.short	(.L_118 - .L_117)
	.align		4
.L_117:
        /*0250*/ 	.word	index@(_ZN7cutlass13device_kernelIN5flash11enable_sm90INS1_16FlashAttnFwdSm90INS1_25CollectiveMainloopFwdSm90ILi2EN4cute5tupleIJNS5_1CILi1EEES8_S8_EEENS6_IJNS7_ILi64EEESA_SA_EEELi512ENS_10bfloat16_tEfNS_4arch4Sm90ELb1ELb0ELb0ELb0ELb0ELb0ELb1ELb0ELb0ELb1ELb1ELb0EEENS1_21CollectiveEpilogueFwdINS6_IJSA_NS7_ILi512EEESA_EEES9_SC_SE_Li256ELb0ELb1ELb1ELb0EEENS1_19SingleTileSchedulerILb0ELb1ELb1ELi64EEEEEEEEEvNT_6ParamsE)
        /*0254*/ 	.word	0x00000038


	//----- nvinfo : EIATTR_MIN_STACK_SIZE
	.align		4
.L_118:
        /*0258*/ 	.byte	0x04, 0x12
        /*025a*/ 	.short	(.L_120 - .L_119)
	.align		4
.L_119:
        /*025c*/ 	.word	index@(_ZN7cutlass13device_kernelIN5flash11enable_sm90INS1_16FlashAttnFwdSm90INS1_25CollectiveMainloopFwdSm90ILi2EN4cute5tupleIJNS5_1CILi1EEES8_S8_EEENS6_IJNS7_ILi64EEESA_SA_EEELi512ENS_10bfloat16_tEfNS_4arch4Sm90ELb1ELb0ELb0ELb1ELb0ELb0ELb0ELb0ELb0ELb1ELb1ELb0EEENS1_21CollectiveEpilogueFwdINS6_IJSA_NS7_ILi512EEESA_EEES9_SC_SE_Li256ELb1ELb1ELb1ELb0EEENS1_36VarlenDynamicPersistentTileSchedulerILi64ELi64ELi256ELi128ELb1ELb1ELb1ELb1ELb1ELb1EEEEEEEEEvNT_6ParamsE)
        /*0260*/ 	.word	0x00000068


	//----- nvinfo : EIATTR_MIN_STACK_SIZE
	.align		4
.L_120:
        /*0264*/ 	.byte	0x04, 0x12
        /*0266*/ 	.short	(.L_122 - .L_121)
	.align		4
.L_121:
        /*0268*/ 	.word	index@(_ZN7cutlass13device_kernelIN5flash11enable_sm90INS1_16FlashAttnFwdSm90INS1_25CollectiveMainloopFwdSm90ILi2EN4cute5tupleIJNS5_1CILi1EEES8_S8_EEENS6_IJNS7_ILi64EEESA_SA_EEELi512ENS_10bfloat16_tEfNS_4arch4Sm90ELb1ELb0ELb0ELb1ELb0ELb1ELb0ELb0ELb0ELb1ELb1ELb0EEENS1_21CollectiveEpilogueFwdINS6_IJSA_NS7_ILi512EEESA_EEES9_SC_SE_Li256ELb1ELb1ELb1ELb0EEENS1_36VarlenDynamicPersistentTileSchedulerILi64ELi64ELi256ELi128ELb1ELb1ELb1ELb1ELb1ELb1EEEEEEEEEvNT_6ParamsE)
        /*026c*/ 	.word	0x00000070


	//----- nvinfo : EIATTR_MIN_STACK_SIZE
	.align		4
.L_122:
        /*0270*/ 	.byte	0x04, 0x12
        /*0272*/ 	.short	(.L_124 - .L_123)
	.align		4
.L_123:
        /*0274*/ 	.word	index@(_ZN7cutlass13device_kernelIN5flash11enable_sm90INS1_16FlashAttnFwdSm90INS1_25CollectiveMainloopFwdSm90ILi2EN4cute5tupleIJNS5_1CILi1EEES8_S8_EEENS6_IJNS7_ILi64EEESA_SA_EEELi512ENS_10bfloat16_tEfNS_4arch4Sm90ELb1ELb0ELb0ELb1ELb0ELb0ELb1ELb0ELb0ELb1ELb1ELb0EEENS1_21CollectiveEpilogueFwdINS6_IJSA_NS7_ILi512EEESA_EEES9_SC_SE_Li256ELb1ELb1ELb1ELb0EEENS1_36VarlenDynamicPersistentTileSchedulerILi64ELi64ELi256ELi128ELb1ELb1ELb1ELb1ELb1ELb1EEEEEEEEEvNT_6ParamsE)
        /*0278*/ 	.word	0x00000078


	//----- nvinfo : EIATTR_MIN_STACK_SIZE
	.align		4
.L_124:
        /*027c*/ 	.byte	0x04, 0x12
        /*027e*/ 	.short	(.L_126 - .L_125)
	.align		4
.L_125:
        /*0280*/ 	.word	index@(_ZN7cutlass13device_kernelIN5flash11enable_sm90INS1_16FlashAttnFwdSm90INS1_25CollectiveMainloopFwdSm90ILi2EN4cute5tupleIJNS5_1CILi1EEES8_S8_EEENS6_IJNS7_ILi64EEESA_SA_EEELi512ENS_10bfloat16_tEfNS_4arch4Sm90ELb1ELb0ELb0ELb1ELb0ELb1ELb1ELb0ELb0ELb1ELb1ELb0EEENS1_21CollectiveEpilogueFwdINS6_IJSA_NS7_ILi512EEESA_EEES9_SC_SE_Li256ELb1ELb1ELb1ELb0EEENS1_36VarlenDynamicPersistentTileSchedulerILi64ELi64ELi256ELi128ELb1ELb1ELb1ELb1ELb1ELb1EEEEEEEEEvNT_6ParamsE)
        /*0284*/ 	.word	0x00000088
.L_126:


//--------------------- .nv.compat                --------------------------
	.section	.nv.compat,"",@"SHT_CUDA_COMPAT_INFO"
	.align	4
        /*0000*/ 	.byte	0x02, 0x09, 0x01, 0x00, 0x02, 0x02, 0x04, 0x00, 0x02, 0x05, 0x05, 0x00, 0x03, 0x07, 0x01, 0x01
        /*0010*/ 	.byte	0x02, 0x03, 0x01, 0x00, 0x02, 0x06, 0x01, 0x00, 0x04, 0x0b, 0x08, 0x00, 0x00, 0x00, 0x00, 0x00
        /*0020*/ 	.byte	0x00, 0x00, 0x00, 0x00


//--------------------- .nv.info._ZN7cutlass13device_kernelIN5flash11enable_sm90INS1_16FlashAttnFwdSm90INS1_25CollectiveMainloopFwdSm90ILi2EN4cute5tupleIJNS5_1CILi1EEES8_S8_EEENS6_IJNS7_ILi64EEESA_SA_EEELi512ENS_10bfloat16_tEfNS_4arch4Sm90ELb0ELb0ELb0ELb0ELb0ELb0ELb0ELb0ELb0ELb1ELb1ELb0EEENS1_21CollectiveEpilogueFwdINS6_IJSA_NS7_ILi512EEESA_EEES9_SC_SE_Li256ELb0ELb1ELb1ELb0EEENS1_19SingleTileSchedulerILb0ELb1ELb1ELi64EEEEEEEEEvNT_6ParamsE --------------------------
	.section	.nv.info._ZN7cutlass13device_kernelIN5flash11enable_sm90INS1_16FlashAttnFwdSm90INS1_25CollectiveMainloopFwdSm90ILi2EN4cute5tupleIJNS5_1CILi1EEES8_S8_EEENS6_IJNS7_ILi64EEESA_SA_EEELi512ENS_10bfloat16_tEfNS_4arch4Sm90ELb0ELb0ELb0ELb0ELb0ELb0ELb0ELb0ELb0ELb1ELb1ELb0EEENS1_21CollectiveEpilogueFwdINS6_IJSA_NS7_ILi512EEESA_EEES9_SC_SE_Li256ELb0ELb1ELb1ELb0EEENS1_19SingleTileSchedulerILb0ELb1ELb1ELi64EEEEEEEEEvNT_6ParamsE,"",@"SHT_CUDA_INFO"
	.sectionflags	@""
	.align	4


	//----- nvinfo : EIATTR_CUDA_API_VERSION
	.align		4
        /*0000*/ 	.byte	0x04, 0x37
        /*0002*/ 	.short	(.L_128 - .L_127)
.L_127:
        /*0004*/ 	.word	0x00000082


	//----- nvinfo : EIATTR_KPARAM_INFO
	.align		4
.L_128:
        /*0008*/ 	.byte	0x04, 0x17
        /*000a*/ 	.short	(.L_130 - .L_129)
.L_129:
        /*000c*/ 	.word	0x00000000
        /*0010*/ 	.short	0x0000
        /*0012*/ 	.short	0x0070
        /*0014*/ 	.byte	0x00, 0xf0, 0x01, 0x28


	//----- nvinfo : EIATTR_SPARSE_MMA_MASK
	.align		4
.L_130:
        /*0018*/ 	.byte	0x03, 0x50
        /*001a*/ 	.short	0x0000


	//----- nvinfo : EIATTR_MAXREG_COUNT
	.align		4
        /*001c*/ 	.byte	0x03, 0x1b
        /*001e*/ 	.short	0x00a8


	//----- nvinfo : EIATTR_NUM_BARRIERS
	.align		4
        /*0020*/ 	.byte	0x02, 0x4c
        /*0022*/ 	.byte	0x10
	.zero		1


	//----- nvinfo : EIATTR_EXTERNS
	.align		4
        /*0024*/ 	.byte	0x04, 0x0f
        /*0026*/ 	.short	(.L_132 - .L_131)


	//   ....[0]....
	.align		4
.L_131:
        /*0028*/ 	.word	index@(__assertfail)


	//----- nvinfo : EIATTR_ANNOTATIONS
	.align		4
.L_132:
        /*002c*/ 	.byte	0x04, 0x55
        /*002e*/ 	.short	(.L_134 - .L_133)


	//   ....[0]....
.L_133:
        /*0030*/ 	.word	0x00000001
        /*0034*/ 	.byte	0x00, 0x09, 0x00, 0x00, 0x01, 0x00, 0x00, 0x00, 0xf0, 0x11, 0x00, 0x00, 0x01, 0x00, 0x00, 0x00
        /* <DEDUP_REMOVED lines=8> */
        /*00c4*/ 	.byte	0xe0, 0xcb, 0x00, 0x00, 0x01, 0x00, 0x00, 0x00, 0x70, 0xd8, 0x00, 0x00


	//----- nvinfo : EIATTR_MERCURY_ISA_VERSION
	.align		4
.L_134:
        /*00d0*/ 	.byte	0x03, 0x5f
        /*00d2*/ 	.short	0x0101


	//----- nvinfo : EIATTR_INT_WARP_WIDE_INSTR_OFFSETS
	.align		4
        /*00d4*/ 	.byte	0x04, 0x31
        /*00d6*/ 	.short	(.L_136 - .L_135)


	//   ....[0]....
.L_135:
        /*00d8*/ 	.word	0x00000120


	//   ....[1]....
        /*00dc*/ 	.word	0x00000160


	//   ....[2]....
        /*00e0*/ 	.word	0x00000230


	//----- nvinfo : EIATTR_COOP_GROUP_MASK_REGIDS
	.align		4
.L_136:
        /*00e4*/ 	.byte	0x04, 0x29
        /*00e6*/ 	.short	(.L_138 - .L_137)


	//   ....[0]....
.L_137:
        /*00e8*/ 	.word	0xffffffff


	//   ....[1]....
        /*00ec*/ 	.word	0xffffffff


	//   ....[2]....
        /*00f0*/ 	.word	0xffffffff


	//   ....[3]....
        /*00f4*/ 	.word	0xffffffff


	//   ....[4]....
        /*00f8*/ 	.word	0xffffffff


	//   ....[5]....
        /*00fc*/ 	.word	0xffffffff


	//   ....[6]....
        /*0100*/ 	.word	0xffffffff


	//   ....[7]....
        /*0104*/ 	.word	0xffffffff


	//   ....[8]....
        /*0108*/ 	.word	0xffffffff


	//   ....[9]....
        /*010c*/ 	.word	0xffffffff


	//   ....[10]....
        /*0110*/ 	.word	0xffffffff


	//   ....[11]....
        /*0114*/ 	.word	0xffffffff


	//   ....[12]....
        /*0118*/ 	.word	0xffffffff


	//   ....[13]....
        /*011c*/ 	.word	0xffffffff


	//   ....[14]....
        /*0120*/ 	.word	0xffffffff


	//   ....[15]....
        /*0124*/ 	.word	0xffffffff


	//   ....[16]....
        /*0128*/ 	.word	0xffffffff


	//   ....[17]....
        /*012c*/ 	.word	0xffffffff


	//   ....[18]....
        /*0130*/ 	.word	0xffffffff


	//   ....[19]....
        /*0134*/ 	.word	0xffffffff


	//   ....[20]....
        /*0138*/ 	.word	0xffffffff


	//   ....[21]....
        /*013c*/ 	.word	0xffffffff


	//   ....[22]....
        /*0140*/ 	.word	0xffffffff


	//   ....[23]....
        /*0144*/ 	.word	0xffffffff


	//   ....[24]....
        /*0148*/ 	.word	0xffffffff


	//   ....[25]....
        /*014c*/ 	.word	0xffffffff


	//   ....[26]....
        /*0150*/ 	.word	0xffffffff


	//   ....[27]....
        /*0154*/ 	.word	0xffffffff


	//   ....[28]....
        /*0158*/ 	.word	0xffffffff


	//   ....[29]....
        /*015c*/ 	.word	0xffffffff


	//   ....[30]....
        /*0160*/ 	.word	0xffffffff


	//   ....[31]....
        /*0164*/ 	.word	0xffffffff


	//   ....[32]....
        /*0168*/ 	.word	0xffffffff


	//   ....[33]....
        /*016c*/ 	.word	0xffffffff


	//   ....[34]....
        /*0170*/ 	.word	0xffffffff


	//   ....[35]....
        /*0174*/ 	.word	0xffffffff


	//   ....[36]....
        /*0178*/ 	.word	0xffffffff


	//   ....[37]....
        /*017c*/ 	.word	0xffffffff


	//   ....[38]....
        /*0180*/ 	.word	0xffffffff


	//   ....[39]....
        /*0184*/ 	.word	0xffffffff


	//   ....[40]....
        /*0188*/ 	.word	0xffffffff


	//   ....[41]....
        /*018c*/ 	.word	0xffffffff


	//   ....[42]....
        /*0190*/ 	.word	0xffffffff


	//   ....[43]....
        /*0194*/ 	.word	0x0500000f


	//   ....[44]....
        /*0198*/ 	.word	0x0500000f


	//   ....[45]....
        /*019c*/ 	.word	0x0500000f


	//   ....[46]....
        /*01a0*/ 	.word	0x0500000f


	//   ....[47]....
        /*01a4*/ 	.word	0x0500000f


	//   ....[48]....
        /*01a8*/ 	.word	0x0500000f


	//   ....[49]....
        /*01ac*/ 	.word	0x0500000f


	//   ....[50]....
        /*01b0*/ 	.word	0x0500000f


	//   ....[51]....
        /*01b4*/ 	.word	0x0500000f


	//   ....[52]....
        /*01b8*/ 	.word	0x0500000f


	//----- nvinfo : EIATTR_COOP_GROUP_INSTR_OFFSETS
	.align		4
.L_138:
        /*01bc*/ 	.byte	0x04, 0x28
        /*01be*/ 	.short	(.L_140 - .L_139)


	//   ....[0]....
.L_139:
        /*01c0*/ 	.word	0x00000060


	//   ....[1]....
        /*01c4*/ 	.word	0x00000130


	//   ....[2]....
        /*01c8*/ 	.word	0x00000220


	//   ....[3]....
        /*01cc*/ 	.word	0x00000360


	//   ....[4]....
        /*01d0*/ 	.word	0x000004c0


	//   ....[5]....
        /*01d4*/ 	.word	0x000005e0


	//   ....[6]....
        /*01d8*/ 	.word	0x00000740


	//   ....[7]....
        /*01dc*/ 	.word	0x00001260


	//   ....[8]....
        /*01e0*/ 	.word	0x000031a0


	//   ....[9]....
        /*01e4*/ 	.word	0x00003c10


	//   ....[10]....
        /*01e8*/ 	.word	0x00003ce0


	//   ....[11]....
        /*01ec*/ 	.word	0x00003e70


	//   ....[12]....
        /*01f0*/ 	.word	0x00003f10


	//   ....[13]....
        /*01f4*/ 	.word	0x00004a40


	//   ....[14]....
        /*01f8*/ 	.word	0x00004e30


	//   ....[15]....
        /*01fc*/ 	.word	0x00004e80


	//   ....[16]....
        /*0200*/ 	.word	0x00005100


	//   ....[17]....
        /*0204*/ 	.word	0x000052d0


	//   ....[18]....
        /*0208*/ 	.word	0x000062b0


	//   ....[19]....
        /*020c*/ 	.word	0x00006320


	//   ....[20]....
        /*0210*/ 	.word	0x00006380


	//   ....[21]....
        /*0214*/ 	.word	0x000063c0


	//   ....[22]....
        /*0218*/ 	.word	0x000063e0


	//   ....[23]....
        /*021c*/ 	.word	0x00006e80


	//   ....[24]....
        /*0220*/ 	.word	0x000072e0


	//   ....[25]....
        /*0224*/ 	.word	0x00007310


	//   ....[26]....
        /*0228*/ 	.word	0x00007340


	//   ....[27]....
        /*022c*/ 	.word	0x00007370


	//   ....[28]....
        /*0230*/ 	.word	0x000077f0


	//   ....[29]....
        /*0234*/ 	.word	0x00007810


	//   ....[30]....
        /*0238*/ 	.word	0x00008460


	//   ....[31]....
        /*023c*/ 	.word	0x00008480


	//   ....[32]....
        /*0240*/ 	.word	0x000094b0


	//   ....[33]....
        /*0244*/ 	.word	0x00009e80


	//   ....[34]....
        /*0248*/ 	.word	0x0000a720


	//   ....[35]....
        /*024c*/ 	.word	0x0000a750


	//   ....[36]....
        /*0250*/ 	.word	0x0000a780


	//   ....[37]....
        /*0254*/ 	.word	0x0000a830


	//   ....[38]....
        /*0258*/ 	.word	0x0000a860


	//   ....[39]....
        /*025c*/ 	.word	0x0000a8d0


	//   ....[40]....
        /*0260*/ 	.word	0x0000a900


	//   ....[41]....
        /*0264*/ 	.word	0x0000a910


	//   ....[42]....
        /*0268*/ 	.word	0x0000d800


	//   ....[43]....
        /*026c*/ 	.word	0x0000dd40


	//   ....[44]....
        /*0270*/ 	.word	0x0000deb0


	//   ....[45]....
        /*0274*/ 	.word	0x0000df10


	//   ....[46]....
        /*0278*/ 	.word	0x0000dfb0


	//   ....[47]....
        /*027c*/ 	.word	0x0000e0b0


	//   ....[48]....
        /*0280*/ 	.word	0x0000e120


	//   ....[49]....
        /*0284*/ 	.word	0x0000e200


	//   ....[50]....
        /*0288*/ 	.word	0x0000e270


	//   ....[51]....
        /*028c*/ 	.word	0x0000e340


	//   ....[52]....
        /*0290*/ 	.word	0x0000e750


	//----- nvinfo : EIATTR_REG_RECONFIG
	.align		4
.L_140:
        /*0294*/ 	.byte	0x01, 0x54
	.zero		2


	//----- nvinfo : EIATTR_SYSCALL_OFFSETS
	.align		4
        /*0298*/ 	.byte	0x04, 0x46
        /*029a*/ 	.short	(.L_142 - .L_141)


	//   ....[0]....
.L_141:
        /*029c*/ 	.word	0x00003370


	//   ....[1]....
        /*02a0*/ 	.word	0x00009b40


	//   ....[2]....
        /*02a4*/ 	.word	0x00009c80


	//   ....[3]....
        /*02a8*/ 	.word	0x00009d70


	//   ....[4]....
        /*02ac*/ 	.word	0x0000a3b0


	//----- nvinfo : EIATTR_MBARRIER_INSTR_OFFSETS
	.align		4
.L_142:
        /*02b0*/ 	.byte	0x04, 0x39
        /*02b2*/ 	.short	(.L_144 - .L_143)


	//   ....[0]....
.L_143:
        /*02b4*/ 	.word	0x00000250
        /*02b8*/ 	.word	0x000000ff
        /*02bc*/ 	.word	0x00028c00
        /*02c0*/ 	.short	0x0100
        /*02c2*/ 	.byte	0x08
	.zero		1


	//   ....[1]....
        /*02c4*/ 	.word	0x00000260
        /*02c8*/ 	.word	0x000000ff
        /*02cc*/ 	.word	0x00028c20
        /*02d0*/ 	.short	0x0100
        /*02d2*/ 	.byte	0x08
	.zero		1


	//   ....[2]....
        /*02d4*/ 	.word	0x00000310
        /*02d8*/ 	.word	0x000000ff
        /*02dc*/ 	.word	0x00028c30
        /*02e0*/ 	.short	0x0100
        /*02e2*/ 	.byte	0x06
	.zero		1


	//   ....[3]....
        /*02e4*/ 	.word	0x00000320
        /*02e8*/ 	.word	0x000000ff
        /*02ec*/ 	.word	0x00028c40
        /*02f0*/ 	.short	0x0100
        /*02f2*/ 	.byte	0x06
	.zero		1


	//   ....[4]....
        /*02f4*/ 	.word	0x00000330
        /*02f8*/ 	.word	0x000000ff
        /*02fc*/ 	.word	0x00028c38
        /*0300*/ 	.short	0x0100
        /*0302*/ 	.byte	0x06
	.zero		1


	//   ....[5]....
        /*0304*/ 	.word	0x00000340
        /*0308*/ 	.word	0x000000ff
        /*030c*/ 	.word	0x00028c48
        /*0310*/ 	.short	0x0100
        /*0312*/ 	.byte	0x06
	.zero		1


	//   ....[6]....
        /*0314*/ 	.word	0x00000470
        /*0318*/ 	.word	0x000000ff
        /*031c*/ 	.word	0x00028c50
        /*0320*/ 	.short	0x0100
        /*0322*/ 	.byte	0x08
	.zero		1


	//   ....[7]....
        /*0324*/ 	.word	0x00000480
        /*0328*/ 	.word	0x000000ff
        /*032c*/ 	.word	0x00028c60
        /*0330*/ 	.short	0x0100
        /*0332*/ 	.byte	0x08
	.zero		1


	//   ....[8]....
        /*0334*/ 	.word	0x00000490
        /*0338*/ 	.word	0x000000ff
        /*033c*/ 	.word	0x00028c58
        /*0340*/ 	.short	0x0100
        /*0342*/ 	.byte	0x08
	.zero		1


	//   ....[9]....
        /*0344*/ 	.word	0x000004a0
        /*0348*/ 	.word	0x000000ff
        /*034c*/ 	.word	0x00028c68
        /*0350*/ 	.short	0x0100
        /*0352*/ 	.byte	0x08
	.zero		1


	//   ....[10]....
        /*0354*/ 	.word	0x00000590
        /*0358*/ 	.word	0x000000ff
        /*035c*/ 	.word	0x00028c70
        /*0360*/ 	.short	0x0100
        /*0362*/ 	.byte	0x06
	.zero		1


	//   ....[11]....
        /*0364*/ 	.word	0x000005a0
        /*0368*/ 	.word	0x000000ff
        /*036c*/ 	.word	0x00028c80
        /*0370*/ 	.short	0x0100
        /*0372*/ 	.byte	0x06
	.zero		1


	//   ....[12]....
        /*0374*/ 	.word	0x000005b0
        /*0378*/ 	.word	0x000000ff
        /*037c*/ 	.word	0x00028c78
        /*0380*/ 	.short	0x0100
        /*0382*/ 	.byte	0x06
	.zero		1


	//   ....[13]....
        /*0384*/ 	.word	0x000005c0
        /*0388*/ 	.word	0x000000ff
        /*038c*/ 	.word	0x00028c88
        /*0390*/ 	.short	0x0100
        /*0392*/ 	.byte	0x06
	.zero		1


	//   ....[14]....
        /*0394*/ 	.word	0x000006f0
        /*0398*/ 	.word	0x000000ff
        /*039c*/ 	.word	0x00028c90
        /*03a0*/ 	.short	0x0100
        /*03a2*/ 	.byte	0x08
	.zero		1


	//   ....[15]....
        /*03a4*/ 	.word	0x00000700
        /*03a8*/ 	.word	0x000000ff
        /*03ac*/ 	.word	0x00028ca0
        /*03b0*/ 	.short	0x0100
        /*03b2*/ 	.byte	0x08
	.zero		1


	//   ....[16]....
        /*03b4*/ 	.word	0x00000710
        /*03b8*/ 	.word	0x000000ff
        /*03bc*/ 	.word	0x00028c98
        /*03c0*/ 	.short	0x0100
        /*03c2*/ 	.byte	0x08
	.zero		1


	//   ....[17]....
        /*03c4*/ 	.word	0x00000720
        /*03c8*/ 	.word	0x000000ff
        /*03cc*/ 	.word	0x00028ca8
        /*03d0*/ 	.short	0x0100
        /*03d2*/ 	.byte	0x08
	.zero		1


	//   ....[18]....
        /*03d4*/ 	.word	0x00000850
        /*03d8*/ 	.word	0x000000ff
        /*03dc*/ 	.word	0x00028cb0
        /*03e0*/ 	.short	0x0100
        /*03e2*/ 	.byte	0x08
	.zero		1


	//   ....[19]....
        /*03e4*/ 	.word	0x00000860
        /*03e8*/ 	.word	0x000000ff
        /*03ec*/ 	.word	0x00028cc0
        /*03f0*/ 	.short	0x0100
        /*03f2*/ 	.byte	0x08
	.zero		1


	//   ....[20]....
        /*03f4*/ 	.word	0x00000870
        /*03f8*/ 	.word	0x000000ff
        /*03fc*/ 	.word	0x00028cb8
        /*0400*/ 	.short	0x0100
        /*0402*/ 	.byte	0x08
	.zero		1


	//   ....[21]....
        /*0404*/ 	.word	0x00000880
        /*0408*/ 	.word	0x000000ff
        /*040c*/ 	.word	0x00028cc8
        /*0410*/ 	.short	0x0100
        /*0412*/ 	.byte	0x08
	.zero		1


	//   ....[22]....
        /*0414*/ 	.word	0x00001410
        /*0418*/ 	.word	0x000000ff
        /*041c*/ 	.word	0x00028c50
        /*0420*/ 	.short	0x010a
        /*0422*/ 	.byte	0x05
	.zero		1


	//   ....[23]....
        /*0424*/ 	.word	0x00001700
        /*0428*/ 	.word	0x00000005
        /*042c*/ 	.word	0x00000000
        /*0430*/ 	.short	0x0101
        /*0432*/ 	.byte	0x3f
	.zero		1


	//   ....[24]....
        /*0434*/ 	.word	0x00002050
        /*0438*/ 	.word	0x000000ff
        /*043c*/ 	.word	0x00028c50
        /*0440*/ 	.short	0x010a
        /*0442*/ 	.byte	0x07
	.zero		1


	//   ....[25]....
        /*0444*/ 	.word	0x00002090
        /*0448*/ 	.word	0x000000ff
        /*044c*/ 	.word	0x00028c50
        /*0450*/ 	.short	0x010a
        /*0452*/ 	.byte	0x07
	.zero		1


	//   ....[26]....
        /*0454*/ 	.word	0x00002260
        /*0458*/ 	.word	0x00000005
        /*045c*/ 	.word	0x00000000
        /*0460*/ 	.short	0x0101
        /*0462*/ 	.byte	0x3f
	.zero		1


	//   ....[27]....
        /*0464*/ 	.word	0x000033b0
        /*0468*/ 	.word	0x000000ff
        /*046c*/ 	.word	0x00028c00
        /*0470*/ 	.short	0x010a
        /*0472*/ 	.byte	0x24
	.zero		1


	//   ....[28]....
        /*0474*/ 	.word	0x00003530
        /*0478*/ 	.word	0x000000ff
        /*047c*/ 	.word	0x00028c30
        /*0480*/ 	.short	0x010a
        /*0482*/ 	.byte	0x24
	.zero		1


	//   ....[29]....
        /*0484*/ 	.word	0x000035a0
        /*0488*/ 	.word	0x000000ff
        /*048c*/ 	.word	0x00028c30
        /*0490*/ 	.short	0x010a
        /*0492*/ 	.byte	0x24
	.zero		1


	//   ....[30]....
        /*0494*/ 	.word	0x00004300
        /*0498*/ 	.word	0x00000007
        /*049c*/ 	.word	0x00000000
        /*04a0*/ 	.short	0x0101
        /*04a2*/ 	.byte	0x3f
	.zero		1


	//   ....[31]....
        /*04a4*/ 	.word	0x00004780
        /*04a8*/ 	.word	0x000000ff
        /*04ac*/ 	.word	0x00028c50
        /*04b0*/ 	.short	0x010a
        /*04b2*/ 	.byte	0x24
	.zero		1


	//   ....[32]....
        /*04b4*/ 	.word	0x000047d0
        /*04b8*/ 	.word	0x000000ff
        /*04bc*/ 	.word	0x00028c50
        /*04c0*/ 	.short	0x010a
        /*04c2*/ 	.byte	0x24
	.zero		1


	//   ....[33]....
        /*04c4*/ 	.word	0x00004a60
        /*04c8*/ 	.word	0x0000000e
        /*04cc*/ 	.word	0x00000000
        /*04d0*/ 	.short	0x0101
        /*04d2*/ 	.byte	0x3f
	.zero		1


	//   ....[34]....
        /*04d4*/ 	.word	0x00004b50
        /*04d8*/ 	.word	0x000000ff
        /*04dc*/ 	.word	0x00028c30
        /*04e0*/ 	.short	0x010a
        /*04e2*/ 	.byte	0x07
	.zero		1


	//   ....[35]....
        /*04e4*/ 	.word	0x00004b90
        /*04e8*/ 	.word	0x000000ff
        /*04ec*/ 	.word	0x00028c30
        /*04f0*/ 	.short	0x010a
        /*04f2*/ 	.byte	0x07
	.zero		1


	//   ....[36]....
        /*04f4*/ 	.word	0x00005620
        /*04f8*/ 	.word	0x0000009a
        /*04fc*/ 	.word	0x00000000
        /*0500*/ 	.short	0x0101
        /*0502*/ 	.byte	0x3f
	.zero		1


	//   ....[37]....
        /*0504*/ 	.word	0x00006010
        /*0508*/ 	.word	0x000000ff
        /*050c*/ 	.word	0x00028c50
        /*0510*/ 	.short	0x010a
        /*0512*/ 	.byte	0x07
	.zero		1


	//   ....[38]....
        /*0514*/ 	.word	0x00006050
        /*0518*/ 	.word	0x000000ff
        /*051c*/ 	.word	0x00028c50
        /*0520*/ 	.short	0x010a
        /*0522*/ 	.byte	0x07
	.zero		1


	//   ....[39]....
        /*0524*/ 	.word	0x000062d0
        /*0528*/ 	.word	0x000000ab
        /*052c*/ 	.word	0x00000000
        /*0530*/ 	.short	0x0101
        /*0532*/ 	.byte	0x3f
	.zero		1


	//   ....[40]....
        /*0534*/ 	.word	0x00006e40
        /*0538*/ 	.word	0x000000ff
        /*053c*/ 	.word	0x00000000
        /*0540*/ 	.short	0x0101
        /*0542*/ 	.byte	0x04
	.zero		1


	//   ....[41]....
        /*0544*/ 	.word	0x0000a0a0
        /*0548*/ 	.word	0x000000ff
        /*054c*/ 	.word	0x00028c40
        /*0550*/ 	.short	0x010a
        /*0552*/ 	.byte	0x26
	.zero		1


	//   ....[42]....
        /*0554*/ 	.word	0x0000aa20
        /*0558*/ 	.word	0x000000ff
        /*055c*/ 	.word	0x00028c00
        /*0560*/ 	.short	0x0107
        /*0562*/ 	.byte	0x26
	.zero		1


	//   ....[43]....
        /*0564*/ 	.word	0x0000aa60
        /*0568*/ 	.word	0x000000ff
        /*056c*/ 	.word	0x00028c00
        /*0570*/ 	.short	0x0101
        /*0572*/ 	.byte	0x26
	.zero		1


	//   ....[44]....
        /*0574*/ 	.word	0x0000aa70
        /*0578*/ 	.word	0x000000ff
        /*057c*/ 	.word	0x00028c20
        /*0580*/ 	.short	0x010a
        /*0582*/ 	.byte	0x26
	.zero		1


	//   ....[45]....
        /*0584*/ 	.word	0x0000aad0
        /*0588*/ 	.word	0x000000ff
        /*058c*/ 	.word	0x00028c60
        /*0590*/ 	.short	0x010a
        /*0592*/ 	.byte	0x26
	.zero		1


	//   ....[46]....
        /*0594*/ 	.word	0x0000b660
        /*0598*/ 	.word	0x000000ff
        /*059c*/ 	.word	0x00028c48
        /*05a0*/ 	.short	0x010a
        /*05a2*/ 	.byte	0x26
	.zero		1


	//   ....[47]....
        /*05a4*/ 	.word	0x0000b830
        /*05a8*/ 	.word	0x000000ff
        /*05ac*/ 	.word	0x00028c68
        /*05b0*/ 	.short	0x010a
        /*05b2*/ 	.byte	0x26
	.zero		1


	//   ....[48]....
        /*05b4*/ 	.word	0x0000c1d0
        /*05b8*/ 	.word	0x000000ff
        /*05bc*/ 	.word	0x00028c40
        /*05c0*/ 	.short	0x010a
        /*05c2*/ 	.byte	0x26
	.zero		1


	//   ....[49]....
        /*05c4*/ 	.word	0x0000c3b0
        /*05c8*/ 	.word	0x000000ff
        /*05cc*/ 	.word	0x00028c60
        /*05d0*/ 	.short	0x010a
        /*05d2*/ 	.byte	0x26
	.zero		1


	//   ....[50]....
        /*05d4*/ 	.word	0x0000cd90
        /*05d8*/ 	.word	0x000000ff
        /*05dc*/ 	.word	0x00028c48
        /*05e0*/ 	.short	0x010a
        /*05e2*/ 	.byte	0x26
	.zero		1


	//   ....[51]....
        /*05e4*/ 	.word	0x0000cf70
        /*05e8*/ 	.word	0x000000ff
        /*05ec*/ 	.word	0x00028c68
        /*05f0*/ 	.short	0x010a
        /*05f2*/ 	.byte	0x26
	.zero		1


	//   ....[52]....
        /*05f4*/ 	.word	0x0000d790
        /*05f8*/ 	.word	0x00000002
        /*05fc*/ 	.word	0x00028c20
        /*0600*/ 	.short	0x010a
        /*0602*/ 	.byte	0x3f
	.zero		1


	//   ....[53]....
        /*0604*/ 	.word	0x0000d910
        /*0608*/ 	.word	0x00000007
        /*060c*/ 	.word	0x00000000
        /*0610*/ 	.short	0x010a
        /*0612*/ 	.byte	0x3f
	.zero		1


	//   ....[54]....
        /*0614*/ 	.word	0x0000d980
        /*0618*/ 	.word	0x00000005
        /*061c*/ 	.word	0x00000000
        /*0620*/ 	.short	0x010a
        /*0622*/ 	.byte	0x3f
	.zero		1


	//   ....[55]....
        /*0624*/ 	.word	0x0000d9e0
        /*0628*/ 	.word	0x00000005
        /*062c*/ 	.word	0x00000000
        /*0630*/ 	.short	0x010a
        /*0632*/ 	.byte	0x3f
	.zero		1


	//   ....[56]....
        /*0634*/ 	.word	0x0000da10
        /*0638*/ 	.word	0x00000003
        /*063c*/ 	.word	0x00000000
        /*0640*/ 	.short	0x010a
        /*0642*/ 	.byte	0x3f
	.zero		1


	//   ....[57]....
        /*0644*/ 	.word	0x0000da80
        /*0648*/ 	.word	0x00000006
        /*064c*/ 	.word	0x00028c50
        /*0650*/ 	.short	0x010a
        /*0652*/ 	.byte	0x3f
	.zero		1


	//   ....[58]....
        /*0654*/ 	.word	0x0000dae0
        /*0658*/ 	.word	0x00000006
        /*065c*/ 	.word	0x00028c50
        /*0660*/ 	.short	0x010a
        /*0662*/ 	.byte	0x3f
	.zero		1


	//   ....[59]....
        /*0664*/ 	.word	0x0000db40
        /*0668*/ 	.word	0x00000006
        /*066c*/ 	.word	0x00028c00
        /*0670*/ 	.short	0x010a
        /*0672*/ 	.byte	0x3f
	.zero		1


	//   ....[60]....
        /*0674*/ 	.word	0x0000dba0
        /*0678*/ 	.word	0x00000008
        /*067c*/ 	.word	0x00028c30
        /*0680*/ 	.short	0x010a
        /*0682*/ 	.byte	0x3f
	.zero		1


	//   ....[61]....
        /*0684*/ 	.word	0x0000dbf0
        /*0688*/ 	.word	0x0000000e
        /*068c*/ 	.word	0x00028c50
        /*0690*/ 	.short	0x010a
        /*0692*/ 	.byte	0x3f
	.zero		1


	//   ....[62]....
        /*0694*/ 	.word	0x0000dc50
        /*0698*/ 	.word	0x0000000f
        /*069c*/ 	.word	0x00028c30
        /*06a0*/ 	.short	0x010a
        /*06a2*/ 	.byte	0x3f
	.zero		1


	//   ....[63]....
        /*06a4*/ 	.word	0x0000dca0
        /*06a8*/ 	.word	0x000000ab
        /*06ac*/ 	.word	0x00028c50
        /*06b0*/ 	.short	0x010a
        /*06b2*/ 	.byte	0x3f
	.zero		1


	//   ....[64]....
        /*06b4*/ 	.word	0x0000de00
        /*06b8*/ 	.word	0x00000003
        /*06bc*/ 	.word	0x00028c40
        /*06c0*/ 	.short	0x010a
        /*06c2*/ 	.byte	0x3f
	.zero		1


	//   ....[65]....
        /*06c4*/ 	.word	0x0000e380
        /*06c8*/ 	.word	0x00000003
        /*06cc*/ 	.word	0x00028c20
        /*06d0*/ 	.short	0x010a
        /*06d2*/ 	.byte	0x3f
	.zero		1


	//   ....[66]....
        /*06d4*/ 	.word	0x0000e3e0
        /*06d8*/ 	.word	0x00000003
        /*06dc*/ 	.word	0x00028c60
        /*06e0*/ 	.short	0x010a
        /*06e2*/ 	.byte	0x3f
	.zero		1


	//   ....[67]....
        /*06e4*/ 	.word	0x0000e440
        /*06e8*/ 	.word	0x00000003
        /*06ec*/ 	.word	0x00028c48
        /*06f0*/ 	.short	0x010a
        /*06f2*/ 	.byte	0x3f
	.zero		1


	//   ....[68]....
        /*06f4*/ 	.word	0x0000e4a0
        /*06f8*/ 	.word	0x00000003
        /*06fc*/ 	.word	0x00028c68
        /*0700*/ 	.short	0x010a
        /*0702*/ 	.byte	0x3f
	.zero		1


	//   ....[69]....
        /*0704*/ 	.word	0x0000e500
        /*0708*/ 	.word	0x00000003
        /*070c*/ 	.word	0x00028c40
        /*0710*/ 	.short	0x010a
        /*0712*/ 	.byte	0x3f
	.zero		1


	//   ....[70]....
        /*0714*/ 	.word	0x0000e560
        /*0718*/ 	.word	0x00000003
        /*071c*/ 	.word	0x00028c60
        /*0720*/ 	.short	0x010a
        /*0722*/ 	.byte	0x3f
	.zero		1


	//   ....[71]....
        /*0724*/ 	.word	0x0000e5c0
        /*0728*/ 	.word	0x00000003
        /*072c*/ 	.word	0x00028c48
        /*0730*/ 	.short	0x010a
        /*0732*/ 	.byte	0x3f
	.zero		1


	//   ....[72]....
        /*0734*/ 	.word	0x0000e620
        /*0738*/ 	.word	0x00000003
        /*073c*/ 	.word	0x00028c68
        /*0740*/ 	.short	0x010a
        /*0742*/ 	.byte	0x3f
	.zero		1


	//   ....[73]....
        /*0744*/ 	.word	0x0000e670
        /*0748*/ 	.word	0x00000002
        /*074c*/ 	.word	0x00028c20
        /*0750*/ 	.short	0x010a
        /*0752*/ 	.byte	0x3f
	.zero		1


	//   ....[74]....
        /*0754*/ 	.word	0x0000e810
        /*0758*/ 	.word	0x00000007
        /*075c*/ 	.word	0x00000000
        /*0760*/ 	.short	0x010a
        /*0762*/ 	.byte	0x3f
	.zero		1


	//   ....[75]....
        /*0764*/ 	.word	0x0000e860
        /*0768*/ 	.word	0x00000005
        /*076c*/ 	.word	0x00000000
        /*0770*/ 	.short	0x010a
        /*0772*/ 	.byte	0x3f
	.zero		1


	//   ....[76]....
        /*0774*/ 	.word	0x0000e8b0
        /*0778*/ 	.word	0x00000005
        /*077c*/ 	.word	0x00000000
        /*0780*/ 	.short	0x010a
        /*0782*/ 	.byte	0x3f
	.zero		1


	//----- nvinfo : EIATTR_NUM_MBARRIERS
	.align		4
.L_144:
        /*0784*/ 	.byte	0x03, 0x38
        /*0786*/ 	.short	0x0016


	//----- nvinfo : EIATTR_EXIT_INSTR_OFFSETS
	.align		4
        /*0788*/ 	.byte	0x04, 0x1c
        /*078a*/ 	.short	(.L_146 - .L_145)


	//   ....[0]....
.L_145:
        /*078c*/ 	.word	0x0000da60


	//----- nvinfo : EIATTR_MAX_THREADS
	.align		4
.L_146:
        /*0790*/ 	.byte	0x04, 0x05
        /*0792*/ 	.short	(.L_148 - .L_147)
.L_147:
        /*0794*/ 	.word	0x00000180
        /*0798*/ 	.word	0x00000001
        /*079c*/ 	.word	0x00000001


	//----- nvinfo : EIATTR_CRS_STACK_SIZE
	.align		4
.L_148:
        /*07a0*/ 	.byte	0x04, 0x1e
        /*07a2*/ 	.short	(.L_150 - .L_149)
.L_149:
        /*07a4*/ 	.word	0x00000000


	//----- nvinfo : EIATTR_CBANK_PARAM_SIZE
	.align		4
.L_150:
        /*07a8*/ 	.byte	0x03, 0x19
        /*07aa*/ 	.short	0x0a70


	//----- nvinfo : EIATTR_PARAM_CBANK
	.align		4
        /*07ac*/ 	.byte	0x04, 0x0a
        /*07ae*/ 	.short	(.L_152 - .L_151)
	.align		4
.L_151:
        /*07b0*/ 	.word	index@(.nv.constant0._ZN7cutlass13device_kernelIN5flash11enable_sm90INS1_16FlashAttnFwdSm90INS1_25CollectiveMainloopFwdSm90ILi2EN4cute5tupleIJNS5_1CILi1EEES8_S8_EEENS6_IJNS7_ILi64EEESA_SA_EEELi512ENS_10bfloat16_tEfNS_4arch4Sm90ELb0ELb0ELb0ELb0ELb0ELb0ELb0ELb0ELb0ELb1ELb1ELb0EEENS1_21CollectiveEpilogueFwdINS6_IJSA_NS7_ILi512EEESA_EEES9_SC_SE_Li256ELb0ELb1ELb1ELb0EEENS1_19SingleTileSchedulerILb0ELb1ELb1ELi64EEEEEEEEEvNT_6ParamsE)
        /*07b4*/ 	.short	0x0210
        /*07b6*/ 	.short	0x0a70


	//----- nvinfo : EIATTR_SW_WAR
	.align		4
.L_152:
        /*07b8*/ 	.byte	0x04, 0x36
        /*07ba*/ 	.short	(.L_154 - .L_153)
.L_153:
        /*07bc*/ 	.word	0x00000008
.L_154:


//--------------------- .nv.info._ZN7cutlass13device_kernelIN5flash11enable_sm90INS1_16FlashAttnFwdSm90INS1_25CollectiveMainloopFwdSm90ILi2EN4cute5tupleIJNS5_1CILi1EEES8_S8_EEENS6_IJNS7_ILi64EEESA_SA_EEELi512ENS_10bfloat16_tEfNS_4arch4Sm90ELb0ELb0ELb0ELb0ELb0ELb0ELb1ELb0ELb0ELb1ELb1ELb0EEENS1_21CollectiveEpilogueFwdINS6_IJSA_NS7_ILi512EEESA_EEES9_SC_SE_Li256ELb0ELb1ELb1ELb0EEENS1_19SingleTileSchedulerILb0ELb1ELb1ELi64EEEEEEEEEvNT_6ParamsE --------------------------
	.section	.nv.info._ZN7cutlass13device_kernelIN5flash11enable_sm90INS1_16FlashAttnFwdSm90INS1_25CollectiveMainloopFwdSm90ILi2EN4cute5tupleIJNS5_1CILi1EEES8_S8_EEENS6_IJNS7_ILi64EEESA_SA_EEELi512ENS_10bfloat16_tEfNS_4arch4Sm90ELb0ELb0ELb0ELb0ELb0ELb0ELb1ELb0ELb0ELb1ELb1ELb0EEENS1_21CollectiveEpilogueFwdINS6_IJSA_NS7_ILi512EEESA_EEES9_SC_SE_Li256ELb0ELb1ELb1ELb0EEENS1_19SingleTileSchedulerILb0ELb1ELb1ELi64EEEEEEEEEvNT_6ParamsE,"",@"SHT_CUDA_INFO"
	.sectionflags	@""
	.align	4


	//----- nvinfo : EIATTR_CUDA_API_VERSION
	.align		4
        /*0000*/ 	.byte	0x04, 0x37
        /*0002*/ 	.short	(.L_156 - .L_155)
.L_155:
        /*0004*/ 	.word	0x00000082


	//----- nvinfo : EIATTR_KPARAM_INFO
	.align		4
.L_156:
        /*0008*/ 	.byte	0x04, 0x17
        /*000a*/ 	.short	(.L_158 - .L_157)
.L_157:
        /*000c*/ 	.word	0x00000000
        /*0010*/ 	.short	0x0000
        /*0012*/ 	.short	0x0070
        /*0014*/ 	.byte	0x00, 0xf0, 0x01, 0x2c


	//----- nvinfo : EIATTR_SPARSE_MMA_MASK
	.align		4
.L_158:
        /*0018*/ 	.byte	0x03, 0x50
        /*001a*/ 	.short	0x0000


	//----- nvinfo : EIATTR_MAXREG_COUNT
	.align		4
        /*001c*/ 	.byte	0x03, 0x1b
        /*001e*/ 	.short	0x00a8


	//----- nvinfo : EIATTR_NUM_BARRIERS
	.align		4
        /*0020*/ 	.byte	0x02, 0x4c
        /*0022*/ 	.byte	0x10
	.zero		1


	//----- nvinfo : EIATTR_EXTERNS
	.align		4
        /*0024*/ 	.byte	0x04, 0x0f
        /*0026*/ 	.short	(.L_160 - .L_159)


	//   ....[0]....
	.align		4
.L_159:
        /*0028*/ 	.word	index@(__assertfail)


	//----- nvinfo : EIATTR_ANNOTATIONS
	.align		4
.L_160:
        /*002c*/ 	.byte	0x04, 0x55
        /*002e*/ 	.short	(.L_162 - .L_161)


	//   ....[0]....
.L_161:
        /* <DEDUP_REMOVED lines=16> */
        /*0124*/ 	.byte	0x90, 0x23, 0x01, 0x00


	//----- nvinfo : EIATTR_MERCURY_ISA_VERSION
	.align		4
.L_162:
        /*0128*/ 	.byte	0x03, 0x5f
        /*012a*/ 	.short	0x0101


	//----- nvinfo : EIATTR_INT_WARP_WIDE_INSTR_OFFSETS
	.align		4
        /*012c*/ 	.byte	0x04, 0x31
        /*012e*/ 	.short	(.L_164 - .L_163)


	//   ....[0]....
.L_163:
        /*0130*/ 	.word	0x00000130


	//   ....[1]....
        /*0134*/ 	.word	0x00000170


	//   ....[2]....
        /*0138*/ 	.word	0x000001e0


	//   ....[3]....
        /*013c*/ 	.word	0x000001f0


	//----- nvinfo : EIATTR_COOP_GROUP_MASK_REGIDS
	.align		4
.L_164:
        /*0140*/ 	.byte	0x04, 0x29
        /*0142*/ 	.short	(.L_166 - .L_165)


	//   ....[0]....
.L_165:
        /*0144*/ 	.word	0xffffffff


	//   ....[1]....
        /*0148*/ 	.word	0xffffffff


	//   ....[2]....
        /*014c*/ 	.word	0xffffffff


	//   ....[3]....
        /*0150*/ 	.word	0xffffffff


	//   ....[4]....
        /*0154*/ 	.word	0xffffffff


	//   ....[5]....
        /*0158*/ 	.word	0xffffffff


	//   ....[6]....
        /*015c*/ 	.word	0xffffffff


	//   ....[7]....
        /*0160*/ 	.word	0xffffffff


	//   ....[8]....
        /*0164*/ 	.word	0xffffffff


	//   ....[9]....
        /*0168*/ 	.word	0xffffffff


	//   ....[10]....
        /*016c*/ 	.word	0xffffffff


	//   ....[11]....
        /*0170*/ 	.word	0xffffffff


	//   ....[12]....
        /*0174*/ 	.word	0xffffffff


	//   ....[13]....
        /*0178*/ 	.word	0xffffffff


	//   ....[14]....
        /*017c*/ 	.word	0xffffffff


	//   ....[15]....
        /*0180*/ 	.word	0xffffffff


	//   ....[16]....
        /*0184*/ 	.word	0xffffffff


	//   ....[17]....
        /*0188*/ 	.word	0xffffffff


	//   ....[18]....
        /*018c*/ 	.word	0xffffffff


	//   ....[19]....
        /*0190*/ 	.word	0xffffffff


	//   ....[20]....
        /*0194*/ 	.word	0xffffffff


	//   ....[21]....
        /*0198*/ 	.word	0xffffffff


	//   ....[22]....
        /*019c*/ 	.word	0xffffffff


	//   ....[23]....
        /*01a0*/ 	.word	0xffffffff


	//   ....[24]....
        /*01a4*/ 	.word	0xffffffff


	//   ....[25]....
        /*01a8*/ 	.word	0xffffffff


	//   ....[26]....
        /*01ac*/ 	.word	0xffffffff


	//   ....[27]....
        /*01b0*/ 	.word	0xffffffff


	//   ....[28]....
        /*01b4*/ 	.word	0xffffffff


	//   ....[29]....
        /*01b8*/ 	.word	0xffffffff


	//   ....[30]....
        /*01bc*/ 	.word	0xffffffff


	//   ....[31]....
        /*01c0*/ 	.word	0xffffffff


	//   ....[32]....
        /*01c4*/ 	.word	0xffffffff


	//   ....[33]....
        /*01c8*/ 	.word	0xffffffff


	//   ....[34]....
        /*01cc*/ 	.word	0xffffffff


	//   ....[35]....
        /*01d0*/ 	.word	0xffffffff


	//   ....[36]....
        /*01d4*/ 	.word	0xffffffff


	//   ....[37]....
        /*01d8*/ 	.word	0xffffffff


	//   ....[38]....
        /*01dc*/ 	.word	0xffffffff


	//   ....[39]....
        /*01e0*/ 	.word	0xffffffff


	//   ....[40]....
        /*01e4*/ 	.word	0xffffffff


	//   ....[41]....
        /*01e8*/ 	.word	0xffffffff


	//   ....[42]....
        /*01ec*/ 	.word	0xffffffff


	//   ....[43]....
        /*01f0*/ 	.word	0xffffffff


	//   ....[44]....
        /*01f4*/ 	.word	0xffffffff


	//   ....[45]....
        /*01f8*/ 	.word	0xffffffff


	//   ....[46]....
        /*01fc*/ 	.word	0xffffffff


	//   ....[47]....
        /*0200*/ 	.word	0xffffffff


	//   ....[48]....
        /*0204*/ 	.word	0xffffffff


	//   ....[49]....
        /*0208*/ 	.word	0xffffffff


	//   ....[50]....
        /*020c*/ 	.word	0xffffffff


	//   ....[51]....
        /*0210*/ 	.word	0xffffffff


	//   ....[52]....
        /*0214*/ 	.word	0xffffffff


	//   ....[53]....
        /*0218*/ 	.word	0x0500000f


	//   ....[54]....
        /*021c*/ 	.word	0x0500000f


	//   ....[55]....
        /*0220*/ 	.word	0x0500000f


	//   ....[56]....
        /*0224*/ 	.word	0x0500000f


	//   ....[57]....
        /*0228*/ 	.word	0x0500000f


	//   ....[58]....
        /*022c*/ 	.word	0x0500000f


	//   ....[59]....
        /*0230*/ 	.word	0x0500000f


	//   ....[60]....
        /*0234*/ 	.word	0x0500000f


	//   ....[61]....
        /*0238*/ 	.word	0x0500000f


	//   ....[62]....
        /*023c*/ 	.word	0x0500000f


	//   ....[63]....
        /*0240*/ 	.word	0x0500000f


	//   ....[64]....
        /*0244*/ 	.word	0x0500000f


	//   ....[65]....
        /*0248*/ 	.word	0x0500000f


	//   ....[66]....
        /*024c*/ 	.word	0x0500000f


	//   ....[67]....
        /*0250*/ 	.word	0x0500000f


	//   ....[68]....
        /*0254*/ 	.word	0x0500000f


	//   ....[69]....
        /*0258*/ 	.word	0x0500000f


	//   ....[70]....
        /*025c*/ 	.word	0x0500000f


	//----- nvinfo : EIATTR_COOP_GROUP_INSTR_OFFSETS
	.align		4
.L_166:
        /*0260*/ 	.byte	0x04, 0x28
        /*0262*/ 	.short	(.L_168 - .L_167)


	//   ....[0]....
.L_167:
        /*0264*/ 	.word	0x00000070


	//   ....[1]....
        /*0268*/ 	.word	0x00000140


	//   ....[2]....
        /*026c*/ 	.word	0x00000190


	//   ....[3]....
        /*0270*/ 	.word	0x000003a0


	//   ....[4]....
        /*0274*/ 	.word	0x00000500


	//   ....[5]....
        /*0278*/ 	.word	0x00000620


	//   ....[6]....
        /*027c*/ 	.word	0x00000780


	//   ....[7]....
        /*0280*/ 	.word	0x00001380


	//   ....[8]....
        /*0284*/ 	.word	0x000031d0


	//   ....[9]....
        /*0288*/ 	.word	0x00004310


	//   ....[10]....
        /*028c*/ 	.word	0x000054b0


	//   ....[11]....
        /*0290*/ 	.word	0x00005510


	//   ....[12]....
        /*0294*/ 	.word	0x00005720


	//   ....[13]....
        /*0298*/ 	.word	0x000057a0


	//   ....[14]....
        /*029c*/ 	.word	0x000061e0


	//   ....[15]....
        /*02a0*/ 	.word	0x00006bc0


	//   ....[16]....
        /*02a4*/ 	.word	0x00007ae0


	//   ....[17]....
        /*02a8*/ 	.word	0x00007b10


	//   ....[18]....
        /*02ac*/ 	.word	0x00007e00


	//   ....[19]....
        /*02b0*/ 	.word	0x00007fd0


	//   ....[20]....
        /*02b4*/ 	.word	0x00008ec0


	//   ....[21]....
        /*02b8*/ 	.word	0x00008f30


	//   ....[22]....
        /*02bc*/ 	.word	0x00008f90


	//   ....[23]....
        /*02c0*/ 	.word	0x00008fc0


	//   ....[24]....
        /*02c4*/ 	.word	0x00008fe0


	//   ....[25]....
        /*02c8*/ 	.word	0x00009a80


	//   ....[26]....
        /*02cc*/ 	.word	0x00009fa0


	//   ....[27]....
        /*02d0*/ 	.word	0x00009fd0


	//   ....[28]....
        /*02d4*/ 	.word	0x0000a000


	//   ....[29]....
        /*02d8*/ 	.word	0x0000a010


	//   ....[30]....
        /*02dc*/ 	.word	0x0000a4b0


	//   ....[31]....
        /*02e0*/ 	.word	0x0000a4e0


	//   ....[32]....
        /*02e4*/ 	.word	0x0000b150


	//   ....[33]....
        /*02e8*/ 	.word	0x0000b170


	//   ....[34]....
        /*02ec*/ 	.word	0x0000c200


	//   ....[35]....
        /*02f0*/ 	.word	0x0000ccb0


	//   ....[36]....
        /*02f4*/ 	.word	0x0000d600


	//   ....[37]....
        /*02f8*/ 	.word	0x0000d620


	//   ....[38]....
        /*02fc*/ 	.word	0x0000d6b0


	//   ....[39]....
        /*0300*/ 	.word	0x0000d6e0


	//   ....[40]....
        /*0304*/ 	.word	0x0000d730


	//   ....[41]....
        /*0308*/ 	.word	0x0000d780


	//   ....[42]....
        /*030c*/ 	.word	0x0000d7b0


	//   ....[43]....
        /*0310*/ 	.word	0x0000d7c0


	//   ....[44]....
        /*0314*/ 	.word	0x0000e160


	//   ....[45]....
        /*0318*/ 	.word	0x0000e180


	//   ....[46]....
        /*031c*/ 	.word	0x0000e1a0


	//   ....[47]....
        /*0320*/ 	.word	0x0000e2c0


	//   ....[48]....
        /*0324*/ 	.word	0x0000e470


	//   ....[49]....
        /*0328*/ 	.word	0x0000e4a0


	//   ....[50]....
        /*032c*/ 	.word	0x0000e5f0


	//   ....[51]....
        /*0330*/ 	.word	0x0000e600


	//   ....[52]....
        /*0334*/ 	.word	0x000116c0


	//   ....[53]....
        /*0338*/ 	.word	0x00011b80


	//   ....[54]....
        /*033c*/ 	.word	0x00011d00


	//   ....[55]....
        /*0340*/ 	.word	0x00011d50


	//   ....[56]....
        /*0344*/ 	.word	0x00011e60


	//   ....[57]....
        /*0348*/ 	.word	0x00011f10


	//   ....[58]....
        /*034c*/ 	.word	0x00012000


	//   ....[59]....
        /*0350*/ 	.word	0x00012060


	//   ....[60]....
        /*0354*/ 	.word	0x00012150


	//   ....[61]....
        /*0358*/ 	.word	0x000121a0


	//   ....[62]....
        /*035c*/ 	.word	0x00012230


	//   ....[63]....
        /*0360*/ 	.word	0x00012350


	//   ....[64]....
        /*0364*/ 	.word	0x00012660


	//   ....[65]....
        /*0368*/ 	.word	0x000126b0


	//   ....[66]....
        /*036c*/ 	.word	0x000128a0


	//   ....[67]....
        /*0370*/ 	.word	0x000128f0


	//   ....[68]....
        /*0374*/ 	.word	0x00012b20


	//   ....[69]....
        /*0378*/ 	.word	0x00012b70


	//   ....[70]....
        /*037c*/ 	.word	0x00012f80


	//----- nvinfo : EIATTR_REG_RECONFIG
	.align		4
.L_168:
        /*0380*/ 	.byte	0x01, 0x54
	.zero		2


	//----- nvinfo : EIATTR_SYSCALL_OFFSETS
	.align		4
        /*0384*/ 	.byte	0x04, 0x46
        /*0386*/ 	.short	(.L_170 - .L_169)


	//   ....[0]....
.L_169:
        /*0388*/ 	.word	0x00003380


	//   ....[1]....
        /*038c*/ 	.word	0x0000c8f0


	//   ....[2]....
        /*0390*/ 	.word	0x0000ca30


	//   ....[3]....
        /*0394*/ 	.word	0x0000cb20


	//   ....[4]....
        /*0398*/ 	.word	0x0000d240


	//   ....[5]....
        /*039c*/ 	.word	0x0000dad0


	//----- nvinfo : EIATTR_MBARRIER_INSTR_OFFSETS
	.align		4
.L_170:
        /*03a0*/ 	.byte	0x04, 0x39
        /*03a2*/ 	.short	(.L_172 - .L_171)


	//   ....[0]....
.L_171:
        /*03a4*/ 	.word	0x00000280
        /*03a8*/ 	.word	0x000000ff
        /*03ac*/ 	.word	0x00038800
        /*03b0*/ 	.short	0x0100
        /*03b2*/ 	.byte	0x08
	.zero		1


	//   ....[1]....
        /*03b4*/ 	.word	0x00000290
        /*03b8*/ 	.word	0x000000ff
        /*03bc*/ 	.word	0x00038810
        /*03c0*/ 	.short	0x0100
        /*03c2*/ 	.byte	0x08
	.zero		1


	//   ....[2]....
        /*03c4*/ 	.word	0x000002a0
        /*03c8*/ 	.word	0x000000ff
        /*03cc*/ 	.word	0x00038820
        /*03d0*/ 	.short	0x0100
        /*03d2*/ 	.byte	0x08
	.zero		1


	//   ....[3]....
        /*03d4*/ 	.word	0x00000350
        /*03d8*/ 	.word	0x000000ff
        /*03dc*/ 	.word	0x00038830
        /*03e0*/ 	.short	0x0100
        /*03e2*/ 	.byte	0x06
	.zero		1


	//   ....[4]....
        /*03e4*/ 	.word	0x00000360
        /*03e8*/ 	.word	0x000000ff
        /*03ec*/ 	.word	0x00038840
        /*03f0*/ 	.short	0x0100
        /*03f2*/ 	.byte	0x06
	.zero		1


	//   ....[5]....
        /*03f4*/ 	.word	0x00000370
        /*03f8*/ 	.word	0x000000ff
        /*03fc*/ 	.word	0x00038838
        /*0400*/ 	.short	0x0100
        /*0402*/ 	.byte	0x06
	.zero		1


	//   ....[6]....
        /*0404*/ 	.word	0x00000380
        /*0408*/ 	.word	0x000000ff
        /*040c*/ 	.word	0x00038848
        /*0410*/ 	.short	0x0100
        /*0412*/ 	.byte	0x06
	.zero		1


	//   ....[7]....
        /*0414*/ 	.word	0x000004b0
        /*0418*/ 	.word	0x000000ff
        /*041c*/ 	.word	0x00038850
        /*0420*/ 	.short	0x0100
        /*0422*/ 	.byte	0x08
	.zero		1


	//   ....[8]....
        /*0424*/ 	.word	0x000004c0
        /*0428*/ 	.word	0x000000ff
        /*042c*/ 	.word	0x00038860
        /*0430*/ 	.short	0x0100
        /*0432*/ 	.byte	0x08
	.zero		1


	//   ....[9]....
        /*0434*/ 	.word	0x000004d0
        /*0438*/ 	.word	0x000000ff
        /*043c*/ 	.word	0x00038858
        /*0440*/ 	.short	0x0100
        /*0442*/ 	.byte	0x08
	.zero		1


	//   ....[10]....
        /*0444*/ 	.word	0x000004e0
        /*0448*/ 	.word	0x000000ff
        /*044c*/ 	.word	0x00038868
        /*0450*/ 	.short	0x0100
        /*0452*/ 	.byte	0x08
	.zero		1


	//   ....[11]....
        /*0454*/ 	.word	0x000005d0
        /*0458*/ 	.word	0x000000ff
        /*045c*/ 	.word	0x00038870
        /*0460*/ 	.short	0x0100
        /*0462*/ 	.byte	0x06
	.zero		1


	//   ....[12]....
        /*0464*/ 	.word	0x000005e0
        /*0468*/ 	.word	0x000000ff
        /*046c*/ 	.word	0x00038880
        /*0470*/ 	.short	0x0100
        /*0472*/ 	.byte	0x06
	.zero		1


	//   ....[13]....
        /*0474*/ 	.word	0x000005f0
        /*0478*/ 	.word	0x000000ff
        /*047c*/ 	.word	0x00038878
        /*0480*/ 	.short	0x0100
        /*0482*/ 	.byte	0x06
	.zero		1


	//   ....[14]....
        /*0484*/ 	.word	0x00000600
        /*0488*/ 	.word	0x000000ff
        /*048c*/ 	.word	0x00038888
        /*0490*/ 	.short	0x0100
        /*0492*/ 	.byte	0x06
	.zero		1


	//   ....[15]....
        /*0494*/ 	.word	0x00000730
        /*0498*/ 	.word	0x000000ff
        /*049c*/ 	.word	0x00038890
        /*04a0*/ 	.short	0x0100
        /*04a2*/ 	.byte	0x08
	.zero		1


	//   ....[16]....
        /*04a4*/ 	.word	0x00000740
        /*04a8*/ 	.word	0x000000ff
        /*04ac*/ 	.word	0x000388a0
        /*04b0*/ 	.short	0x0100
        /*04b2*/ 	.byte	0x08
	.zero		1


	//   ....[17]....
        /*04b4*/ 	.word	0x00000750
        /*04b8*/ 	.word	0x000000ff
        /*04bc*/ 	.word	0x00038898
        /*04c0*/ 	.short	0x0100
        /*04c2*/ 	.byte	0x08
	.zero		1


	//   ....[18]....
        /*04c4*/ 	.word	0x00000760
        /*04c8*/ 	.word	0x000000ff
        /*04cc*/ 	.word	0x000388a8
        /*04d0*/ 	.short	0x0100
        /*04d2*/ 	.byte	0x08
	.zero		1


	//   ....[19]....
        /*04d4*/ 	.word	0x00000890
        /*04d8*/ 	.word	0x000000ff
        /*04dc*/ 	.word	0x000388b0
        /*04e0*/ 	.short	0x0100
        /*04e2*/ 	.byte	0x08
	.zero		1


	//   ....[20]....
        /*04e4*/ 	.word	0x000008a0
        /*04e8*/ 	.word	0x000000ff
        /*04ec*/ 	.word	0x000388c0
        /*04f0*/ 	.short	0x0100
        /*04f2*/ 	.byte	0x08
	.zero		1


	//   ....[21]....
        /*04f4*/ 	.word	0x000008b0
        /*04f8*/ 	.word	0x000000ff
        /*04fc*/ 	.word	0x000388b8
        /*0500*/ 	.short	0x0100
        /*0502*/ 	.byte	0x08
	.zero		1


	//   ....[22]....
        /*0504*/ 	.word	0x000008c0
        /*0508*/ 	.word	0x000000ff
        /*050c*/ 	.word	0x000388c8
        /*0510*/ 	.short	0x0100
        /*0512*/ 	.byte	0x08
	.zero		1


	//   ....[23]....
        /*0514*/ 	.word	0x00001720
        /*0518*/ 	.word	0x00000008
        /*051c*/ 	.word	0x00000000
        /*0520*/ 	.short	0x0101
        /*0522*/ 	.byte	0x3f
	.zero		1


	//   ....[24]....
        /*0524*/ 	.word	0x000021c0
        /*0528*/ 	.word	0x00000004
        /*052c*/ 	.word	0x00000000
        /*0530*/ 	.short	0x0101
        /*0532*/ 	.byte	0x3f
	.zero		1


	//   ....[25]....
        /*0534*/ 	.word	0x000033b0
        /*0538*/ 	.word	0x000000b8
        /*053c*/ 	.word	0x00038800
        /*0540*/ 	.short	0x010a
        /*0542*/ 	.byte	0x3f
	.zero		1


	//   ....[26]....
        /*0544*/ 	.word	0x00003560
        /*0548*/ 	.word	0x000000b8
        /*054c*/ 	.word	0x00038830
        /*0550*/ 	.short	0x010a
        /*0552*/ 	.byte	0x3f
	.zero		1


	//   ....[27]....
        /*0554*/ 	.word	0x000035a0
        /*0558*/ 	.word	0x000000b8
        /*055c*/ 	.word	0x00038830
        /*0560*/ 	.short	0x010a
        /*0562*/ 	.byte	0x3f
	.zero		1


	//   ....[28]....
        /*0564*/ 	.word	0x000039b0
        /*0568*/ 	.word	0x000000b8
        /*056c*/ 	.word	0x00038810
        /*0570*/ 	.short	0x010a
        /*0572*/ 	.byte	0x3f
	.zero		1


	//   ....[29]....
        /*0574*/ 	.word	0x000039f0
        /*0578*/ 	.word	0x000000b8
        /*057c*/ 	.word	0x00038850
        /*0580*/ 	.short	0x010a
        /*0582*/ 	.byte	0x3f
	.zero		1


	//   ....[30]....
        /*0584*/ 	.word	0x00003ab0
        /*0588*/ 	.word	0x000000b8
        /*058c*/ 	.word	0x00038850
        /*0590*/ 	.short	0x010a
        /*0592*/ 	.byte	0x3f
	.zero		1


	//   ....[31]....
        /*0594*/ 	.word	0x00005bb0
        /*0598*/ 	.word	0x00000018
        /*059c*/ 	.word	0x00000000
        /*05a0*/ 	.short	0x0101
        /*05a2*/ 	.byte	0x3f
	.zero		1


	//   ....[32]....
        /*05a4*/ 	.word	0x00006200
        /*05a8*/ 	.word	0x00000098
        /*05ac*/ 	.word	0x00000000
        /*05b0*/ 	.short	0x0101
        /*05b2*/ 	.byte	0x3f
	.zero		1


	//   ....[33]....
        /*05b4*/ 	.word	0x00006340
        /*05b8*/ 	.word	0x000000c4
        /*05bc*/ 	.word	0x00038830
        /*05c0*/ 	.short	0x010a
        /*05c2*/ 	.byte	0x3f
	.zero		1


	//   ....[34]....
        /*05c4*/ 	.word	0x00006390
        /*05c8*/ 	.word	0x000000c4
        /*05cc*/ 	.word	0x00038830
        /*05d0*/ 	.short	0x010a
        /*05d2*/ 	.byte	0x3f
	.zero		1


	//   ....[35]....
        /*05d4*/ 	.word	0x000066c0
        /*05d8*/ 	.word	0x000000c4
        /*05dc*/ 	.word	0x00038850
        /*05e0*/ 	.short	0x010a
        /*05e2*/ 	.byte	0x3f
	.zero		1


	//   ....[36]....
        /*05e4*/ 	.word	0x00006700
        /*05e8*/ 	.word	0x000000c4
        /*05ec*/ 	.word	0x00038850
        /*05f0*/ 	.short	0x010a
        /*05f2*/ 	.byte	0x3f
	.zero		1


	//   ....[37]....
        /*05f4*/ 	.word	0x00008200
        /*05f8*/ 	.word	0x00000099
        /*05fc*/ 	.word	0x00000000
        /*0600*/ 	.short	0x0101
        /*0602*/ 	.byte	0x3f
	.zero		1


	//   ....[38]....
        /*0604*/ 	.word	0x00008ee0
        /*0608*/ 	.word	0x000000c4
        /*060c*/ 	.word	0x00000000
        /*0610*/ 	.short	0x0101
        /*0612*/ 	.byte	0x3f
	.zero		1


	//   ....[39]....
        /*0614*/ 	.word	0x00009aa0
        /*0618*/ 	.word	0x000000ff
        /*061c*/ 	.word	0x00000000
        /*0620*/ 	.short	0x0101
        /*0622*/ 	.byte	0x04
	.zero		1


	//   ....[40]....
        /*0624*/ 	.word	0x0000cf00
        /*0628*/ 	.word	0x000000ff
        /*062c*/ 	.word	0x00038840
        /*0630*/ 	.short	0x010a
        /*0632*/ 	.byte	0x26
	.zero		1


	//   ....[41]....
        /*0634*/ 	.word	0x0000d8e0
        /*0638*/ 	.word	0x000000ff
        /*063c*/ 	.word	0x00038800
        /*0640*/ 	.short	0x0107
        /*0642*/ 	.byte	0x26
	.zero		1


	//   ....[42]....
        /*0644*/ 	.word	0x0000d960
        /*0648*/ 	.word	0x000000ff
        /*064c*/ 	.word	0x00038800
        /*0650*/ 	.short	0x0101
        /*0652*/ 	.byte	0x26
	.zero		1


	//   ....[43]....
        /*0654*/ 	.word	0x0000e890
        /*0658*/ 	.word	0x000000ff
        /*065c*/ 	.word	0x00038810
        /*0660*/ 	.short	0x0107
        /*0662*/ 	.byte	0x26
	.zero		1


	//   ....[44]....
        /*0664*/ 	.word	0x0000e8f0
        /*0668*/ 	.word	0x000000ff
        /*066c*/ 	.word	0x00038810
        /*0670*/ 	.short	0x0101
        /*0672*/ 	.byte	0x26
	.zero		1


	//   ....[45]....
        /*0674*/ 	.word	0x0000e900
        /*0678*/ 	.word	0x000000ff
        /*067c*/ 	.word	0x00038820
        /*0680*/ 	.short	0x010a
        /*0682*/ 	.byte	0x26
	.zero		1


	//   ....[46]....
        /*0684*/ 	.word	0x0000e960
        /*0688*/ 	.word	0x000000ff
        /*068c*/ 	.word	0x00038860
        /*0690*/ 	.short	0x010a
        /*0692*/ 	.byte	0x26
	.zero		1


	//   ....[47]....
        /*0694*/ 	.word	0x0000f520
        /*0698*/ 	.word	0x000000ff
        /*069c*/ 	.word	0x00038848
        /*06a0*/ 	.short	0x010a
        /*06a2*/ 	.byte	0x26
	.zero		1


	//   ....[48]....
        /*06a4*/ 	.word	0x0000f6f0
        /*06a8*/ 	.word	0x000000ff
        /*06ac*/ 	.word	0x00038868
        /*06b0*/ 	.short	0x010a
        /*06b2*/ 	.byte	0x26
	.zero		1


	//   ....[49]....
        /*06b4*/ 	.word	0x000100a0
        /*06b8*/ 	.word	0x000000ff
        /*06bc*/ 	.word	0x00038840
        /*06c0*/ 	.short	0x010a
        /*06c2*/ 	.byte	0x26
	.zero		1


	//   ....[50]....
        /*06c4*/ 	.word	0x00010280
        /*06c8*/ 	.word	0x000000ff
        /*06cc*/ 	.word	0x00038860
        /*06d0*/ 	.short	0x010a
        /*06d2*/ 	.byte	0x26
	.zero		1


	//   ....[51]....
        /*06d4*/ 	.word	0x00010c50
        /*06d8*/ 	.word	0x000000ff
        /*06dc*/ 	.word	0x00038848
        /*06e0*/ 	.short	0x010a
        /*06e2*/ 	.byte	0x26
	.zero		1


	//   ....[52]....
        /*06e4*/ 	.word	0x00010e30
        /*06e8*/ 	.word	0x000000ff
        /*06ec*/ 	.word	0x00038868
        /*06f0*/ 	.short	0x010a
        /*06f2*/ 	.byte	0x26
	.zero		1


	//   ....[53]....
        /*06f4*/ 	.word	0x00011650
        /*06f8*/ 	.word	0x00000002
        /*06fc*/ 	.word	0x00038820
        /*0700*/ 	.short	0x010a
        /*0702*/ 	.byte	0x3f
	.zero		1


	//   ....[54]....
        /*0704*/ 	.word	0x000117f0
        /*0708*/ 	.word	0x00000007
        /*070c*/ 	.word	0x00000000
        /*0710*/ 	.short	0x010a
        /*0712*/ 	.byte	0x3f
	.zero		1


	//   ....[55]....
        /*0714*/ 	.word	0x00011860
        /*0718*/ 	.word	0x00000005
        /*071c*/ 	.word	0x00000000
        /*0720*/ 	.short	0x010a
        /*0722*/ 	.byte	0x3f
	.zero		1


	//   ....[56]....
        /*0724*/ 	.word	0x000118c0
        /*0728*/ 	.word	0x00000005
        /*072c*/ 	.word	0x00000000
        /*0730*/ 	.short	0x010a
        /*0732*/ 	.byte	0x3f
	.zero		1


	//   ....[57]....
        /*0734*/ 	.word	0x000118f0
        /*0738*/ 	.word	0x00000003
        /*073c*/ 	.word	0x00000000
        /*0740*/ 	.short	0x010a
        /*0742*/ 	.byte	0x3f
	.zero		1


	//   ....[58]....
        /*0744*/ 	.word	0x00011950
        /*0748*/ 	.word	0x000000b8
        /*074c*/ 	.word	0x00038800
        /*0750*/ 	.short	0x010a
        /*0752*/ 	.byte	0x3f
	.zero		1


	//   ....[59]....
        /*0754*/ 	.word	0x000119a0
        /*0758*/ 	.word	0x000000b8
        /*075c*/ 	.word	0x00038830
        /*0760*/ 	.short	0x010a
        /*0762*/ 	.byte	0x3f
	.zero		1


	//   ....[60]....
        /*0764*/ 	.word	0x000119f0
        /*0768*/ 	.word	0x000000b8
        /*076c*/ 	.word	0x00038810
        /*0770*/ 	.short	0x010a
        /*0772*/ 	.byte	0x3f
	.zero		1


	//   ....[61]....
        /*0774*/ 	.word	0x00011a40
        /*0778*/ 	.word	0x000000b8
        /*077c*/ 	.word	0x00038850
        /*0780*/ 	.short	0x010a
        /*0782*/ 	.byte	0x3f
	.zero		1


	//   ....[62]....
        /*0784*/ 	.word	0x00011a90
        /*0788*/ 	.word	0x000000c4
        /*078c*/ 	.word	0x00038830
        /*0790*/ 	.short	0x010a
        /*0792*/ 	.byte	0x3f
	.zero		1


	//   ....[63]....
        /*0794*/ 	.word	0x00011ae0
        /*0798*/ 	.word	0x000000c4
        /*079c*/ 	.word	0x00038850
        /*07a0*/ 	.short	0x010a
        /*07a2*/ 	.byte	0x3f
	.zero		1


	//   ....[64]....
        /*07a4*/ 	.word	0x00011c40
        /*07a8*/ 	.word	0x00000003
        /*07ac*/ 	.word	0x00038840
        /*07b0*/ 	.short	0x010a
        /*07b2*/ 	.byte	0x3f
	.zero		1


	//   ....[65]....
        /*07b4*/ 	.word	0x00012bb0
        /*07b8*/ 	.word	0x00000003
        /*07bc*/ 	.word	0x00038820
        /*07c0*/ 	.short	0x010a
        /*07c2*/ 	.byte	0x3f
	.zero		1


	//   ....[66]....
        /*07c4*/ 	.word	0x00012c10
        /*07c8*/ 	.word	0x00000003
        /*07cc*/ 	.word	0x00038860
        /*07d0*/ 	.short	0x010a
        /*07d2*/ 	.byte	0x3f
	.zero		1


	//   ....[67]....
        /*07d4*/ 	.word	0x00012c70
        /*07d8*/ 	.word	0x00000003
        /*07dc*/ 	.word	0x00038848
        /*07e0*/ 	.short	0x010a
        /*07e2*/ 	.byte	0x3f
	.zero		1


	//   ....[68]....
        /*07e4*/ 	.word	0x00012cd0
        /*07e8*/ 	.word	0x00000003
        /*07ec*/ 	.word	0x00038868
        /*07f0*/ 	.short	0x010a
        /*07f2*/ 	.byte	0x3f
	.zero		1


	//   ....[69]....
        /*07f4*/ 	.word	0x00012d30
        /*07f8*/ 	.word	0x00000003
        /*07fc*/ 	.word	0x00038840
        /*0800*/ 	.short	0x010a
        /*0802*/ 	.byte	0x3f
	.zero		1


	//   ....[70]....
        /*0804*/ 	.word	0x00012d90
        /*0808*/ 	.word	0x00000003
        /*080c*/ 	.word	0x00038860
        /*0810*/ 	.short	0x010a
        /*0812*/ 	.byte	0x3f
	.zero		1


	//   ....[71]....
        /*0814*/ 	.word	0x00012df0
        /*0818*/ 	.word	0x00000003
        /*081c*/ 	.word	0x00038848
        /*0820*/ 	.short	0x010a
        /*0822*/ 	.byte	0x3f
	.zero		1


	//   ....[72]....
        /*0824*/ 	.word	0x00012e50
        /*0828*/ 	.word	0x00000003
        /*082c*/ 	.word	0x00038868
        /*0830*/ 	.short	0x010a
        /*0832*/ 	.byte	0x3f
	.zero		1


	//   ....[73]....
        /*0834*/ 	.word	0x00012ea0
        /*0838*/ 	.word	0x00000002
        /*083c*/ 	.word	0x00038820
        /*0840*/ 	.short	0x010a
        /*0842*/ 	.byte	0x3f
	.zero		1


	//   ....[74]....
        /*0844*/ 	.word	0x00013040
        /*0848*/ 	.word	0x00000007
        /*084c*/ 	.word	0x00000000
        /*0850*/ 	.short	0x010a
        /*0852*/ 	.byte	0x3f
	.zero		1


	//   ....[75]....
        /*0854*/ 	.word	0x00013090
        /*0858*/ 	.word	0x00000005
        /*085c*/ 	.word	0x00000000
        /*0860*/ 	.short	0x010a
        /*0862*/ 	.byte	0x3f
	.zero		1


	//   ....[76]....
        /*0864*/ 	.word	0x000130e0
        /*0868*/ 	.word	0x00000005
        /*086c*/ 	.word	0x00000000
        /*0870*/ 	.short	0x010a
        /*0872*/ 	.byte	0x3f
	.zero		1


	//----- nvinfo : EIATTR_NUM_MBARRIERS
	.align		4
.L_172:
        /*0874*/ 	.byte	0x03, 0x38
        /*0876*/ 	.short	0x0017


	//----- nvinfo : EIATTR_EXIT_INSTR_OFFSETS
	.align		4
        /*0878*/ 	.byte	0x04, 0x1c
        /*087a*/ 	.short	(.L_174 - .L_173)


	//   ....[0]....
.L_173:
        /*087c*/ 	.word	0x00011940


	//----- nvinfo : EIATTR_MAX_THREADS
	.align		4
.L_174:
        /*0880*/ 	.byte	0x04, 0x05
        /*0882*/ 	.short	(.L_176 - .L_175)
.L_175:
        /*0884*/ 	.word	0x00000180
        /*0888*/ 	.word	0x00000001
        /*088c*/ 	.word	0x00000001


	//----- nvinfo : EIATTR_CRS_STACK_SIZE
	.align		4
.L_176:
        /*0890*/ 	.byte	0x04, 0x1e
        /*0892*/ 	.short	(.L_178 - .L_177)
.L_177:
        /*0894*/ 	.word	0x00000000


	//----- nvinfo : EIATTR_CBANK_PARAM_SIZE
	.align		4
.L_178:
        /*0898*/ 	.byte	0x03, 0x19
        /*089a*/ 	.short	0x0b70


	//----- nvinfo : EIATTR_PARAM_CBANK
	.align		4
        /*089c*/ 	.byte	0x04, 0x0a
        /*089e*/ 	.short	(.L_180 - .L_179)
	.align		4
.L_179:
        /*08a0*/ 	.word	index@(.nv.constant0._ZN7cutlass13device_kernelIN5flash11enable_sm90INS1_16FlashAttnFwdSm90INS1_25CollectiveMainloopFwdSm90ILi2EN4cute5tupleIJNS5_1CILi1EEES8_S8_EEENS6_IJNS7_ILi64EEESA_SA_EEELi512ENS_10bfloat16_tEfNS_4arch4Sm90ELb0ELb0ELb0ELb0ELb0ELb0ELb1ELb0ELb0ELb1ELb1ELb0EEENS1_21CollectiveEpilogueFwdINS6_IJSA_NS7_ILi512EEESA_EEES9_SC_SE_Li256ELb0ELb1ELb1ELb0EEENS1_19SingleTileSchedulerILb0ELb1ELb1ELi64EEEEEEEEEvNT_6ParamsE)
        /*08a4*/ 	.short	0x0210
        /*08a6*/ 	.short	0x0b70


	//----- nvinfo : EIATTR_SW_WAR
	.align		4
.L_180:
        /*08a8*/ 	.byte	0x04, 0x36
        /*08aa*/ 	.short	(.L_182 - .L_181)
.L_181:
        /*08ac*/ 	.word	0x00000008
.L_182:


//--------------------- .nv.info._ZN7cutlass13device_kernelIN5flash11enable_sm90INS1_16FlashAttnFwdSm90INS1_25CollectiveMainloopFwdSm90ILi2EN4cute5tupleIJNS5_1CILi1EEES8_S8_EEENS6_IJNS7_ILi64EEESA_SA_EEELi512ENS_10bfloat16_tEfNS_4arch4Sm90ELb0ELb0ELb0ELb1ELb0ELb0ELb0ELb0ELb0ELb1ELb1ELb0EEENS1_21CollectiveEpilogueFwdINS6_IJSA_NS7_ILi512EEESA_EEES9_SC_SE_Li256ELb1ELb1ELb1ELb0EEENS1_36VarlenDynamicPersistentTileSchedulerILi64ELi64ELi256ELi128ELb1ELb1ELb1ELb0ELb1ELb1EEEEEEEEEvNT_6ParamsE --------------------------
	.section	.nv.info._ZN7cutlass13device_kernelIN5flash11enable_sm90INS1_16FlashAttnFwdSm90INS1_25CollectiveMainloopFwdSm90ILi2EN4cute5tupleIJNS5_1CILi1EEES8_S8_EEENS6_IJNS7_ILi64EEESA_SA_EEELi512ENS_10bfloat16_tEfNS_4arch4Sm90ELb0ELb0ELb0ELb1ELb0ELb0ELb0ELb0ELb0ELb1ELb1ELb0EEENS1_21CollectiveEpilogueFwdINS6_IJSA_NS7_ILi512EEESA_EEES9_SC_SE_Li256ELb1ELb1ELb1ELb0EEENS1_36VarlenDynamicPersistentTileSchedulerILi64ELi64ELi256ELi128ELb1ELb1ELb1ELb0ELb1ELb1EEEEEEEEEvNT_6ParamsE,"",@"SHT_CUDA_INFO"
	.sectionflags	@""
	.align	4


	//----- nvinfo : EIATTR_CUDA_API_VERSION
	.align		4
        /*0000*/ 	.byte	0x04, 0x37
        /*0002*/ 	.short	(.L_184 - .L_183)
.L_183:
        /*0004*/ 	.word	0x00000082


	//----- nvinfo : EIATTR_KPARAM_INFO
	.align		4
.L_184:
        /*0008*/ 	.byte	0x04, 0x17
        /*000a*/ 	.short	(.L_186 - .L_185)
.L_185:
        /*000c*/ 	.word	0x00000000
        /*0010*/ 	.short	0x0000
        /*0012*/ 	.short	0x0070
        /*0014*/ 	.byte	0x00, 0xf0, 0x01, 0x2a


	//----- nvinfo : EIATTR_SPARSE_MMA_MASK
	.align		4
.L_186:
        /*0018*/ 	.byte	0x03, 0x50
        /*001a*/ 	.short	0x0000


	//----- nvinfo : EIATTR_MAXREG_COUNT
	.align		4
        /*001c*/ 	.byte	0x03, 0x1b
        /*001e*/ 	.short	0x00a8


	//----- nvinfo : EIATTR_NUM_BARRIERS
	.align		4
        /*0020*/ 	.byte	0x02, 0x4c
        /*0022*/ 	.byte	0x10
	.zero		1


	//----- nvinfo : EIATTR_EXTERNS
	.align		4
        /*0024*/ 	.byte	0x04, 0x0f
        /*0026*/ 	.short	(.L_188 - .L_187)


	//   ....[0]....
	.align		4
.L_187:
        /*0028*/ 	.word	index@(__assertfail)


	//----- nvinfo : EIATTR_ANNOTATIONS
	.align		4
.L_188:
        /*002c*/ 	.byte	0x04, 0x55
        /*002e*/ 	.short	(.L_190 - .L_189)


	//   ....[0]....
.L_189:
        /* <DEDUP_REMOVED lines=66> */


	//----- nvinfo : EIATTR_MERCURY_ISA_VERSION
	.align		4
.L_190:
        /*0438*/ 	.byte	0x03, 0x5f
        /*043a*/ 	.short	0x0101


	//----- nvinfo : EIATTR_UNUSED_LOAD_BYTE_OFFSET
	.align		4
        /*043c*/ 	.byte	0x04, 0x44
        /*043e*/ 	.short	(.L_192 - .L_191)


	//   ....[0]....
.L_191:
        /*0440*/ 	.word	0x00000a10
        /*0444*/ 	.word	0x0000fff0


	//   ....[1]....
        /*0448*/ 	.word	0x00007980
        /*044c*/ 	.word	0x0000fff0


	//----- nvinfo : EIATTR_INT_WARP_WIDE_INSTR_OFFSETS
	.align		4
.L_192:
        /*0450*/ 	.byte	0x04, 0x31
        /*0452*/ 	.short	(.L_194 - .L_193)


	//   ....[0]....
.L_193:
        /*0454*/ 	.word	0x00000130


	//   ....[1]....
        /*0458*/ 	.word	0x00000170


	//   ....[2]....
        /*045c*/ 	.word	0x000001e0


	//   ....[3]....
        /*0460*/ 	.word	0x0000d9a0


	//   ....[4]....
        /*0464*/ 	.word	0x0000da30


	//   ....[5]....
        /*0468*/ 	.word	0x000122d0


	//   ....[6]....
        /*046c*/ 	.word	0x00012360


	//----- nvinfo : EIATTR_COOP_GROUP_MASK_REGIDS
	.align		4
.L_194:
        /*0470*/ 	.byte	0x04, 0x29
        /*0472*/ 	.short	(.L_196 - .L_195)


	//   ....[0]....
.L_195:
        /*0474*/ 	.word	0xffffffff


	//   ....[1]....
        /*0478*/ 	.word	0xffffffff


	//   ....[2]....
        /*047c*/ 	.word	0xffffffff


	//   ....[3]....
        /*0480*/ 	.word	0xffffffff


	//   ....[4]....
        /*0484*/ 	.word	0xffffffff


	//   ....[5]....
        /*0488*/ 	.word	0xffffffff


	//   ....[6]....
        /*048c*/ 	.word	0xffffffff


	//   ....[7]....
        /*0490*/ 	.word	0xffffffff


	//   ....[8]....
        /*0494*/ 	.word	0xffffffff


	//   ....[9]....
        /*0498*/ 	.word	0xffffffff


	//   ....[10]....
        /*049c*/ 	.word	0xffffffff


	//   ....[11]....
        /*04a0*/ 	.word	0xffffffff


	//   ....[12]....
        /*04a4*/ 	.word	0xffffffff


	//   ....[13]....
        /*04a8*/ 	.word	0xffffffff


	//   ....[14]....
        /*04ac*/ 	.word	0xffffffff


	//   ....[15]....
        /*04b0*/ 	.word	0xffffffff


	//   ....[16]....
        /*04b4*/ 	.word	0xffffffff


	//   ....[17]....
        /*04b8*/ 	.word	0xffffffff


	//   ....[18]....
        /*04bc*/ 	.word	0xffffffff


	//   ....[19]....
        /*04c0*/ 	.word	0xffffffff


	//   ....[20]....
        /*04c4*/ 	.word	0xffffffff


	//   ....[21]....
        /*04c8*/ 	.word	0xffffffff


	//   ....[22]....
        /*04cc*/ 	.word	0xffffffff


	//   ....[23]....
        /*04d0*/ 	.word	0xffffffff


	//   ....[24]....
        /*04d4*/ 	.word	0xffffffff


	//   ....[25]....
        /*04d8*/ 	.word	0xffffffff


	//   ....[26]....
        /*04dc*/ 	.word	0xffffffff


	//   ....[27]....
        /*04e0*/ 	.word	0xffffffff


	//   ....[28]....
        /*04e4*/ 	.word	0xffffffff


	//   ....[29]....
        /*04e8*/ 	.word	0xffffffff


	//   ....[30]....
        /*04ec*/ 	.word	0xffffffff


	//   ....[31]....
        /*04f0*/ 	.word	0xffffffff


	//   ....[32]....
        /*04f4*/ 	.word	0xffffffff


	//   ....[33]....
        /*04f8*/ 	.word	0xffffffff


	//   ....[34]....
        /*04fc*/ 	.word	0xffffffff


	//   ....[35]....
        /*0500*/ 	.word	0xffffffff


	//   ....[36]....
        /*0504*/ 	.word	0xffffffff


	//   ....[37]....
        /*0508*/ 	.word	0xffffffff


	//   ....[38]....
        /*050c*/ 	.word	0xffffffff


	//   ....[39]....
        /*0510*/ 	.word	0xffffffff


	//   ....[40]....
        /*0514*/ 	.word	0xffffffff


	//   ....[41]....
        /*0518*/ 	.word	0xffffffff


	//   ....[42]....
        /*051c*/ 	.word	0xffffffff


	//   ....[43]....
        /*0520*/ 	.word	0xffffffff


	//   ....[44]....
        /*0524*/ 	.word	0xffffffff


	//   ....[45]....
        /*0528*/ 	.word	0xffffffff


	//   ....[46]....
        /*052c*/ 	.word	0xffffffff


	//   ....[47]....
        /*0530*/ 	.word	0xffffffff


	//   ....[48]....
        /*0534*/ 	.word	0xffffffff


	//   ....[49]....
        /*0538*/ 	.word	0xffffffff


	//   ....[50]....
        /*053c*/ 	.word	0xffffffff


	//   ....[51]....
        /*0540*/ 	.word	0xffffffff


	//   ....[52]....
        /*0544*/ 	.word	0xffffffff


	//   ....[53]....
        /*0548*/ 	.word	0xffffffff


	//   ....[54]....
        /*054c*/ 	.word	0xffffffff


	//   ....[55]....
        /*0550*/ 	.word	0xffffffff


	//   ....[56]....
        /*0554*/ 	.word	0xffffffff


	//   ....[57]....
        /*0558*/ 	.word	0xffffffff


	//   ....[58]....
        /*055c*/ 	.word	0xffffffff


	//   ....[59]....
        /*0560*/ 	.word	0xffffffff


	//   ....[60]....
        /*0564*/ 	.word	0xffffffff


	//   ....[61]....
        /*0568*/ 	.word	0xffffffff


	//   ....[62]....
        /*056c*/ 	.word	0xffffffff


	//   ....[63]....
        /*0570*/ 	.word	0xffffffff


	//   ....[64]....
        /*0574*/ 	.word	0xffffffff


	//   ....[65]....
        /*0578*/ 	.word	0xffffffff


	//   ....[66]....
        /*057c*/ 	.word	0xffffffff


	//   ....[67]....
        /*0580*/ 	.word	0xffffffff


	//   ....[68]....
        /*0584*/ 	.word	0xffffffff


	//   ....[69]....
        /*0588*/ 	.word	0xffffffff


	//   ....[70]....
        /*058c*/ 	.word	0xffffffff


	//   ....[71]....
        /*0590*/ 	.word	0xffffffff


	//   ....[72]....
        /*0594*/ 	.word	0xffffffff


	//   ....[73]....
        /*0598*/ 	.word	0xffffffff


	//   ....[74]....
        /*059c*/ 	.word	0xffffffff


	//   ....[75]....
        /*05a0*/ 	.word	0xffffffff


	//   ....[76]....
        /*05a4*/ 	.word	0xffffffff


	//   ....[77]....
        /*05a8*/ 	.word	0xffffffff


	//   ....[78]....
        /*05ac*/ 	.word	0xffffffff


	//   ....[79]....
        /*05b0*/ 	.word	0xffffffff


	//   ....[80]....
        /*05b4*/ 	.word	0xffffffff


	//   ....[81]....
        /*05b8*/ 	.word	0xffffffff


	//   ....[82]....
        /*05bc*/ 	.word	0xffffffff


	//   ....[83]....
        /*05c0*/ 	.word	0xffffffff


	//   ....[84]....
        /*05c4*/ 	.word	0xffffffff


	//   ....[85]....
        /*05c8*/ 	.word	0x0500000f


	//   ....[86]....
        /*05cc*/ 	.word	0x0500000f


	//   ....[87]....
        /*05d0*/ 	.word	0x0500000f


	//   ....[88]....
        /*05d4*/ 	.word	0x0500000f


	//   ....[89]....
        /*05d8*/ 	.word	0x0500000f


	//   ....[90]....
        /*05dc*/ 	.word	0x0500000f


	//   ....[91]....
        /*05e0*/ 	.word	0x0500000f


	//   ....[92]....
        /*05e4*/ 	.word	0x0500000f


	//   ....[93]....
        /*05e8*/ 	.word	0x0500000f


	//   ....[94]....
        /*05ec*/ 	.word	0x0500000f


	//   ....[95]....
        /*05f0*/ 	.word	0x0500000f


	//   ....[96]....
        /*05f4*/ 	.word	0x0500000f


	//   ....[97]....
        /*05f8*/ 	.word	0x0500000f


	//   ....[98]....
        /*05fc*/ 	.word	0x0500000f


	//   ....[99]....
        /*0600*/ 	.word	0x0500000f


	//   ....[100]....
        /*0604*/ 	.word	0x0500000f


	//   ....[101]....
        /*0608*/ 	.word	0x0500000f


	//   ....[102]....
        /*060c*/ 	.word	0x0500000f


	//   ....[103]....
        /*0610*/ 	.word	0x0500000f


	//   ....[104]....
        /*0614*/ 	.word	0x0500000f


	//   ....[105]....
        /*0618*/ 	.word	0x0500000f


	//   ....[106]....
        /*061c*/ 	.word	0x0500000f


	//   ....[107]....
        /*0620*/ 	.word	0x0500000f


	//   ....[108]....
        /*0624*/ 	.word	0x0500000f


	//   ....[109]....
        /*0628*/ 	.word	0x0500000f


	//   ....[110]....
        /*062c*/ 	.word	0x0500000f


	//   ....[111]....
        /*0630*/ 	.word	0x0500000f


	//   ....[112]....
        /*0634*/ 	.word	0x0500000f


	//----- nvinfo : EIATTR_COOP_GROUP_INSTR_OFFSETS
	.align		4
.L_196:
        /*0638*/ 	.byte	0x04, 0x28
        /*063a*/ 	.short	(.L_198 - .L_197)


	//   ....[0]....
.L_197:
        /*063c*/ 	.word	0x00000060


	//   ....[1]....
        /*0640*/ 	.word	0x00000140


	//   ....[2]....
        /*0644*/ 	.word	0x00000190


	//   ....[3]....
        /*0648*/ 	.word	0x00000380


	//   ....[4]....
        /*064c*/ 	.word	0x000004e0


	//   ....[5]....
        /*0650*/ 	.word	0x00000600


	//   ....[6]....
        /*0654*/ 	.word	0x00000760


	//   ....[7]....
        /*0658*/ 	.word	0x00001f30


	//   ....[8]....
        /*065c*/ 	.word	0x00003f60


	//   ....[9]....
        /*0660*/ 	.word	0x00004940


	//   ....[10]....
        /*0664*/ 	.word	0x00004990


	//   ....[11]....
        /*0668*/ 	.word	0x00004ba0


	//   ....[12]....
        /*066c*/ 	.word	0x00004c50


	//   ....[13]....
        /*0670*/ 	.word	0x00005550


	//   ....[14]....
        /*0674*/ 	.word	0x000059b0


	//   ....[15]....
        /*0678*/ 	.word	0x000059d0


	//   ....[16]....
        /*067c*/ 	.word	0x00006200


	//   ....[17]....
        /*0680*/ 	.word	0x000062a0


	//   ....[18]....
        /*0684*/ 	.word	0x00006e50


	//   ....[19]....
        /*0688*/ 	.word	0x00006e90


	//   ....[20]....
        /*068c*/ 	.word	0x00006f00


	//   ....[21]....
        /*0690*/ 	.word	0x00006f30


	//   ....[22]....
        /*0694*/ 	.word	0x00006f60


	//   ....[23]....
        /*0698*/ 	.word	0x00008750


	//   ....[24]....
        /*069c*/ 	.word	0x00008b60


	//   ....[25]....
        /*06a0*/ 	.word	0x00008b90


	//   ....[26]....
        /*06a4*/ 	.word	0x00008bb0


	//   ....[27]....
        /*06a8*/ 	.word	0x00008bc0


	//   ....[28]....
        /*06ac*/ 	.word	0x00009800


	//   ....[29]....
        /*06b0*/ 	.word	0x00009820


	//   ....[30]....
        /*06b4*/ 	.word	0x00009ad0


	//   ....[31]....
        /*06b8*/ 	.word	0x00009af0


	//   ....[32]....
        /*06bc*/ 	.word	0x0000a260


	//   ....[33]....
        /*06c0*/ 	.word	0x0000a270


	//   ....[34]....
        /*06c4*/ 	.word	0x0000aac0


	//   ....[35]....
        /*06c8*/ 	.word	0x0000aae0


	//   ....[36]....
        /*06cc*/ 	.word	0x0000be90


	//   ....[37]....
        /*06d0*/ 	.word	0x0000bec0


	//   ....[38]....
        /*06d4*/ 	.word	0x0000c0f0


	//   ....[39]....
        /*06d8*/ 	.word	0x0000c110


	//   ....[40]....
        /*06dc*/ 	.word	0x0000c3c0


	//   ....[41]....
        /*06e0*/ 	.word	0x0000c5e0


	//   ....[42]....
        /*06e4*/ 	.word	0x0000c610


	//   ....[43]....
        /*06e8*/ 	.word	0x0000c640


	//   ....[44]....
        /*06ec*/ 	.word	0x0000c670


	//   ....[45]....
        /*06f0*/ 	.word	0x0000c6a0


	//   ....[46]....
        /*06f4*/ 	.word	0x0000c6d0


	//   ....[47]....
        /*06f8*/ 	.word	0x0000c870


	//   ....[48]....
        /*06fc*/ 	.word	0x0000c8a0


	//   ....[49]....
        /*0700*/ 	.word	0x0000c8d0


	//   ....[50]....
        /*0704*/ 	.word	0x0000c900


	//   ....[51]....
        /*0708*/ 	.word	0x0000c930


	//   ....[52]....
        /*070c*/ 	.word	0x0000c960


	//   ....[53]....
        /*0710*/ 	.word	0x0000c9f0


	//   ....[54]....
        /*0714*/ 	.word	0x0000ca20


	//   ....[55]....
        /*0718*/ 	.word	0x0000ca30


	//   ....[56]....
        /*071c*/ 	.word	0x0000cae0


	//   ....[57]....
        /*0720*/ 	.word	0x0000df80


	//   ....[58]....
        /*0724*/ 	.word	0x0000ea50


	//   ....[59]....
        /*0728*/ 	.word	0x0000ea60


	//   ....[60]....
        /*072c*/ 	.word	0x0000eb00


	//   ....[61]....
        /*0730*/ 	.word	0x0000eb10


	//   ....[62]....
        /*0734*/ 	.word	0x0000eb90


	//   ....[63]....
        /*0738*/ 	.word	0x0000eba0


	//   ....[64]....
        /*073c*/ 	.word	0x0000ebf0


	//   ....[65]....
        /*0740*/ 	.word	0x0000ec10


	//   ....[66]....
        /*0744*/ 	.word	0x000125e0


	//   ....[67]....
        /*0748*/ 	.word	0x00012610


	//   ....[68]....
        /*074c*/ 	.word	0x00012680


	//   ....[69]....
        /*0750*/ 	.word	0x000126b0


	//   ....[70]....
        /*0754*/ 	.word	0x000126e0


	//   ....[71]....
        /*0758*/ 	.word	0x00012710


	//   ....[72]....
        /*075c*/ 	.word	0x00012740


	//   ....[73]....
        /*0760*/ 	.word	0x00012770


	//   ....[74]....
        /*0764*/ 	.word	0x00012930


	//   ....[75]....
        /*0768*/ 	.word	0x00012960


	//   ....[76]....
        /*076c*/ 	.word	0x00012990


	//   ....[77]....
        /*0770*/ 	.word	0x000129c0


	//   ....[78]....
        /*0774*/ 	.word	0x000129f0


	//   ....[79]....
        /*0778*/ 	.word	0x00012a20


	//   ....[80]....
        /*077c*/ 	.word	0x00012ae0


	//   ....[81]....
        /*0780*/ 	.word	0x00012b00


	//   ....[82]....
        /*0784*/ 	.word	0x00012b10


	//   ....[83]....
        /*0788*/ 	.word	0x00012b70


	//   ....[84]....
        /*078c*/ 	.word	0x00013280


	//   ....[85]....
        /*0790*/ 	.word	0x00013810


	//   ....[86]....
        /*0794*/ 	.word	0x000139f0


	//   ....[87]....
        /*0798*/ 	.word	0x00013a40


	//   ....[88]....
        /*079c*/ 	.word	0x00013aa0


	//   ....[89]....
        /*07a0*/ 	.word	0x00013b90


	//   ....[90]....
        /*07a4*/ 	.word	0x00013bf0


	//   ....[91]....
        /*07a8*/ 	.word	0x00013ce0


	//   ....[92]....
        /*07ac*/ 	.word	0x00013d40


	//   ....[93]....
        /*07b0*/ 	.word	0x00013e10


	//   ....[94]....
        /*07b4*/ 	.word	0x00014140


	//   ....[95]....
        /*07b8*/ 	.word	0x000141e0


	//   ....[96]....
        /*07bc*/ 	.word	0x00014380


	//   ....[97]....
        /*07c0*/ 	.word	0x000143f0


	//   ....[98]....
        /*07c4*/ 	.word	0x00014460


	//   ....[99]....
        /*07c8*/ 	.word	0x000144d0


	//   ....[100]....
        /*07cc*/ 	.word	0x00014540


	//   ....[101]....
        /*07d0*/ 	.word	0x000145c0


	//   ....[102]....
        /*07d4*/ 	.word	0x00014650


	//   ....[103]....
        /*07d8*/ 	.word	0x000146f0


	//   ....[104]....
        /*07dc*/ 	.word	0x00014760


	//   ....[105]....
        /*07e0*/ 	.word	0x000147d0


	//   ....[106]....
        /*07e4*/ 	.word	0x00014840


	//   ....[107]....
        /*07e8*/ 	.word	0x000148c0


	//   ....[108]....
        /*07ec*/ 	.word	0x00014930


	//   ....[109]....
        /*07f0*/ 	.word	0x000149d0


	//   ....[110]....
        /*07f4*/ 	.word	0x00014a20


	//   ....[111]....
        /*07f8*/ 	.word	0x00014ab0


	//   ....[112]....
        /*07fc*/ 	.word	0x00014be0


	//----- nvinfo : EIATTR_REG_RECONFIG
	.align		4
.L_198:
        /*0800*/ 	.byte	0x01, 0x54
	.zero		2


	//----- nvinfo : EIATTR_SYSCALL_OFFSETS
	.align		4
        /*0804*/ 	.byte	0x04, 0x46
        /*0806*/ 	.short	(.L_200 - .L_199)


	//   ....[0]....
.L_199:
        /*0808*/ 	.word	0x00004120


	//   ....[1]....
        /*080c*/ 	.word	0x0000dba0


	//   ....[2]....
        /*0810*/ 	.word	0x0000dcf0


	//   ....[3]....
        /*0814*/ 	.word	0x0000ddf0


	//   ....[4]....
        /*0818*/ 	.word	0x0000e670


	//----- nvinfo : EIATTR_MBARRIER_INSTR_OFFSETS
	.align		4
.L_200:
        /*081c*/ 	.byte	0x04, 0x39
        /*081e*/ 	.short	(.L_202 - .L_201)


	//   ....[0]....
.L_201:
        /*0820*/ 	.word	0x00000270
        /*0824*/ 	.word	0x000000ff
        /*0828*/ 	.word	0x00028c00
        /*082c*/ 	.short	0x0100
        /*082e*/ 	.byte	0x08
	.zero		1


	//   ....[1]....
        /*0830*/ 	.word	0x00000280
        /*0834*/ 	.word	0x000000ff
        /*0838*/ 	.word	0x00028c20
        /*083c*/ 	.short	0x0100
        /*083e*/ 	.byte	0x08
	.zero		1


	//   ....[2]....
        /*0840*/ 	.word	0x00000330
        /*0844*/ 	.word	0x000000ff
        /*0848*/ 	.word	0x00028c30
        /*084c*/ 	.short	0x0100
        /*084e*/ 	.byte	0x06
	.zero		1


	//   ....[3]....
        /*0850*/ 	.word	0x00000340
        /*0854*/ 	.word	0x000000ff
        /*0858*/ 	.word	0x00028c40
        /*085c*/ 	.short	0x0100
        /*085e*/ 	.byte	0x06
	.zero		1


	//   ....[4]....
        /*0860*/ 	.word	0x00000350
        /*0864*/ 	.word	0x000000ff
        /*0868*/ 	.word	0x00028c38
        /*086c*/ 	.short	0x0100
        /*086e*/ 	.byte	0x06
	.zero		1


	//   ....[5]....
        /*0870*/ 	.word	0x00000360
        /*0874*/ 	.word	0x000000ff
        /*0878*/ 	.word	0x00028c48
        /*087c*/ 	.short	0x0100
        /*087e*/ 	.byte	0x06
	.zero		1


	//   ....[6]....
        /*0880*/ 	.word	0x00000490
        /*0884*/ 	.word	0x000000ff
        /*0888*/ 	.word	0x00028c50
        /*088c*/ 	.short	0x0100
        /*088e*/ 	.byte	0x08
	.zero		1


	//   ....[7]....
        /*0890*/ 	.word	0x000004a0
        /*0894*/ 	.word	0x000000ff
        /*0898*/ 	.word	0x00028c60
        /*089c*/ 	.short	0x0100
        /*089e*/ 	.byte	0x08
	.zero		1


	//   ....[8]....
        /*08a0*/ 	.word	0x000004b0
        /*08a4*/ 	.word	0x000000ff
        /*08a8*/ 	.word	0x00028c58
        /*08ac*/ 	.short	0x0100
        /*08ae*/ 	.byte	0x08
	.zero		1


	//   ....[9]....
        /*08b0*/ 	.word	0x000004c0
        /*08b4*/ 	.word	0x000000ff
        /*08b8*/ 	.word	0x00028c68
        /*08bc*/ 	.short	0x0100
        /*08be*/ 	.byte	0x08
	.zero		1


	//   ....[10]....
        /*08c0*/ 	.word	0x000005b0
        /*08c4*/ 	.word	0x000000ff
        /*08c8*/ 	.word	0x00028c70
        /*08cc*/ 	.short	0x0100
        /*08ce*/ 	.byte	0x06
	.zero		1


	//   ....[11]....
        /*08d0*/ 	.word	0x000005c0
        /*08d4*/ 	.word	0x000000ff
        /*08d8*/ 	.word	0x00028c80
        /*08dc*/ 	.short	0x0100
        /*08de*/ 	.byte	0x06
	.zero		1


	//   ....[12]....
        /*08e0*/ 	.word	0x000005d0
        /*08e4*/ 	.word	0x000000ff
        /*08e8*/ 	.word	0x00028c78
        /*08ec*/ 	.short	0x0100
        /*08ee*/ 	.byte	0x06
	.zero		1


	//   ....[13]....
        /*08f0*/ 	.word	0x000005e0
        /*08f4*/ 	.word	0x000000ff
        /*08f8*/ 	.word	0x00028c88
        /*08fc*/ 	.short	0x0100
        /*08fe*/ 	.byte	0x06
	.zero		1


	//   ....[14]....
        /*0900*/ 	.word	0x00000710
        /*0904*/ 	.word	0x000000ff
        /*0908*/ 	.word	0x00028c90
        /*090c*/ 	.short	0x0100
        /*090e*/ 	.byte	0x08
	.zero		1


	//   ....[15]....
        /*0910*/ 	.word	0x00000720
        /*0914*/ 	.word	0x000000ff
        /*0918*/ 	.word	0x00028ca0
        /*091c*/ 	.short	0x0100
        /*091e*/ 	.byte	0x08
	.zero		1


	//   ....[16]....
        /*0920*/ 	.word	0x00000730
        /*0924*/ 	.word	0x000000ff
        /*0928*/ 	.word	0x00028c98
        /*092c*/ 	.short	0x0100
        /*092e*/ 	.byte	0x08
	.zero		1


	//   ....[17]....
        /*0930*/ 	.word	0x00000740
        /*0934*/ 	.word	0x000000ff
        /*0938*/ 	.word	0x00028ca8
        /*093c*/ 	.short	0x0100
        /*093e*/ 	.byte	0x08
	.zero		1


	//   ....[18]....
        /*0940*/ 	.word	0x00000870
        /*0944*/ 	.word	0x000000ff
        /*0948*/ 	.word	0x00028cb0
        /*094c*/ 	.short	0x0100
        /*094e*/ 	.byte	0x08
	.zero		1


	//   ....[19]....
        /*0950*/ 	.word	0x00000880
        /*0954*/ 	.word	0x000000ff
        /*0958*/ 	.word	0x00028cc0
        /*095c*/ 	.short	0x0100
        /*095e*/ 	.byte	0x08
	.zero		1


	//   ....[20]....
        /*0960*/ 	.word	0x00000890
        /*0964*/ 	.word	0x000000ff
        /*0968*/ 	.word	0x00028cb8
        /*096c*/ 	.short	0x0100
        /*096e*/ 	.byte	0x08
	.zero		1


	//   ....[21]....
        /*0970*/ 	.word	0x000008a0
        /*0974*/ 	.word	0x000000ff
        /*0978*/ 	.word	0x00028cc8
        /*097c*/ 	.short	0x0100
        /*097e*/ 	.byte	0x08
	.zero		1


	//   ....[22]....
        /*0980*/ 	.word	0x00002040
        /*0984*/ 	.word	0x000000ff
        /*0988*/ 	.word	0x00028c50
        /*098c*/ 	.short	0x010a
        /*098e*/ 	.byte	0x11
	.zero		1


	//   ....[23]....
        /*0990*/ 	.word	0x00002330
        /*0994*/ 	.word	0x00000000
        /*0998*/ 	.word	0x00000000
        /*099c*/ 	.short	0x0101
        /*099e*/ 	.byte	0x3f
	.zero		1


	//   ....[24]....
        /*09a0*/ 	.word	0x00002cc0
        /*09a4*/ 	.word	0x000000ff
        /*09a8*/ 	.word	0x00028c50
        /*09ac*/ 	.short	0x010a
        /*09ae*/ 	.byte	0x06
	.zero		1


	//   ....[25]....
        /*09b0*/ 	.word	0x00002d00
        /*09b4*/ 	.word	0x000000ff
        /*09b8*/ 	.word	0x00028c50
        /*09bc*/ 	.short	0x010a
        /*09be*/ 	.byte	0x06
	.zero		1


	//   ....[26]....
        /*09c0*/ 	.word	0x00002f50
        /*09c4*/ 	.word	0x00000000
        /*09c8*/ 	.word	0x00000000
        /*09cc*/ 	.short	0x0101
        /*09ce*/ 	.byte	0x3f
	.zero		1


	//   ....[27]....
        /*09d0*/ 	.word	0x000041a0
        /*09d4*/ 	.word	0x000000ff
        /*09d8*/ 	.word	0x00028c00
        /*09dc*/ 	.short	0x010a
        /*09de*/ 	.byte	0x26
	.zero		1


	//   ....[28]....
        /*09e0*/ 	.word	0x00004220
        /*09e4*/ 	.word	0x00000007
        /*09e8*/ 	.word	0x00028c30
        /*09ec*/ 	.short	0x010a
        /*09ee*/ 	.byte	0x3f
	.zero		1


	//   ....[29]....
        /*09f0*/ 	.word	0x00004260
        /*09f4*/ 	.word	0x00000007
        /*09f8*/ 	.word	0x00028c30
        /*09fc*/ 	.short	0x010a
        /*09fe*/ 	.byte	0x3f
	.zero		1


	//   ....[30]....
        /*0a00*/ 	.word	0x00004e40
        /*0a04*/ 	.word	0x00000005
        /*0a08*/ 	.word	0x00000000
        /*0a0c*/ 	.short	0x0101
        /*0a0e*/ 	.byte	0x3f
	.zero		1


	//   ....[31]....
        /*0a10*/ 	.word	0x000052b0
        /*0a14*/ 	.word	0x00000007
        /*0a18*/ 	.word	0x00028c50
        /*0a1c*/ 	.short	0x010a
        /*0a1e*/ 	.byte	0x3f
	.zero		1


	//   ....[32]....
        /*0a20*/ 	.word	0x00005300
        /*0a24*/ 	.word	0x00000007
        /*0a28*/ 	.word	0x00028c50
        /*0a2c*/ 	.short	0x010a
        /*0a2e*/ 	.byte	0x3f
	.zero		1


	//   ....[33]....
        /*0a30*/ 	.word	0x00005570
        /*0a34*/ 	.word	0x00000007
        /*0a38*/ 	.word	0x00000000
        /*0a3c*/ 	.short	0x0101
        /*0a3e*/ 	.byte	0x3f
	.zero		1


	//   ....[34]....
        /*0a40*/ 	.word	0x000056a0
        /*0a44*/ 	.word	0x000000ff
        /*0a48*/ 	.word	0x00028c30
        /*0a4c*/ 	.short	0x010a
        /*0a4e*/ 	.byte	0x17
	.zero		1


	//   ....[35]....
        /*0a50*/ 	.word	0x000056e0
        /*0a54*/ 	.word	0x000000ff
        /*0a58*/ 	.word	0x00028c30
        /*0a5c*/ 	.short	0x010a
        /*0a5e*/ 	.byte	0x17
	.zero		1


	//   ....[36]....
        /*0a60*/ 	.word	0x00006490
        /*0a64*/ 	.word	0x0000000b
        /*0a68*/ 	.word	0x00000000
        /*0a6c*/ 	.short	0x0101
        /*0a6e*/ 	.byte	0x3f
	.zero		1


	//   ....[37]....
        /*0a70*/ 	.word	0x00006bb0
        /*0a74*/ 	.word	0x000000ff
        /*0a78*/ 	.word	0x00028c50
        /*0a7c*/ 	.short	0x010a
        /*0a7e*/ 	.byte	0x17
	.zero		1


	//   ....[38]....
        /*0a80*/ 	.word	0x00006bf0
        /*0a84*/ 	.word	0x000000ff
        /*0a88*/ 	.word	0x00028c50
        /*0a8c*/ 	.short	0x010a
        /*0a8e*/ 	.byte	0x17
	.zero		1


	//   ....[39]....
        /*0a90*/ 	.word	0x00006e70
        /*0a94*/ 	.word	0x0000000a
        /*0a98*/ 	.word	0x00000000
        /*0a9c*/ 	.short	0x0101
        /*0a9e*/ 	.byte	0x3f
	.zero		1


	//   ....[40]....
        /*0aa0*/ 	.word	0x00009810
        /*0aa4*/ 	.word	0x000000ff
        /*0aa8*/ 	.word	0x00000000
        /*0aac*/ 	.short	0x0101
        /*0aae*/ 	.byte	0x04
	.zero		1


	//   ....[41]....
        /*0ab0*/ 	.word	0x0000a190
        /*0ab4*/ 	.word	0x000000ff
        /*0ab8*/ 	.word	0x00000000
        /*0abc*/ 	.short	0x0101
        /*0abe*/ 	.byte	0x04
	.zero		1


	//   ....[42]....
        /*0ac0*/ 	.word	0x0000e1d0
        /*0ac4*/ 	.word	0x00000000
        /*0ac8*/ 	.word	0x00028c40
        /*0acc*/ 	.short	0x010a
        /*0ace*/ 	.byte	0x3f
	.zero		1


	//   ....[43]....
        /*0ad0*/ 	.word	0x0000ecb0
        /*0ad4*/ 	.word	0x00000012
        /*0ad8*/ 	.word	0x00028c00
        /*0adc*/ 	.short	0x0107
        /*0ade*/ 	.byte	0x3f
	.zero		1


	//   ....[44]....
        /*0ae0*/ 	.word	0x0000eda0
        /*0ae4*/ 	.word	0x00000012
        /*0ae8*/ 	.word	0x00028c00
        /*0aec*/ 	.short	0x0101
        /*0aee*/ 	.byte	0x3f
	.zero		1


	//   ....[45]....
        /*0af0*/ 	.word	0x0000edc0
        /*0af4*/ 	.word	0x00000012
        /*0af8*/ 	.word	0x00028c20
        /*0afc*/ 	.short	0x010a
        /*0afe*/ 	.byte	0x3f
	.zero		1


	//   ....[46]....
        /*0b00*/ 	.word	0x0000eea0
        /*0b04*/ 	.word	0x00000000
        /*0b08*/ 	.word	0x00028c60
        /*0b0c*/ 	.short	0x010a
        /*0b0e*/ 	.byte	0x3f
	.zero		1


	//   ....[47]....
        /*0b10*/ 	.word	0x0000fb10
        /*0b14*/ 	.word	0x00000003
        /*0b18*/ 	.word	0x00028c40
        /*0b1c*/ 	.short	0x010a
        /*0b1e*/ 	.byte	0x3f
	.zero		1


	//   ....[48]....
        /*0b20*/ 	.word	0x0000fd60
        /*0b24*/ 	.word	0x00000003
        /*0b28*/ 	.word	0x00028c60
        /*0b2c*/ 	.short	0x010a
        /*0b2e*/ 	.byte	0x3f
	.zero		1


	//   ....[49]....
        /*0b30*/ 	.word	0x00010910
        /*0b34*/ 	.word	0x00000004
        /*0b38*/ 	.word	0x00028c40
        /*0b3c*/ 	.short	0x010a
        /*0b3e*/ 	.byte	0x3f
	.zero		1


	//   ....[50]....
        /*0b40*/ 	.word	0x00010b60
        /*0b44*/ 	.word	0x00000004
        /*0b48*/ 	.word	0x00028c60
        /*0b4c*/ 	.short	0x010a
        /*0b4e*/ 	.byte	0x3f
	.zero		1


	//   ....[51]....
        /*0b50*/ 	.word	0x000116a0
        /*0b54*/ 	.word	0x00000004
        /*0b58*/ 	.word	0x00028c40
        /*0b5c*/ 	.short	0x010a
        /*0b5e*/ 	.byte	0x3f
	.zero		1


	//   ....[52]....
        /*0b60*/ 	.word	0x000118f0
        /*0b64*/ 	.word	0x00000004
        /*0b68*/ 	.word	0x00028c60
        /*0b6c*/ 	.short	0x010a
        /*0b6e*/ 	.byte	0x3f
	.zero		1


	//   ....[53]....
        /*0b70*/ 	.word	0x00013200
        /*0b74*/ 	.word	0x00000000
        /*0b78*/ 	.word	0x00028c20
        /*0b7c*/ 	.short	0x010a
        /*0b7e*/ 	.byte	0x3f
	.zero		1


	//   ....[54]....
        /*0b80*/ 	.word	0x000133f0
        /*0b84*/ 	.word	0x00000006
        /*0b88*/ 	.word	0x00000000
        /*0b8c*/ 	.short	0x010a
        /*0b8e*/ 	.byte	0x3f
	.zero		1


	//   ....[55]....
        /*0b90*/ 	.word	0x00013420
        /*0b94*/ 	.word	0x00000007
        /*0b98*/ 	.word	0x00000000
        /*0b9c*/ 	.short	0x010a
        /*0b9e*/ 	.byte	0x3f
	.zero		1


	//   ....[56]....
        /*0ba0*/ 	.word	0x00013480
        /*0ba4*/ 	.word	0x00000004
        /*0ba8*/ 	.word	0x00000000
        /*0bac*/ 	.short	0x010a
        /*0bae*/ 	.byte	0x3f
	.zero		1


	//   ....[57]....
        /*0bb0*/ 	.word	0x000134b0
        /*0bb4*/ 	.word	0x00000003
        /*0bb8*/ 	.word	0x00000000
        /*0bbc*/ 	.short	0x010a
        /*0bbe*/ 	.byte	0x3f
	.zero		1


	//   ....[58]....
        /*0bc0*/ 	.word	0x00013520
        /*0bc4*/ 	.word	0x00000003
        /*0bc8*/ 	.word	0x00028c50
        /*0bcc*/ 	.short	0x010a
        /*0bce*/ 	.byte	0x3f
	.zero		1


	//   ....[59]....
        /*0bd0*/ 	.word	0x00013580
        /*0bd4*/ 	.word	0x00000003
        /*0bd8*/ 	.word	0x00028c50
        /*0bdc*/ 	.short	0x010a
        /*0bde*/ 	.byte	0x3f
	.zero		1


	//   ....[60]....
        /*0be0*/ 	.word	0x000135e0
        /*0be4*/ 	.word	0x00000003
        /*0be8*/ 	.word	0x00028c00
        /*0bec*/ 	.short	0x010a
        /*0bee*/ 	.byte	0x3f
	.zero		1


	//   ....[61]....
        /*0bf0*/ 	.word	0x00013630
        /*0bf4*/ 	.word	0x00000007
        /*0bf8*/ 	.word	0x00028c30
        /*0bfc*/ 	.short	0x010a
        /*0bfe*/ 	.byte	0x3f
	.zero		1


	//   ....[62]....
        /*0c00*/ 	.word	0x00013680
        /*0c04*/ 	.word	0x00000007
        /*0c08*/ 	.word	0x00028c50
        /*0c0c*/ 	.short	0x010a
        /*0c0e*/ 	.byte	0x3f
	.zero		1


	//   ....[63]....
        /*0c10*/ 	.word	0x000136e0
        /*0c14*/ 	.word	0x00000000
        /*0c18*/ 	.word	0x00028c30
        /*0c1c*/ 	.short	0x010a
        /*0c1e*/ 	.byte	0x3f
	.zero		1


	//   ....[64]....
        /*0c20*/ 	.word	0x00013730
        /*0c24*/ 	.word	0x0000000a
        /*0c28*/ 	.word	0x00028c50
        /*0c2c*/ 	.short	0x010a
        /*0c2e*/ 	.byte	0x3f
	.zero		1


	//   ....[65]....
        /*0c30*/ 	.word	0x000138d0
        /*0c34*/ 	.word	0x00000000
        /*0c38*/ 	.word	0x00028c40
        /*0c3c*/ 	.short	0x010a
        /*0c3e*/ 	.byte	0x3f
	.zero		1


	//   ....[66]....
        /*0c40*/ 	.word	0x00013e50
        /*0c44*/ 	.word	0x00000012
        /*0c48*/ 	.word	0x00028c20
        /*0c4c*/ 	.short	0x010a
        /*0c4e*/ 	.byte	0x3f
	.zero		1


	//   ....[67]....
        /*0c50*/ 	.word	0x00013ea0
        /*0c54*/ 	.word	0x00000000
        /*0c58*/ 	.word	0x00028c60
        /*0c5c*/ 	.short	0x010a
        /*0c5e*/ 	.byte	0x3f
	.zero		1


	//   ....[68]....
        /*0c60*/ 	.word	0x00013ef0
        /*0c64*/ 	.word	0x00000003
        /*0c68*/ 	.word	0x00028c40
        /*0c6c*/ 	.short	0x010a
        /*0c6e*/ 	.byte	0x3f
	.zero		1


	//   ....[69]....
        /*0c70*/ 	.word	0x00013f40
        /*0c74*/ 	.word	0x00000003
        /*0c78*/ 	.word	0x00028c60
        /*0c7c*/ 	.short	0x010a
        /*0c7e*/ 	.byte	0x3f
	.zero		1


	//   ....[70]....
        /*0c80*/ 	.word	0x00013f90
        /*0c84*/ 	.word	0x00000004
        /*0c88*/ 	.word	0x00028c40
        /*0c8c*/ 	.short	0x010a
        /*0c8e*/ 	.byte	0x3f
	.zero		1


	//   ....[71]....
        /*0c90*/ 	.word	0x00013fe0
        /*0c94*/ 	.word	0x00000004
        /*0c98*/ 	.word	0x00028c60
        /*0c9c*/ 	.short	0x010a
        /*0c9e*/ 	.byte	0x3f
	.zero		1


	//   ....[72]....
        /*0ca0*/ 	.word	0x00014030
        /*0ca4*/ 	.word	0x00000004
        /*0ca8*/ 	.word	0x00028c40
        /*0cac*/ 	.short	0x010a
        /*0cae*/ 	.byte	0x3f
	.zero		1


	//   ....[73]....
        /*0cb0*/ 	.word	0x00014080
        /*0cb4*/ 	.word	0x00000004
        /*0cb8*/ 	.word	0x00028c60
        /*0cbc*/ 	.short	0x010a
        /*0cbe*/ 	.byte	0x3f
	.zero		1


	//   ....[74]....
        /*0cc0*/ 	.word	0x00014b00
        /*0cc4*/ 	.word	0x00000000
        /*0cc8*/ 	.word	0x00028c20
        /*0ccc*/ 	.short	0x010a
        /*0cce*/ 	.byte	0x3f
	.zero		1


	//   ....[75]....
        /*0cd0*/ 	.word	0x00014ca0
        /*0cd4*/ 	.word	0x00000006
        /*0cd8*/ 	.word	0x00000000
        /*0cdc*/ 	.short	0x010a
        /*0cde*/ 	.byte	0x3f
	.zero		1


	//   ....[76]....
        /*0ce0*/ 	.word	0x00014cf0
        /*0ce4*/ 	.word	0x00000007
        /*0ce8*/ 	.word	0x00000000
        /*0cec*/ 	.short	0x010a
        /*0cee*/ 	.byte	0x3f
	.zero		1


	//   ....[77]....
        /*0cf0*/ 	.word	0x00014d40
        /*0cf4*/ 	.word	0x00000004
        /*0cf8*/ 	.word	0x00000000
        /*0cfc*/ 	.short	0x010a
        /*0cfe*/ 	.byte	0x3f
	.zero		1


	//----- nvinfo : EIATTR_NUM_MBARRIERS
	.align		4
.L_202:
        /*0d00*/ 	.byte	0x03, 0x38
        /*0d02*/ 	.short	0x0016


	//----- nvinfo : EIATTR_EXIT_INSTR_OFFSETS
	.align		4
        /*0d04*/ 	.byte	0x04, 0x1c
        /*0d06*/ 	.short	(.L_204 - .L_203)


	//   ....[0]....
.L_203:
        /*0d08*/ 	.word	0x00000a40


	//   ....[1]....
        /*0d0c*/ 	.word	0x0000c370


	//   ....[2]....
        /*0d10*/ 	.word	0x00013500


	//----- nvinfo : EIATTR_MAX_THREADS
	.align		4
.L_204:
        /*0d14*/ 	.byte	0x04, 0x05
        /*0d16*/ 	.short	(.L_206 - .L_205)
.L_205:
        /*0d18*/ 	.word	0x00000180
        /*0d1c*/ 	.word	0x00000001
        /*0d20*/ 	.word	0x00000001


	//----- nvinfo : EIATTR_CRS_STACK_SIZE
	.align		4
.L_206:
        /*0d24*/ 	.byte	0x04, 0x1e
        /*0d26*/ 	.short	(.L_208 - .L_207)
.L_207:
        /*0d28*/ 	.word	0x00000000


	//----- nvinfo : EIATTR_CBANK_PARAM_SIZE
	.align		4
.L_208:
        /*0d2c*/ 	.byte	0x03, 0x19
        /*0d2e*/ 	.short	0x0af0


	//----- nvinfo : EIATTR_PARAM_CBANK
	.align		4
        /*0d30*/ 	.byte	0x04, 0x0a
        /*0d32*/ 	.short	(.L_210 - .L_209)
	.align		4
.L_209:
        /*0d34*/ 	.word	index@(.nv.constant0._ZN7cutlass13device_kernelIN5flash11enable_sm90INS1_16FlashAttnFwdSm90INS1_25CollectiveMainloopFwdSm90ILi2EN4cute5tupleIJNS5_1CILi1EEES8_S8_EEENS6_IJNS7_ILi64EEESA_SA_EEELi512ENS_10bfloat16_tEfNS_4arch4Sm90ELb0ELb0ELb0ELb1ELb0ELb0ELb0ELb0ELb0ELb1ELb1ELb0EEENS1_21CollectiveEpilogueFwdINS6_IJSA_NS7_ILi512EEESA_EEES9_SC_SE_Li256ELb1ELb1ELb1ELb0EEENS1_36VarlenDynamicPersistentTileSchedulerILi64ELi64ELi256ELi128ELb1ELb1ELb1ELb0ELb1ELb1EEEEEEEEEvNT_6ParamsE)
        /*0d38*/ 	.short	0x0210
        /*0d3a*/ 	.short	0x0af0


	//----- nvinfo : EIATTR_SW_WAR
	.align		4
.L_210:
        /*0d3c*/ 	.byte	0x04, 0x36
        /*0d3e*/ 	.short	(.L_212 - .L_211)
.L_211:
        /*0d40*/ 	.word	0x00000008
.L_212:


//--------------------- .nv.info._ZN7cutlass13device_kernelIN5flash11enable_sm90INS1_16FlashAttnFwdSm90INS1_25CollectiveMainloopFwdSm90ILi2EN4cute5tupleIJNS5_1CILi1EEES8_S8_EEENS6_IJNS7_ILi64EEESA_SA_EEELi512ENS_10bfloat16_tEfNS_4arch4Sm90ELb0ELb0ELb0ELb1ELb0ELb1ELb0ELb0ELb0ELb1ELb1ELb0EEENS1_21CollectiveEpilogueFwdINS6_IJSA_NS7_ILi512EEESA_EEES9_SC_SE_Li256ELb1ELb1ELb1ELb0EEENS1_36VarlenDynamicPersistentTileSchedulerILi64ELi64ELi256ELi128ELb1ELb1ELb1ELb0ELb1ELb1EEEEEEEEEvNT_6ParamsE --------------------------
	.section	.nv.info._ZN7cutlass13device_kernelIN5flash11enable_sm90INS1_16FlashAttnFwdSm90INS1_25CollectiveMainloopFwdSm90ILi2EN4cute5tupleIJNS5_1CILi1EEES8_S8_EEENS6_IJNS7_ILi64EEESA_SA_EEELi512ENS_10bfloat16_tEfNS_4arch4Sm90ELb0ELb0ELb0ELb1ELb0ELb1ELb0ELb0ELb0ELb1ELb1ELb0EEENS1_21CollectiveEpilogueFwdINS6_IJSA_NS7_ILi512EEESA_EEES9_SC_SE_Li256ELb1ELb1ELb1ELb0EEENS1_36VarlenDynamicPersistentTileSchedulerILi64ELi64ELi256ELi128ELb1ELb1ELb1ELb0ELb1ELb1EEEEEEEEEvNT_6ParamsE,"",@"SHT_CUDA_INFO"
	.sectionflags	@""
	.align	4


	//----- nvinfo : EIATTR_CUDA_API_VERSION
	.align		4
        /*0000*/ 	.byte	0x04, 0x37
        /*0002*/ 	.short	(.L_214 - .L_213)
.L_213:
        /*0004*/ 	.word	0x00000082


	//----- nvinfo : EIATTR_KPARAM_INFO
	.align		4
.L_214:
        /*0008*/ 	.byte	0x04, 0x17
        /*000a*/ 	.short	(.L_216 - .L_215)
.L_215:
        /*000c*/ 	.word	0x00000000
        /*0010*/ 	.short	0x0000
        /*0012*/ 	.short	0x0070
        /*0014*/ 	.byte	0x00, 0xf0, 0x01, 0x2a


	//----- nvinfo : EIATTR_SPARSE_MMA_MASK
	.align		4
.L_216:
        /*0018*/ 	.byte	0x03, 0x50
        /*001a*/ 	.short	0x0000


	//----- nvinfo : EIATTR_MAXREG_COUNT
	.align		4
        /*001c*/ 	.byte	0x03, 0x1b
        /*001e*/ 	.short	0x00a8


	//----- nvinfo : EIATTR_NUM_BARRIERS
	.align		4
        /*0020*/ 	.byte	0x02, 0x4c
        /*0022*/ 	.byte	0x10
	.zero		1


	//----- nvinfo : EIATTR_EXTERNS
	.align		4
        /*0024*/ 	.byte	0x04, 0x0f
        /*0026*/ 	.short	(.L_218 - .L_217)


	//   ....[0]....
	.align		4
.L_217:
        /*0028*/ 	.word	index@(__assertfail)


	//----- nvinfo : EIATTR_ANNOTATIONS
	.align		4
.L_218:
        /*002c*/ 	.byte	0x04, 0x55
        /*002e*/ 	.short	(.L_220 - .L_219)


	//   ....[0]....
.L_219:
        /* <DEDUP_REMOVED lines=89> */


	//----- nvinfo : EIATTR_MERCURY_ISA_VERSION
	.align		4
.L_220:
        /*05a8*/ 	.byte	0x03, 0x5f
        /*05aa*/ 	.short	0x0101


	//----- nvinfo : EIATTR_UNUSED_LOAD_BYTE_OFFSET
	.align		4
        /*05ac*/ 	.byte	0x04, 0x44
        /*05ae*/ 	.short	(.L_222 - .L_221)


	//   ....[0]....
.L_221:
        /*05b0*/ 	.word	0x00000a80
        /*05b4*/ 	.word	0x0000fff0


	//   ....[1]....
        /*05b8*/ 	.word	0x0000d230
        /*05bc*/ 	.word	0x0000fff0


	//----- nvinfo : EIATTR_INT_WARP_WIDE_INSTR_OFFSETS
	.align		4
.L_222:
        /*05c0*/ 	.byte	0x04, 0x31
        /*05c2*/ 	.short	(.L_224 - .L_223)


	//   ....[0]....
.L_223:
        /*05c4*/ 	.word	0x00000190


	//   ....[1]....
        /*05c8*/ 	.word	0x000001c0


	//   ....[2]....
        /*05cc*/ 	.word	0x00000290


	//   ....[3]....
        /*05d0*/ 	.word	0x00014ff0


	//   ....[4]....
        /*05d4*/ 	.word	0x00015080


	//   ....[5]....
        /*05d8*/ 	.word	0x00019960


	//   ....[6]....
        /*05dc*/ 	.word	0x000199f0


	//----- nvinfo : EIATTR_COOP_GROUP_MASK_REGIDS
	.align		4
.L_224:
        /*05e0*/ 	.byte	0x04, 0x29
        /*05e2*/ 	.short	(.L_226 - .L_225)


	//   ....[0]....
.L_225:
        /*05e4*/ 	.word	0xffffffff


	//   ....[1]....
        /*05e8*/ 	.word	0xffffffff


	//   ....[2]....
        /*05ec*/ 	.word	0xffffffff


	//   ....[3]....
        /*05f0*/ 	.word	0xffffffff


	//   ....[4]....
        /*05f4*/ 	.word	0xffffffff


	//   ....[5]....
        /*05f8*/ 	.word	0xffffffff


	//   ....[6]....
        /*05fc*/ 	.word	0xffffffff


	//   ....[7]....
        /*0600*/ 	.word	0xffffffff


	//   ....[8]....
        /*0604*/ 	.word	0xffffffff


	//   ....[9]....
        /*0608*/ 	.word	0xffffffff


	//   ....[10]....
        /*060c*/ 	.word	0xffffffff


	//   ....[11]....
        /*0610*/ 	.word	0xffffffff


	//   ....[12]....
        /*0614*/ 	.word	0xffffffff


	//   ....[13]....
        /*0618*/ 	.word	0xffffffff


	//   ....[14]....
        /*061c*/ 	.word	0xffffffff


	//   ....[15]....
        /*0620*/ 	.word	0xffffffff


	//   ....[16]....
        /*0624*/ 	.word	0xffffffff


	//   ....[17]....
        /*0628*/ 	.word	0xffffffff


	//   ....[18]....
        /*062c*/ 	.word	0xffffffff


	//   ....[19]....
        /*0630*/ 	.word	0xffffffff


	//   ....[20]....
        /*0634*/ 	.word	0xffffffff


	//   ....[21]....
        /*0638*/ 	.word	0xffffffff


	//   ....[22]....
        /*063c*/ 	.word	0xffffffff


	//   ....[23]....
        /*0640*/ 	.word	0xffffffff


	//   ....[24]....
        /*0644*/ 	.word	0xffffffff


	//   ....[25]....
        /*0648*/ 	.word	0xffffffff


	//   ....[26]....
        /*064c*/ 	.word	0xffffffff


	//   ....[27]....
        /*0650*/ 	.word	0xffffffff


	//   ....[28]....
        /*0654*/ 	.word	0xffffffff


	//   ....[29]....
        /*0658*/ 	.word	0xffffffff


	//   ....[30]....
        /*065c*/ 	.word	0xffffffff


	//   ....[31]....
        /*0660*/ 	.word	0xffffffff


	//   ....[32]....
        /*0664*/ 	.word	0xffffffff


	//   ....[33]....
        /*0668*/ 	.word	0xffffffff


	//   ....[34]....
        /*066c*/ 	.word	0xffffffff


	//   ....[35]....
        /*0670*/ 	.word	0xffffffff


	//   ....[36]....
        /*0674*/ 	.word	0xffffffff


	//   ....[37]....
        /*0678*/ 	.word	0xffffffff


	//   ....[38]....
        /*067c*/ 	.word	0xffffffff


	//   ....[39]....
        /*0680*/ 	.word	0xffffffff


	//   ....[40]....
        /*0684*/ 	.word	0xffffffff


	//   ....[41]....
        /*0688*/ 	.word	0xffffffff


	//   ....[42]....
        /*068c*/ 	.word	0xffffffff


	//   ....[43]....
        /*0690*/ 	.word	0xffffffff


	//   ....[44]....
        /*0694*/ 	.word	0xffffffff


	//   ....[45]....
        /*0698*/ 	.word	0xffffffff


	//   ....[46]....
        /*069c*/ 	.word	0xffffffff


	//   ....[47]....
        /*06a0*/ 	.word	0xffffffff


	//   ....[48]....
        /*06a4*/ 	.word	0xffffffff


	//   ....[49]....
        /*06a8*/ 	.word	0xffffffff


	//   ....[50]....
        /*06ac*/ 	.word	0xffffffff


	//   ....[51]....
        /*06b0*/ 	.word	0xffffffff


	//   ....[52]....
        /*06b4*/ 	.word	0xffffffff


	//   ....[53]....
        /*06b8*/ 	.word	0xffffffff


	//   ....[54]....
        /*06bc*/ 	.word	0xffffffff


	//   ....[55]....
        /*06c0*/ 	.word	0xffffffff


	//   ....[56]....
        /*06c4*/ 	.word	0xffffffff


	//   ....[57]....
        /*06c8*/ 	.word	0xffffffff


	//   ....[58]....
        /*06cc*/ 	.word	0xffffffff


	//   ....[59]....
        /*06d0*/ 	.word	0xffffffff


	//   ....[60]....
        /*06d4*/ 	.word	0xffffffff


	//   ....[61]....
        /*06d8*/ 	.word	0xffffffff


	//   ....[62]....
        /*06dc*/ 	.word	0xffffffff


	//   ....[63]....
        /*06e0*/ 	.word	0xffffffff


	//   ....[64]....
        /*06e4*/ 	.word	0xffffffff


	//   ....[65]....
        /*06e8*/ 	.word	0xffffffff


	//   ....[66]....
        /*06ec*/ 	.word	0xffffffff


	//   ....[67]....
        /*06f0*/ 	.word	0xffffffff


	//   ....[68]....
        /*06f4*/ 	.word	0xffffffff


	//   ....[69]....
        /*06f8*/ 	.word	0xffffffff


	//   ....[70]....
        /*06fc*/ 	.word	0xffffffff


	//   ....[71]....
        /*0700*/ 	.word	0xffffffff


	//   ....[72]....
        /*0704*/ 	.word	0xffffffff


	//   ....[73]....
        /*0708*/ 	.word	0xffffffff


	//   ....[74]....
        /*070c*/ 	.word	0xffffffff


	//   ....[75]....
        /*0710*/ 	.word	0xffffffff


	//   ....[76]....
        /*0714*/ 	.word	0xffffffff


	//   ....[77]....
        /*0718*/ 	.word	0xffffffff


	//   ....[78]....
        /*071c*/ 	.word	0xffffffff


	//   ....[79]....
        /*0720*/ 	.word	0xffffffff


	//   ....[80]....
        /*0724*/ 	.word	0xffffffff


	//   ....[81]....
        /*0728*/ 	.word	0xffffffff


	//   ....[82]....
        /*072c*/ 	.word	0xffffffff


	//   ....[83]....
        /*0730*/ 	.word	0xffffffff


	//   ....[84]....
        /*0734*/ 	.word	0xffffffff


	//   ....[85]....
        /*0738*/ 	.word	0xffffffff


	//   ....[86]....
        /*073c*/ 	.word	0xffffffff


	//   ....[87]....
        /*0740*/ 	.word	0xffffffff


	//   ....[88]....
        /*0744*/ 	.word	0xffffffff


	//   ....[89]....
        /*0748*/ 	.word	0xffffffff


	//   ....[90]....
        /*074c*/ 	.word	0xffffffff


	//   ....[91]....
        /*0750*/ 	.word	0xffffffff


	//   ....[92]....
        /*0754*/ 	.word	0xffffffff


	//   ....[93]....
        /*0758*/ 	.word	0xffffffff


	//   ....[94]....
        /*075c*/ 	.word	0x0500000f


	//   ....[95]....
        /*0760*/ 	.word	0x0500000f


	//   ....[96]....
        /*0764*/ 	.word	0x0500000f


	//   ....[97]....
        /*0768*/ 	.word	0x0500000f


	//   ....[98]....
        /*076c*/ 	.word	0x0500000f


	//   ....[99]....
        /*0770*/ 	.word	0x0500000f


	//   ....[100]....
        /*0774*/ 	.word	0x0500000f


	//   ....[101]....
        /*0778*/ 	.word	0x0500000f


	//   ....[102]....
        /*077c*/ 	.word	0x0500000f


	//   ....[103]....
        /*0780*/ 	.word	0x0500000f


	//   ....[104]....
        /*0784*/ 	.word	0x0500000f


	//   ....[105]....
        /*0788*/ 	.word	0x0500000f


	//   ....[106]....
        /*078c*/ 	.word	0x0500000f


	//   ....[107]....
        /*0790*/ 	.word	0x0500000f


	//   ....[108]....
        /*0794*/ 	.word	0x0500000f


	//   ....[109]....
        /*0798*/ 	.word	0x0500000f


	//   ....[110]....
        /*079c*/ 	.word	0x0500000f


	//   ....[111]....
        /*07a0*/ 	.word	0x0500000f


	//   ....[112]....
        /*07a4*/ 	.word	0x0500000f


	//   ....[113]....
        /*07a8*/ 	.word	0x0500000f


	//   ....[114]....
        /*07ac*/ 	.word	0x0500000f


	//   ....[115]....
        /*07b0*/ 	.word	0x0500000f


	//   ....[116]....
        /*07b4*/ 	.word	0x0500000f


	//   ....[117]....
        /*07b8*/ 	.word	0x0500000f


	//   ....[118]....
        /*07bc*/ 	.word	0x0500000f


	//   ....[119]....
        /*07c0*/ 	.word	0x0500000f


	//   ....[120]....
        /*07c4*/ 	.word	0x0500000f


	//   ....[121]....
        /*07c8*/ 	.word	0x0500000f


	//   ....[122]....
        /*07cc*/ 	.word	0x0500000f


	//   ....[123]....
        /*07d0*/ 	.word	0x0500000f


	//   ....[124]....
        /*07d4*/ 	.word	0x0500000f


	//   ....[125]....
        /*07d8*/ 	.word	0x0500000f


	//   ....[126]....
        /*07dc*/ 	.word	0x0500000f


	//   ....[127]....
        /*07e0*/ 	.word	0x0500000f


	//   ....[128]....
        /*07e4*/ 	.word	0x0500000f


	//   ....[129]....
        /*07e8*/ 	.word	0x0500000f


	//   ....[130]....
        /*07ec*/ 	.word	0x0500000f


	//----- nvinfo : EIATTR_COOP_GROUP_INSTR_OFFSETS
	.align		4
.L_226:
        /*07f0*/ 	.byte	0x04, 0x28
        /*07f2*/ 	.short	(.L_228 - .L_227)


	//   ....[0]....
.L_227:
        /*07f4*/ 	.word	0x00000060


	//   ....[1]....
        /*07f8*/ 	.word	0x00000180


	//   ....[2]....
        /*07fc*/ 	.word	0x00000250


	//   ....[3]....
        /*0800*/ 	.word	0x000003d0


	//   ....[4]....
        /*0804*/ 	.word	0x00000530


	//   ....[5]....
        /*0808*/ 	.word	0x00000650


	//   ....[6]....
        /*080c*/ 	.word	0x000007b0


	//   ....[7]....
        /*0810*/ 	.word	0x00005080


	//   ....[8]....
        /*0814*/ 	.word	0x00007200


	//   ....[9]....
        /*0818*/ 	.word	0x000077c0


	//   ....[10]....
        /*081c*/ 	.word	0x000077d0


	//   ....[11]....
        /*0820*/ 	.word	0x000077e0


	//   ....[12]....
        /*0824*/ 	.word	0x000077f0


	//   ....[13]....
        /*0828*/ 	.word	0x000087e0


	//   ....[14]....
        /*082c*/ 	.word	0x000087f0


	//   ....[15]....
        /*0830*/ 	.word	0x00008800


	//   ....[16]....
        /*0834*/ 	.word	0x00008810


	//   ....[17]....
        /*0838*/ 	.word	0x00009fc0


	//   ....[18]....
        /*083c*/ 	.word	0x0000a0a0


	//   ....[19]....
        /*0840*/ 	.word	0x0000a180


	//   ....[20]....
        /*0844*/ 	.word	0x0000a2b0


	//   ....[21]....
        /*0848*/ 	.word	0x0000aca0


	//   ....[22]....
        /*084c*/ 	.word	0x0000b1f0


	//   ....[23]....
        /*0850*/ 	.word	0x0000b210


	//   ....[24]....
        /*0854*/ 	.word	0x0000b9c0


	//   ....[25]....
        /*0858*/ 	.word	0x0000ba50


	//   ....[26]....
        /*085c*/ 	.word	0x0000c700


	//   ....[27]....
        /*0860*/ 	.word	0x0000c750


	//   ....[28]....
        /*0864*/ 	.word	0x0000c7c0


	//   ....[29]....
        /*0868*/ 	.word	0x0000c850


	//   ....[30]....
        /*086c*/ 	.word	0x0000ca10


	//   ....[31]....
        /*0870*/ 	.word	0x0000df40


	//   ....[32]....
        /*0874*/ 	.word	0x0000e2e0


	//   ....[33]....
        /*0878*/ 	.word	0x0000e2f0


	//   ....[34]....
        /*087c*/ 	.word	0x0000e300


	//   ....[35]....
        /*0880*/ 	.word	0x0000e310


	//   ....[36]....
        /*0884*/ 	.word	0x0000ef90


	//   ....[37]....
        /*0888*/ 	.word	0x0000efb0


	//   ....[38]....
        /*088c*/ 	.word	0x0000f240


	//   ....[39]....
        /*0890*/ 	.word	0x0000f260


	//   ....[40]....
        /*0894*/ 	.word	0x0000faa0


	//   ....[41]....
        /*0898*/ 	.word	0x0000fae0


	//   ....[42]....
        /*089c*/ 	.word	0x00010350


	//   ....[43]....
        /*08a0*/ 	.word	0x00010370


	//   ....[44]....
        /*08a4*/ 	.word	0x00011660


	//   ....[45]....
        /*08a8*/ 	.word	0x00011670


	//   ....[46]....
        /*08ac*/ 	.word	0x000118a0


	//   ....[47]....
        /*08b0*/ 	.word	0x000118c0


	//   ....[48]....
        /*08b4*/ 	.word	0x00011b70


	//   ....[49]....
        /*08b8*/ 	.word	0x00011da0


	//   ....[50]....
        /*08bc*/ 	.word	0x00011dd0


	//   ....[51]....
        /*08c0*/ 	.word	0x00011e00


	//   ....[52]....
        /*08c4*/ 	.word	0x00011e30


	//   ....[53]....
        /*08c8*/ 	.word	0x00011e60


	//   ....[54]....
        /*08cc*/ 	.word	0x00011e90


	//   ....[55]....
        /*08d0*/ 	.word	0x00012030


	//   ....[56]....
        /*08d4*/ 	.word	0x00012060


	//   ....[57]....
        /*08d8*/ 	.word	0x00012090


	//   ....[58]....
        /*08dc*/ 	.word	0x000120c0


	//   ....[59]....
        /*08e0*/ 	.word	0x000120f0


	//   ....[60]....
        /*08e4*/ 	.word	0x00012120


	//   ....[61]....
        /*08e8*/ 	.word	0x000121b0


	//   ....[62]....
        /*08ec*/ 	.word	0x000121e0


	//   ....[63]....
        /*08f0*/ 	.word	0x000121f0


	//   ....[64]....
        /*08f4*/ 	.word	0x000122a0


	//   ....[65]....
        /*08f8*/ 	.word	0x000132a0


	//   ....[66]....
        /*08fc*/ 	.word	0x000155d0


	//   ....[67]....
        /*0900*/ 	.word	0x000160e0


	//   ....[68]....
        /*0904*/ 	.word	0x000160f0


	//   ....[69]....
        /*0908*/ 	.word	0x00016190


	//   ....[70]....
        /*090c*/ 	.word	0x000161a0


	//   ....[71]....
        /*0910*/ 	.word	0x00016220


	//   ....[72]....
        /*0914*/ 	.word	0x00016230


	//   ....[73]....
        /*0918*/ 	.word	0x00016280


	//   ....[74]....
        /*091c*/ 	.word	0x000162a0


	//   ....[75]....
        /*0920*/ 	.word	0x00019c80


	//   ....[76]....
        /*0924*/ 	.word	0x00019d00


	//   ....[77]....
        /*0928*/ 	.word	0x00019d30


	//   ....[78]....
        /*092c*/ 	.word	0x00019d40


	//   ....[79]....
        /*0930*/ 	.word	0x00019d70


	//   ....[80]....
        /*0934*/ 	.word	0x00019da0


	//   ....[81]....
        /*0938*/ 	.word	0x00019dd0


	//   ....[82]....
        /*093c*/ 	.word	0x00019e00


	//   ....[83]....
        /*0940*/ 	.word	0x00019fd0


	//   ....[84]....
        /*0944*/ 	.word	0x0001a000


	//   ....[85]....
        /*0948*/ 	.word	0x0001a030


	//   ....[86]....
        /*094c*/ 	.word	0x0001a060


	//   ....[87]....
        /*0950*/ 	.word	0x0001a090


	//   ....[88]....
        /*0954*/ 	.word	0x0001a0c0


	//   ....[89]....
        /*0958*/ 	.word	0x0001a180


	//   ....[90]....
        /*095c*/ 	.word	0x0001a1a0


	//   ....[91]....
        /*0960*/ 	.word	0x0001a1b0


	//   ....[92]....
        /*0964*/ 	.word	0x0001a210


	//   ....[93]....
        /*0968*/ 	.word	0x0001a930


	//   ....[94]....
        /*096c*/ 	.word	0x0001adf0


	//   ....[95]....
        /*0970*/ 	.word	0x0001ae80


	//   ....[96]....
        /*0974*/ 	.word	0x0001aed0


	//   ....[97]....
        /*0978*/ 	.word	0x0001af20


	//   ....[98]....
        /*097c*/ 	.word	0x0001b010


	//   ....[99]....
        /*0980*/ 	.word	0x0001b0a0


	//   ....[100]....
        /*0984*/ 	.word	0x0001b0f0


	//   ....[101]....
        /*0988*/ 	.word	0x0001b140


	//   ....[102]....
        /*098c*/ 	.word	0x0001b3b0


	//   ....[103]....
        /*0990*/ 	.word	0x0001b690


	//   ....[104]....
        /*0994*/ 	.word	0x0001b870


	//   ....[105]....
        /*0998*/ 	.word	0x0001b8c0


	//   ....[106]....
        /*099c*/ 	.word	0x0001b920


	//   ....[107]....
        /*09a0*/ 	.word	0x0001ba10


	//   ....[108]....
        /*09a4*/ 	.word	0x0001ba70


	//   ....[109]....
        /*09a8*/ 	.word	0x0001bb60


	//   ....[110]....
        /*09ac*/ 	.word	0x0001bbc0


	//   ....[111]....
        /*09b0*/ 	.word	0x0001bc90


	//   ....[112]....
        /*09b4*/ 	.word	0x0001bfc0


	//   ....[113]....
        /*09b8*/ 	.word	0x0001c060


	//   ....[114]....
        /*09bc*/ 	.word	0x0001c200


	//   ....[115]....
        /*09c0*/ 	.word	0x0001c280


	//   ....[116]....
        /*09c4*/ 	.word	0x0001c300


	//   ....[117]....
        /*09c8*/ 	.word	0x0001c380


	//   ....[118]....
        /*09cc*/ 	.word	0x0001c400


	//   ....[119]....
        /*09d0*/ 	.word	0x0001c490


	//   ....[120]....
        /*09d4*/ 	.word	0x0001c530


	//   ....[121]....
        /*09d8*/ 	.word	0x0001c5e0


	//   ....[122]....
        /*09dc*/ 	.word	0x0001c660


	//   ....[123]....
        /*09e0*/ 	.word	0x0001c6e0


	//   ....[124]....
        /*09e4*/ 	.word	0x0001c760


	//   ....[125]....
        /*09e8*/ 	.word	0x0001c7f0


	//   ....[126]....
        /*09ec*/ 	.word	0x0001c870


	//   ....[127]....
        /*09f0*/ 	.word	0x0001c910


	//   ....[128]....
        /*09f4*/ 	.word	0x0001c960


	//   ....[129]....
        /*09f8*/ 	.word	0x0001c9f0


	//   ....[130]....
        /*09fc*/ 	.word	0x0001cb20


	//----- nvinfo : EIATTR_REG_RECONFIG
	.align		4
.L_228:
        /*0a00*/ 	.byte	0x01, 0x54
	.zero		2


	//----- nvinfo : EIATTR_SYSCALL_OFFSETS
	.align		4
        /*0a04*/ 	.byte	0x04, 0x46
        /*0a06*/ 	.short	(.L_230 - .L_229)


	//   ....[0]....
.L_229:
        /*0a08*/ 	.word	0x00002010


	//   ....[1]....
        /*0a0c*/ 	.word	0x00002160


	//   ....[2]....
        /*0a10*/ 	.word	0x000073a0


	//   ....[3]....
        /*0a14*/ 	.word	0x00007720


	//   ....[4]....
        /*0a18*/ 	.word	0x000151f0


	//   ....[5]....
        /*0a1c*/ 	.word	0x00015340


	//   ....[6]....
        /*0a20*/ 	.word	0x00015440


	//   ....[7]....
        /*0a24*/ 	.word	0x00015d00


	//----- nvinfo : EIATTR_MBARRIER_INSTR_OFFSETS
	.align		4
.L_230:
        /*0a28*/ 	.byte	0x04, 0x39
        /*0a2a*/ 	.short	(.L_232 - .L_231)


	//   ....[0]....
.L_231:
        /*0a2c*/ 	.word	0x000002b0
        /*0a30*/ 	.word	0x000000ff
        /*0a34*/ 	.word	0x00028c00
        /*0a38*/ 	.short	0x0100
        /*0a3a*/ 	.byte	0x08
	.zero		1


	//   ....[1]....
        /*0a3c*/ 	.word	0x000002d0
        /*0a40*/ 	.word	0x000000ff
        /*0a44*/ 	.word	0x00028c20
        /*0a48*/ 	.short	0x0100
        /*0a4a*/ 	.byte	0x08
	.zero		1


	//   ....[2]....
        /*0a4c*/ 	.word	0x00000380
        /*0a50*/ 	.word	0x000000ff
        /*0a54*/ 	.word	0x00028c30
        /*0a58*/ 	.short	0x0100
        /*0a5a*/ 	.byte	0x06
	.zero		1


	//   ....[3]....
        /*0a5c*/ 	.word	0x00000390
        /*0a60*/ 	.word	0x000000ff
        /*0a64*/ 	.word	0x00028c40
        /*0a68*/ 	.short	0x0100
        /*0a6a*/ 	.byte	0x06
	.zero		1


	//   ....[4]....
        /*0a6c*/ 	.word	0x000003a0
        /*0a70*/ 	.word	0x000000ff
        /*0a74*/ 	.word	0x00028c38
        /*0a78*/ 	.short	0x0100
        /*0a7a*/ 	.byte	0x06
	.zero		1


	//   ....[5]....
        /*0a7c*/ 	.word	0x000003b0
        /*0a80*/ 	.word	0x000000ff
        /*0a84*/ 	.word	0x00028c48
        /*0a88*/ 	.short	0x0100
        /*0a8a*/ 	.byte	0x06
	.zero		1


	//   ....[6]....
        /*0a8c*/ 	.word	0x000004e0
        /*0a90*/ 	.word	0x000000ff
        /*0a94*/ 	.word	0x00028c50
        /*0a98*/ 	.short	0x0100
        /*0a9a*/ 	.byte	0x08
	.zero		1


	//   ....[7]....
        /*0a9c*/ 	.word	0x000004f0
        /*0aa0*/ 	.word	0x000000ff
        /*0aa4*/ 	.word	0x00028c60
        /*0aa8*/ 	.short	0x0100
        /*0aaa*/ 	.byte	0x08
	.zero		1


	//   ....[8]....
        /*0aac*/ 	.word	0x00000500
        /*0ab0*/ 	.word	0x000000ff
        /*0ab4*/ 	.word	0x00028c58
        /*0ab8*/ 	.short	0x0100
        /*0aba*/ 	.byte	0x08
	.zero		1


	//   ....[9]....
        /*0abc*/ 	.word	0x00000510
        /*0ac0*/ 	.word	0x000000ff
        /*0ac4*/ 	.word	0x00028c68
        /*0ac8*/ 	.short	0x0100
        /*0aca*/ 	.byte	0x08
	.zero		1


	//   ....[10]....
        /*0acc*/ 	.word	0x00000600
        /*0ad0*/ 	.word	0x000000ff
        /*0ad4*/ 	.word	0x00028c70
        /*0ad8*/ 	.short	0x0100
        /*0ada*/ 	.byte	0x06
	.zero		1


	//   ....[11]....
        /*0adc*/ 	.word	0x00000610
        /*0ae0*/ 	.word	0x000000ff
        /*0ae4*/ 	.word	0x00028c80
        /*0ae8*/ 	.short	0x0100
        /*0aea*/ 	.byte	0x06
	.zero		1


	//   ....[12]....
        /*0aec*/ 	.word	0x00000620
        /*0af0*/ 	.word	0x000000ff
        /*0af4*/ 	.word	0x00028c78
        /*0af8*/ 	.short	0x0100
        /*0afa*/ 	.byte	0x06
	.zero		1


	//   ....[13]....
        /*0afc*/ 	.word	0x00000630
        /*0b00*/ 	.word	0x000000ff
        /*0b04*/ 	.word	0x00028c88
        /*0b08*/ 	.short	0x0100
        /*0b0a*/ 	.byte	0x06
	.zero		1


	//   ....[14]....
        /*0b0c*/ 	.word	0x00000760
        /*0b10*/ 	.word	0x000000ff
        /*0b14*/ 	.word	0x00028c90
        /*0b18*/ 	.short	0x0100
        /*0b1a*/ 	.byte	0x08
	.zero		1


	//   ....[15]....
        /*0b1c*/ 	.word	0x00000770
        /*0b20*/ 	.word	0x000000ff
        /*0b24*/ 	.word	0x00028ca0
        /*0b28*/ 	.short	0x0100
        /*0b2a*/ 	.byte	0x08
	.zero		1


	//   ....[16]....
        /*0b2c*/ 	.word	0x00000780
        /*0b30*/ 	.word	0x000000ff
        /*0b34*/ 	.word	0x00028c98
        /*0b38*/ 	.short	0x0100
        /*0b3a*/ 	.byte	0x08
	.zero		1


	//   ....[17]....
        /*0b3c*/ 	.word	0x00000790
        /*0b40*/ 	.word	0x000000ff
        /*0b44*/ 	.word	0x00028ca8
        /*0b48*/ 	.short	0x0100
        /*0b4a*/ 	.byte	0x08
	.zero		1


	//   ....[18]....
        /*0b4c*/ 	.word	0x000008c0
        /*0b50*/ 	.word	0x000000ff
        /*0b54*/ 	.word	0x00028cb0
        /*0b58*/ 	.short	0x0100
        /*0b5a*/ 	.byte	0x08
	.zero		1


	//   ....[19]....
        /*0b5c*/ 	.word	0x000008d0
        /*0b60*/ 	.word	0x000000ff
        /*0b64*/ 	.word	0x00028cc0
        /*0b68*/ 	.short	0x0100
        /*0b6a*/ 	.byte	0x08
	.zero		1


	//   ....[20]....
        /*0b6c*/ 	.word	0x000008e0
        /*0b70*/ 	.word	0x000000ff
        /*0b74*/ 	.word	0x00028cb8
        /*0b78*/ 	.short	0x0100
        /*0b7a*/ 	.byte	0x08
	.zero		1


	//   ....[21]....
        /*0b7c*/ 	.word	0x000008f0
        /*0b80*/ 	.word	0x000000ff
        /*0b84*/ 	.word	0x00028cc8
        /*0b88*/ 	.short	0x0100
        /*0b8a*/ 	.byte	0x08
	.zero		1


	//   ....[22]....
        /*0b8c*/ 	.word	0x00002d10
        /*0b90*/ 	.word	0x00000049
        /*0b94*/ 	.word	0x00028c90
        /*0b98*/ 	.short	0x010a
        /*0b9a*/ 	.byte	0x3f
	.zero		1


	//   ....[23]....
        /*0b9c*/ 	.word	0x00003750
        /*0ba0*/ 	.word	0x00000049
        /*0ba4*/ 	.word	0x00028c90
        /*0ba8*/ 	.short	0x010a
        /*0baa*/ 	.byte	0x3f
	.zero		1


	//   ....[24]....
        /*0bac*/ 	.word	0x00004060
        /*0bb0*/ 	.word	0x00000049
        /*0bb4*/ 	.word	0x00028c90
        /*0bb8*/ 	.short	0x010a
        /*0bba*/ 	.byte	0x3f
	.zero		1


	//   ....[25]....
        /*0bbc*/ 	.word	0x00004260
        /*0bc0*/ 	.word	0x00000004
        /*0bc4*/ 	.word	0x00000000
        /*0bc8*/ 	.short	0x0101
        /*0bca*/ 	.byte	0x3f
	.zero		1


	//   ....[26]....
        /*0bcc*/ 	.word	0x000042a0
        /*0bd0*/ 	.word	0x00000049
        /*0bd4*/ 	.word	0x00028cb0
        /*0bd8*/ 	.short	0x010a
        /*0bda*/ 	.byte	0x3f
	.zero		1


	//   ....[27]....
        /*0bdc*/ 	.word	0x000048d0
        /*0be0*/ 	.word	0x00000049
        /*0be4*/ 	.word	0x00000000
        /*0be8*/ 	.short	0x0101
        /*0bea*/ 	.byte	0x3f
	.zero		1


	//   ....[28]....
        /*0bec*/ 	.word	0x00005170
        /*0bf0*/ 	.word	0x00000005
        /*0bf4*/ 	.word	0x00028c50
        /*0bf8*/ 	.short	0x010a
        /*0bfa*/ 	.byte	0x3f
	.zero		1


	//   ....[29]....
        /*0bfc*/ 	.word	0x00005530
        /*0c00*/ 	.word	0x00000005
        /*0c04*/ 	.word	0x00000000
        /*0c08*/ 	.short	0x0101
        /*0c0a*/ 	.byte	0x3f
	.zero		1


	//   ....[30]....
        /*0c0c*/ 	.word	0x00005ea0
        /*0c10*/ 	.word	0x00000004
        /*0c14*/ 	.word	0x00028c50
        /*0c18*/ 	.short	0x010a
        /*0c1a*/ 	.byte	0x3f
	.zero		1


	//   ....[31]....
        /*0c1c*/ 	.word	0x00005ef0
        /*0c20*/ 	.word	0x00000004
        /*0c24*/ 	.word	0x00028c50
        /*0c28*/ 	.short	0x010a
        /*0c2a*/ 	.byte	0x3f
	.zero		1


	//   ....[32]....
        /*0c2c*/ 	.word	0x00006240
        /*0c30*/ 	.word	0x00000004
        /*0c34*/ 	.word	0x00000000
        /*0c38*/ 	.short	0x0101
        /*0c3a*/ 	.byte	0x3f
	.zero		1


	//   ....[33]....
        /*0c3c*/ 	.word	0x00007430
        /*0c40*/ 	.word	0x00000002
        /*0c44*/ 	.word	0x00028c00
        /*0c48*/ 	.short	0x010a
        /*0c4a*/ 	.byte	0x3f
	.zero		1


	//   ....[34]....
        /*0c4c*/ 	.word	0x00007480
        /*0c50*/ 	.word	0x00000002
        /*0c54*/ 	.word	0x00028c00
        /*0c58*/ 	.short	0x010a
        /*0c5a*/ 	.byte	0x3f
	.zero		1


	//   ....[35]....
        /*0c5c*/ 	.word	0x00007a80
        /*0c60*/ 	.word	0x00000002
        /*0c64*/ 	.word	0x00028c00
        /*0c68*/ 	.short	0x010a
        /*0c6a*/ 	.byte	0x3f
	.zero		1


	//   ....[36]....
        /*0c6c*/ 	.word	0x000089c0
        /*0c70*/ 	.word	0x00000002
        /*0c74*/ 	.word	0x00028c00
        /*0c78*/ 	.short	0x010a
        /*0c7a*/ 	.byte	0x3f
	.zero		1


	//   ....[37]....
        /*0c7c*/ 	.word	0x00009800
        /*0c80*/ 	.word	0x0000000e
        /*0c84*/ 	.word	0x00028c30
        /*0c88*/ 	.short	0x010a
        /*0c8a*/ 	.byte	0x3f
	.zero		1


	//   ....[38]....
        /*0c8c*/ 	.word	0x000098b0
        /*0c90*/ 	.word	0x0000000e
        /*0c94*/ 	.word	0x00028c30
        /*0c98*/ 	.short	0x010a
        /*0c9a*/ 	.byte	0x3f
	.zero		1


	//   ....[39]....
        /*0c9c*/ 	.word	0x0000a4f0
        /*0ca0*/ 	.word	0x00000003
        /*0ca4*/ 	.word	0x00000000
        /*0ca8*/ 	.short	0x0101
        /*0caa*/ 	.byte	0x3f
	.zero		1


	//   ....[40]....
        /*0cac*/ 	.word	0x0000a960
        /*0cb0*/ 	.word	0x0000000e
        /*0cb4*/ 	.word	0x00028c50
        /*0cb8*/ 	.short	0x010a
        /*0cba*/ 	.byte	0x3f
	.zero		1


	//   ....[41]....
        /*0cbc*/ 	.word	0x0000a9f0
        /*0cc0*/ 	.word	0x0000000e
        /*0cc4*/ 	.word	0x00028c50
        /*0cc8*/ 	.short	0x010a
        /*0cca*/ 	.byte	0x3f
	.zero		1


	//   ....[42]....
        /*0ccc*/ 	.word	0x0000acc0
        /*0cd0*/ 	.word	0x0000000e
        /*0cd4*/ 	.word	0x00000000
        /*0cd8*/ 	.short	0x0101
        /*0cda*/ 	.byte	0x3f
	.zero		1


	//   ....[43]....
        /*0cdc*/ 	.word	0x0000ade0
        /*0ce0*/ 	.word	0x000000d9
        /*0ce4*/ 	.word	0x00028c30
        /*0ce8*/ 	.short	0x010a
        /*0cea*/ 	.byte	0x3f
	.zero		1


	//   ....[44]....
        /*0cec*/ 	.word	0x0000ae90
        /*0cf0*/ 	.word	0x000000d9
        /*0cf4*/ 	.word	0x00028c30
        /*0cf8*/ 	.short	0x010a
        /*0cfa*/ 	.byte	0x3f
	.zero		1


	//   ....[45]....
        /*0cfc*/ 	.word	0x0000b560
        /*0d00*/ 	.word	0x00000099
        /*0d04*/ 	.word	0x00000000
        /*0d08*/ 	.short	0x0101
        /*0d0a*/ 	.byte	0x3f
	.zero		1


	//   ....[46]....
        /*0d0c*/ 	.word	0x0000c3e0
        /*0d10*/ 	.word	0x000000d9
        /*0d14*/ 	.word	0x00028c50
        /*0d18*/ 	.short	0x010a
        /*0d1a*/ 	.byte	0x3f
	.zero		1


	//   ....[47]....
        /*0d1c*/ 	.word	0x0000c430
        /*0d20*/ 	.word	0x000000d9
        /*0d24*/ 	.word	0x00028c50
        /*0d28*/ 	.short	0x010a
        /*0d2a*/ 	.byte	0x3f
	.zero		1


	//   ....[48]....
        /*0d2c*/ 	.word	0x0000c720
        /*0d30*/ 	.word	0x000000d9
        /*0d34*/ 	.word	0x00000000
        /*0d38*/ 	.short	0x0101
        /*0d3a*/ 	.byte	0x3f
	.zero		1


	//   ....[49]....
        /*0d3c*/ 	.word	0x0000ef60
        /*0d40*/ 	.word	0x00000004
        /*0d44*/ 	.word	0x00000000
        /*0d48*/ 	.short	0x0101
        /*0d4a*/ 	.byte	0x3f
	.zero		1


	//   ....[50]....
        /*0d4c*/ 	.word	0x0000fb00
        /*0d50*/ 	.word	0x00000004
        /*0d54*/ 	.word	0x00000000
        /*0d58*/ 	.short	0x0101
        /*0d5a*/ 	.byte	0x3f
	.zero		1


	//   ....[51]....
        /*0d5c*/ 	.word	0x00013380
        /*0d60*/ 	.word	0x00000012
        /*0d64*/ 	.word	0x00028c20
        /*0d68*/ 	.short	0x010a
        /*0d6a*/ 	.byte	0x3f
	.zero		1


	//   ....[52]....
        /*0d6c*/ 	.word	0x00013450
        /*0d70*/ 	.word	0x00000005
        /*0d74*/ 	.word	0x00028ca0
        /*0d78*/ 	.short	0x010a
        /*0d7a*/ 	.byte	0x3f
	.zero		1


	//   ....[53]....
        /*0d7c*/ 	.word	0x00013690
        /*0d80*/ 	.word	0x00000005
        /*0d84*/ 	.word	0x00028cc0
        /*0d88*/ 	.short	0x010a
        /*0d8a*/ 	.byte	0x3f
	.zero		1


	//   ....[54]....
        /*0d8c*/ 	.word	0x000140f0
        /*0d90*/ 	.word	0x00000005
        /*0d94*/ 	.word	0x00028ca0
        /*0d98*/ 	.short	0x010a
        /*0d9a*/ 	.byte	0x3f
	.zero		1


	//   ....[55]....
        /*0d9c*/ 	.word	0x00014320
        /*0da0*/ 	.word	0x00000005
        /*0da4*/ 	.word	0x00028cc0
        /*0da8*/ 	.short	0x010a
        /*0daa*/ 	.byte	0x3f
	.zero		1


	//   ....[56]....
        /*0dac*/ 	.word	0x00015840
        /*0db0*/ 	.word	0x00000000
        /*0db4*/ 	.word	0x00028c40
        /*0db8*/ 	.short	0x010a
        /*0dba*/ 	.byte	0x3f
	.zero		1


	//   ....[57]....
        /*0dbc*/ 	.word	0x00016340
        /*0dc0*/ 	.word	0x00000012
        /*0dc4*/ 	.word	0x00028c00
        /*0dc8*/ 	.short	0x0107
        /*0dca*/ 	.byte	0x3f
	.zero		1


	//   ....[58]....
        /*0dcc*/ 	.word	0x00016430
        /*0dd0*/ 	.word	0x00000012
        /*0dd4*/ 	.word	0x00028c00
        /*0dd8*/ 	.short	0x0101
        /*0dda*/ 	.byte	0x3f
	.zero		1


	//   ....[59]....
        /*0ddc*/ 	.word	0x00016450
        /*0de0*/ 	.word	0x00000012
        /*0de4*/ 	.word	0x00028c20
        /*0de8*/ 	.short	0x010a
        /*0dea*/ 	.byte	0x3f
	.zero		1


	//   ....[60]....
        /*0dec*/ 	.word	0x00016530
        /*0df0*/ 	.word	0x00000000
        /*0df4*/ 	.word	0x00028c60
        /*0df8*/ 	.short	0x010a
        /*0dfa*/ 	.byte	0x3f
	.zero		1


	//   ....[61]....
        /*0dfc*/ 	.word	0x000171a0
        /*0e00*/ 	.word	0x00000002
        /*0e04*/ 	.word	0x00028c40
        /*0e08*/ 	.short	0x010a
        /*0e0a*/ 	.byte	0x3f
	.zero		1


	//   ....[62]....
        /*0e0c*/ 	.word	0x000173f0
        /*0e10*/ 	.word	0x00000002
        /*0e14*/ 	.word	0x00028c60
        /*0e18*/ 	.short	0x010a
        /*0e1a*/ 	.byte	0x3f
	.zero		1


	//   ....[63]....
        /*0e1c*/ 	.word	0x00017fa0
        /*0e20*/ 	.word	0x00000002
        /*0e24*/ 	.word	0x00028c40
        /*0e28*/ 	.short	0x010a
        /*0e2a*/ 	.byte	0x3f
	.zero		1


	//   ....[64]....
        /*0e2c*/ 	.word	0x000181f0
        /*0e30*/ 	.word	0x00000002
        /*0e34*/ 	.word	0x00028c60
        /*0e38*/ 	.short	0x010a
        /*0e3a*/ 	.byte	0x3f
	.zero		1


	//   ....[65]....
        /*0e3c*/ 	.word	0x00018d30
        /*0e40*/ 	.word	0x00000003
        /*0e44*/ 	.word	0x00028c40
        /*0e48*/ 	.short	0x010a
        /*0e4a*/ 	.byte	0x3f
	.zero		1


	//   ....[66]....
        /*0e4c*/ 	.word	0x00018f80
        /*0e50*/ 	.word	0x00000003
        /*0e54*/ 	.word	0x00028c60
        /*0e58*/ 	.short	0x010a
        /*0e5a*/ 	.byte	0x3f
	.zero		1


	//   ....[67]....
        /*0e5c*/ 	.word	0x0001a8b0
        /*0e60*/ 	.word	0x00000000
        /*0e64*/ 	.word	0x00028c20
        /*0e68*/ 	.short	0x010a
        /*0e6a*/ 	.byte	0x3f
	.zero		1


	//   ....[68]....
        /*0e6c*/ 	.word	0x0001aa90
        /*0e70*/ 	.word	0x00000006
        /*0e74*/ 	.word	0x00000000
        /*0e78*/ 	.short	0x010a
        /*0e7a*/ 	.byte	0x3f
	.zero		1


	//   ....[69]....
        /*0e7c*/ 	.word	0x0001aac0
        /*0e80*/ 	.word	0x00000007
        /*0e84*/ 	.word	0x00000000
        /*0e88*/ 	.short	0x010a
        /*0e8a*/ 	.byte	0x3f
	.zero		1


	//   ....[70]....
        /*0e8c*/ 	.word	0x0001ab20
        /*0e90*/ 	.word	0x00000004
        /*0e94*/ 	.word	0x00000000
        /*0e98*/ 	.short	0x010a
        /*0e9a*/ 	.byte	0x3f
	.zero		1


	//   ....[71]....
        /*0e9c*/ 	.word	0x0001ab50
        /*0ea0*/ 	.word	0x00000003
        /*0ea4*/ 	.word	0x00000000
        /*0ea8*/ 	.short	0x010a
        /*0eaa*/ 	.byte	0x3f
	.zero		1


	//   ....[72]....
        /*0eac*/ 	.word	0x0001abb0
        /*0eb0*/ 	.word	0x00000049
        /*0eb4*/ 	.word	0x00028c90
        /*0eb8*/ 	.short	0x010a
        /*0eba*/ 	.byte	0x3f
	.zero		1


	//   ....[73]....
        /*0ebc*/ 	.word	0x0001ac00
        /*0ec0*/ 	.word	0x00000049
        /*0ec4*/ 	.word	0x00028c90
        /*0ec8*/ 	.short	0x010a
        /*0eca*/ 	.byte	0x3f
	.zero		1


	//   ....[74]....
        /*0ecc*/ 	.word	0x0001ac50
        /*0ed0*/ 	.word	0x00000049
        /*0ed4*/ 	.word	0x00028c90
        /*0ed8*/ 	.short	0x010a
        /*0eda*/ 	.byte	0x3f
	.zero		1


	//   ....[75]....
        /*0edc*/ 	.word	0x0001aca0
        /*0ee0*/ 	.word	0x00000049
        /*0ee4*/ 	.word	0x00028cb0
        /*0ee8*/ 	.short	0x010a
        /*0eea*/ 	.byte	0x3f
	.zero		1


	//   ....[76]....
        /*0eec*/ 	.word	0x0001acf0
        /*0ef0*/ 	.word	0x00000005
        /*0ef4*/ 	.word	0x00028c50
        /*0ef8*/ 	.short	0x010a
        /*0efa*/ 	.byte	0x3f
	.zero		1


	//   ....[77]....
        /*0efc*/ 	.word	0x0001ad40
        /*0f00*/ 	.word	0x00000004
        /*0f04*/ 	.word	0x00028c50
        /*0f08*/ 	.short	0x010a
        /*0f0a*/ 	.byte	0x3f
	.zero		1


	//   ....[78]....
        /*0f0c*/ 	.word	0x0001af60
        /*0f10*/ 	.word	0x00000002
        /*0f14*/ 	.word	0x00028c00
        /*0f18*/ 	.short	0x010a
        /*0f1a*/ 	.byte	0x3f
	.zero		1


	//   ....[79]....
        /*0f1c*/ 	.word	0x0001b190
        /*0f20*/ 	.word	0x00000002
        /*0f24*/ 	.word	0x00028c00
        /*0f28*/ 	.short	0x010a
        /*0f2a*/ 	.byte	0x3f
	.zero		1


	//   ....[80]....
        /*0f2c*/ 	.word	0x0001b1e0
        /*0f30*/ 	.word	0x0000000e
        /*0f34*/ 	.word	0x00028c30
        /*0f38*/ 	.short	0x010a
        /*0f3a*/ 	.byte	0x3f
	.zero		1


	//   ....[81]....
        /*0f3c*/ 	.word	0x0001b230
        /*0f40*/ 	.word	0x0000000e
        /*0f44*/ 	.word	0x00028c50
        /*0f48*/ 	.short	0x010a
        /*0f4a*/ 	.byte	0x3f
	.zero		1


	//   ....[82]....
        /*0f4c*/ 	.word	0x0001b280
        /*0f50*/ 	.word	0x000000d9
        /*0f54*/ 	.word	0x00028c30
        /*0f58*/ 	.short	0x010a
        /*0f5a*/ 	.byte	0x3f
	.zero		1


	//   ....[83]....
        /*0f5c*/ 	.word	0x0001b2d0
        /*0f60*/ 	.word	0x000000d9
        /*0f64*/ 	.word	0x00028c50
        /*0f68*/ 	.short	0x010a
        /*0f6a*/ 	.byte	0x3f
	.zero		1


	//   ....[84]....
        /*0f6c*/ 	.word	0x0001b470
        /*0f70*/ 	.word	0x00000012
        /*0f74*/ 	.word	0x00028c20
        /*0f78*/ 	.short	0x010a
        /*0f7a*/ 	.byte	0x3f
	.zero		1


	//   ....[85]....
        /*0f7c*/ 	.word	0x0001b4c0
        /*0f80*/ 	.word	0x00000005
        /*0f84*/ 	.word	0x00028ca0
        /*0f88*/ 	.short	0x010a
        /*0f8a*/ 	.byte	0x3f
	.zero		1


	//   ....[86]....
        /*0f8c*/ 	.word	0x0001b510
        /*0f90*/ 	.word	0x00000005
        /*0f94*/ 	.word	0x00028cc0
        /*0f98*/ 	.short	0x010a
        /*0f9a*/ 	.byte	0x3f
	.zero		1


	//   ....[87]....
        /*0f9c*/ 	.word	0x0001b560
        /*0fa0*/ 	.word	0x00000005
        /*0fa4*/ 	.word	0x00028ca0
        /*0fa8*/ 	.short	0x010a
        /*0faa*/ 	.byte	0x3f
	.zero		1


	//   ....[88]....
        /*0fac*/ 	.word	0x0001b5b0
        /*0fb0*/ 	.word	0x00000005
        /*0fb4*/ 	.word	0x00028cc0
        /*0fb8*/ 	.short	0x010a
        /*0fba*/ 	.byte	0x3f
	.zero		1


	//   ....[89]....
        /*0fbc*/ 	.word	0x0001b750
        /*0fc0*/ 	.word	0x00000000
        /*0fc4*/ 	.word	0x00028c40
        /*0fc8*/ 	.short	0x010a
        /*0fca*/ 	.byte	0x3f
	.zero		1


	//   ....[90]....
        /*0fcc*/ 	.word	0x0001bcd0
        /*0fd0*/ 	.word	0x00000012
        /*0fd4*/ 	.word	0x00028c20
        /*0fd8*/ 	.short	0x010a
        /*0fda*/ 	.byte	0x3f
	.zero		1


	//   ....[91]....
        /*0fdc*/ 	.word	0x0001bd20
        /*0fe0*/ 	.word	0x00000000
        /*0fe4*/ 	.word	0x00028c60
        /*0fe8*/ 	.short	0x010a
        /*0fea*/ 	.byte	0x3f
	.zero		1


	//   ....[92]....
        /*0fec*/ 	.word	0x0001bd70
        /*0ff0*/ 	.word	0x00000002
        /*0ff4*/ 	.word	0x00028c40
        /*0ff8*/ 	.short	0x010a
        /*0ffa*/ 	.byte	0x3f
	.zero		1


	//   ....[93]....
        /*0ffc*/ 	.word	0x0001bdc0
        /*1000*/ 	.word	0x00000002
        /*1004*/ 	.word	0x00028c60
        /*1008*/ 	.short	0x010a
        /*100a*/ 	.byte	0x3f
	.zero		1


	//   ....[94]....
        /*100c*/ 	.word	0x0001be10
        /*1010*/ 	.word	0x00000002
        /*1014*/ 	.word	0x00028c40
        /*1018*/ 	.short	0x010a
        /*101a*/ 	.byte	0x3f
	.zero		1


	//   ....[95]....
        /*101c*/ 	.word	0x0001be60
        /*1020*/ 	.word	0x00000002
        /*1024*/ 	.word	0x00028c60
        /*1028*/ 	.short	0x010a
        /*102a*/ 	.byte	0x3f
	.zero		1


	//   ....[96]....
        /*102c*/ 	.word	0x0001beb0
        /*1030*/ 	.word	0x00000003
        /*1034*/ 	.word	0x00028c40
        /*1038*/ 	.short	0x010a
        /*103a*/ 	.byte	0x3f
	.zero		1


	//   ....[97]....
        /*103c*/ 	.word	0x0001bf00
        /*1040*/ 	.word	0x00000003
        /*1044*/ 	.word	0x00028c60
        /*1048*/ 	.short	0x010a
        /*104a*/ 	.byte	0x3f
	.zero		1


	//   ....[98]....
        /*104c*/ 	.word	0x0001ca40
        /*1050*/ 	.word	0x00000000
        /*1054*/ 	.word	0x00028c20
        /*1058*/ 	.short	0x010a
        /*105a*/ 	.byte	0x3f
	.zero		1


	//   ....[99]....
        /*105c*/ 	.word	0x0001cbe0
        /*1060*/ 	.word	0x00000006
        /*1064*/ 	.word	0x00000000
        /*1068*/ 	.short	0x010a
        /*106a*/ 	.byte	0x3f
	.zero		1


	//   ....[100]....
        /*106c*/ 	.word	0x0001cc30
        /*1070*/ 	.word	0x00000007
        /*1074*/ 	.word	0x00000000
        /*1078*/ 	.short	0x010a
        /*107a*/ 	.byte	0x3f
	.zero		1


	//   ....[101]....
        /*107c*/ 	.word	0x0001cc80
        /*1080*/ 	.word	0x00000004
        /*1084*/ 	.word	0x00000000
        /*1088*/ 	.short	0x010a
        /*108a*/ 	.byte	0x3f
	.zero		1


	//----- nvinfo : EIATTR_NUM_MBARRIERS
	.align		4
.L_232:
        /*108c*/ 	.byte	0x03, 0x38
        /*108e*/ 	.short	0x0016


	//----- nvinfo : EIATTR_EXIT_INSTR_OFFSETS
	.align		4
        /*1090*/ 	.byte	0x04, 0x1c
        /*1092*/ 	.short	(.L_234 - .L_233)


	//   ....[0]....
.L_233:
        /*1094*/ 	.word	0x0001aba0


	//----- nvinfo : EIATTR_MAX_THREADS
	.align		4
.L_234:
        /*1098*/ 	.byte	0x04, 0x05
        /*109a*/ 	.short	(.L_236 - .L_235)
.L_235:
        /*109c*/ 	.word	0x00000180
        /*10a0*/ 	.word	0x00000001
        /*10a4*/ 	.word	0x00000001


	//----- nvinfo : EIATTR_CRS_STACK_SIZE
	.align		4
.L_236:
        /*10a8*/ 	.byte	0x04, 0x1e
        /*10aa*/ 	.short	(.L_238 - .L_237)
.L_237:
        /*10ac*/ 	.word	0x00000000


	//----- nvinfo : EIATTR_CBANK_PARAM_SIZE
	.align		4
.L_238:
        /*10b0*/ 	.byte	0x03, 0x19
        /*10b2*/ 	.short	0x0af0


	//----- nvinfo : EIATTR_PARAM_CBANK
	.align		4
        /*10b4*/ 	.byte	0x04, 0x0a
        /*10b6*/ 	.short	(.L_240 - .L_239)
	.align		4
.L_239:
        /*10b8*/ 	.word	index@(.nv.constant0._ZN7cutlass13device_kernelIN5flash11enable_sm90INS1_16FlashAttnFwdSm90INS1_25CollectiveMainloopFwdSm90ILi2EN4cute5tupleIJNS5_1CILi1EEES8_S8_EEENS6_IJNS7_ILi64EEESA_SA_EEELi512ENS_10bfloat16_tEfNS_4arch4Sm90ELb0ELb0ELb0ELb1ELb0ELb1ELb0ELb0ELb0ELb1ELb1ELb0EEENS1_21CollectiveEpilogueFwdINS6_IJSA_NS7_ILi512EEESA_EEES9_SC_SE_Li256ELb1ELb1ELb1ELb0EEENS1_36VarlenDynamicPersistentTileSchedulerILi64ELi64ELi256ELi128ELb1ELb1ELb1ELb0ELb1ELb1EEEEEEEEEvNT_6ParamsE)
        /*10bc*/ 	.short	0x0210
        /*10be*/ 	.short	0x0af0


	//----- nvinfo : EIATTR_SW_WAR
	.align		4
.L_240:
        /*10c0*/ 	.byte	0x04, 0x36
        /*10c2*/ 	.short	(.L_242 - .L_241)
.L_241:
        /*10c4*/ 	.word	0x00000008
.L_242:


//--------------------- .nv.info._ZN7cutlass13device_kernelIN5flash11enable_sm90INS1_16FlashAttnFwdSm90INS1_25CollectiveMainloopFwdSm90ILi2EN4cute5tupleIJNS5_1CILi1EEES8_S8_EEENS6_IJNS7_ILi64EEESA_SA_EEELi512ENS_10bfloat16_tEfNS_4arch4Sm90ELb0ELb0ELb0ELb1ELb0ELb0ELb1ELb0ELb0ELb1ELb1ELb0EEENS1_21CollectiveEpilogueFwdINS6_IJSA_NS7_ILi512EEESA_EEES9_SC_SE_Li256ELb1ELb1ELb1ELb0EEENS1_36VarlenDynamicPersistentTileSchedulerILi64ELi64ELi256ELi128ELb1ELb1ELb1ELb0ELb1ELb1EEEEEEEEEvNT_6ParamsE --------------------------
	.section	.nv.info._ZN7cutlass13device_kernelIN5flash11enable_sm90INS1_16FlashAttnFwdSm90INS1_25CollectiveMainloopFwdSm90ILi2EN4cute5tupleIJNS5_1CILi1EEES8_S8_EEENS6_IJNS7_ILi64EEESA_SA_EEELi512ENS_10bfloat16_tEfNS_4arch4Sm90ELb0ELb0ELb0ELb1ELb0ELb0ELb1ELb0ELb0ELb1ELb1ELb0EEENS1_21CollectiveEpilogueFwdINS6_IJSA_NS7_ILi512EEESA_EEES9_SC_SE_Li256ELb1ELb1ELb1ELb0EEENS1_36VarlenDynamicPersistentTileSchedulerILi64ELi64ELi256ELi128ELb1ELb1ELb1ELb0ELb1ELb1EEEEEEEEEvNT_6ParamsE,"",@"SHT_CUDA_INFO"
	.sectionflags	@""
	.align	4


	//----- nvinfo : EIATTR_CUDA_API_VERSION
	.align		4
        /*0000*/ 	.byte	0x04, 0x37
        /*0002*/ 	.short	(.L_244 - .L_243)
.L_243:
        /*0004*/ 	.word	0x00000082


	//----- nvinfo : EIATTR_KPARAM_INFO
	.align		4
.L_244:
        /*0008*/ 	.byte	0x04, 0x17
        /*000a*/ 	.short	(.L_246 - .L_245)
.L_245:
        /*000c*/ 	.word	0x00000000
        /*0010*/ 	.short	0x0000
        /*0012*/ 	.short	0x0070
        /*0014*/ 	.byte	0x00, 0xf0, 0x01, 0x2e


	//----- nvinfo : EIATTR_SPARSE_MMA_MASK
	.align		4
.L_246:
        /*0018*/ 	.byte	0x03, 0x50
        /*001a*/ 	.short	0x0000


	//----- nvinfo : EIATTR_MAXREG_COUNT
	.align		4
        /*001c*/ 	.byte	0x03, 0x1b
        /*001e*/ 	.short	0x00a8


	//----- nvinfo : EIATTR_NUM_BARRIERS
	.align		4
        /*0020*/ 	.byte	0x02, 0x4c
        /*0022*/ 	.byte	0x10
	.zero		1


	//----- nvinfo : EIATTR_EXTERNS
	.align		4
        /*0024*/ 	.byte	0x04, 0x0f
        /*0026*/ 	.short	(.L_248 - .L_247)


	//   ....[0]....
	.align		4
.L_247:
        /*0028*/ 	.word	index@(__assertfail)


	//----- nvinfo : EIATTR_ANNOTATIONS
	.align		4
.L_248:
        /*002c*/ 	.byte	0x04, 0x55
        /*002e*/ 	.short	(.L_250 - .L_249)


	//   ....[0]....
.L_249:
        /* <DEDUP_REMOVED lines=88> */


	//----- nvinfo : EIATTR_MERCURY_ISA_VERSION
	.align		4
.L_250:
        /*0598*/ 	.byte	0x03, 0x5f
        /*059a*/ 	.short	0x0101


	//----- nvinfo : EIATTR_UNUSED_LOAD_BYTE_OFFSET
	.align		4
        /*059c*/ 	.byte	0x04, 0x44
        /*059e*/ 	.short	(.L_252 - .L_251)


	//   ....[0]....
.L_251:
        /*05a0*/ 	.word	0x00000a00
        /*05a4*/ 	.word	0x0000fff0


	//   ....[1]....
        /*05a8*/ 	.word	0x00009840
        /*05ac*/ 	.word	0x0000fff0


	//----- nvinfo : EIATTR_INT_WARP_WIDE_INSTR_OFFSETS
	.align		4
.L_252:
        /*05b0*/ 	.byte	0x04, 0x31
        /*05b2*/ 	.short	(.L_254 - .L_253)


	//   ....[0]....
.L_253:
        /*05b4*/ 	.word	0x00000130


	//   ....[1]....
        /*05b8*/ 	.word	0x00000170


	//   ....[2]....
        /*05bc*/ 	.word	0x000001e0


	//   ....[3]....
        /*05c0*/ 	.word	0x00000250


	//   ....[4]....
        /*05c4*/ 	.word	0x0000f720


	//   ....[5]....
        /*05c8*/ 	.word	0x0000f780


	//   ....[6]....
        /*05cc*/ 	.word	0x00015110


	//   ....[7]....
        /*05d0*/ 	.word	0x000151a0


	//----- nvinfo : EIATTR_COOP_GROUP_MASK_REGIDS
	.align		4
.L_254:
        /*05d4*/ 	.byte	0x04, 0x29
        /*05d6*/ 	.short	(.L_256 - .L_255)


	//   ....[0]....
.L_255:
        /*05d8*/ 	.word	0xffffffff


	//   ....[1]....
        /*05dc*/ 	.word	0xffffffff


	//   ....[2]....
        /*05e0*/ 	.word	0xffffffff


	//   ....[3]....
        /*05e4*/ 	.word	0xffffffff


	//   ....[4]....
        /*05e8*/ 	.word	0xffffffff


	//   ....[5]....
        /*05ec*/ 	.word	0xffffffff


	//   ....[6]....
        /*05f0*/ 	.word	0xffffffff


	//   ....[7]....
        /*05f4*/ 	.word	0xffffffff


	//   ....[8]....
        /*05f8*/ 	.word	0xffffffff


	//   ....[9]....
        /*05fc*/ 	.word	0xffffffff


	//   ....[10]....
        /*0600*/ 	.word	0xffffffff


	//   ....[11]....
        /*0604*/ 	.word	0xffffffff


	//   ....[12]....
        /*0608*/ 	.word	0xffffffff


	//   ....[13]....
        /*060c*/ 	.word	0xffffffff


	//   ....[14]....
        /*0610*/ 	.word	0xffffffff


	//   ....[15]....
        /*0614*/ 	.word	0xffffffff


	//   ....[16]....
        /*0618*/ 	.word	0xffffffff


	//   ....[17]....
        /*061c*/ 	.word	0xffffffff


	//   ....[18]....
        /*0620*/ 	.word	0xffffffff


	//   ....[19]....
        /*0624*/ 	.word	0xffffffff


	//   ....[20]....
        /*0628*/ 	.word	0xffffffff


	//   ....[21]....
        /*062c*/ 	.word	0xffffffff


	//   ....[22]....
        /*0630*/ 	.word	0xffffffff


	//   ....[23]....
        /*0634*/ 	.word	0xffffffff


	//   ....[24]....
        /*0638*/ 	.word	0xffffffff


	//   ....[25]....
        /*063c*/ 	.word	0xffffffff


	//   ....[26]....
        /*0640*/ 	.word	0xffffffff


	//   ....[27]....
        /*0644*/ 	.word	0xffffffff


	//   ....[28]....
        /*0648*/ 	.word	0xffffffff


	//   ....[29]....
        /*064c*/ 	.word	0xffffffff


	//   ....[30]....
        /*0650*/ 	.word	0xffffffff


	//   ....[31]....
        /*0654*/ 	.word	0xffffffff


	//   ....[32]....
        /*0658*/ 	.word	0xffffffff


	//   ....[33]....
        /*065c*/ 	.word	0xffffffff


	//   ....[34]....
        /*0660*/ 	.word	0xffffffff


	//   ....[35]....
        /*0664*/ 	.word	0xffffffff


	//   ....[36]....
        /*0668*/ 	.word	0xffffffff


	//   ....[37]....
        /*066c*/ 	.word	0xffffffff


	//   ....[38]....
        /*0670*/ 	.word	0xffffffff


	//   ....[39]....
        /*0674*/ 	.word	0xffffffff


	//   ....[40]....
        /*0678*/ 	.word	0xffffffff


	//   ....[41]....
        /*067c*/ 	.word	0xffffffff


	//   ....[42]....
        /*0680*/ 	.word	0xffffffff


	//   ....[43]....
        /*0684*/ 	.word	0xffffffff


	//   ....[44]....
        /*0688*/ 	.word	0xffffffff


	//   ....[45]....
        /*068c*/ 	.word	0xffffffff


	//   ....[46]....
        /*0690*/ 	.word	0xffffffff


	//   ....[47]....
        /*0694*/ 	.word	0xffffffff


	//   ....[48]....
        /*0698*/ 	.word	0xffffffff


	//   ....[49]....
        /*069c*/ 	.word	0xffffffff


	//   ....[50]....
        /*06a0*/ 	.word	0xffffffff


	//   ....[51]....
        /*06a4*/ 	.word	0xffffffff


	//   ....[52]....
        /*06a8*/ 	.word	0xffffffff


	//   ....[53]....
        /*06ac*/ 	.word	0xffffffff


	//   ....[54]....
        /*06b0*/ 	.word	0xffffffff


	//   ....[55]....
        /*06b4*/ 	.word	0xffffffff


	//   ....[56]....
        /*06b8*/ 	.word	0xffffffff


	//   ....[57]....
        /*06bc*/ 	.word	0xffffffff


	//   ....[58]....
        /*06c0*/ 	.word	0xffffffff


	//   ....[59]....
        /*06c4*/ 	.word	0xffffffff


	//   ....[60]....
        /*06c8*/ 	.word	0xffffffff


	//   ....[61]....
        /*06cc*/ 	.word	0xffffffff


	//   ....[62]....
        /*06d0*/ 	.word	0xffffffff


	//   ....[63]....
        /*06d4*/ 	.word	0xffffffff


	//   ....[64]....
        /*06d8*/ 	.word	0xffffffff


	//   ....[65]....
        /*06dc*/ 	.word	0xffffffff


	//   ....[66]....
        /*06e0*/ 	.word	0xffffffff


	//   ....[67]....
        /*06e4*/ 	.word	0xffffffff


	//   ....[68]....
        /*06e8*/ 	.word	0xffffffff


	//   ....[69]....
        /*06ec*/ 	.word	0xffffffff


	//   ....[70]....
        /*06f0*/ 	.word	0xffffffff


	//   ....[71]....
        /*06f4*/ 	.word	0xffffffff


	//   ....[72]....
        /*06f8*/ 	.word	0xffffffff


	//   ....[73]....
        /*06fc*/ 	.word	0xffffffff


	//   ....[74]....
        /*0700*/ 	.word	0xffffffff


	//   ....[75]....
        /*0704*/ 	.word	0xffffffff


	//   ....[76]....
        /*0708*/ 	.word	0xffffffff


	//   ....[77]....
        /*070c*/ 	.word	0xffffffff


	//   ....[78]....
        /*0710*/ 	.word	0xffffffff


	//   ....[79]....
        /*0714*/ 	.word	0xffffffff


	//   ....[80]....
        /*0718*/ 	.word	0xffffffff


	//   ....[81]....
        /*071c*/ 	.word	0xffffffff


	//   ....[82]....
        /*0720*/ 	.word	0xffffffff


	//   ....[83]....
        /*0724*/ 	.word	0xffffffff


	//   ....[84]....
        /*0728*/ 	.word	0xffffffff


	//   ....[85]....
        /*072c*/ 	.word	0xffffffff


	//   ....[86]....
        /*0730*/ 	.word	0xffffffff


	//   ....[87]....
        /*0734*/ 	.word	0xffffffff


	//   ....[88]....
        /*0738*/ 	.word	0xffffffff


	//   ....[89]....
        /*073c*/ 	.word	0xffffffff


	//   ....[90]....
        /*0740*/ 	.word	0xffffffff


	//   ....[91]....
        /*0744*/ 	.word	0xffffffff


	//   ....[92]....
        /*0748*/ 	.word	0xffffffff


	//   ....[93]....
        /*074c*/ 	.word	0xffffffff


	//   ....[94]....
        /*0750*/ 	.word	0xffffffff


	//   ....[95]....
        /*0754*/ 	.word	0x0500000f


	//   ....[96]....
        /*0758*/ 	.word	0x0500000f


	//   ....[97]....
        /*075c*/ 	.word	0x0500000f


	//   ....[98]....
        /*0760*/ 	.word	0x0500000f


	//   ....[99]....
        /*0764*/ 	.word	0x0500000f


	//   ....[100]....
        /*0768*/ 	.word	0x0500000f


	//   ....[101]....
        /*076c*/ 	.word	0x0500000f


	//   ....[102]....
        /*0770*/ 	.word	0x0500000f


	//   ....[103]....
        /*0774*/ 	.word	0x0500000f


	//   ....[104]....
        /*0778*/ 	.word	0x0500000f


	//   ....[105]....
        /*077c*/ 	.word	0x0500000f


	//   ....[106]....
        /*0780*/ 	.word	0x0500000f


	//   ....[107]....
        /*0784*/ 	.word	0x0500000f


	//   ....[108]....
        /*0788*/ 	.word	0x0500000f


	//   ....[109]....
        /*078c*/ 	.word	0x0500000f


	//   ....[110]....
        /*0790*/ 	.word	0x0500000f


	//   ....[111]....
        /*0794*/ 	.word	0x0500000f


	//   ....[112]....
        /*0798*/ 	.word	0x0500000f


	//   ....[113]....
        /*079c*/ 	.word	0x0500000f


	//   ....[114]....
        /*07a0*/ 	.word	0x0500000f


	//   ....[115]....
        /*07a4*/ 	.word	0x0500000f


	//   ....[116]....
        /*07a8*/ 	.word	0x0500000f


	//   ....[117]....
        /*07ac*/ 	.word	0x0500000f


	//   ....[118]....
        /*07b0*/ 	.word	0x0500000f


	//   ....[119]....
        /*07b4*/ 	.word	0x0500000f


	//   ....[120]....
        /*07b8*/ 	.word	0x0500000f


	//   ....[121]....
        /*07bc*/ 	.word	0x0500000f


	//   ....[122]....
        /*07c0*/ 	.word	0x0500000f


	//   ....[123]....
        /*07c4*/ 	.word	0x0500000f


	//   ....[124]....
        /*07c8*/ 	.word	0x0500000f


	//   ....[125]....
        /*07cc*/ 	.word	0x0500000f


	//   ....[126]....
        /*07d0*/ 	.word	0x0500000f


	//   ....[127]....
        /*07d4*/ 	.word	0x0500000f


	//   ....[128]....
        /*07d8*/ 	.word	0x0500000f


	//   ....[129]....
        /*07dc*/ 	.word	0x0500000f


	//   ....[130]....
        /*07e0*/ 	.word	0x0500000f


	//----- nvinfo : EIATTR_COOP_GROUP_INSTR_OFFSETS
	.align		4
.L_256:
        /*07e4*/ 	.byte	0x04, 0x28
        /*07e6*/ 	.short	(.L_258 - .L_257)


	//   ....[0]....
.L_257:
        /*07e8*/ 	.word	0x00000060


	//   ....[1]....
        /*07ec*/ 	.word	0x00000140


	//   ....[2]....
        /*07f0*/ 	.word	0x00000180


	//   ....[3]....
        /*07f4*/ 	.word	0x00000390


	//   ....[4]....
        /*07f8*/ 	.word	0x000004f0


	//   ....[5]....
        /*07fc*/ 	.word	0x00000610


	//   ....[6]....
        /*0800*/ 	.word	0x00000770


	//   ....[7]....
        /*0804*/ 	.word	0x00001da0


	//   ....[8]....
        /*0808*/ 	.word	0x00003b40


	//   ....[9]....
        /*080c*/ 	.word	0x00004390


	//   ....[10]....
        /*0810*/ 	.word	0x00005710


	//   ....[11]....
        /*0814*/ 	.word	0x00005790


	//   ....[12]....
        /*0818*/ 	.word	0x00005960


	//   ....[13]....
        /*081c*/ 	.word	0x00005a30


	//   ....[14]....
        /*0820*/ 	.word	0x00006240


	//   ....[15]....
        /*0824*/ 	.word	0x000067c0


	//   ....[16]....
        /*0828*/ 	.word	0x000078f0


	//   ....[17]....
        /*082c*/ 	.word	0x00007910


	//   ....[18]....
        /*0830*/ 	.word	0x00007ea0


	//   ....[19]....
        /*0834*/ 	.word	0x00008070


	//   ....[20]....
        /*0838*/ 	.word	0x00008d10


	//   ....[21]....
        /*083c*/ 	.word	0x00008d50


	//   ....[22]....
        /*0840*/ 	.word	0x00008d80


	//   ....[23]....
        /*0844*/ 	.word	0x00008de0


	//   ....[24]....
        /*0848*/ 	.word	0x00008df0


	//   ....[25]....
        /*084c*/ 	.word	0x0000a5c0


	//   ....[26]....
        /*0850*/ 	.word	0x0000a930


	//   ....[27]....
        /*0854*/ 	.word	0x0000a970


	//   ....[28]....
        /*0858*/ 	.word	0x0000a990


	//   ....[29]....
        /*085c*/ 	.word	0x0000a9a0


	//   ....[30]....
        /*0860*/ 	.word	0x0000b5d0


	//   ....[31]....
        /*0864*/ 	.word	0x0000b600


	//   ....[32]....
        /*0868*/ 	.word	0x0000b8b0


	//   ....[33]....
        /*086c*/ 	.word	0x0000b8d0


	//   ....[34]....
        /*0870*/ 	.word	0x0000c030


	//   ....[35]....
        /*0874*/ 	.word	0x0000c050


	//   ....[36]....
        /*0878*/ 	.word	0x0000c8a0


	//   ....[37]....
        /*087c*/ 	.word	0x0000c8c0


	//   ....[38]....
        /*0880*/ 	.word	0x0000db80


	//   ....[39]....
        /*0884*/ 	.word	0x0000dbb0


	//   ....[40]....
        /*0888*/ 	.word	0x0000ddf0


	//   ....[41]....
        /*088c*/ 	.word	0x0000de10


	//   ....[42]....
        /*0890*/ 	.word	0x0000e0d0


	//   ....[43]....
        /*0894*/ 	.word	0x0000e2e0


	//   ....[44]....
        /*0898*/ 	.word	0x0000e310


	//   ....[45]....
        /*089c*/ 	.word	0x0000e340


	//   ....[46]....
        /*08a0*/ 	.word	0x0000e370


	//   ....[47]....
        /*08a4*/ 	.word	0x0000e3a0


	//   ....[48]....
        /*08a8*/ 	.word	0x0000e3d0


	//   ....[49]....
        /*08ac*/ 	.word	0x0000e570


	//   ....[50]....
        /*08b0*/ 	.word	0x0000e5a0


	//   ....[51]....
        /*08b4*/ 	.word	0x0000e5d0


	//   ....[52]....
        /*08b8*/ 	.word	0x0000e600


	//   ....[53]....
        /*08bc*/ 	.word	0x0000e630


	//   ....[54]....
        /*08c0*/ 	.word	0x0000e660


	//   ....[55]....
        /*08c4*/ 	.word	0x0000e6f0


	//   ....[56]....
        /*08c8*/ 	.word	0x0000e720


	//   ....[57]....
        /*08cc*/ 	.word	0x0000e730


	//   ....[58]....
        /*08d0*/ 	.word	0x0000e7e0


	//   ....[59]....
        /*08d4*/ 	.word	0x0000fd00


	//   ....[60]....
        /*08d8*/ 	.word	0x00010790


	//   ....[61]....
        /*08dc*/ 	.word	0x000107c0


	//   ....[62]....
        /*08e0*/ 	.word	0x000107e0


	//   ....[63]....
        /*08e4*/ 	.word	0x00010890


	//   ....[64]....
        /*08e8*/ 	.word	0x00010920


	//   ....[65]....
        /*08ec*/ 	.word	0x00010940


	//   ....[66]....
        /*08f0*/ 	.word	0x000109d0


	//   ....[67]....
        /*08f4*/ 	.word	0x000109e0


	//   ....[68]....
        /*08f8*/ 	.word	0x00011370


	//   ....[69]....
        /*08fc*/ 	.word	0x00011400


	//   ....[70]....
        /*0900*/ 	.word	0x00011450


	//   ....[71]....
        /*0904*/ 	.word	0x00011580


	//   ....[72]....
        /*0908*/ 	.word	0x000116f0


	//   ....[73]....
        /*090c*/ 	.word	0x00011700


	//   ....[74]....
        /*0910*/ 	.word	0x00011860


	//   ....[75]....
        /*0914*/ 	.word	0x00011870


	//   ....[76]....
        /*0918*/ 	.word	0x00015420


	//   ....[77]....
        /*091c*/ 	.word	0x00015450


	//   ....[78]....
        /*0920*/ 	.word	0x000154b0


	//   ....[79]....
        /*0924*/ 	.word	0x000154e0


	//   ....[80]....
        /*0928*/ 	.word	0x00015510


	//   ....[81]....
        /*092c*/ 	.word	0x00015540


	//   ....[82]....
        /*0930*/ 	.word	0x00015570


	//   ....[83]....
        /*0934*/ 	.word	0x000155a0


	//   ....[84]....
        /*0938*/ 	.word	0x00015760


	//   ....[85]....
        /*093c*/ 	.word	0x00015790


	//   ....[86]....
        /*0940*/ 	.word	0x000157c0


	//   ....[87]....
        /*0944*/ 	.word	0x000157f0


	//   ....[88]....
        /*0948*/ 	.word	0x00015820


	//   ....[89]....
        /*094c*/ 	.word	0x00015850


	//   ....[90]....
        /*0950*/ 	.word	0x00015910


	//   ....[91]....
        /*0954*/ 	.word	0x00015930


	//   ....[92]....
        /*0958*/ 	.word	0x00015940


	//   ....[93]....
        /*095c*/ 	.word	0x000159a0


	//   ....[94]....
        /*0960*/ 	.word	0x000160c0


	//   ....[95]....
        /*0964*/ 	.word	0x000165b0


	//   ....[96]....
        /*0968*/ 	.word	0x00016730


	//   ....[97]....
        /*096c*/ 	.word	0x00016790


	//   ....[98]....
        /*0970*/ 	.word	0x00016820


	//   ....[99]....
        /*0974*/ 	.word	0x00016870


	//   ....[100]....
        /*0978*/ 	.word	0x000169d0


	//   ....[101]....
        /*097c*/ 	.word	0x00016a70


	//   ....[102]....
        /*0980*/ 	.word	0x00016b20


	//   ....[103]....
        /*0984*/ 	.word	0x00016c00


	//   ....[104]....
        /*0988*/ 	.word	0x00016dc0


	//   ....[105]....
        /*098c*/ 	.word	0x00016ea0


	//   ....[106]....
        /*0990*/ 	.word	0x00017130


	//   ....[107]....
        /*0994*/ 	.word	0x00017230


	//   ....[108]....
        /*0998*/ 	.word	0x00017400


	//   ....[109]....
        /*099c*/ 	.word	0x000174c0


	//   ....[110]....
        /*09a0*/ 	.word	0x000176e0


	//   ....[111]....
        /*09a4*/ 	.word	0x00017730


	//   ....[112]....
        /*09a8*/ 	.word	0x00017a60


	//   ....[113]....
        /*09ac*/ 	.word	0x00017b00


	//   ....[114]....
        /*09b0*/ 	.word	0x00017c90


	//   ....[115]....
        /*09b4*/ 	.word	0x00017d10


	//   ....[116]....
        /*09b8*/ 	.word	0x00017d90


	//   ....[117]....
        /*09bc*/ 	.word	0x00017e10


	//   ....[118]....
        /*09c0*/ 	.word	0x00017e90


	//   ....[119]....
        /*09c4*/ 	.word	0x00017f20


	//   ....[120]....
        /*09c8*/ 	.word	0x00017fc0


	//   ....[121]....
        /*09cc*/ 	.word	0x00018070


	//   ....[122]....
        /*09d0*/ 	.word	0x000180f0


	//   ....[123]....
        /*09d4*/ 	.word	0x00018170


	//   ....[124]....
        /*09d8*/ 	.word	0x000181f0


	//   ....[125]....
        /*09dc*/ 	.word	0x00018280


	//   ....[126]....
        /*09e0*/ 	.word	0x00018300


	//   ....[127]....
        /*09e4*/ 	.word	0x000183a0


	//   ....[128]....
        /*09e8*/ 	.word	0x000183f0


	//   ....[129]....
        /*09ec*/ 	.word	0x00018480


	//   ....[130]....
        /*09f0*/ 	.word	0x000185b0


	//----- nvinfo : EIATTR_REG_RECONFIG
	.align		4
.L_258:
        /*09f4*/ 	.byte	0x01, 0x54
	.zero		2


	//----- nvinfo : EIATTR_SYSCALL_OFFSETS
	.align		4
        /*09f8*/ 	.byte	0x04, 0x46
        /*09fa*/ 	.short	(.L_260 - .L_259)


	//   ....[0]....
.L_259:
        /*09fc*/ 	.word	0x00003d00


	//   ....[1]....
        /*0a00*/ 	.word	0x0000f920


	//   ....[2]....
        /*0a04*/ 	.word	0x0000fa70


	//   ....[3]....
        /*0a08*/ 	.word	0x0000fb70


	//   ....[4]....
        /*0a0c*/ 	.word	0x000103b0


	//   ....[5]....
        /*0a10*/ 	.word	0x00010cf0


	//----- nvinfo : EIATTR_MBARRIER_INSTR_OFFSETS
	.align		4
.L_260:
        /*0a14*/ 	.byte	0x04, 0x39
        /*0a16*/ 	.short	(.L_262 - .L_261)


	//   ....[0]....
.L_261:
        /*0a18*/ 	.word	0x00000270
        /*0a1c*/ 	.word	0x000000ff
        /*0a20*/ 	.word	0x00038800
        /*0a24*/ 	.short	0x0100
        /*0a26*/ 	.byte	0x08
	.zero		1


	//   ....[1]....
        /*0a28*/ 	.word	0x00000280
        /*0a2c*/ 	.word	0x000000ff
        /*0a30*/ 	.word	0x00038810
        /*0a34*/ 	.short	0x0100
        /*0a36*/ 	.byte	0x08
	.zero		1


	//   ....[2]....
        /*0a38*/ 	.word	0x00000290
        /*0a3c*/ 	.word	0x000000ff
        /*0a40*/ 	.word	0x00038820
        /*0a44*/ 	.short	0x0100
        /*0a46*/ 	.byte	0x08
	.zero		1


	//   ....[3]....
        /*0a48*/ 	.word	0x00000340
        /*0a4c*/ 	.word	0x000000ff
        /*0a50*/ 	.word	0x00038830
        /*0a54*/ 	.short	0x0100
        /*0a56*/ 	.byte	0x06
	.zero		1


	//   ....[4]....
        /*0a58*/ 	.word	0x00000350
        /*0a5c*/ 	.word	0x000000ff
        /*0a60*/ 	.word	0x00038840
        /*0a64*/ 	.short	0x0100
        /*0a66*/ 	.byte	0x06
	.zero		1


	//   ....[5]....
        /*0a68*/ 	.word	0x00000360
        /*0a6c*/ 	.word	0x000000ff
        /*0a70*/ 	.word	0x00038838
        /*0a74*/ 	.short	0x0100
        /*0a76*/ 	.byte	0x06
	.zero		1


	//   ....[6]....
        /*0a78*/ 	.word	0x00000370
        /*0a7c*/ 	.word	0x000000ff
        /*0a80*/ 	.word	0x00038848
        /*0a84*/ 	.short	0x0100
        /*0a86*/ 	.byte	0x06
	.zero		1


	//   ....[7]....
        /*0a88*/ 	.word	0x000004a0
        /*0a8c*/ 	.word	0x000000ff
        /*0a90*/ 	.word	0x00038850
        /*0a94*/ 	.short	0x0100
        /*0a96*/ 	.byte	0x08
	.zero		1


	//   ....[8]....
        /*0a98*/ 	.word	0x000004b0
        /*0a9c*/ 	.word	0x000000ff
        /*0aa0*/ 	.word	0x00038860
        /*0aa4*/ 	.short	0x0100
        /*0aa6*/ 	.byte	0x08
	.zero		1


	//   ....[9]....
        /*0aa8*/ 	.word	0x000004c0
        /*0aac*/ 	.word	0x000000ff
        /*0ab0*/ 	.word	0x00038858
        /*0ab4*/ 	.short	0x0100
        /*0ab6*/ 	.byte	0x08
	.zero		1


	//   ....[10]....
        /*0ab8*/ 	.word	0x000004d0
        /*0abc*/ 	.word	0x000000ff
        /*0ac0*/ 	.word	0x00038868
        /*0ac4*/ 	.short	0x0100
        /*0ac6*/ 	.byte	0x08
	.zero		1


	//   ....[11]....
        /*0ac8*/ 	.word	0x000005c0
        /*0acc*/ 	.word	0x000000ff
        /*0ad0*/ 	.word	0x00038870
        /*0ad4*/ 	.short	0x0100
        /*0ad6*/ 	.byte	0x06
	.zero		1


	//   ....[12]....
        /*0ad8*/ 	.word	0x000005d0
        /*0adc*/ 	.word	0x000000ff
        /*0ae0*/ 	.word	0x00038880
        /*0ae4*/ 	.short	0x0100
        /*0ae6*/ 	.byte	0x06
	.zero		1


	//   ....[13]....
        /*0ae8*/ 	.word	0x000005e0
        /*0aec*/ 	.word	0x000000ff
        /*0af0*/ 	.word	0x00038878
        /*0af4*/ 	.short	0x0100
        /*0af6*/ 	.byte	0x06
	.zero		1


	//   ....[14]....
        /*0af8*/ 	.word	0x000005f0
        /*0afc*/ 	.word	0x000000ff
        /*0b00*/ 	.word	0x00038888
        /*0b04*/ 	.short	0x0100
        /*0b06*/ 	.byte	0x06
	.zero		1


	//   ....[15]....
        /*0b08*/ 	.word	0x00000720
        /*0b0c*/ 	.word	0x000000ff
        /*0b10*/ 	.word	0x00038890
        /*0b14*/ 	.short	0x0100
        /*0b16*/ 	.byte	0x08
	.zero		1


	//   ....[16]....
        /*0b18*/ 	.word	0x00000730
        /*0b1c*/ 	.word	0x000000ff
        /*0b20*/ 	.word	0x000388a0
        /*0b24*/ 	.short	0x0100
        /*0b26*/ 	.byte	0x08
	.zero		1


	//   ....[17]....
        /*0b28*/ 	.word	0x00000740
        /*0b2c*/ 	.word	0x000000ff
        /*0b30*/ 	.word	0x00038898
        /*0b34*/ 	.short	0x0100
        /*0b36*/ 	.byte	0x08
	.zero		1


	//   ....[18]....
        /*0b38*/ 	.word	0x00000750
        /*0b3c*/ 	.word	0x000000ff
        /*0b40*/ 	.word	0x000388a8
        /*0b44*/ 	.short	0x0100
        /*0b46*/ 	.byte	0x08
	.zero		1


	//   ....[19]....
        /*0b48*/ 	.word	0x00000880
        /*0b4c*/ 	.word	0x000000ff
        /*0b50*/ 	.word	0x000388b0
        /*0b54*/ 	.short	0x0100
        /*0b56*/ 	.byte	0x08
	.zero		1


	//   ....[20]....
        /*0b58*/ 	.word	0x00000890
        /*0b5c*/ 	.word	0x000000ff
        /*0b60*/ 	.word	0x000388c0
        /*0b64*/ 	.short	0x0100
        /*0b66*/ 	.byte	0x08
	.zero		1


	//   ....[21]....
        /*0b68*/ 	.word	0x000008a0
        /*0b6c*/ 	.word	0x000000ff
        /*0b70*/ 	.word	0x000388b8
        /*0b74*/ 	.short	0x0100
        /*0b76*/ 	.byte	0x08
	.zero		1


	//   ....[22]....
        /*0b78*/ 	.word	0x000008b0
        /*0b7c*/ 	.word	0x000000ff
        /*0b80*/ 	.word	0x000388c8
        /*0b84*/ 	.short	0x0100
        /*0b86*/ 	.byte	0x08
	.zero		1


	//   ....[23]....
        /*0b88*/ 	.word	0x00002110
        /*0b8c*/ 	.word	0x00000003
        /*0b90*/ 	.word	0x00000000
        /*0b94*/ 	.short	0x0101
        /*0b96*/ 	.byte	0x3f
	.zero		1


	//   ....[24]....
        /*0b98*/ 	.word	0x00002be0
        /*0b9c*/ 	.word	0x00000003
        /*0ba0*/ 	.word	0x00000000
        /*0ba4*/ 	.short	0x0101
        /*0ba6*/ 	.byte	0x3f
	.zero		1


	//   ....[25]....
        /*0ba8*/ 	.word	0x00003d70
        /*0bac*/ 	.word	0x000000ff
        /*0bb0*/ 	.word	0x00038800
        /*0bb4*/ 	.short	0x010a
        /*0bb6*/ 	.byte	0x29
	.zero		1


	//   ....[26]....
        /*0bb8*/ 	.word	0x00003e00
        /*0bbc*/ 	.word	0x00000006
        /*0bc0*/ 	.word	0x00038830
        /*0bc4*/ 	.short	0x010a
        /*0bc6*/ 	.byte	0x3f
	.zero		1


	//   ....[27]....
        /*0bc8*/ 	.word	0x00003e40
        /*0bcc*/ 	.word	0x00000006
        /*0bd0*/ 	.word	0x00038830
        /*0bd4*/ 	.short	0x010a
        /*0bd6*/ 	.byte	0x3f
	.zero		1


	//   ....[28]....
        /*0bd8*/ 	.word	0x000040c0
        /*0bdc*/ 	.word	0x000000ff
        /*0be0*/ 	.word	0x00038810
        /*0be4*/ 	.short	0x010a
        /*0be6*/ 	.byte	0x29
	.zero		1


	//   ....[29]....
        /*0be8*/ 	.word	0x00004100
        /*0bec*/ 	.word	0x00000006
        /*0bf0*/ 	.word	0x00038850
        /*0bf4*/ 	.short	0x010a
        /*0bf6*/ 	.byte	0x3f
	.zero		1


	//   ....[30]....
        /*0bf8*/ 	.word	0x00004140
        /*0bfc*/ 	.word	0x00000006
        /*0c00*/ 	.word	0x00038850
        /*0c04*/ 	.short	0x010a
        /*0c06*/ 	.byte	0x3f
	.zero		1


	//   ....[31]....
        /*0c08*/ 	.word	0x00005c50
        /*0c0c*/ 	.word	0x00000003
        /*0c10*/ 	.word	0x00000000
        /*0c14*/ 	.short	0x0101
        /*0c16*/ 	.byte	0x3f
	.zero		1


	//   ....[32]....
        /*0c18*/ 	.word	0x00006260
        /*0c1c*/ 	.word	0x00000006
        /*0c20*/ 	.word	0x00000000
        /*0c24*/ 	.short	0x0101
        /*0c26*/ 	.byte	0x3f
	.zero		1


	//   ....[33]....
        /*0c28*/ 	.word	0x00006390
        /*0c2c*/ 	.word	0x000000ff
        /*0c30*/ 	.word	0x00038830
        /*0c34*/ 	.short	0x010a
        /*0c36*/ 	.byte	0x05
	.zero		1


	//   ....[34]....
        /*0c38*/ 	.word	0x000063d0
        /*0c3c*/ 	.word	0x000000ff
        /*0c40*/ 	.word	0x00038830
        /*0c44*/ 	.short	0x010a
        /*0c46*/ 	.byte	0x05
	.zero		1


	//   ....[35]....
        /*0c48*/ 	.word	0x000065e0
        /*0c4c*/ 	.word	0x000000ff
        /*0c50*/ 	.word	0x00038850
        /*0c54*/ 	.short	0x010a
        /*0c56*/ 	.byte	0x05
	.zero		1


	//   ....[36]....
        /*0c58*/ 	.word	0x00006620
        /*0c5c*/ 	.word	0x000000ff
        /*0c60*/ 	.word	0x00038850
        /*0c64*/ 	.short	0x010a
        /*0c66*/ 	.byte	0x05
	.zero		1


	//   ....[37]....
        /*0c68*/ 	.word	0x00007ab0
        /*0c6c*/ 	.word	0x00000005
        /*0c70*/ 	.word	0x00000000
        /*0c74*/ 	.short	0x0101
        /*0c76*/ 	.byte	0x3f
	.zero		1


	//   ....[38]....
        /*0c78*/ 	.word	0x00008d30
        /*0c7c*/ 	.word	0x00000009
        /*0c80*/ 	.word	0x00000000
        /*0c84*/ 	.short	0x0101
        /*0c86*/ 	.byte	0x3f
	.zero		1


	//   ....[39]....
        /*0c88*/ 	.word	0x0000b5f0
        /*0c8c*/ 	.word	0x000000ff
        /*0c90*/ 	.word	0x00000000
        /*0c94*/ 	.short	0x0101
        /*0c96*/ 	.byte	0x07
	.zero		1


	//   ....[40]....
        /*0c98*/ 	.word	0x0000bfb0
        /*0c9c*/ 	.word	0x000000ff
        /*0ca0*/ 	.word	0x00000000
        /*0ca4*/ 	.short	0x0101
        /*0ca6*/ 	.byte	0x07
	.zero		1


	//   ....[41]....
        /*0ca8*/ 	.word	0x0000ff60
        /*0cac*/ 	.word	0x00000000
        /*0cb0*/ 	.word	0x00038840
        /*0cb4*/ 	.short	0x010a
        /*0cb6*/ 	.byte	0x3f
	.zero		1


	//   ....[42]....
        /*0cb8*/ 	.word	0x00010aa0
        /*0cbc*/ 	.word	0x00000012
        /*0cc0*/ 	.word	0x00038800
        /*0cc4*/ 	.short	0x0107
        /*0cc6*/ 	.byte	0x3f
	.zero		1


	//   ....[43]....
        /*0cc8*/ 	.word	0x00010b40
        /*0ccc*/ 	.word	0x00000012
        /*0cd0*/ 	.word	0x00038800
        /*0cd4*/ 	.short	0x0101
        /*0cd6*/ 	.byte	0x3f
	.zero		1


	//   ....[44]....
        /*0cd8*/ 	.word	0x00011a70
        /*0cdc*/ 	.word	0x00000012
        /*0ce0*/ 	.word	0x00038810
        /*0ce4*/ 	.short	0x0107
        /*0ce6*/ 	.byte	0x3f
	.zero		1


	//   ....[45]....
        /*0ce8*/ 	.word	0x00011b70
        /*0cec*/ 	.word	0x00000012
        /*0cf0*/ 	.word	0x00038810
        /*0cf4*/ 	.short	0x0101
        /*0cf6*/ 	.byte	0x3f
	.zero		1


	//   ....[46]....
        /*0cf8*/ 	.word	0x00011b90
        /*0cfc*/ 	.word	0x00000012
        /*0d00*/ 	.word	0x00038820
        /*0d04*/ 	.short	0x010a
        /*0d06*/ 	.byte	0x3f
	.zero		1


	//   ....[47]....
        /*0d08*/ 	.word	0x00011c70
        /*0d0c*/ 	.word	0x00000000
        /*0d10*/ 	.word	0x00038860
        /*0d14*/ 	.short	0x010a
        /*0d16*/ 	.byte	0x3f
	.zero		1


	//   ....[48]....
        /*0d18*/ 	.word	0x00012900
        /*0d1c*/ 	.word	0x00000003
        /*0d20*/ 	.word	0x00038840
        /*0d24*/ 	.short	0x010a
        /*0d26*/ 	.byte	0x3f
	.zero		1


	//   ....[49]....
        /*0d28*/ 	.word	0x00012b60
        /*0d2c*/ 	.word	0x00000003
        /*0d30*/ 	.word	0x00038860
        /*0d34*/ 	.short	0x010a
        /*0d36*/ 	.byte	0x3f
	.zero		1


	//   ....[50]....
        /*0d38*/ 	.word	0x00013720
        /*0d3c*/ 	.word	0x00000004
        /*0d40*/ 	.word	0x00038840
        /*0d44*/ 	.short	0x010a
        /*0d46*/ 	.byte	0x3f
	.zero		1


	//   ....[51]....
        /*0d48*/ 	.word	0x00013970
        /*0d4c*/ 	.word	0x00000004
        /*0d50*/ 	.word	0x00038860
        /*0d54*/ 	.short	0x010a
        /*0d56*/ 	.byte	0x3f
	.zero		1


	//   ....[52]....
        /*0d58*/ 	.word	0x000144b0
        /*0d5c*/ 	.word	0x00000004
        /*0d60*/ 	.word	0x00038840
        /*0d64*/ 	.short	0x010a
        /*0d66*/ 	.byte	0x3f
	.zero		1


	//   ....[53]....
        /*0d68*/ 	.word	0x00014710
        /*0d6c*/ 	.word	0x00000004
        /*0d70*/ 	.word	0x00038860
        /*0d74*/ 	.short	0x010a
        /*0d76*/ 	.byte	0x3f
	.zero		1


	//   ....[54]....
        /*0d78*/ 	.word	0x00016040
        /*0d7c*/ 	.word	0x00000009
        /*0d80*/ 	.word	0x00038820
        /*0d84*/ 	.short	0x010a
        /*0d86*/ 	.byte	0x3f
	.zero		1


	//   ....[55]....
        /*0d88*/ 	.word	0x000161b0
        /*0d8c*/ 	.word	0x00000005
        /*0d90*/ 	.word	0x00000000
        /*0d94*/ 	.short	0x010a
        /*0d96*/ 	.byte	0x3f
	.zero		1


	//   ....[56]....
        /*0d98*/ 	.word	0x00016230
        /*0d9c*/ 	.word	0x00000007
        /*0da0*/ 	.word	0x00000000
        /*0da4*/ 	.short	0x010a
        /*0da6*/ 	.byte	0x3f
	.zero		1


	//   ....[57]....
        /*0da8*/ 	.word	0x00016270
        /*0dac*/ 	.word	0x00000005
        /*0db0*/ 	.word	0x00000000
        /*0db4*/ 	.short	0x010a
        /*0db6*/ 	.byte	0x3f
	.zero		1


	//   ....[58]....
        /*0db8*/ 	.word	0x000162a0
        /*0dbc*/ 	.word	0x00000003
        /*0dc0*/ 	.word	0x00000000
        /*0dc4*/ 	.short	0x010a
        /*0dc6*/ 	.byte	0x3f
	.zero		1


	//   ....[59]....
        /*0dc8*/ 	.word	0x00016310
        /*0dcc*/ 	.word	0x00000000
        /*0dd0*/ 	.word	0x00038800
        /*0dd4*/ 	.short	0x010a
        /*0dd6*/ 	.byte	0x3f
	.zero		1


	//   ....[60]....
        /*0dd8*/ 	.word	0x00016360
        /*0ddc*/ 	.word	0x00000006
        /*0de0*/ 	.word	0x00038830
        /*0de4*/ 	.short	0x010a
        /*0de6*/ 	.byte	0x3f
	.zero		1


	//   ....[61]....
        /*0de8*/ 	.word	0x000163c0
        /*0dec*/ 	.word	0x00000004
        /*0df0*/ 	.word	0x00038810
        /*0df4*/ 	.short	0x010a
        /*0df6*/ 	.byte	0x3f
	.zero		1


	//   ....[62]....
        /*0df8*/ 	.word	0x00016410
        /*0dfc*/ 	.word	0x00000006
        /*0e00*/ 	.word	0x00038850
        /*0e04*/ 	.short	0x010a
        /*0e06*/ 	.byte	0x3f
	.zero		1


	//   ....[63]....
        /*0e08*/ 	.word	0x00016470
        /*0e0c*/ 	.word	0x00000005
        /*0e10*/ 	.word	0x00038830
        /*0e14*/ 	.short	0x010a
        /*0e16*/ 	.byte	0x3f
	.zero		1


	//   ....[64]....
        /*0e18*/ 	.word	0x000164d0
        /*0e1c*/ 	.word	0x00000005
        /*0e20*/ 	.word	0x00038850
        /*0e24*/ 	.short	0x010a
        /*0e26*/ 	.byte	0x3f
	.zero		1


	//   ....[65]....
        /*0e28*/ 	.word	0x00016670
        /*0e2c*/ 	.word	0x00000000
        /*0e30*/ 	.word	0x00038840
        /*0e34*/ 	.short	0x010a
        /*0e36*/ 	.byte	0x3f
	.zero		1


	//   ....[66]....
        /*0e38*/ 	.word	0x00017770
        /*0e3c*/ 	.word	0x00000012
        /*0e40*/ 	.word	0x00038820
        /*0e44*/ 	.short	0x010a
        /*0e46*/ 	.byte	0x3f
	.zero		1


	//   ....[67]....
        /*0e48*/ 	.word	0x000177c0
        /*0e4c*/ 	.word	0x00000000
        /*0e50*/ 	.word	0x00038860
        /*0e54*/ 	.short	0x010a
        /*0e56*/ 	.byte	0x3f
	.zero		1


	//   ....[68]....
        /*0e58*/ 	.word	0x00017810
        /*0e5c*/ 	.word	0x00000003
        /*0e60*/ 	.word	0x00038840
        /*0e64*/ 	.short	0x010a
        /*0e66*/ 	.byte	0x3f
	.zero		1


	//   ....[69]....
        /*0e68*/ 	.word	0x00017860
        /*0e6c*/ 	.word	0x00000003
        /*0e70*/ 	.word	0x00038860
        /*0e74*/ 	.short	0x010a
        /*0e76*/ 	.byte	0x3f
	.zero		1


	//   ....[70]....
        /*0e78*/ 	.word	0x000178b0
        /*0e7c*/ 	.word	0x00000004
        /*0e80*/ 	.word	0x00038840
        /*0e84*/ 	.short	0x010a
        /*0e86*/ 	.byte	0x3f
	.zero		1


	//   ....[71]....
        /*0e88*/ 	.word	0x00017900
        /*0e8c*/ 	.word	0x00000004
        /*0e90*/ 	.word	0x00038860
        /*0e94*/ 	.short	0x010a
        /*0e96*/ 	.byte	0x3f
	.zero		1


	//   ....[72]....
        /*0e98*/ 	.word	0x00017950
        /*0e9c*/ 	.word	0x00000004
        /*0ea0*/ 	.word	0x00038840
        /*0ea4*/ 	.short	0x010a
        /*0ea6*/ 	.byte	0x3f
	.zero		1


	//   ....[73]....
        /*0ea8*/ 	.word	0x000179a0
        /*0eac*/ 	.word	0x00000004
        /*0eb0*/ 	.word	0x00038860
        /*0eb4*/ 	.short	0x010a
        /*0eb6*/ 	.byte	0x3f
	.zero		1


	//   ....[74]....
        /*0eb8*/ 	.word	0x000184d0
        /*0ebc*/ 	.word	0x00000009
        /*0ec0*/ 	.word	0x00038820
        /*0ec4*/ 	.short	0x010a
        /*0ec6*/ 	.byte	0x3f
	.zero		1


	//   ....[75]....
        /*0ec8*/ 	.word	0x00018670
        /*0ecc*/ 	.word	0x00000005
        /*0ed0*/ 	.word	0x00000000
        /*0ed4*/ 	.short	0x010a
        /*0ed6*/ 	.byte	0x3f
	.zero		1


	//   ....[76]....
        /*0ed8*/ 	.word	0x000186c0
        /*0edc*/ 	.word	0x00000007
        /*0ee0*/ 	.word	0x00000000
        /*0ee4*/ 	.short	0x010a
        /*0ee6*/ 	.byte	0x3f
	.zero		1


	//   ....[77]....
        /*0ee8*/ 	.word	0x00018710
        /*0eec*/ 	.word	0x00000005
        /*0ef0*/ 	.word	0x00000000
        /*0ef4*/ 	.short	0x010a
        /*0ef6*/ 	.byte	0x3f
	.zero		1


	//----- nvinfo : EIATTR_NUM_MBARRIERS
	.align		4
.L_262:
        /*0ef8*/ 	.byte	0x03, 0x38
        /*0efa*/ 	.short	0x0017


	//----- nvinfo : EIATTR_EXIT_INSTR_OFFSETS
	.align		4
        /*0efc*/ 	.byte	0x04, 0x1c
        /*0efe*/ 	.short	(.L_264 - .L_263)


	//   ....[0]....
.L_263:
        /*0f00*/ 	.word	0x00000a30


	//   ....[1]....
        /*0f04*/ 	.word	0x0000e070


	//   ....[2]....
        /*0f08*/ 	.word	0x000162f0


	//----- nvinfo : EIATTR_MAX_THREADS
	.align		4
.L_264:
        /*0f0c*/ 	.byte	0x04, 0x05
        /*0f0e*/ 	.short	(.L_266 - .L_265)
.L_265:
        /*0f10*/ 	.word	0x00000180
        /*0f14*/ 	.word	0x00000001
        /*0f18*/ 	.word	0x00000001


	//----- nvinfo : EIATTR_CRS_STACK_SIZE
	.align		4
.L_266:
        /*0f1c*/ 	.byte	0x04, 0x1e
        /*0f1e*/ 	.short	(.L_268 - .L_267)
.L_267:
        /*0f20*/ 	.word	0x00000000


	//----- nvinfo : EIATTR_CBANK_PARAM_SIZE
	.align		4
.L_268:
        /*0f24*/ 	.byte	0x03, 0x19
        /*0f26*/ 	.short	0x0bf0


	//----- nvinfo : EIATTR_PARAM_CBANK
	.align		4
        /*0f28*/ 	.byte	0x04, 0x0a
        /*0f2a*/ 	.short	(.L_270 - .L_269)
	.align		4
.L_269:
        /*0f2c*/ 	.word	index@(.nv.constant0._ZN7cutlass13device_kernelIN5flash11enable_sm90INS1_16FlashAttnFwdSm90INS1_25CollectiveMainloopFwdSm90ILi2EN4cute5tupleIJNS5_1CILi1EEES8_S8_EEENS6_IJNS7_ILi64EEESA_SA_EEELi512ENS_10bfloat16_tEfNS_4arch4Sm90ELb0ELb0ELb0ELb1ELb0ELb0ELb1ELb0ELb0ELb1ELb1ELb0EEENS1_21CollectiveEpilogueFwdINS6_IJSA_NS7_ILi512EEESA_EEES9_SC_SE_Li256ELb1ELb1ELb1ELb0EEENS1_36VarlenDynamicPersistentTileSchedulerILi64ELi64ELi256ELi128ELb1ELb1ELb1ELb0ELb1ELb1EEEEEEEEEvNT_6ParamsE)
        /*0f30*/ 	.short	0x0210
        /*0f32*/ 	.short	0x0bf0


	//----- nvinfo : EIATTR_SW_WAR
	.align		4
.L_270:
        /*0f34*/ 	.byte	0x04, 0x36
        /*0f36*/ 	.short	(.L_272 - .L_271)
.L_271:
        /*0f38*/ 	.word	0x00000008
.L_272:


//--------------------- .nv.info._ZN7cutlass13device_kernelIN5flash11enable_sm90INS1_16FlashAttnFwdSm90INS1_25CollectiveMainloopFwdSm90ILi2EN4cute5tupleIJNS5_1CILi1EEES8_S8_EEENS6_IJNS7_ILi64EEESA_SA_EEELi512ENS_10bfloat16_tEfNS_4arch4Sm90ELb0ELb0ELb0ELb1ELb0ELb1ELb1ELb0ELb0ELb1ELb1ELb0EEENS1_21CollectiveEpilogueFwdINS6_IJSA_NS7_ILi512EEESA_EEES9_SC_SE_Li256ELb1ELb1ELb1ELb0EEENS1_36VarlenDynamicPersistentTileSchedulerILi64ELi64ELi256ELi128ELb1ELb1ELb1ELb0ELb1ELb1EEEEEEEEEvNT_6ParamsE --------------------------
	.section	.nv.info._ZN7cutlass13device_kernelIN5flash11enable_sm90INS1_16FlashAttnFwdSm90INS1_25CollectiveMainloopFwdSm90ILi2EN4cute5tupleIJNS5_1CILi1EEES8_S8_EEENS6_IJNS7_ILi64EEESA_SA_EEELi512ENS_10bfloat16_tEfNS_4arch4Sm90ELb0ELb0ELb0ELb1ELb0ELb1ELb1ELb0ELb0ELb1ELb1ELb0EEENS1_21CollectiveEpilogueFwdINS6_IJSA_NS7_ILi512EEESA_EEES9_SC_SE_Li256ELb1ELb1ELb1ELb0EEENS1_36VarlenDynamicPersistentTileSchedulerILi64ELi64ELi256ELi128ELb1ELb1ELb1ELb0ELb1ELb1EEEEEEEEEvNT_6ParamsE,"",@"SHT_CUDA_INFO"
	.sectionflags	@""
	.align	4


	//----- nvinfo : EIATTR_CUDA_API_VERSION
	.align		4
        /*0000*/ 	.byte	0x04, 0x37
        /*0002*/ 	.short	(.L_274 - .L_273)
.L_273:
        /*0004*/ 	.word	0x00000082


	//----- nvinfo : EIATTR_KPARAM_INFO
	.align		4
.L_274:
        /*0008*/ 	.byte	0x04, 0x17
        /*000a*/ 	.short	(.L_276 - .L_275)
.L_275:
        /*000c*/ 	.word	0x00000000
        /*0010*/ 	.short	0x0000
        /*0012*/ 	.short	0x0070
        /*0014*/ 	.byte	0x00, 0xf0, 0x01, 0x2e


	//----- nvinfo : EIATTR_SPARSE_MMA_MASK
	.align		4
.L_276:
        /*0018*/ 	.byte	0x03, 0x50
        /*001a*/ 	.short	0x0000


	//----- nvinfo : EIATTR_MAXREG_COUNT
	.align		4
        /*001c*/ 	.byte	0x03, 0x1b
        /*001e*/ 	.short	0x00a8


	//----- nvinfo : EIATTR_NUM_BARRIERS
	.align		4
        /*0020*/ 	.byte	0x02, 0x4c
        /*0022*/ 	.byte	0x10
	.zero		1


	//----- nvinfo : EIATTR_EXTERNS
	.align		4
        /*0024*/ 	.byte	0x04, 0x0f
        /*0026*/ 	.short	(.L_278 - .L_277)


	//   ....[0]....
	.align		4
.L_277:
        /*0028*/ 	.word	index@(__assertfail)


	//----- nvinfo : EIATTR_ANNOTATIONS
	.align		4
.L_278:
        /*002c*/ 	.byte	0x04, 0x55
        /*002e*/ 	.short	(.L_280 - .L_279)


	//   ....[0]....
.L_279:
        /* <DEDUP_REMOVED lines=110> */


	//----- nvinfo : EIATTR_MERCURY_ISA_VERSION
	.align		4
.L_280:
        /*06f8*/ 	.byte	0x03, 0x5f
        /*06fa*/ 	.short	0x0101


	//----- nvinfo : EIATTR_UNUSED_LOAD_BYTE_OFFSET
	.align		4
        /*06fc*/ 	.byte	0x04, 0x44
        /*06fe*/ 	.short	(.L_282 - .L_281)


	//   ....[0]....
.L_281:
        /*0700*/ 	.word	0x00000ab0
        /*0704*/ 	.word	0x0000fff0


	//   ....[1]....
        /*0708*/ 	.word	0x00010210
        /*070c*/ 	.word	0x0000fff0


	//----- nvinfo : EIATTR_INT_WARP_WIDE_INSTR_OFFSETS
	.align		4
.L_282:
        /*0710*/ 	.byte	0x04, 0x31
        /*0712*/ 	.short	(.L_284 - .L_283)


	//   ....[0]....
.L_283:
        /*0714*/ 	.word	0x00000190


	//   ....[1]....
        /*0718*/ 	.word	0x000001d0


	//   ....[2]....
        /*071c*/ 	.word	0x00000240


	//   ....[3]....
        /*0720*/ 	.word	0x000002b0


	//   ....[4]....
        /*0724*/ 	.word	0x00018130


	//   ....[5]....
        /*0728*/ 	.word	0x00018190


	//   ....[6]....
        /*072c*/ 	.word	0x0001db20


	//   ....[7]....
        /*0730*/ 	.word	0x0001db80


	//----- nvinfo : EIATTR_COOP_GROUP_MASK_REGIDS
	.align		4
.L_284:
        /*0734*/ 	.byte	0x04, 0x29
        /*0736*/ 	.short	(.L_286 - .L_285)


	//   ....[0]....
.L_285:
        /*0738*/ 	.word	0xffffffff


	//   ....[1]....
        /*073c*/ 	.word	0xffffffff


	//   ....[2]....
        /*0740*/ 	.word	0xffffffff


	//   ....[3]....
        /*0744*/ 	.word	0xffffffff


	//   ....[4]....
        /*0748*/ 	.word	0xffffffff


	//   ....[5]....
        /*074c*/ 	.word	0xffffffff


	//   ....[6]....
        /*0750*/ 	.word	0xffffffff


	//   ....[7]....
        /*0754*/ 	.word	0xffffffff


	//   ....[8]....
        /*0758*/ 	.word	0xffffffff


	//   ....[9]....
        /*075c*/ 	.word	0xffffffff


	//   ....[10]....
        /*0760*/ 	.word	0xffffffff


	//   ....[11]....
        /*0764*/ 	.word	0xffffffff


	//   ....[12]....
        /*0768*/ 	.word	0xffffffff


	//   ....[13]....
        /*076c*/ 	.word	0xffffffff


	//   ....[14]....
        /*0770*/ 	.word	0xffffffff


	//   ....[15]....
        /*0774*/ 	.word	0xffffffff


	//   ....[16]....
        /*0778*/ 	.word	0xffffffff


	//   ....[17]....
        /*077c*/ 	.word	0xffffffff


	//   ....[18]....
        /*0780*/ 	.word	0xffffffff


	//   ....[19]....
        /*0784*/ 	.word	0xffffffff


	//   ....[20]....
        /*0788*/ 	.word	0xffffffff


	//   ....[21]....
        /*078c*/ 	.word	0xffffffff


	//   ....[22]....
        /*0790*/ 	.word	0xffffffff


	//   ....[23]....
        /*0794*/ 	.word	0xffffffff


	//   ....[24]....
        /*0798*/ 	.word	0xffffffff


	//   ....[25]....
        /*079c*/ 	.word	0xffffffff


	//   ....[26]....
        /*07a0*/ 	.word	0xffffffff


	//   ....[27]....
        /*07a4*/ 	.word	0xffffffff


	//   ....[28]....
        /*07a8*/ 	.word	0xffffffff


	//   ....[29]....
        /*07ac*/ 	.word	0xffffffff


	//   ....[30]....
        /*07b0*/ 	.word	0xffffffff


	//   ....[31]....
        /*07b4*/ 	.word	0xffffffff


	//   ....[32]....
        /*07b8*/ 	.word	0xffffffff


	//   ....[33]....
        /*07bc*/ 	.word	0xffffffff


	//   ....[34]....
        /*07c0*/ 	.word	0xffffffff


	//   ....[35]....
        /*07c4*/ 	.word	0xffffffff


	//   ....[36]....
        /*07c8*/ 	.word	0xffffffff


	//   ....[37]....
        /*07cc*/ 	.word	0xffffffff


	//   ....[38]....
        /*07d0*/ 	.word	0xffffffff


	//   ....[39]....
        /*07d4*/ 	.word	0xffffffff


	//   ....[40]....
        /*07d8*/ 	.word	0xffffffff


	//   ....[41]....
        /*07dc*/ 	.word	0xffffffff


	//   ....[42]....
        /*07e0*/ 	.word	0xffffffff


	//   ....[43]....
        /*07e4*/ 	.word	0xffffffff


	//   ....[44]....
        /*07e8*/ 	.word	0xffffffff


	//   ....[45]....
        /*07ec*/ 	.word	0xffffffff


	//   ....[46]....
        /*07f0*/ 	.word	0xffffffff


	//   ....[47]....
        /*07f4*/ 	.word	0xffffffff


	//   ....[48]....
        /*07f8*/ 	.word	0xffffffff


	//   ....[49]....
        /*07fc*/ 	.word	0xffffffff


	//   ....[50]....
        /*0800*/ 	.word	0xffffffff


	//   ....[51]....
        /*0804*/ 	.word	0xffffffff


	//   ....[52]....
        /*0808*/ 	.word	0xffffffff


	//   ....[53]....
        /*080c*/ 	.word	0xffffffff


	//   ....[54]....
        /*0810*/ 	.word	0xffffffff


	//   ....[55]....
        /*0814*/ 	.word	0xffffffff


	//   ....[56]....
        /*0818*/ 	.word	0xffffffff


	//   ....[57]....
        /*081c*/ 	.word	0xffffffff


	//   ....[58]....
        /*0820*/ 	.word	0xffffffff


	//   ....[59]....
        /*0824*/ 	.word	0xffffffff


	//   ....[60]....
        /*0828*/ 	.word	0xffffffff


	//   ....[61]....
        /*082c*/ 	.word	0xffffffff


	//   ....[62]....
        /*0830*/ 	.word	0xffffffff


	//   ....[63]....
        /*0834*/ 	.word	0xffffffff


	//   ....[64]....
        /*0838*/ 	.word	0xffffffff


	//   ....[65]....
        /*083c*/ 	.word	0xffffffff


	//   ....[66]....
        /*0840*/ 	.word	0xffffffff


	//   ....[67]....
        /*0844*/ 	.word	0xffffffff


	//   ....[68]....
        /*0848*/ 	.word	0xffffffff


	//   ....[69]....
        /*084c*/ 	.word	0xffffffff


	//   ....[70]....
        /*0850*/ 	.word	0xffffffff


	//   ....[71]....
        /*0854*/ 	.word	0xffffffff


	//   ....[72]....
        /*0858*/ 	.word	0xffffffff


	//   ....[73]....
        /*085c*/ 	.word	0xffffffff


	//   ....[74]....
        /*0860*/ 	.word	0xffffffff


	//   ....[75]....
        /*0864*/ 	.word	0xffffffff


	//   ....[76]....
        /*0868*/ 	.word	0xffffffff


	//   ....[77]....
        /*086c*/ 	.word	0xffffffff


	//   ....[78]....
        /*0870*/ 	.word	0xffffffff


	//   ....[79]....
        /*0874*/ 	.word	0xffffffff


	//   ....[80]....
        /*0878*/ 	.word	0xffffffff


	//   ....[81]....
        /*087c*/ 	.word	0xffffffff


	//   ....[82]....
        /*0880*/ 	.word	0xffffffff


	//   ....[83]....
        /*0884*/ 	.word	0xffffffff


	//   ....[84]....
        /*0888*/ 	.word	0xffffffff


	//   ....[85]....
        /*088c*/ 	.word	0xffffffff


	//   ....[86]....
        /*0890*/ 	.word	0xffffffff


	//   ....[87]....
        /*0894*/ 	.word	0xffffffff


	//   ....[88]....
        /*0898*/ 	.word	0xffffffff


	//   ....[89]....
        /*089c*/ 	.word	0xffffffff


	//   ....[90]....
        /*08a0*/ 	.word	0xffffffff


	//   ....[91]....
        /*08a4*/ 	.word	0xffffffff


	//   ....[92]....
        /*08a8*/ 	.word	0xffffffff


	//   ....[93]....
        /*08ac*/ 	.word	0xffffffff


	//   ....[94]....
        /*08b0*/ 	.word	0xffffffff


	//   ....[95]....
        /*08b4*/ 	.word	0xffffffff


	//   ....[96]....
        /*08b8*/ 	.word	0xffffffff


	//   ....[97]....
        /*08bc*/ 	.word	0xffffffff


	//   ....[98]....
        /*08c0*/ 	.word	0xffffffff


	//   ....[99]....
        /*08c4*/ 	.word	0xffffffff


	//   ....[100]....
        /*08c8*/ 	.word	0xffffffff


	//   ....[101]....
        /*08cc*/ 	.word	0xffffffff


	//   ....[102]....
        /*08d0*/ 	.word	0xffffffff


	//   ....[103]....
        /*08d4*/ 	.word	0xffffffff


	//   ....[104]....
        /*08d8*/ 	.word	0x0500000f


	//   ....[105]....
        /*08dc*/ 	.word	0x0500000f


	//   ....[106]....
        /*08e0*/ 	.word	0x0500000f


	//   ....[107]....
        /*08e4*/ 	.word	0x0500000f


	//   ....[108]....
        /*08e8*/ 	.word	0x0500000f


	//   ....[109]....
        /*08ec*/ 	.word	0x0500000f


	//   ....[110]....
        /*08f0*/ 	.word	0x0500000f


	//   ....[111]....
        /*08f4*/ 	.word	0x0500000f


	//   ....[112]....
        /*08f8*/ 	.word	0x0500000f


	//   ....[113]....
        /*08fc*/ 	.word	0x0500000f


	//   ....[114]....
        /*0900*/ 	.word	0x0500000f


	//   ....[115]....
        /*0904*/ 	.word	0x0500000f


	//   ....[116]....
        /*0908*/ 	.word	0x0500000f


	//   ....[117]....
        /*090c*/ 	.word	0x0500000f


	//   ....[118]....
        /*0910*/ 	.word	0x0500000f


	//   ....[119]....
        /*0914*/ 	.word	0x0500000f


	//   ....[120]....
        /*0918*/ 	.word	0x0500000f


	//   ....[121]....
        /*091c*/ 	.word	0x0500000f


	//   ....[122]....
        /*0920*/ 	.word	0x0500000f


	//   ....[123]....
        /*0924*/ 	.word	0x0500000f


	//   ....[124]....
        /*0928*/ 	.word	0x0500000f


	//   ....[125]....
        /*092c*/ 	.word	0x0500000f


	//   ....[126]....
        /*0930*/ 	.word	0x0500000f


	//   ....[127]....
        /*0934*/ 	.word	0x0500000f


	//   ....[128]....
        /*0938*/ 	.word	0x0500000f


	//   ....[129]....
        /*093c*/ 	.word	0x0500000f


	//   ....[130]....
        /*0940*/ 	.word	0x0500000f


	//   ....[131]....
        /*0944*/ 	.word	0x0500000f


	//   ....[132]....
        /*0948*/ 	.word	0x0500000f


	//   ....[133]....
        /*094c*/ 	.word	0x0500000f


	//   ....[134]....
        /*0950*/ 	.word	0x0500000f


	//   ....[135]....
        /*0954*/ 	.word	0x0500000f


	//   ....[136]....
        /*0958*/ 	.word	0x0500000f


	//   ....[137]....
        /*095c*/ 	.word	0x0500000f


	//   ....[138]....
        /*0960*/ 	.word	0x0500000f


	//   ....[139]....
        /*0964*/ 	.word	0x0500000f


	//   ....[140]....
        /*0968*/ 	.word	0x0500000f


	//   ....[141]....
        /*096c*/ 	.word	0x0500000f


	//   ....[142]....
        /*0970*/ 	.word	0x0500000f


	//   ....[143]....
        /*0974*/ 	.word	0x0500000f


	//   ....[144]....
        /*0978*/ 	.word	0x0500000f


	//   ....[145]....
        /*097c*/ 	.word	0x0500000f


	//   ....[146]....
        /*0980*/ 	.word	0x0500000f


	//   ....[147]....
        /*0984*/ 	.word	0x0500000f


	//   ....[148]....
        /*0988*/ 	.word	0x0500000f


	//----- nvinfo : EIATTR_COOP_GROUP_INSTR_OFFSETS
	.align		4
.L_286:
        /*098c*/ 	.byte	0x04, 0x28
        /*098e*/ 	.short	(.L_288 - .L_287)


	//   ....[0]....
.L_287:
        /*0990*/ 	.word	0x00000060


	//   ....[1]....
        /*0994*/ 	.word	0x000001a0


	//   ....[2]....
        /*0998*/ 	.word	0x000001e0


	//   ....[3]....
        /*099c*/ 	.word	0x000003f0


	//   ....[4]....
        /*09a0*/ 	.word	0x00000550


	//   ....[5]....
        /*09a4*/ 	.word	0x00000670


	//   ....[6]....
        /*09a8*/ 	.word	0x000007d0


	//   ....[7]....
        /*09ac*/ 	.word	0x00005170


	//   ....[8]....
        /*09b0*/ 	.word	0x00006ff0


	//   ....[9]....
        /*09b4*/ 	.word	0x000075a0


	//   ....[10]....
        /*09b8*/ 	.word	0x000075b0


	//   ....[11]....
        /*09bc*/ 	.word	0x000075c0


	//   ....[12]....
        /*09c0*/ 	.word	0x000075d0


	//   ....[13]....
        /*09c4*/ 	.word	0x000085d0


	//   ....[14]....
        /*09c8*/ 	.word	0x000085e0


	//   ....[15]....
        /*09cc*/ 	.word	0x000085f0


	//   ....[16]....
        /*09d0*/ 	.word	0x00008600


	//   ....[17]....
        /*09d4*/ 	.word	0x00009cb0


	//   ....[18]....
        /*09d8*/ 	.word	0x0000b770


	//   ....[19]....
        /*09dc*/ 	.word	0x0000b7d0


	//   ....[20]....
        /*09e0*/ 	.word	0x0000b960


	//   ....[21]....
        /*09e4*/ 	.word	0x0000b990


	//   ....[22]....
        /*09e8*/ 	.word	0x0000c3d0


	//   ....[23]....
        /*09ec*/ 	.word	0x0000ca50


	//   ....[24]....
        /*09f0*/ 	.word	0x0000e3c0


	//   ....[25]....
        /*09f4*/ 	.word	0x0000e3d0


	//   ....[26]....
        /*09f8*/ 	.word	0x0000e400


	//   ....[27]....
        /*09fc*/ 	.word	0x0000e490


	//   ....[28]....
        /*0a00*/ 	.word	0x0000f6e0


	//   ....[29]....
        /*0a04*/ 	.word	0x0000f730


	//   ....[30]....
        /*0a08*/ 	.word	0x0000f7a0


	//   ....[31]....
        /*0a0c*/ 	.word	0x0000f820


	//   ....[32]....
        /*0a10*/ 	.word	0x0000f9f0


	//   ....[33]....
        /*0a14*/ 	.word	0x00010f20


	//   ....[34]....
        /*0a18*/ 	.word	0x000112c0


	//   ....[35]....
        /*0a1c*/ 	.word	0x000112d0


	//   ....[36]....
        /*0a20*/ 	.word	0x000112e0


	//   ....[37]....
        /*0a24*/ 	.word	0x000112f0


	//   ....[38]....
        /*0a28*/ 	.word	0x00011f70


	//   ....[39]....
        /*0a2c*/ 	.word	0x00011f90


	//   ....[40]....
        /*0a30*/ 	.word	0x00012220


	//   ....[41]....
        /*0a34*/ 	.word	0x00012240


	//   ....[42]....
        /*0a38*/ 	.word	0x00012b60


	//   ....[43]....
        /*0a3c*/ 	.word	0x00012ba0


	//   ....[44]....
        /*0a40*/ 	.word	0x00013410


	//   ....[45]....
        /*0a44*/ 	.word	0x00013430


	//   ....[46]....
        /*0a48*/ 	.word	0x00014720


	//   ....[47]....
        /*0a4c*/ 	.word	0x00014730


	//   ....[48]....
        /*0a50*/ 	.word	0x00014960


	//   ....[49]....
        /*0a54*/ 	.word	0x00014980


	//   ....[50]....
        /*0a58*/ 	.word	0x00014c30


	//   ....[51]....
        /*0a5c*/ 	.word	0x00014e60


	//   ....[52]....
        /*0a60*/ 	.word	0x00014e90


	//   ....[53]....
        /*0a64*/ 	.word	0x00014ec0


	//   ....[54]....
        /*0a68*/ 	.word	0x00014ef0


	//   ....[55]....
        /*0a6c*/ 	.word	0x00014f20


	//   ....[56]....
        /*0a70*/ 	.word	0x00014f50


	//   ....[57]....
        /*0a74*/ 	.word	0x000150f0


	//   ....[58]....
        /*0a78*/ 	.word	0x00015120


	//   ....[59]....
        /*0a7c*/ 	.word	0x00015150


	//   ....[60]....
        /*0a80*/ 	.word	0x00015180


	//   ....[61]....
        /*0a84*/ 	.word	0x000151b0


	//   ....[62]....
        /*0a88*/ 	.word	0x000151e0


	//   ....[63]....
        /*0a8c*/ 	.word	0x00015270


	//   ....[64]....
        /*0a90*/ 	.word	0x000152a0


	//   ....[65]....
        /*0a94*/ 	.word	0x000152b0


	//   ....[66]....
        /*0a98*/ 	.word	0x00015360


	//   ....[67]....
        /*0a9c*/ 	.word	0x000163e0


	//   ....[68]....
        /*0aa0*/ 	.word	0x00018710


	//   ....[69]....
        /*0aa4*/ 	.word	0x000191c0


	//   ....[70]....
        /*0aa8*/ 	.word	0x000191f0


	//   ....[71]....
        /*0aac*/ 	.word	0x00019210


	//   ....[72]....
        /*0ab0*/ 	.word	0x000192c0


	//   ....[73]....
        /*0ab4*/ 	.word	0x00019350


	//   ....[74]....
        /*0ab8*/ 	.word	0x00019370


	//   ....[75]....
        /*0abc*/ 	.word	0x00019400


	//   ....[76]....
        /*0ac0*/ 	.word	0x00019410


	//   ....[77]....
        /*0ac4*/ 	.word	0x00019d80


	//   ....[78]....
        /*0ac8*/ 	.word	0x00019d90


	//   ....[79]....
        /*0acc*/ 	.word	0x00019eb0


	//   ....[80]....
        /*0ad0*/ 	.word	0x00019ec0


	//   ....[81]....
        /*0ad4*/ 	.word	0x0001a150


	//   ....[82]....
        /*0ad8*/ 	.word	0x0001a160


	//   ....[83]....
        /*0adc*/ 	.word	0x0001a2d0


	//   ....[84]....
        /*0ae0*/ 	.word	0x0001a2e0


	//   ....[85]....
        /*0ae4*/ 	.word	0x0001de40


	//   ....[86]....
        /*0ae8*/ 	.word	0x0001de70


	//   ....[87]....
        /*0aec*/ 	.word	0x0001ded0


	//   ....[88]....
        /*0af0*/ 	.word	0x0001df00


	//   ....[89]....
        /*0af4*/ 	.word	0x0001df30


	//   ....[90]....
        /*0af8*/ 	.word	0x0001df60


	//   ....[91]....
        /*0afc*/ 	.word	0x0001df90


	//   ....[92]....
        /*0b00*/ 	.word	0x0001dfc0


	//   ....[93]....
        /*0b04*/ 	.word	0x0001e180


	//   ....[94]....
        /*0b08*/ 	.word	0x0001e1b0


	//   ....[95]....
        /*0b0c*/ 	.word	0x0001e1e0


	//   ....[96]....
        /*0b10*/ 	.word	0x0001e210


	//   ....[97]....
        /*0b14*/ 	.word	0x0001e240


	//   ....[98]....
        /*0b18*/ 	.word	0x0001e270


	//   ....[99]....
        /*0b1c*/ 	.word	0x0001e330


	//   ....[100]....
        /*0b20*/ 	.word	0x0001e350


	//   ....[101]....
        /*0b24*/ 	.word	0x0001e360


	//   ....[102]....
        /*0b28*/ 	.word	0x0001e3c0


	//   ....[103]....
        /*0b2c*/ 	.word	0x0001eaf0


	//   ....[104]....
        /*0b30*/ 	.word	0x0001ef10


	//   ....[105]....
        /*0b34*/ 	.word	0x0001efa0


	//   ....[106]....
        /*0b38*/ 	.word	0x0001eff0


	//   ....[107]....
        /*0b3c*/ 	.word	0x0001f040


	//   ....[108]....
        /*0b40*/ 	.word	0x0001f130


	//   ....[109]....
        /*0b44*/ 	.word	0x0001f1c0


	//   ....[110]....
        /*0b48*/ 	.word	0x0001f210


	//   ....[111]....
        /*0b4c*/ 	.word	0x0001f260


	//   ....[112]....
        /*0b50*/ 	.word	0x0001f520


	//   ....[113]....
        /*0b54*/ 	.word	0x0001f800


	//   ....[114]....
        /*0b58*/ 	.word	0x0001f980


	//   ....[115]....
        /*0b5c*/ 	.word	0x0001f9e0


	//   ....[116]....
        /*0b60*/ 	.word	0x0001fa70


	//   ....[117]....
        /*0b64*/ 	.word	0x0001fac0


	//   ....[118]....
        /*0b68*/ 	.word	0x0001fc20


	//   ....[119]....
        /*0b6c*/ 	.word	0x0001fcc0


	//   ....[120]....
        /*0b70*/ 	.word	0x0001fd70


	//   ....[121]....
        /*0b74*/ 	.word	0x0001fe50


	//   ....[122]....
        /*0b78*/ 	.word	0x00020030


	//   ....[123]....
        /*0b7c*/ 	.word	0x00020100


	//   ....[124]....
        /*0b80*/ 	.word	0x000203b0


	//   ....[125]....
        /*0b84*/ 	.word	0x000204c0


	//   ....[126]....
        /*0b88*/ 	.word	0x00020690


	//   ....[127]....
        /*0b8c*/ 	.word	0x00020760


	//   ....[128]....
        /*0b90*/ 	.word	0x00020990


	//   ....[129]....
        /*0b94*/ 	.word	0x000209e0


	//   ....[130]....
        /*0b98*/ 	.word	0x00020d10


	//   ....[131]....
        /*0b9c*/ 	.word	0x00020db0


	//   ....[132]....
        /*0ba0*/ 	.word	0x00020f50


	//   ....[133]....
        /*0ba4*/ 	.word	0x00020fd0


	//   ....[134]....
        /*0ba8*/ 	.word	0x00021050


	//   ....[135]....
        /*0bac*/ 	.word	0x000210d0


	//   ....[136]....
        /*0bb0*/ 	.word	0x00021150


	//   ....[137]....
        /*0bb4*/ 	.word	0x000211e0


	//   ....[138]....
        /*0bb8*/ 	.word	0x00021280


	//   ....[139]....
        /*0bbc*/ 	.word	0x00021330


	//   ....[140]....
        /*0bc0*/ 	.word	0x000213b0


	//   ....[141]....
        /*0bc4*/ 	.word	0x00021430


	//   ....[142]....
        /*0bc8*/ 	.word	0x000214b0


	//   ....[143]....
        /*0bcc*/ 	.word	0x00021540


	//   ....[144]....
        /*0bd0*/ 	.word	0x000215c0


	//   ....[145]....
        /*0bd4*/ 	.word	0x00021660


	//   ....[146]....
        /*0bd8*/ 	.word	0x000216b0


	//   ....[147]....
        /*0bdc*/ 	.word	0x00021740


	//   ....[148]....
        /*0be0*/ 	.word	0x00021870


	//----- nvinfo : EIATTR_REG_RECONFIG
	.align		4
.L_288:
        /*0be4*/ 	.byte	0x01, 0x54
	.zero		2


	//----- nvinfo : EIATTR_SYSCALL_OFFSETS
	.align		4
        /*0be8*/ 	.byte	0x04, 0x46
        /*0bea*/ 	.short	(.L_290 - .L_289)


	//   ....[0]....
.L_289:
        /*0bec*/ 	.word	0x00002040


	//   ....[1]....
        /*0bf0*/ 	.word	0x00002190


	//   ....[2]....
        /*0bf4*/ 	.word	0x00007190


	//   ....[3]....
        /*0bf8*/ 	.word	0x00007510


	//   ....[4]....
        /*0bfc*/ 	.word	0x00018330


	//   ....[5]....
        /*0c00*/ 	.word	0x00018480


	//   ....[6]....
        /*0c04*/ 	.word	0x00018580


	//   ....[7]....
        /*0c08*/ 	.word	0x00018de0


	//   ....[8]....
        /*0c0c*/ 	.word	0x00019720


	//----- nvinfo : EIATTR_MBARRIER_INSTR_OFFSETS
	.align		4
.L_290:
        /*0c10*/ 	.byte	0x04, 0x39
        /*0c12*/ 	.short	(.L_292 - .L_291)


	//   ....[0]....
.L_291:
        /*0c14*/ 	.word	0x000002d0
        /*0c18*/ 	.word	0x000000ff
        /*0c1c*/ 	.word	0x00038800
        /*0c20*/ 	.short	0x0100
        /*0c22*/ 	.byte	0x08
	.zero		1


	//   ....[1]....
        /*0c24*/ 	.word	0x000002e0
        /*0c28*/ 	.word	0x000000ff
        /*0c2c*/ 	.word	0x00038810
        /*0c30*/ 	.short	0x0100
        /*0c32*/ 	.byte	0x08
	.zero		1


	//   ....[2]....
        /*0c34*/ 	.word	0x000002f0
        /*0c38*/ 	.word	0x000000ff
        /*0c3c*/ 	.word	0x00038820
        /*0c40*/ 	.short	0x0100
        /*0c42*/ 	.byte	0x08
	.zero		1


	//   ....[3]....
        /*0c44*/ 	.word	0x000003a0
        /*0c48*/ 	.word	0x000000ff
        /*0c4c*/ 	.word	0x00038830
        /*0c50*/ 	.short	0x0100
        /*0c52*/ 	.byte	0x06
	.zero		1


	//   ....[4]....
        /*0c54*/ 	.word	0x000003b0
        /*0c58*/ 	.word	0x000000ff
        /*0c5c*/ 	.word	0x00038840
        /*0c60*/ 	.short	0x0100
        /*0c62*/ 	.byte	0x06
	.zero		1


	//   ....[5]....
        /*0c64*/ 	.word	0x000003c0
        /*0c68*/ 	.word	0x000000ff
        /*0c6c*/ 	.word	0x00038838
        /*0c70*/ 	.short	0x0100
        /*0c72*/ 	.byte	0x06
	.zero		1


	//   ....[6]....
        /*0c74*/ 	.word	0x000003d0
        /*0c78*/ 	.word	0x000000ff
        /*0c7c*/ 	.word	0x00038848
        /*0c80*/ 	.short	0x0100
        /*0c82*/ 	.byte	0x06
	.zero		1


	//   ....[7]....
        /*0c84*/ 	.word	0x00000500
        /*0c88*/ 	.word	0x000000ff
        /*0c8c*/ 	.word	0x00038850
        /*0c90*/ 	.short	0x0100
        /*0c92*/ 	.byte	0x08
	.zero		1


	//   ....[8]....
        /*0c94*/ 	.word	0x00000510
        /*0c98*/ 	.word	0x000000ff
        /*0c9c*/ 	.word	0x00038860
        /*0ca0*/ 	.short	0x0100
        /*0ca2*/ 	.byte	0x08
	.zero		1


	//   ....[9]....
        /*0ca4*/ 	.word	0x00000520
        /*0ca8*/ 	.word	0x000000ff
        /*0cac*/ 	.word	0x00038858
        /*0cb0*/ 	.short	0x0100
        /*0cb2*/ 	.byte	0x08
	.zero		1


	//   ....[10]....
        /*0cb4*/ 	.word	0x00000530
        /*0cb8*/ 	.word	0x000000ff
        /*0cbc*/ 	.word	0x00038868
        /*0cc0*/ 	.short	0x0100
        /*0cc2*/ 	.byte	0x08
	.zero		1


	//   ....[11]....
        /*0cc4*/ 	.word	0x00000620
        /*0cc8*/ 	.word	0x000000ff
        /*0ccc*/ 	.word	0x00038870
        /*0cd0*/ 	.short	0x0100
        /*0cd2*/ 	.byte	0x06
	.zero		1


	//   ....[12]....
        /*0cd4*/ 	.word	0x00000630
        /*0cd8*/ 	.word	0x000000ff
        /*0cdc*/ 	.word	0x00038880
        /*0ce0*/ 	.short	0x0100
        /*0ce2*/ 	.byte	0x06
	.zero		1


	//   ....[13]....
        /*0ce4*/ 	.word	0x00000640
        /*0ce8*/ 	.word	0x000000ff
        /*0cec*/ 	.word	0x00038878
        /*0cf0*/ 	.short	0x0100
        /*0cf2*/ 	.byte	0x06
	.zero		1


	//   ....[14]....
        /*0cf4*/ 	.word	0x00000650
        /*0cf8*/ 	.word	0x000000ff
        /*0cfc*/ 	.word	0x00038888
        /*0d00*/ 	.short	0x0100
        /*0d02*/ 	.byte	0x06
	.zero		1


	//   ....[15]....
        /*0d04*/ 	.word	0x00000780
        /*0d08*/ 	.word	0x000000ff
        /*0d0c*/ 	.word	0x00038890
        /*0d10*/ 	.short	0x0100
        /*0d12*/ 	.byte	0x08
	.zero		1


	//   ....[16]....
        /*0d14*/ 	.word	0x00000790
        /*0d18*/ 	.word	0x000000ff
        /*0d1c*/ 	.word	0x000388a0
        /*0d20*/ 	.short	0x0100
        /*0d22*/ 	.byte	0x08
	.zero		1


	//   ....[17]....
        /*0d24*/ 	.word	0x000007a0
        /*0d28*/ 	.word	0x000000ff
        /*0d2c*/ 	.word	0x00038898
        /*0d30*/ 	.short	0x0100
        /*0d32*/ 	.byte	0x08
	.zero		1


	//   ....[18]....
        /*0d34*/ 	.word	0x000007b0
        /*0d38*/ 	.word	0x000000ff
        /*0d3c*/ 	.word	0x000388a8
        /*0d40*/ 	.short	0x0100
        /*0d42*/ 	.byte	0x08
	.zero		1


	//   ....[19]....
        /*0d44*/ 	.word	0x000008e0
        /*0d48*/ 	.word	0x000000ff
        /*0d4c*/ 	.word	0x000388b0
        /*0d50*/ 	.short	0x0100
        /*0d52*/ 	.byte	0x08
	.zero		1


	//   ....[20]....
        /*0d54*/ 	.word	0x000008f0
        /*0d58*/ 	.word	0x000000ff
        /*0d5c*/ 	.word	0x000388c0
        /*0d60*/ 	.short	0x0100
        /*0d62*/ 	.byte	0x08
	.zero		1


	//   ....[21]....
        /*0d64*/ 	.word	0x00000900
        /*0d68*/ 	.word	0x000000ff
        /*0d6c*/ 	.word	0x000388b8
        /*0d70*/ 	.short	0x0100
        /*0d72*/ 	.byte	0x08
	.zero		1


	//   ....[22]....
        /*0d74*/ 	.word	0x00000910
        /*0d78*/ 	.word	0x000000ff
        /*0d7c*/ 	.word	0x000388c8
        /*0d80*/ 	.short	0x0100
        /*0d82*/ 	.byte	0x08
	.zero		1


	//   ....[23]....
        /*0d84*/ 	.word	0x00002d50
        /*0d88*/ 	.word	0x00000049
        /*0d8c*/ 	.word	0x00038890
        /*0d90*/ 	.short	0x010a
        /*0d92*/ 	.byte	0x3f
	.zero		1


	//   ....[24]....
        /*0d94*/ 	.word	0x00003750
        /*0d98*/ 	.word	0x00000049
        /*0d9c*/ 	.word	0x00038890
        /*0da0*/ 	.short	0x010a
        /*0da2*/ 	.byte	0x3f
	.zero		1


	//   ....[25]....
        /*0da4*/ 	.word	0x00004050
        /*0da8*/ 	.word	0x00000049
        /*0dac*/ 	.word	0x00038890
        /*0db0*/ 	.short	0x010a
        /*0db2*/ 	.byte	0x3f
	.zero		1


	//   ....[26]....
        /*0db4*/ 	.word	0x00004250
        /*0db8*/ 	.word	0x00000004
        /*0dbc*/ 	.word	0x00000000
        /*0dc0*/ 	.short	0x0101
        /*0dc2*/ 	.byte	0x3f
	.zero		1


	//   ....[27]....
        /*0dc4*/ 	.word	0x00004290
        /*0dc8*/ 	.word	0x00000049
        /*0dcc*/ 	.word	0x000388b0
        /*0dd0*/ 	.short	0x010a
        /*0dd2*/ 	.byte	0x3f
	.zero		1


	//   ....[28]....
        /*0dd4*/ 	.word	0x000048c0
        /*0dd8*/ 	.word	0x00000049
        /*0ddc*/ 	.word	0x00000000
        /*0de0*/ 	.short	0x0101
        /*0de2*/ 	.byte	0x3f
	.zero		1


	//   ....[29]....
        /*0de4*/ 	.word	0x000054a0
        /*0de8*/ 	.word	0x00000005
        /*0dec*/ 	.word	0x00000000
        /*0df0*/ 	.short	0x0101
        /*0df2*/ 	.byte	0x3f
	.zero		1


	//   ....[30]....
        /*0df4*/ 	.word	0x00006040
        /*0df8*/ 	.word	0x00000004
        /*0dfc*/ 	.word	0x00000000
        /*0e00*/ 	.short	0x0101
        /*0e02*/ 	.byte	0x3f
	.zero		1


	//   ....[31]....
        /*0e04*/ 	.word	0x00007220
        /*0e08*/ 	.word	0x00000002
        /*0e0c*/ 	.word	0x00038800
        /*0e10*/ 	.short	0x010a
        /*0e12*/ 	.byte	0x3f
	.zero		1


	//   ....[32]....
        /*0e14*/ 	.word	0x00007270
        /*0e18*/ 	.word	0x00000002
        /*0e1c*/ 	.word	0x00038800
        /*0e20*/ 	.short	0x010a
        /*0e22*/ 	.byte	0x3f
	.zero		1


	//   ....[33]....
        /*0e24*/ 	.word	0x00007860
        /*0e28*/ 	.word	0x00000002
        /*0e2c*/ 	.word	0x00038800
        /*0e30*/ 	.short	0x010a
        /*0e32*/ 	.byte	0x3f
	.zero		1


	//   ....[34]....
        /*0e34*/ 	.word	0x000087b0
        /*0e38*/ 	.word	0x00000002
        /*0e3c*/ 	.word	0x00038800
        /*0e40*/ 	.short	0x010a
        /*0e42*/ 	.byte	0x3f
	.zero		1


	//   ....[35]....
        /*0e44*/ 	.word	0x00009600
        /*0e48*/ 	.word	0x00000014
        /*0e4c*/ 	.word	0x00038830
        /*0e50*/ 	.short	0x010a
        /*0e52*/ 	.byte	0x3f
	.zero		1


	//   ....[36]....
        /*0e54*/ 	.word	0x000096b0
        /*0e58*/ 	.word	0x00000014
        /*0e5c*/ 	.word	0x00038830
        /*0e60*/ 	.short	0x010a
        /*0e62*/ 	.byte	0x3f
	.zero		1


	//   ....[37]....
        /*0e64*/ 	.word	0x000099c0
        /*0e68*/ 	.word	0x00000002
        /*0e6c*/ 	.word	0x00038810
        /*0e70*/ 	.short	0x010a
        /*0e72*/ 	.byte	0x3f
	.zero		1


	//   ....[38]....
        /*0e74*/ 	.word	0x00009a10
        /*0e78*/ 	.word	0x00000014
        /*0e7c*/ 	.word	0x00038850
        /*0e80*/ 	.short	0x010a
        /*0e82*/ 	.byte	0x3f
	.zero		1


	//   ....[39]....
        /*0e84*/ 	.word	0x00009ad0
        /*0e88*/ 	.word	0x00000014
        /*0e8c*/ 	.word	0x00038850
        /*0e90*/ 	.short	0x010a
        /*0e92*/ 	.byte	0x3f
	.zero		1


	//   ....[40]....
        /*0e94*/ 	.word	0x0000bc30
        /*0e98*/ 	.word	0x0000000d
        /*0e9c*/ 	.word	0x00000000
        /*0ea0*/ 	.short	0x0101
        /*0ea2*/ 	.byte	0x3f
	.zero		1


	//   ....[41]....
        /*0ea4*/ 	.word	0x0000c3f0
        /*0ea8*/ 	.word	0x00000014
        /*0eac*/ 	.word	0x00000000
        /*0eb0*/ 	.short	0x0101
        /*0eb2*/ 	.byte	0x3f
	.zero		1


	//   ....[42]....
        /*0eb4*/ 	.word	0x0000c500
        /*0eb8*/ 	.word	0x000000c4
        /*0ebc*/ 	.word	0x00038830
        /*0ec0*/ 	.short	0x010a
        /*0ec2*/ 	.byte	0x3f
	.zero		1


	//   ....[43]....
        /*0ec4*/ 	.word	0x0000c5b0
        /*0ec8*/ 	.word	0x000000c4
        /*0ecc*/ 	.word	0x00038830
        /*0ed0*/ 	.short	0x010a
        /*0ed2*/ 	.byte	0x3f
	.zero		1


	//   ....[44]....
        /*0ed4*/ 	.word	0x0000c820
        /*0ed8*/ 	.word	0x000000c4
        /*0edc*/ 	.word	0x00038850
        /*0ee0*/ 	.short	0x010a
        /*0ee2*/ 	.byte	0x3f
	.zero		1


	//   ....[45]....
        /*0ee4*/ 	.word	0x0000c870
        /*0ee8*/ 	.word	0x000000c4
        /*0eec*/ 	.word	0x00038850
        /*0ef0*/ 	.short	0x010a
        /*0ef2*/ 	.byte	0x3f
	.zero		1


	//   ....[46]....
        /*0ef4*/ 	.word	0x0000e780
        /*0ef8*/ 	.word	0x000000a2
        /*0efc*/ 	.word	0x00000000
        /*0f00*/ 	.short	0x0101
        /*0f02*/ 	.byte	0x3f
	.zero		1


	//   ....[47]....
        /*0f04*/ 	.word	0x0000f700
        /*0f08*/ 	.word	0x000000c4
        /*0f0c*/ 	.word	0x00000000
        /*0f10*/ 	.short	0x0101
        /*0f12*/ 	.byte	0x3f
	.zero		1


	//   ....[48]....
        /*0f14*/ 	.word	0x00011f40
        /*0f18*/ 	.word	0x00000004
        /*0f1c*/ 	.word	0x00000000
        /*0f20*/ 	.short	0x0101
        /*0f22*/ 	.byte	0x3f
	.zero		1


	//   ....[49]....
        /*0f24*/ 	.word	0x00012bc0
        /*0f28*/ 	.word	0x00000004
        /*0f2c*/ 	.word	0x00000000
        /*0f30*/ 	.short	0x0101
        /*0f32*/ 	.byte	0x3f
	.zero		1


	//   ....[50]....
        /*0f34*/ 	.word	0x000164c0
        /*0f38*/ 	.word	0x00000012
        /*0f3c*/ 	.word	0x00038820
        /*0f40*/ 	.short	0x010a
        /*0f42*/ 	.byte	0x3f
	.zero		1


	//   ....[51]....
        /*0f44*/ 	.word	0x00016590
        /*0f48*/ 	.word	0x00000004
        /*0f4c*/ 	.word	0x000388a0
        /*0f50*/ 	.short	0x010a
        /*0f52*/ 	.byte	0x3f
	.zero		1


	//   ....[52]....
        /*0f54*/ 	.word	0x000167d0
        /*0f58*/ 	.word	0x00000004
        /*0f5c*/ 	.word	0x000388c0
        /*0f60*/ 	.short	0x010a
        /*0f62*/ 	.byte	0x3f
	.zero		1


	//   ....[53]....
        /*0f64*/ 	.word	0x00017230
        /*0f68*/ 	.word	0x00000004
        /*0f6c*/ 	.word	0x000388a0
        /*0f70*/ 	.short	0x010a
        /*0f72*/ 	.byte	0x3f
	.zero		1


	//   ....[54]....
        /*0f74*/ 	.word	0x00017460
        /*0f78*/ 	.word	0x00000004
        /*0f7c*/ 	.word	0x000388c0
        /*0f80*/ 	.short	0x010a
        /*0f82*/ 	.byte	0x3f
	.zero		1


	//   ....[55]....
        /*0f84*/ 	.word	0x00018980
        /*0f88*/ 	.word	0x00000000
        /*0f8c*/ 	.word	0x00038840
        /*0f90*/ 	.short	0x010a
        /*0f92*/ 	.byte	0x3f
	.zero		1


	//   ....[56]....
        /*0f94*/ 	.word	0x000194d0
        /*0f98*/ 	.word	0x00000012
        /*0f9c*/ 	.word	0x00038800
        /*0fa0*/ 	.short	0x0107
        /*0fa2*/ 	.byte	0x3f
	.zero		1


	//   ....[57]....
        /*0fa4*/ 	.word	0x00019570
        /*0fa8*/ 	.word	0x00000012
        /*0fac*/ 	.word	0x00038800
        /*0fb0*/ 	.short	0x0101
        /*0fb2*/ 	.byte	0x3f
	.zero		1


	//   ....[58]....
        /*0fb4*/ 	.word	0x0001a4f0
        /*0fb8*/ 	.word	0x00000012
        /*0fbc*/ 	.word	0x00038810
        /*0fc0*/ 	.short	0x0107
        /*0fc2*/ 	.byte	0x3f
	.zero		1


	//   ....[59]....
        /*0fc4*/ 	.word	0x0001a5f0
        /*0fc8*/ 	.word	0x00000012
        /*0fcc*/ 	.word	0x00038810
        /*0fd0*/ 	.short	0x0101
        /*0fd2*/ 	.byte	0x3f
	.zero		1


	//   ....[60]....
        /*0fd4*/ 	.word	0x0001a610
        /*0fd8*/ 	.word	0x00000012
        /*0fdc*/ 	.word	0x00038820
        /*0fe0*/ 	.short	0x010a
        /*0fe2*/ 	.byte	0x3f
	.zero		1


	//   ....[61]....
        /*0fe4*/ 	.word	0x0001a6f0
        /*0fe8*/ 	.word	0x00000000
        /*0fec*/ 	.word	0x00038860
        /*0ff0*/ 	.short	0x010a
        /*0ff2*/ 	.byte	0x3f
	.zero		1


	//   ....[62]....
        /*0ff4*/ 	.word	0x0001b360
        /*0ff8*/ 	.word	0x00000002
        /*0ffc*/ 	.word	0x00038840
        /*1000*/ 	.short	0x010a
        /*1002*/ 	.byte	0x3f
	.zero		1


	//   ....[63]....
        /*1004*/ 	.word	0x0001b5b0
        /*1008*/ 	.word	0x00000002
        /*100c*/ 	.word	0x00038860
        /*1010*/ 	.short	0x010a
        /*1012*/ 	.byte	0x3f
	.zero		1


	//   ....[64]....
        /*1014*/ 	.word	0x0001c160
        /*1018*/ 	.word	0x00000003
        /*101c*/ 	.word	0x00038840
        /*1020*/ 	.short	0x010a
        /*1022*/ 	.byte	0x3f
	.zero		1


	//   ....[65]....
        /*1024*/ 	.word	0x0001c3b0
        /*1028*/ 	.word	0x00000003
        /*102c*/ 	.word	0x00038860
        /*1030*/ 	.short	0x010a
        /*1032*/ 	.byte	0x3f
	.zero		1


	//   ....[66]....
        /*1034*/ 	.word	0x0001cef0
        /*1038*/ 	.word	0x00000003
        /*103c*/ 	.word	0x00038840
        /*1040*/ 	.short	0x010a
        /*1042*/ 	.byte	0x3f
	.zero		1


	//   ....[67]....
        /*1044*/ 	.word	0x0001d140
        /*1048*/ 	.word	0x00000003
        /*104c*/ 	.word	0x00038860
        /*1050*/ 	.short	0x010a
        /*1052*/ 	.byte	0x3f
	.zero		1


	//   ....[68]....
        /*1054*/ 	.word	0x0001ea70
        /*1058*/ 	.word	0x00000000
        /*105c*/ 	.word	0x00038820
        /*1060*/ 	.short	0x010a
        /*1062*/ 	.byte	0x3f
	.zero		1


	//   ....[69]....
        /*1064*/ 	.word	0x0001ec50
        /*1068*/ 	.word	0x00000006
        /*106c*/ 	.word	0x00000000
        /*1070*/ 	.short	0x010a
        /*1072*/ 	.byte	0x3f
	.zero		1


	//   ....[70]....
        /*1074*/ 	.word	0x0001ec80
        /*1078*/ 	.word	0x00000007
        /*107c*/ 	.word	0x00000000
        /*1080*/ 	.short	0x010a
        /*1082*/ 	.byte	0x3f
	.zero		1


	//   ....[71]....
        /*1084*/ 	.word	0x0001ece0
        /*1088*/ 	.word	0x00000004
        /*108c*/ 	.word	0x00000000
        /*1090*/ 	.short	0x010a
        /*1092*/ 	.byte	0x3f
	.zero		1


	//   ....[72]....
        /*1094*/ 	.word	0x0001ed10
        /*1098*/ 	.word	0x00000003
        /*109c*/ 	.word	0x00000000
        /*10a0*/ 	.short	0x010a
        /*10a2*/ 	.byte	0x3f
	.zero		1


	//   ....[73]....
        /*10a4*/ 	.word	0x0001ed70
        /*10a8*/ 	.word	0x00000049
        /*10ac*/ 	.word	0x00038890
        /*10b0*/ 	.short	0x010a
        /*10b2*/ 	.byte	0x3f
	.zero		1


	//   ....[74]....
        /*10b4*/ 	.word	0x0001edc0
        /*10b8*/ 	.word	0x00000049
        /*10bc*/ 	.word	0x00038890
        /*10c0*/ 	.short	0x010a
        /*10c2*/ 	.byte	0x3f
	.zero		1


	//   ....[75]....
        /*10c4*/ 	.word	0x0001ee10
        /*10c8*/ 	.word	0x00000049
        /*10cc*/ 	.word	0x00038890
        /*10d0*/ 	.short	0x010a
        /*10d2*/ 	.byte	0x3f
	.zero		1


	//   ....[76]....
        /*10d4*/ 	.word	0x0001ee60
        /*10d8*/ 	.word	0x00000049
        /*10dc*/ 	.word	0x000388b0
        /*10e0*/ 	.short	0x010a
        /*10e2*/ 	.byte	0x3f
	.zero		1


	//   ....[77]....
        /*10e4*/ 	.word	0x0001f080
        /*10e8*/ 	.word	0x00000002
        /*10ec*/ 	.word	0x00038800
        /*10f0*/ 	.short	0x010a
        /*10f2*/ 	.byte	0x3f
	.zero		1


	//   ....[78]....
        /*10f4*/ 	.word	0x0001f2b0
        /*10f8*/ 	.word	0x00000002
        /*10fc*/ 	.word	0x00038800
        /*1100*/ 	.short	0x010a
        /*1102*/ 	.byte	0x3f
	.zero		1


	//   ....[79]....
        /*1104*/ 	.word	0x0001f300
        /*1108*/ 	.word	0x00000014
        /*110c*/ 	.word	0x00038830
        /*1110*/ 	.short	0x010a
        /*1112*/ 	.byte	0x3f
	.zero		1


	//   ....[80]....
        /*1114*/ 	.word	0x0001f350
        /*1118*/ 	.word	0x00000002
        /*111c*/ 	.word	0x00038810
        /*1120*/ 	.short	0x010a
        /*1122*/ 	.byte	0x3f
	.zero		1


	//   ....[81]....
        /*1124*/ 	.word	0x0001f3a0
        /*1128*/ 	.word	0x00000014
        /*112c*/ 	.word	0x00038850
        /*1130*/ 	.short	0x010a
        /*1132*/ 	.byte	0x3f
	.zero		1


	//   ....[82]....
        /*1134*/ 	.word	0x0001f3f0
        /*1138*/ 	.word	0x000000c4
        /*113c*/ 	.word	0x00038830
        /*1140*/ 	.short	0x010a
        /*1142*/ 	.byte	0x3f
	.zero		1


	//   ....[83]....
        /*1144*/ 	.word	0x0001f440
        /*1148*/ 	.word	0x000000c4
        /*114c*/ 	.word	0x00038850
        /*1150*/ 	.short	0x010a
        /*1152*/ 	.byte	0x3f
	.zero		1


	//   ....[84]....
        /*1154*/ 	.word	0x0001f5e0
        /*1158*/ 	.word	0x00000012
        /*115c*/ 	.word	0x00038820
        /*1160*/ 	.short	0x010a
        /*1162*/ 	.byte	0x3f
	.zero		1


	//   ....[85]....
        /*1164*/ 	.word	0x0001f630
        /*1168*/ 	.word	0x00000004
        /*116c*/ 	.word	0x000388a0
        /*1170*/ 	.short	0x010a
        /*1172*/ 	.byte	0x3f
	.zero		1


	//   ....[86]....
        /*1174*/ 	.word	0x0001f680
        /*1178*/ 	.word	0x00000004
        /*117c*/ 	.word	0x000388c0
        /*1180*/ 	.short	0x010a
        /*1182*/ 	.byte	0x3f
	.zero		1


	//   ....[87]....
        /*1184*/ 	.word	0x0001f6d0
        /*1188*/ 	.word	0x00000004
        /*118c*/ 	.word	0x000388a0
        /*1190*/ 	.short	0x010a
        /*1192*/ 	.byte	0x3f
	.zero		1


	//   ....[88]....
        /*1194*/ 	.word	0x0001f720
        /*1198*/ 	.word	0x00000004
        /*119c*/ 	.word	0x000388c0
        /*11a0*/ 	.short	0x010a
        /*11a2*/ 	.byte	0x3f
	.zero		1


	//   ....[89]....
        /*11a4*/ 	.word	0x0001f8c0
        /*11a8*/ 	.word	0x00000000
        /*11ac*/ 	.word	0x00038840
        /*11b0*/ 	.short	0x010a
        /*11b2*/ 	.byte	0x3f
	.zero		1


	//   ....[90]....
        /*11b4*/ 	.word	0x00020a20
        /*11b8*/ 	.word	0x00000012
        /*11bc*/ 	.word	0x00038820
        /*11c0*/ 	.short	0x010a
        /*11c2*/ 	.byte	0x3f
	.zero		1


	//   ....[91]....
        /*11c4*/ 	.word	0x00020a70
        /*11c8*/ 	.word	0x00000000
        /*11cc*/ 	.word	0x00038860
        /*11d0*/ 	.short	0x010a
        /*11d2*/ 	.byte	0x3f
	.zero		1


	//   ....[92]....
        /*11d4*/ 	.word	0x00020ac0
        /*11d8*/ 	.word	0x00000002
        /*11dc*/ 	.word	0x00038840
        /*11e0*/ 	.short	0x010a
        /*11e2*/ 	.byte	0x3f
	.zero		1


	//   ....[93]....
        /*11e4*/ 	.word	0x00020b10
        /*11e8*/ 	.word	0x00000002
        /*11ec*/ 	.word	0x00038860
        /*11f0*/ 	.short	0x010a
        /*11f2*/ 	.byte	0x3f
	.zero		1


	//   ....[94]....
        /*11f4*/ 	.word	0x00020b60
        /*11f8*/ 	.word	0x00000003
        /*11fc*/ 	.word	0x00038840
        /*1200*/ 	.short	0x010a
        /*1202*/ 	.byte	0x3f
	.zero		1


	//   ....[95]....
        /*1204*/ 	.word	0x00020bb0
        /*1208*/ 	.word	0x00000003
        /*120c*/ 	.word	0x00038860
        /*1210*/ 	.short	0x010a
        /*1212*/ 	.byte	0x3f
	.zero		1


	//   ....[96]....
        /*1214*/ 	.word	0x00020c00
        /*1218*/ 	.word	0x00000003
        /*121c*/ 	.word	0x00038840
        /*1220*/ 	.short	0x010a
        /*1222*/ 	.byte	0x3f
	.zero		1


	//   ....[97]....
        /*1224*/ 	.word	0x00020c50
        /*1228*/ 	.word	0x00000003
        /*122c*/ 	.word	0x00038860
        /*1230*/ 	.short	0x010a
        /*1232*/ 	.byte	0x3f
	.zero		1


	//   ....[98]....
        /*1234*/ 	.word	0x00021790
        /*1238*/ 	.word	0x00000000
        /*123c*/ 	.word	0x00038820
        /*1240*/ 	.short	0x010a
        /*1242*/ 	.byte	0x3f
	.zero		1


	//   ....[99]....
        /*1244*/ 	.word	0x00021930
        /*1248*/ 	.word	0x00000006
        /*124c*/ 	.word	0x00000000
        /*1250*/ 	.short	0x010a
        /*1252*/ 	.byte	0x3f
	.zero		1


	//   ....[100]....
        /*1254*/ 	.word	0x00021980
        /*1258*/ 	.word	0x00000007
        /*125c*/ 	.word	0x00000000
        /*1260*/ 	.short	0x010a
        /*1262*/ 	.byte	0x3f
	.zero		1


	//   ....[101]....
        /*1264*/ 	.word	0x000219d0
        /*1268*/ 	.word	0x00000004
        /*126c*/ 	.word	0x00000000
        /*1270*/ 	.short	0x010a
        /*1272*/ 	.byte	0x3f
	.zero		1


	//----- nvinfo : EIATTR_NUM_MBARRIERS
	.align		4
.L_292:
        /*1274*/ 	.byte	0x03, 0x38
        /*1276*/ 	.short	0x0017


	//----- nvinfo : EIATTR_EXIT_INSTR_OFFSETS
	.align		4
        /*1278*/ 	.byte	0x04, 0x1c
        /*127a*/ 	.short	(.L_294 - .L_293)


	//   ....[0]....
.L_293:
        /*127c*/ 	.word	0x0001ed60


	//----- nvinfo : EIATTR_MAX_THREADS
	.align		4
.L_294:
        /*1280*/ 	.byte	0x04, 0x05
        /*1282*/ 	.short	(.L_296 - .L_295)
.L_295:
        /*1284*/ 	.word	0x00000180
        /*1288*/ 	.word	0x00000001
        /*128c*/ 	.word	0x00000001


	//----- nvinfo : EIATTR_CRS_STACK_SIZE
	.align		4
.L_296:
        /*1290*/ 	.byte	0x04, 0x1e
        /*1292*/ 	.short	(.L_298 - .L_297)
.L_297:
        /*1294*/ 	.word	0x00000000


	//----- nvinfo : EIATTR_CBANK_PARAM_SIZE
	.align		4
.L_298:
        /*1298*/ 	.byte	0x03, 0x19
        /*129a*/ 	.short	0x0bf0


	//----- nvinfo : EIATTR_PARAM_CBANK
	.align		4
        /*129c*/ 	.byte	0x04, 0x0a
        /*129e*/ 	.short	(.L_300 - .L_299)
	.align		4
.L_299:
        /*12a0*/ 	.word	index@(.nv.constant0._ZN7cutlass13device_kernelIN5flash11enable_sm90INS1_16FlashAttnFwdSm90INS1_25CollectiveMainloopFwdSm90ILi2EN4cute5tupleIJNS5_1CILi1EEES8_S8_EEENS6_IJNS7_ILi64EEESA_SA_EEELi512ENS_10bfloat16_tEfNS_4arch4Sm90ELb0ELb0ELb0ELb1ELb0ELb1ELb1ELb0ELb0ELb1ELb1ELb0EEENS1_21CollectiveEpilogueFwdINS6_IJSA_NS7_ILi512EEESA_EEES9_SC_SE_Li256ELb1ELb1ELb1ELb0EEENS1_36VarlenDynamicPersistentTileSchedulerILi64ELi64ELi256ELi128ELb1ELb1ELb1ELb0ELb1ELb1EEEEEEEEEvNT_6ParamsE)
        /*12a4*/ 	.short	0x0210
        /*12a6*/ 	.short	0x0bf0


	//----- nvinfo : EIATTR_SW_WAR
	.align		4
.L_300:
        /*12a8*/ 	.byte	0x04, 0x36
        /*12aa*/ 	.short	(.L_302 - .L_301)
.L_301:
        /*12ac*/ 	.word	0x00000008
.L_302:


//--------------------- .nv.info._ZN7cutlass13device_kernelIN5flash11enable_sm90INS1_16FlashAttnFwdSm90INS1_25CollectiveMainloopFwdSm90ILi2EN4cute5tupleIJNS5_1CILi1EEES8_S8_EEENS6_IJNS7_ILi64EEESA_SA_EEELi512ENS_10bfloat16_tEfNS_4arch4Sm90ELb0ELb1ELb0ELb0ELb0ELb0ELb0ELb0ELb0ELb1ELb1ELb0EEENS1_21CollectiveEpilogueFwdINS6_IJSA_NS7_ILi512EEESA_EEES9_SC_SE_Li256ELb0ELb1ELb1ELb0EEENS1_19SingleTileSchedulerILb0ELb1ELb1ELi64EEEEEEEEEvNT_6ParamsE --------------------------
	.section	.nv.info._ZN7cutlass13device_kernelIN5flash11enable_sm90INS1_16FlashAttnFwdSm90INS1_25CollectiveMainloopFwdSm90ILi2EN4cute5tupleIJNS5_1CILi1EEES8_S8_EEENS6_IJNS7_ILi64EEESA_SA_EEELi512ENS_10bfloat16_tEfNS_4arch4Sm90ELb0ELb1ELb0ELb0ELb0ELb0ELb0ELb0ELb0ELb1ELb1ELb0EEENS1_21CollectiveEpilogueFwdINS6_IJSA_NS7_ILi512EEESA_EEES9_SC_SE_Li256ELb0ELb1ELb1ELb0EEENS1_19SingleTileSchedulerILb0ELb1ELb1ELi64EEEEEEEEEvNT_6ParamsE,"",@"SHT_CUDA_INFO"
	.sectionflags	@""
	.align	4


	//----- nvinfo : EIATTR_CUDA_API_VERSION
	.align		4
        /*0000*/ 	.byte	0x04, 0x37
        /*0002*/ 	.short	(.L_304 - .L_303)
.L_303:
        /*0004*/ 	.word	0x00000082


	//----- nvinfo : EIATTR_KPARAM_INFO
	.align		4
.L_304:
        /*0008*/ 	.byte	0x04, 0x17
        /*000a*/ 	.short	(.L_306 - .L_305)
.L_305:
        /*000c*/ 	.word	0x00000000
        /*0010*/ 	.short	0x0000
        /*0012*/ 	.short	0x0070
        /*0014*/ 	.byte	0x00, 0xf0, 0x01, 0x28


	//----- nvinfo : EIATTR_SPARSE_MMA_MASK
	.align		4
.L_306:
        /*0018*/ 	.byte	0x03, 0x50
        /*001a*/ 	.short	0x0000


	//----- nvinfo : EIATTR_MAXREG_COUNT
	.align		4
        /*001c*/ 	.byte	0x03, 0x1b
        /*001e*/ 	.short	0x00a8


	//----- nvinfo : EIATTR_NUM_BARRIERS
	.align		4
        /*0020*/ 	.byte	0x02, 0x4c
        /*0022*/ 	.byte	0x10
	.zero		1


	//----- nvinfo : EIATTR_EXTERNS
	.align		4
        /*0024*/ 	.byte	0x04, 0x0f
        /*0026*/ 	.short	(.L_308 - .L_307)


	//   ....[0]....
	.align		4
.L_307:
        /*0028*/ 	.word	index@(__assertfail)


	//----- nvinfo : EIATTR_ANNOTATIONS
	.align		4
.L_308:
        /*002c*/ 	.byte	0x04, 0x55
        /*002e*/ 	.short	(.L_310 - .L_309)


	//   ....[0]....
.L_309:
        /*0030*/ 	.word	0x00000001
        /*0034*/ 	.byte	0x40, 0x02, 0x01, 0x00, 0x01, 0x00, 0x00, 0x00, 0xc0, 0x06, 0x01, 0x00, 0x01, 0x00, 0x00, 0x00
        /*0044*/ 	.byte	0x10, 0x07, 0x01, 0x00, 0x01, 0x00, 0x00, 0x00, 0xf0, 0x08, 0x01, 0x00, 0x01, 0x00, 0x00, 0x00
        /*0054*/ 	.byte	0xe0, 0x09, 0x01, 0x00, 0x01, 0x00, 0x00, 0x00, 0xd0, 0x13, 0x01, 0x00, 0x01, 0x00, 0x00, 0x00
        /*0064*/ 	.byte	0xc0, 0x1a, 0x01, 0x00, 0x01, 0x00, 0x00, 0x00, 0xf0, 0x1c, 0x01, 0x00, 0x01, 0x00, 0x00, 0x00
        /*0074*/ 	.byte	0x70, 0x28, 0x01, 0x00, 0x01, 0x00, 0x00, 0x00, 0x40, 0x34, 0x01, 0x00


	//----- nvinfo : EIATTR_MERCURY_ISA_VERSION
	.align		4
.L_310:
        /*0080*/ 	.byte	0x03, 0x5f
        /*0082*/ 	.short	0x0101


	//----- nvinfo : EIATTR_INT_WARP_WIDE_INSTR_OFFSETS
	.align		4
        /*0084*/ 	.byte	0x04, 0x31
        /*0086*/ 	.short	(.L_312 - .L_311)


	//   ....[0]....
.L_311:
        /*0088*/ 	.word	0x00000130


	//   ....[1]....
        /*008c*/ 	.word	0x00000170


	//   ....[2]....
        /*0090*/ 	.word	0x000001e0


	//----- nvinfo : EIATTR_COOP_GROUP_MASK_REGIDS
	.align		4
.L_312:
        /*0094*/ 	.byte	0x04, 0x29
        /*0096*/ 	.short	(.L_314 - .L_313)


	//   ....[0]....
.L_313:
        /*0098*/ 	.word	0xffffffff


	//   ....[1]....
        /*009c*/ 	.word	0xffffffff


	//   ....[2]....
        /*00a0*/ 	.word	0xffffffff


	//   ....[3]....
        /*00a4*/ 	.word	0xffffffff


	//   ....[4]....
        /*00a8*/ 	.word	0xffffffff


	//   ....[5]....
        /*00ac*/ 	.word	0xffffffff


	//   ....[6]....
        /*00b0*/ 	.word	0xffffffff


	//   ....[7]....
        /*00b4*/ 	.word	0xffffffff


	//   ....[8]....
        /*00b8*/ 	.word	0xffffffff


	//   ....[9]....
        /*00bc*/ 	.word	0xffffffff


	//   ....[10]....
        /*00c0*/ 	.word	0xffffffff


	//   ....[11]....
        /*00c4*/ 	.word	0xffffffff


	//   ....[12]....
        /*00c8*/ 	.word	0xffffffff


	//   ....[13]....
        /*00cc*/ 	.word	0xffffffff


	//   ....[14]....
        /*00d0*/ 	.word	0xffffffff


	//   ....[15]....
        /*00d4*/ 	.word	0xffffffff


	//   ....[16]....
        /*00d8*/ 	.word	0xffffffff


	//   ....[17]....
        /*00dc*/ 	.word	0xffffffff


	//   ....[18]....
        /*00e0*/ 	.word	0xffffffff


	//   ....[19]....
        /*00e4*/ 	.word	0xffffffff


	//   ....[20]....
        /*00e8*/ 	.word	0xffffffff


	//   ....[21]....
        /*00ec*/ 	.word	0xffffffff


	//   ....[22]....
        /*00f0*/ 	.word	0xffffffff


	//   ....[23]....
        /*00f4*/ 	.word	0xffffffff


	//   ....[24]....
        /*00f8*/ 	.word	0xffffffff


	//   ....[25]....
        /*00fc*/ 	.word	0xffffffff


	//   ....[26]....
        /*0100*/ 	.word	0xffffffff


	//   ....[27]....
        /*0104*/ 	.word	0xffffffff


	//   ....[28]....
        /*0108*/ 	.word	0xffffffff


	//   ....[29]....
        /*010c*/ 	.word	0xffffffff


	//   ....[30]....
        /*0110*/ 	.word	0xffffffff


	//   ....[31]....
        /*0114*/ 	.word	0xffffffff


	//   ....[32]....
        /*0118*/ 	.word	0xffffffff


	//   ....[33]....
        /*011c*/ 	.word	0xffffffff


	//   ....[34]....
        /*0120*/ 	.word	0xffffffff


	//   ....[35]....
        /*0124*/ 	.word	0xffffffff


	//   ....[36]....
        /*0128*/ 	.word	0xffffffff


	//   ....[37]....
        /*012c*/ 	.word	0xffffffff


	//   ....[38]....
        /*0130*/ 	.word	0xffffffff


	//   ....[39]....
        /*0134*/ 	.word	0xffffffff


	//   ....[40]....
        /*0138*/ 	.word	0xffffffff


	//   ....[41]....
        /*013c*/ 	.word	0xffffffff


	//   ....[42]....
        /*0140*/ 	.word	0xffffffff


	//   ....[43]....
        /*0144*/ 	.word	0xffffffff


	//   ....[44]....
        /*0148*/ 	.word	0xffffffff


	//   ....[45]....
        /*014c*/ 	.word	0xffffffff


	//   ....[46]....
        /*0150*/ 	.word	0xffffffff


	//   ....[47]....
        /*0154*/ 	.word	0xffffffff


	//   ....[48]....
        /*0158*/ 	.word	0xffffffff


	//   ....[49]....
        /*015c*/ 	.word	0xffffffff


	//   ....[50]....
        /*0160*/ 	.word	0xffffffff


	//   ....[51]....
        /*0164*/ 	.word	0xffffffff


	//   ....[52]....
        /*0168*/ 	.word	0xffffffff


	//   ....[53]....
        /*016c*/ 	.word	0xffffffff


	//   ....[54]....
        /*0170*/ 	.word	0xffffffff


	//   ....[55]....
        /*0174*/ 	.word	0xffffffff


	//   ....[56]....
        /*0178*/ 	.word	0xffffffff


	//   ....[57]....
        /*017c*/ 	.word	0xffffffff


	//   ....[58]....
        /*0180*/ 	.word	0xffffffff


	//   ....[59]....
        /*0184*/ 	.word	0x0500000f


	//   ....[60]....
        /*0188*/ 	.word	0x0500000f


	//   ....[61]....
        /*018c*/ 	.word	0x0500000f


	//   ....[62]....
        /*0190*/ 	.word	0x0500000f


	//   ....[63]....
        /*0194*/ 	.word	0x0500000f


	//   ....[64]....
        /*0198*/ 	.word	0x0500000f


	//   ....[65]....
        /*019c*/ 	.word	0x0500000f


	//   ....[66]....
        /*01a0*/ 	.word	0x0500000f


	//   ....[67]....
        /*01a4*/ 	.word	0x0500000f


	//   ....[68]....
        /*01a8*/ 	.word	0x0500000f


	//----- nvinfo : EIATTR_COOP_GROUP_INSTR_OFFSETS
	.align		4
.L_314:
        /*01ac*/ 	.byte	0x04, 0x28
        /*01ae*/ 	.short	(.L_316 - .L_315)


	//   ....[0]....
.L_315:
        /*01b0*/ 	.word	0x00000060


	//   ....[1]....
        /*01b4*/ 	.word	0x00000140


	//   ....[2]....
        /*01b8*/ 	.word	0x00000190


	//   ....[3]....
        /*01bc*/ 	.word	0x00000380


	//   ....[4]....
        /*01c0*/ 	.word	0x000004e0


	//   ....[5]....
        /*01c4*/ 	.word	0x00000600


	//   ....[6]....
        /*01c8*/ 	.word	0x00000760


	//   ....[7]....
        /*01cc*/ 	.word	0x00001720


	//   ....[8]....
        /*01d0*/ 	.word	0x00003c10


	//   ....[9]....
        /*01d4*/ 	.word	0x00004320


	//   ....[10]....
        /*01d8*/ 	.word	0x000046c0


	//   ....[11]....
        /*01dc*/ 	.word	0x000051f0


	//   ....[12]....
        /*01e0*/ 	.word	0x000052f0


	//   ....[13]....
        /*01e4*/ 	.word	0x000054f0


	//   ....[14]....
        /*01e8*/ 	.word	0x00005590


	//   ....[15]....
        /*01ec*/ 	.word	0x000060d0


	//   ....[16]....
        /*01f0*/ 	.word	0x000065d0


	//   ....[17]....
        /*01f4*/ 	.word	0x000068a0


	//   ....[18]....
        /*01f8*/ 	.word	0x00006fa0


	//   ....[19]....
        /*01fc*/ 	.word	0x000070a0


	//   ....[20]....
        /*0200*/ 	.word	0x00007450


	//   ....[21]....
        /*0204*/ 	.word	0x000074d0


	//   ....[22]....
        /*0208*/ 	.word	0x00008680


	//   ....[23]....
        /*020c*/ 	.word	0x00008d80


	//   ....[24]....
        /*0210*/ 	.word	0x00008db0


	//   ....[25]....
        /*0214*/ 	.word	0x00009090


	//   ....[26]....
        /*0218*/ 	.word	0x00009260


	//   ....[27]....
        /*021c*/ 	.word	0x0000a200


	//   ....[28]....
        /*0220*/ 	.word	0x0000a570


	//   ....[29]....
        /*0224*/ 	.word	0x0000a820


	//   ....[30]....
        /*0228*/ 	.word	0x0000af00


	//   ....[31]....
        /*022c*/ 	.word	0x0000b000


	//   ....[32]....
        /*0230*/ 	.word	0x0000b3b0


	//   ....[33]....
        /*0234*/ 	.word	0x0000b510


	//   ....[34]....
        /*0238*/ 	.word	0x0000c5e0


	//   ....[35]....
        /*023c*/ 	.word	0x0000c620


	//   ....[36]....
        /*0240*/ 	.word	0x0000c680


	//   ....[37]....
        /*0244*/ 	.word	0x0000c6b0


	//   ....[38]....
        /*0248*/ 	.word	0x0000c6d0


	//   ....[39]....
        /*024c*/ 	.word	0x0000d1a0


	//   ....[40]....
        /*0250*/ 	.word	0x0000d670


	//   ....[41]....
        /*0254*/ 	.word	0x0000d6a0


	//   ....[42]....
        /*0258*/ 	.word	0x0000d6b0


	//   ....[43]....
        /*025c*/ 	.word	0x0000d6d0


	//   ....[44]....
        /*0260*/ 	.word	0x0000db60


	//   ....[45]....
        /*0264*/ 	.word	0x0000db90


	//   ....[46]....
        /*0268*/ 	.word	0x0000e7f0


	//   ....[47]....
        /*026c*/ 	.word	0x0000e810


	//   ....[48]....
        /*0270*/ 	.word	0x0000f860


	//   ....[49]....
        /*0274*/ 	.word	0x00010700


	//   ....[50]....
        /*0278*/ 	.word	0x00010fa0


	//   ....[51]....
        /*027c*/ 	.word	0x00010fd0


	//   ....[52]....
        /*0280*/ 	.word	0x00011050


	//   ....[53]....
        /*0284*/ 	.word	0x00011080


	//   ....[54]....
        /*0288*/ 	.word	0x000110e0


	//   ....[55]....
        /*028c*/ 	.word	0x00011110


	//   ....[56]....
        /*0290*/ 	.word	0x00011130


	//   ....[57]....
        /*0294*/ 	.word	0x00011170


	//   ....[58]....
        /*0298*/ 	.word	0x00014060


	//   ....[59]....
        /*029c*/ 	.word	0x00014700


	//   ....[60]....
        /*02a0*/ 	.word	0x00014870


	//   ....[61]....
        /*02a4*/ 	.word	0x000148c0


	//   ....[62]....
        /*02a8*/ 	.word	0x000149f0


	//   ....[63]....
        /*02ac*/ 	.word	0x00014a60


	//   ....[64]....
        /*02b0*/ 	.word	0x00014ae0


	//   ....[65]....
        /*02b4*/ 	.word	0x00014b90


	//   ....[66]....
        /*02b8*/ 	.word	0x00014c10


	//   ....[67]....
        /*02bc*/ 	.word	0x00014ca0


	//   ....[68]....
        /*02c0*/ 	.word	0x000150b0


	//----- nvinfo : EIATTR_REG_RECONFIG
	.align		4
.L_316:
        /*02c4*/ 	.byte	0x01, 0x54
	.zero		2


	//----- nvinfo : EIATTR_SYSCALL_OFFSETS
	.align		4
        /*02c8*/ 	.byte	0x04, 0x46
        /*02ca*/ 	.short	(.L_318 - .L_317)


	//   ....[0]....
.L_317:
        /*02cc*/ 	.word	0x00003df0


	//   ....[1]....
        /*02d0*/ 	.word	0x000103c0


	//   ....[2]....
        /*02d4*/ 	.word	0x00010500


	//   ....[3]....
        /*02d8*/ 	.word	0x000105f0


	//   ....[4]....
        /*02dc*/ 	.word	0x00010c40


	//----- nvinfo : EIATTR_MBARRIER_INSTR_OFFSETS
	.align		4
.L_318:
        /*02e0*/ 	.byte	0x04, 0x39
        /*02e2*/ 	.short	(.L_320 - .L_319)


	//   ....[0]....
.L_319:
        /*02e4*/ 	.word	0x00000270
        /*02e8*/ 	.word	0x000000ff
        /*02ec*/ 	.word	0x00028c00
        /*02f0*/ 	.short	0x0100
        /*02f2*/ 	.byte	0x08
	.zero		1


	//   ....[1]....
        /*02f4*/ 	.word	0x00000280
        /*02f8*/ 	.word	0x000000ff
        /*02fc*/ 	.word	0x00028c20
        /*0300*/ 	.short	0x0100
        /*0302*/ 	.byte	0x08
	.zero		1


	//   ....[2]....
        /*0304*/ 	.word	0x00000330
        /*0308*/ 	.word	0x000000ff
        /*030c*/ 	.word	0x00028c30
        /*0310*/ 	.short	0x0100
        /*0312*/ 	.byte	0x06
	.zero		1


	//   ....[3]....
        /*0314*/ 	.word	0x00000340
        /*0318*/ 	.word	0x000000ff
        /*031c*/ 	.word	0x00028c40
        /*0320*/ 	.short	0x0100
        /*0322*/ 	.byte	0x06
	.zero		1


	//   ....[4]....
        /*0324*/ 	.word	0x00000350
        /*0328*/ 	.word	0x000000ff
        /*032c*/ 	.word	0x00028c38
        /*0330*/ 	.short	0x0100
        /*0332*/ 	.byte	0x06
	.zero		1


	//   ....[5]....
        /*0334*/ 	.word	0x00000360
        /*0338*/ 	.word	0x000000ff
        /*033c*/ 	.word	0x00028c48
        /*0340*/ 	.short	0x0100
        /*0342*/ 	.byte	0x06
	.zero		1


	//   ....[6]....
        /*0344*/ 	.word	0x00000490
        /*0348*/ 	.word	0x000000ff
        /*034c*/ 	.word	0x00028c50
        /*0350*/ 	.short	0x0100
        /*0352*/ 	.byte	0x08
	.zero		1


	//   ....[7]....
        /*0354*/ 	.word	0x000004a0
        /*0358*/ 	.word	0x000000ff
        /*035c*/ 	.word	0x00028c60
        /*0360*/ 	.short	0x0100
        /*0362*/ 	.byte	0x08
	.zero		1


	//   ....[8]....
        /*0364*/ 	.word	0x000004b0
        /*0368*/ 	.word	0x000000ff
        /*036c*/ 	.word	0x00028c58
        /*0370*/ 	.short	0x0100
        /*0372*/ 	.byte	0x08
	.zero		1


	//   ....[9]....
        /*0374*/ 	.word	0x000004c0
        /*0378*/ 	.word	0x000000ff
        /*037c*/ 	.word	0x00028c68
        /*0380*/ 	.short	0x0100
        /*0382*/ 	.byte	0x08
	.zero		1


	//   ....[10]....
        /*0384*/ 	.word	0x000005b0
        /*0388*/ 	.word	0x000000ff
        /*038c*/ 	.word	0x00028c70
        /*0390*/ 	.short	0x0100
        /*0392*/ 	.byte	0x06
	.zero		1


	//   ....[11]....
        /*0394*/ 	.word	0x000005c0
        /*0398*/ 	.word	0x000000ff
        /*039c*/ 	.word	0x00028c80
        /*03a0*/ 	.short	0x0100
        /*03a2*/ 	.byte	0x06
	.zero		1


	//   ....[12]....
        /*03a4*/ 	.word	0x000005d0
        /*03a8*/ 	.word	0x000000ff
        /*03ac*/ 	.word	0x00028c78
        /*03b0*/ 	.short	0x0100
        /*03b2*/ 	.byte	0x06
	.zero		1


	//   ....[13]....
        /*03b4*/ 	.word	0x000005e0
        /*03b8*/ 	.word	0x000000ff
        /*03bc*/ 	.word	0x00028c88
        /*03c0*/ 	.short	0x0100
        /*03c2*/ 	.byte	0x06
	.zero		1


	//   ....[14]....
        /*03c4*/ 	.word	0x00000710
        /*03c8*/ 	.word	0x000000ff
        /*03cc*/ 	.word	0x00028c90
        /*03d0*/ 	.short	0x0100
        /*03d2*/ 	.byte	0x08
	.zero		1


	//   ....[15]....
        /*03d4*/ 	.word	0x00000720
        /*03d8*/ 	.word	0x000000ff
        /*03dc*/ 	.word	0x00028ca0
        /*03e0*/ 	.short	0x0100
        /*03e2*/ 	.byte	0x08
	.zero		1


	//   ....[16]....
        /*03e4*/ 	.word	0x00000730
        /*03e8*/ 	.word	0x000000ff
        /*03ec*/ 	.word	0x00028c98
        /*03f0*/ 	.short	0x0100
        /*03f2*/ 	.byte	0x08
	.zero		1


	//   ....[17]....
        /*03f4*/ 	.word	0x00000740
        /*03f8*/ 	.word	0x000000ff
        /*03fc*/ 	.word	0x00028ca8
        /*0400*/ 	.short	0x0100
        /*0402*/ 	.byte	0x08
	.zero		1


	//   ....[18]....
        /*0404*/ 	.word	0x00000870
        /*0408*/ 	.word	0x000000ff
        /*040c*/ 	.word	0x00028cb0
        /*0410*/ 	.short	0x0100
        /*0412*/ 	.byte	0x08
	.zero		1


	//   ....[19]....
        /*0414*/ 	.word	0x00000880
        /*0418*/ 	.word	0x000000ff
        /*041c*/ 	.word	0x00028cc0
        /*0420*/ 	.short	0x0100
        /*0422*/ 	.byte	0x08
	.zero		1


	//   ....[20]....
        /*0424*/ 	.word	0x00000890
        /*0428*/ 	.word	0x000000ff
        /*042c*/ 	.word	0x00028cb8
        /*0430*/ 	.short	0x0100
        /*0432*/ 	.byte	0x08
	.zero		1


	//   ....[21]....
        /*0434*/ 	.word	0x000008a0
        /*0438*/ 	.word	0x000000ff
        /*043c*/ 	.word	0x00028cc8
        /*0440*/ 	.short	0x0100
        /*0442*/ 	.byte	0x08
	.zero		1


	//   ....[22]....
        /*0444*/ 	.word	0x000018e0
        /*0448*/ 	.word	0x000000ff
        /*044c*/ 	.word	0x00028c50
        /*0450*/ 	.short	0x010a
        /*0452*/ 	.byte	0x05
	.zero		1


	//   ....[23]....
        /*0454*/ 	.word	0x00001bd0
        /*0458*/ 	.word	0x00000002
        /*045c*/ 	.word	0x00000000
        /*0460*/ 	.short	0x0101
        /*0462*/ 	.byte	0x3f
	.zero		1


	//   ....[24]....
        /*0464*/ 	.word	0x00002520
        /*0468*/ 	.word	0x000000ff
        /*046c*/ 	.word	0x00028c50
        /*0470*/ 	.short	0x010a
        /*0472*/ 	.byte	0x07
	.zero		1


	//   ....[25]....
        /*0474*/ 	.word	0x00002560
        /*0478*/ 	.word	0x000000ff
        /*047c*/ 	.word	0x00028c50
        /*0480*/ 	.short	0x010a
        /*0482*/ 	.byte	0x07
	.zero		1


	//   ....[26]....
        /*0484*/ 	.word	0x00002730
        /*0488*/ 	.word	0x00000002
        /*048c*/ 	.word	0x00000000
        /*0490*/ 	.short	0x0101
        /*0492*/ 	.byte	0x3f
	.zero		1


	//   ....[27]....
        /*0494*/ 	.word	0x00003e20
        /*0498*/ 	.word	0x000000ff
        /*049c*/ 	.word	0x00028c00
        /*04a0*/ 	.short	0x010a
        /*04a2*/ 	.byte	0x25
	.zero		1


	//   ....[28]....
        /*04a4*/ 	.word	0x00003fb0
        /*04a8*/ 	.word	0x000000ff
        /*04ac*/ 	.word	0x00028c30
        /*04b0*/ 	.short	0x010a
        /*04b2*/ 	.byte	0x25
	.zero		1


	//   ....[29]....
        /*04b4*/ 	.word	0x00004020
        /*04b8*/ 	.word	0x000000ff
        /*04bc*/ 	.word	0x00028c30
        /*04c0*/ 	.short	0x010a
        /*04c2*/ 	.byte	0x25
	.zero		1


	//   ....[30]....
        /*04c4*/ 	.word	0x000044a0
        /*04c8*/ 	.word	0x00000005
        /*04cc*/ 	.word	0x00000000
        /*04d0*/ 	.short	0x0101
        /*04d2*/ 	.byte	0x3f
	.zero		1


	//   ....[31]....
        /*04d4*/ 	.word	0x00005dd0
        /*04d8*/ 	.word	0x000000ff
        /*04dc*/ 	.word	0x00028c50
        /*04e0*/ 	.short	0x010a
        /*04e2*/ 	.byte	0x25
	.zero		1


	//   ....[32]....
        /*04e4*/ 	.word	0x00005e10
        /*04e8*/ 	.word	0x000000ff
        /*04ec*/ 	.word	0x00028c50
        /*04f0*/ 	.short	0x010a
        /*04f2*/ 	.byte	0x25
	.zero		1


	//   ....[33]....
        /*04f4*/ 	.word	0x000060f0
        /*04f8*/ 	.word	0x0000000d
        /*04fc*/ 	.word	0x00000000
        /*0500*/ 	.short	0x0101
        /*0502*/ 	.byte	0x3f
	.zero		1


	//   ....[34]....
        /*0504*/ 	.word	0x000063d0
        /*0508*/ 	.word	0x000000ff
        /*050c*/ 	.word	0x00028c30
        /*0510*/ 	.short	0x010a
        /*0512*/ 	.byte	0x1f
	.zero		1


	//   ....[35]....
        /*0514*/ 	.word	0x00006410
        /*0518*/ 	.word	0x000000ff
        /*051c*/ 	.word	0x00028c30
        /*0520*/ 	.short	0x010a
        /*0522*/ 	.byte	0x1f
	.zero		1


	//   ....[36]....
        /*0524*/ 	.word	0x000066e0
        /*0528*/ 	.word	0x0000000f
        /*052c*/ 	.word	0x00000000
        /*0530*/ 	.short	0x0101
        /*0532*/ 	.byte	0x3f
	.zero		1


	//   ....[37]....
        /*0534*/ 	.word	0x000083c0
        /*0538*/ 	.word	0x000000ff
        /*053c*/ 	.word	0x00028c50
        /*0540*/ 	.short	0x010a
        /*0542*/ 	.byte	0x1f
	.zero		1


	//   ....[38]....
        /*0544*/ 	.word	0x00008400
        /*0548*/ 	.word	0x000000ff
        /*054c*/ 	.word	0x00028c50
        /*0550*/ 	.short	0x010a
        /*0552*/ 	.byte	0x1f
	.zero		1


	//   ....[39]....
        /*0554*/ 	.word	0x000086a0
        /*0558*/ 	.word	0x0000000e
        /*055c*/ 	.word	0x00000000
        /*0560*/ 	.short	0x0101
        /*0562*/ 	.byte	0x3f
	.zero		1


	//   ....[40]....
        /*0564*/ 	.word	0x00008ab0
        /*0568*/ 	.word	0x000000ff
        /*056c*/ 	.word	0x00028c30
        /*0570*/ 	.short	0x010a
        /*0572*/ 	.byte	0x1c
	.zero		1


	//   ....[41]....
        /*0574*/ 	.word	0x00008af0
        /*0578*/ 	.word	0x000000ff
        /*057c*/ 	.word	0x00028c30
        /*0580*/ 	.short	0x010a
        /*0582*/ 	.byte	0x1c
	.zero		1


	//   ....[42]....
        /*0584*/ 	.word	0x000095c0
        /*0588*/ 	.word	0x0000009a
        /*058c*/ 	.word	0x00000000
        /*0590*/ 	.short	0x0101
        /*0592*/ 	.byte	0x3f
	.zero		1


	//   ....[43]....
        /*0594*/ 	.word	0x00009f70
        /*0598*/ 	.word	0x000000ff
        /*059c*/ 	.word	0x00028c50
        /*05a0*/ 	.short	0x010a
        /*05a2*/ 	.byte	0x1c
	.zero		1


	//   ....[44]....
        /*05a4*/ 	.word	0x00009fb0
        /*05a8*/ 	.word	0x000000ff
        /*05ac*/ 	.word	0x00028c50
        /*05b0*/ 	.short	0x010a
        /*05b2*/ 	.byte	0x1c
	.zero		1


	//   ....[45]....
        /*05b4*/ 	.word	0x0000a220
        /*05b8*/ 	.word	0x0000000d
        /*05bc*/ 	.word	0x00000000
        /*05c0*/ 	.short	0x0101
        /*05c2*/ 	.byte	0x3f
	.zero		1


	//   ....[46]....
        /*05c4*/ 	.word	0x0000a3a0
        /*05c8*/ 	.word	0x000000ff
        /*05cc*/ 	.word	0x00028c30
        /*05d0*/ 	.short	0x010a
        /*05d2*/ 	.byte	0x1e
	.zero		1


	//   ....[47]....
        /*05d4*/ 	.word	0x0000a3e0
        /*05d8*/ 	.word	0x000000ff
        /*05dc*/ 	.word	0x00028c30
        /*05e0*/ 	.short	0x010a
        /*05e2*/ 	.byte	0x1e
	.zero		1


	//   ....[48]....
        /*05e4*/ 	.word	0x0000a670
        /*05e8*/ 	.word	0x00000005
        /*05ec*/ 	.word	0x00000000
        /*05f0*/ 	.short	0x0101
        /*05f2*/ 	.byte	0x3f
	.zero		1


	//   ....[49]....
        /*05f4*/ 	.word	0x0000c320
        /*05f8*/ 	.word	0x000000ff
        /*05fc*/ 	.word	0x00028c50
        /*0600*/ 	.short	0x010a
        /*0602*/ 	.byte	0x1e
	.zero		1


	//   ....[50]....
        /*0604*/ 	.word	0x0000c360
        /*0608*/ 	.word	0x000000ff
        /*060c*/ 	.word	0x00028c50
        /*0610*/ 	.short	0x010a
        /*0612*/ 	.byte	0x1e
	.zero		1


	//   ....[51]....
        /*0614*/ 	.word	0x0000c600
        /*0618*/ 	.word	0x0000000e
        /*061c*/ 	.word	0x00000000
        /*0620*/ 	.short	0x0101
        /*0622*/ 	.byte	0x3f
	.zero		1


	//   ....[52]....
        /*0624*/ 	.word	0x0000d170
        /*0628*/ 	.word	0x000000ff
        /*062c*/ 	.word	0x00000000
        /*0630*/ 	.short	0x0101
        /*0632*/ 	.byte	0x04
	.zero		1


	//   ....[53]....
        /*0634*/ 	.word	0x00010930
        /*0638*/ 	.word	0x000000ff
        /*063c*/ 	.word	0x00028c40
        /*0640*/ 	.short	0x010a
        /*0642*/ 	.byte	0x26
	.zero		1


	//   ....[54]....
        /*0644*/ 	.word	0x00011240
        /*0648*/ 	.word	0x000000ff
        /*064c*/ 	.word	0x00028c00
        /*0650*/ 	.short	0x0107
        /*0652*/ 	.byte	0x26
	.zero		1


	//   ....[55]....
        /*0654*/ 	.word	0x00011280
        /*0658*/ 	.word	0x000000ff
        /*065c*/ 	.word	0x00028c00
        /*0660*/ 	.short	0x0101
        /*0662*/ 	.byte	0x26
	.zero		1


	//   ....[56]....
        /*0664*/ 	.word	0x00011290
        /*0668*/ 	.word	0x000000ff
        /*066c*/ 	.word	0x00028c20
        /*0670*/ 	.short	0x010a
        /*0672*/ 	.byte	0x26
	.zero		1


	//   ....[57]....
        /*0674*/ 	.word	0x000112f0
        /*0678*/ 	.word	0x000000ff
        /*067c*/ 	.word	0x00028c60
        /*0680*/ 	.short	0x010a
        /*0682*/ 	.byte	0x26
	.zero		1


	//   ....[58]....
        /*0684*/ 	.word	0x00011eb0
        /*0688*/ 	.word	0x000000ff
        /*068c*/ 	.word	0x00028c48
        /*0690*/ 	.short	0x010a
        /*0692*/ 	.byte	0x26
	.zero		1


	//   ....[59]....
        /*0694*/ 	.word	0x00012080
        /*0698*/ 	.word	0x000000ff
        /*069c*/ 	.word	0x00028c68
        /*06a0*/ 	.short	0x010a
        /*06a2*/ 	.byte	0x26
	.zero		1


	//   ....[60]....
        /*06a4*/ 	.word	0x00012a30
        /*06a8*/ 	.word	0x000000ff
        /*06ac*/ 	.word	0x00028c40
        /*06b0*/ 	.short	0x010a
        /*06b2*/ 	.byte	0x26
	.zero		1


	//   ....[61]....
        /*06b4*/ 	.word	0x00012c10
        /*06b8*/ 	.word	0x000000ff
        /*06bc*/ 	.word	0x00028c60
        /*06c0*/ 	.short	0x010a
        /*06c2*/ 	.byte	0x26
	.zero		1


	//   ....[62]....
        /*06c4*/ 	.word	0x000135f0
        /*06c8*/ 	.word	0x000000ff
        /*06cc*/ 	.word	0x00028c48
        /*06d0*/ 	.short	0x010a
        /*06d2*/ 	.byte	0x26
	.zero		1


	//   ....[63]....
        /*06d4*/ 	.word	0x000137d0
        /*06d8*/ 	.word	0x000000ff
        /*06dc*/ 	.word	0x00028c68
        /*06e0*/ 	.short	0x010a
        /*06e2*/ 	.byte	0x26
	.zero		1


	//   ....[64]....
        /*06e4*/ 	.word	0x00013ff0
        /*06e8*/ 	.word	0x00000002
        /*06ec*/ 	.word	0x00028c20
        /*06f0*/ 	.short	0x010a
        /*06f2*/ 	.byte	0x3f
	.zero		1


	//   ....[65]....
        /*06f4*/ 	.word	0x00014170
        /*06f8*/ 	.word	0x00000007
        /*06fc*/ 	.word	0x00000000
        /*0700*/ 	.short	0x010a
        /*0702*/ 	.byte	0x3f
	.zero		1


	//   ....[66]....
        /*0704*/ 	.word	0x000141e0
        /*0708*/ 	.word	0x00000005
        /*070c*/ 	.word	0x00000000
        /*0710*/ 	.short	0x010a
        /*0712*/ 	.byte	0x3f
	.zero		1


	//   ....[67]....
        /*0714*/ 	.word	0x00014240
        /*0718*/ 	.word	0x00000005
        /*071c*/ 	.word	0x00000000
        /*0720*/ 	.short	0x010a
        /*0722*/ 	.byte	0x3f
	.zero		1


	//   ....[68]....
        /*0724*/ 	.word	0x00014270
        /*0728*/ 	.word	0x00000003
        /*072c*/ 	.word	0x00000000
        /*0730*/ 	.short	0x010a
        /*0732*/ 	.byte	0x3f
	.zero		1


	//   ....[69]....
        /*0734*/ 	.word	0x000142e0
        /*0738*/ 	.word	0x00000005
        /*073c*/ 	.word	0x00028c50
        /*0740*/ 	.short	0x010a
        /*0742*/ 	.byte	0x3f
	.zero		1


	//   ....[70]....
        /*0744*/ 	.word	0x00014340
        /*0748*/ 	.word	0x00000005
        /*074c*/ 	.word	0x00028c50
        /*0750*/ 	.short	0x010a
        /*0752*/ 	.byte	0x3f
	.zero		1


	//   ....[71]....
        /*0754*/ 	.word	0x000143a0
        /*0758*/ 	.word	0x00000009
        /*075c*/ 	.word	0x00028c00
        /*0760*/ 	.short	0x010a
        /*0762*/ 	.byte	0x3f
	.zero		1


	//   ....[72]....
        /*0764*/ 	.word	0x00014400
        /*0768*/ 	.word	0x00000005
        /*076c*/ 	.word	0x00028c30
        /*0770*/ 	.short	0x010a
        /*0772*/ 	.byte	0x3f
	.zero		1


	//   ....[73]....
        /*0774*/ 	.word	0x00014450
        /*0778*/ 	.word	0x0000000d
        /*077c*/ 	.word	0x00028c50
        /*0780*/ 	.short	0x010a
        /*0782*/ 	.byte	0x3f
	.zero		1


	//   ....[74]....
        /*0784*/ 	.word	0x000144b0
        /*0788*/ 	.word	0x0000000e
        /*078c*/ 	.word	0x00028c30
        /*0790*/ 	.short	0x010a
        /*0792*/ 	.byte	0x3f
	.zero		1


	//   ....[75]....
        /*0794*/ 	.word	0x00014500
        /*0798*/ 	.word	0x0000000e
        /*079c*/ 	.word	0x00028c50
        /*07a0*/ 	.short	0x010a
        /*07a2*/ 	.byte	0x3f
	.zero		1


	//   ....[76]....
        /*07a4*/ 	.word	0x00014560
        /*07a8*/ 	.word	0x00000006
        /*07ac*/ 	.word	0x00028c30
        /*07b0*/ 	.short	0x010a
        /*07b2*/ 	.byte	0x3f
	.zero		1


	//   ....[77]....
        /*07b4*/ 	.word	0x000145b0
        /*07b8*/ 	.word	0x000000b8
        /*07bc*/ 	.word	0x00028c50
        /*07c0*/ 	.short	0x010a
        /*07c2*/ 	.byte	0x3f
	.zero		1


	//   ....[78]....
        /*07c4*/ 	.word	0x00014610
        /*07c8*/ 	.word	0x00000006
        /*07cc*/ 	.word	0x00028c30
        /*07d0*/ 	.short	0x010a
        /*07d2*/ 	.byte	0x3f
	.zero		1


	//   ....[79]....
        /*07d4*/ 	.word	0x00014660
        /*07d8*/ 	.word	0x0000000e
        /*07dc*/ 	.word	0x00028c50
        /*07e0*/ 	.short	0x010a
        /*07e2*/ 	.byte	0x3f
	.zero		1


	//   ....[80]....
        /*07e4*/ 	.word	0x000147c0
        /*07e8*/ 	.word	0x00000003
        /*07ec*/ 	.word	0x00028c40
        /*07f0*/ 	.short	0x010a
        /*07f2*/ 	.byte	0x3f
	.zero		1


	//   ....[81]....
        /*07f4*/ 	.word	0x00014ce0
        /*07f8*/ 	.word	0x00000003
        /*07fc*/ 	.word	0x00028c20
        /*0800*/ 	.short	0x010a
        /*0802*/ 	.byte	0x3f
	.zero		1


	//   ....[82]....
        /*0804*/ 	.word	0x00014d40
        /*0808*/ 	.word	0x00000003
        /*080c*/ 	.word	0x00028c60
        /*0810*/ 	.short	0x010a
        /*0812*/ 	.byte	0x3f
	.zero		1


	//   ....[83]....
        /*0814*/ 	.word	0x00014da0
        /*0818*/ 	.word	0x00000003
        /*081c*/ 	.word	0x00028c48
        /*0820*/ 	.short	0x010a
        /*0822*/ 	.byte	0x3f
	.zero		1


	//   ....[84]....
        /*0824*/ 	.word	0x00014e00
        /*0828*/ 	.word	0x00000003
        /*082c*/ 	.word	0x00028c68
        /*0830*/ 	.short	0x010a
        /*0832*/ 	.byte	0x3f
	.zero		1


	//   ....[85]....
        /*0834*/ 	.word	0x00014e60
        /*0838*/ 	.word	0x00000003
        /*083c*/ 	.word	0x00028c40
        /*0840*/ 	.short	0x010a
        /*0842*/ 	.byte	0x3f
	.zero		1


	//   ....[86]....
        /*0844*/ 	.word	0x00014ec0
        /*0848*/ 	.word	0x00000003
        /*084c*/ 	.word	0x00028c60
        /*0850*/ 	.short	0x010a
        /*0852*/ 	.byte	0x3f
	.zero		1


	//   ....[87]....
        /*0854*/ 	.word	0x00014f20
        /*0858*/ 	.word	0x00000003
        /*085c*/ 	.word	0x00028c48
        /*0860*/ 	.short	0x010a
        /*0862*/ 	.byte	0x3f
	.zero		1


	//   ....[88]....
        /*0864*/ 	.word	0x00014f80
        /*0868*/ 	.word	0x00000003
        /*086c*/ 	.word	0x00028c68
        /*0870*/ 	.short	0x010a
        /*0872*/ 	.byte	0x3f
	.zero		1


	//   ....[89]....
        /*0874*/ 	.word	0x00014fd0
        /*0878*/ 	.word	0x00000002
        /*087c*/ 	.word	0x00028c20
        /*0880*/ 	.short	0x010a
        /*0882*/ 	.byte	0x3f
	.zero		1


	//   ....[90]....
        /*0884*/ 	.word	0x00015170
        /*0888*/ 	.word	0x00000007
        /*088c*/ 	.word	0x00000000
        /*0890*/ 	.short	0x010a
        /*0892*/ 	.byte	0x3f
	.zero		1


	//   ....[91]....
        /*0894*/ 	.word	0x000151c0
        /*0898*/ 	.word	0x00000005
        /*089c*/ 	.word	0x00000000
        /*08a0*/ 	.short	0x010a
        /*08a2*/ 	.byte	0x3f
	.zero		1


	//   ....[92]....
        /*08a4*/ 	.word	0x00015210
        /*08a8*/ 	.word	0x00000005
        /*08ac*/ 	.word	0x00000000
        /*08b0*/ 	.short	0x010a
        /*08b2*/ 	.byte	0x3f
	.zero		1


	//----- nvinfo : EIATTR_NUM_MBARRIERS
	.align		4
.L_320:
        /*08b4*/ 	.byte	0x03, 0x38
        /*08b6*/ 	.short	0x0016


	//----- nvinfo : EIATTR_EXIT_INSTR_OFFSETS
	.align		4
        /*08b8*/ 	.byte	0x04, 0x1c
        /*08ba*/ 	.short	(.L_322 - .L_321)


	//   ....[0]....
.L_321:
        /*08bc*/ 	.word	0x000142c0


	//----- nvinfo : EIATTR_MAX_THREADS
	.align		4
.L_322:
        /*08c0*/ 	.byte	0x04, 0x05
        /*08c2*/ 	.short	(.L_324 - .L_323)
.L_323:
        /*08c4*/ 	.word	0x00000180
        /*08c8*/ 	.word	0x00000001
        /*08cc*/ 	.word	0x00000001


	//----- nvinfo : EIATTR_CRS_STACK_SIZE
	.align		4
.L_324:
        /*08d0*/ 	.byte	0x04, 0x1e
        /*08d2*/ 	.short	(.L_326 - .L_325)
.L_325:
        /*08d4*/ 	.word	0x00000000


	//----- nvinfo : EIATTR_CBANK_PARAM_SIZE
	.align		4
.L_326:
        /*08d8*/ 	.byte	0x03, 0x19
        /*08da*/ 	.short	0x0a70


	//----- nvinfo : EIATTR_PARAM_CBANK
	.align		4
        /*08dc*/ 	.byte	0x04, 0x0a
        /*08de*/ 	.short	(.L_328 - .L_327)
	.align		4
.L_327:
        /*08e0*/ 	.word	index@(.nv.constant0._ZN7cutlass13device_kernelIN5flash11enable_sm90INS1_16FlashAttnFwdSm90INS1_25CollectiveMainloopFwdSm90ILi2EN4cute5tupleIJNS5_1CILi1EEES8_S8_EEENS6_IJNS7_ILi64EEESA_SA_EEELi512ENS_10bfloat16_tEfNS_4arch4Sm90ELb0ELb1ELb0ELb0ELb0ELb0ELb0ELb0ELb0ELb1ELb1ELb0EEENS1_21CollectiveEpilogueFwdINS6_IJSA_NS7_ILi512EEESA_EEES9_SC_SE_Li256ELb0ELb1ELb1ELb0EEENS1_19SingleTileSchedulerILb0ELb1ELb1ELi64EEEEEEEEEvNT_6ParamsE)
        /*08e4*/ 	.short	0x0210
        /*08e6*/ 	.short	0x0a70


	//----- nvinfo : EIATTR_SW_WAR
	.align		4
.L_328:
        /*08e8*/ 	.byte	0x04, 0x36
        /*08ea*/ 	.short	(.L_330 - .L_329)
.L_329:
        /*08ec*/ 	.word	0x00000008
.L_330:


//--------------------- .nv.info._ZN7cutlass13device_kernelIN5flash11enable_sm90INS1_16FlashAttnFwdSm90INS1_25CollectiveMainloopFwdSm90ILi2EN4cute5tupleIJNS5_1CILi1EEES8_S8_EEENS6_IJNS7_ILi64EEESA_SA_EEELi512ENS_10bfloat16_tEfNS_4arch4Sm90ELb0ELb1ELb0ELb0ELb0ELb0ELb1ELb0ELb0ELb1ELb1ELb0EEENS1_21CollectiveEpilogueFwdINS6_IJSA_NS7_ILi512EEESA_EEES9_SC_SE_Li256ELb0ELb1ELb1ELb0EEENS1_19SingleTileSchedulerILb0ELb1ELb1ELi64EEEEEEEEEvNT_6ParamsE --------------------------
	.section	.nv.info._ZN7cutlass13device_kernelIN5flash11enable_sm90INS1_16FlashAttnFwdSm90INS1_25CollectiveMainloopFwdSm90ILi2EN4cute5tupleIJNS5_1CILi1EEES8_S8_EEENS6_IJNS7_ILi64EEESA_SA_EEELi512ENS_10bfloat16_tEfNS_4arch4Sm90ELb0ELb1ELb0ELb0ELb0ELb0ELb1ELb0ELb0ELb1ELb1ELb0EEENS1_21CollectiveEpilogueFwdINS6_IJSA_NS7_ILi512EEESA_EEES9_SC_SE_Li256ELb0ELb1ELb1ELb0EEENS1_19SingleTileSchedulerILb0ELb1ELb1ELi64EEEEEEEEEvNT_6ParamsE,"",@"SHT_CUDA_INFO"
	.sectionflags	@""
	.align	4


	//----- nvinfo : EIATTR_CUDA_API_VERSION
	.align		4
        /*0000*/ 	.byte	0x04, 0x37
        /*0002*/ 	.short	(.L_332 - .L_331)
.L_331:
        /*0004*/ 	.word	0x00000082


	//----- nvinfo : EIATTR_KPARAM_INFO
	.align		4
.L_332:
        /*0008*/ 	.byte	0x04, 0x17
        /*000a*/ 	.short	(.L_334 - .L_333)
.L_333:
        /*000c*/ 	.word	0x00000000
        /*0010*/ 	.short	0x0000
        /*0012*/ 	.short	0x0070
        /*0014*/ 	.byte	0x00, 0xf0, 0x01, 0x2c


	//----- nvinfo : EIATTR_SPARSE_MMA_MASK
	.align		4
.L_334:
        /*0018*/ 	.byte	0x03, 0x50
        /*001a*/ 	.short	0x0000


	//----- nvinfo : EIATTR_MAXREG_COUNT
	.align		4
        /*001c*/ 	.byte	0x03, 0x1b
        /*001e*/ 	.short	0x00a8


	//----- nvinfo : EIATTR_NUM_BARRIERS
	.align		4
        /*0020*/ 	.byte	0x02, 0x4c
        /*0022*/ 	.byte	0x10
	.zero		1


	//----- nvinfo : EIATTR_EXTERNS
	.align		4
        /*0024*/ 	.byte	0x04, 0x0f
        /*0026*/ 	.short	(.L_336 - .L_335)


	//   ....[0]....
	.align		4
.L_335:
        /*0028*/ 	.word	index@(__assertfail)


	//----- nvinfo : EIATTR_ANNOTATIONS
	.align		4
.L_336:
        /*002c*/ 	.byte	0x04, 0x55
        /*002e*/ 	.short	(.L_338 - .L_337)


	//   ....[0]....
.L_337:
        /* <DEDUP_REMOVED lines=18> */


	//----- nvinfo : EIATTR_MERCURY_ISA_VERSION
	.align		4
.L_338:
        /*0138*/ 	.byte	0x03, 0x5f
        /*013a*/ 	.short	0x0101


	//----- nvinfo : EIATTR_INT_WARP_WIDE_INSTR_OFFSETS
	.align		4
        /*013c*/ 	.byte	0x04, 0x31
        /*013e*/ 	.short	(.L_340 - .L_339)


	//   ....[0]....
.L_339:
        /*0140*/ 	.word	0x00000130


	//   ....[1]....
        /*0144*/ 	.word	0x00000170


	//   ....[2]....
        /*0148*/ 	.word	0x000001e0


	//   ....[3]....
        /*014c*/ 	.word	0x000001f0


	//----- nvinfo : EIATTR_COOP_GROUP_MASK_REGIDS
	.align		4
.L_340:
        /*0150*/ 	.byte	0x04, 0x29
        /*0152*/ 	.short	(.L_342 - .L_341)


	//   ....[0]....
.L_341:
        /*0154*/ 	.word	0xffffffff


	//   ....[1]....
        /*0158*/ 	.word	0xffffffff


	//   ....[2]....
        /*015c*/ 	.word	0xffffffff


	//   ....[3]....
        /*0160*/ 	.word	0xffffffff


	//   ....[4]....
        /*0164*/ 	.word	0xffffffff


	//   ....[5]....
        /*0168*/ 	.word	0xffffffff


	//   ....[6]....
        /*016c*/ 	.word	0xffffffff


	//   ....[7]....
        /*0170*/ 	.word	0xffffffff


	//   ....[8]....
        /*0174*/ 	.word	0xffffffff


	//   ....[9]....
        /*0178*/ 	.word	0xffffffff


	//   ....[10]....
        /*017c*/ 	.word	0xffffffff


	//   ....[11]....
        /*0180*/ 	.word	0xffffffff


	//   ....[12]....
        /*0184*/ 	.word	0xffffffff


	//   ....[13]....
        /*0188*/ 	.word	0xffffffff


	//   ....[14]....
        /*018c*/ 	.word	0xffffffff


	//   ....[15]....
        /*0190*/ 	.word	0xffffffff


	//   ....[16]....
        /*0194*/ 	.word	0xffffffff


	//   ....[17]....
        /*0198*/ 	.word	0xffffffff


	//   ....[18]....
        /*019c*/ 	.word	0xffffffff


	//   ....[19]....
        /*01a0*/ 	.word	0xffffffff


	//   ....[20]....
        /*01a4*/ 	.word	0xffffffff


	//   ....[21]....
        /*01a8*/ 	.word	0xffffffff


	//   ....[22]....
        /*01ac*/ 	.word	0xffffffff


	//   ....[23]....
        /*01b0*/ 	.word	0xffffffff


	//   ....[24]....
        /*01b4*/ 	.word	0xffffffff


	//   ....[25]....
        /*01b8*/ 	.word	0xffffffff


	//   ....[26]....
        /*01bc*/ 	.word	0xffffffff


	//   ....[27]....
        /*01c0*/ 	.word	0xffffffff


	//   ....[28]....
        /*01c4*/ 	.word	0xffffffff


	//   ....[29]....
        /*01c8*/ 	.word	0xffffffff


	//   ....[30]....
        /*01cc*/ 	.word	0xffffffff


	//   ....[31]....
        /*01d0*/ 	.word	0xffffffff


	//   ....[32]....
        /*01d4*/ 	.word	0xffffffff


	//   ....[33]....
        /*01d8*/ 	.word	0xffffffff


	//   ....[34]....
        /*01dc*/ 	.word	0xffffffff


	//   ....[35]....
        /*01e0*/ 	.word	0xffffffff


	//   ....[36]....
        /*01e4*/ 	.word	0xffffffff


	//   ....[37]....
        /*01e8*/ 	.word	0xffffffff


	//   ....[38]....
        /*01ec*/ 	.word	0xffffffff


	//   ....[39]....
        /*01f0*/ 	.word	0xffffffff


	//   ....[40]....
        /*01f4*/ 	.word	0xffffffff


	//   ....[41]....
        /*01f8*/ 	.word	0xffffffff


	//   ....[42]....
        /*01fc*/ 	.word	0xffffffff


	//   ....[43]....
        /*0200*/ 	.word	0xffffffff


	//   ....[44]....
        /*0204*/ 	.word	0xffffffff


	//   ....[45]....
        /*0208*/ 	.word	0xffffffff


	//   ....[46]....
        /*020c*/ 	.word	0xffffffff


	//   ....[47]....
        /*0210*/ 	.word	0xffffffff


	//   ....[48]....
        /*0214*/ 	.word	0xffffffff


	//   ....[49]....
        /*0218*/ 	.word	0xffffffff


	//   ....[50]....
        /*021c*/ 	.word	0xffffffff


	//   ....[51]....
        /*0220*/ 	.word	0xffffffff


	//   ....[52]....
        /*0224*/ 	.word	0xffffffff


	//   ....[53]....
        /*0228*/ 	.word	0xffffffff


	//   ....[54]....
        /*022c*/ 	.word	0xffffffff


	//   ....[55]....
        /*0230*/ 	.word	0xffffffff


	//   ....[56]....
        /*0234*/ 	.word	0xffffffff


	//   ....[57]....
        /*0238*/ 	.word	0xffffffff


	//   ....[58]....
        /*023c*/ 	.word	0xffffffff


	//   ....[59]....
        /*0240*/ 	.word	0xffffffff


	//   ....[60]....
        /*0244*/ 	.word	0xffffffff


	//   ....[61]....
        /*0248*/ 	.word	0xffffffff


	//   ....[62]....
        /*024c*/ 	.word	0xffffffff


	//   ....[63]....
        /*0250*/ 	.word	0xffffffff


	//   ....[64]....
        /*0254*/ 	.word	0xffffffff


	//   ....[65]....
        /*0258*/ 	.word	0xffffffff


	//   ....[66]....
        /*025c*/ 	.word	0xffffffff


	//   ....[67]....
        /*0260*/ 	.word	0xffffffff


	//   ....[68]....
        /*0264*/ 	.word	0xffffffff


	//   ....[69]....
        /*0268*/ 	.word	0xffffffff


	//   ....[70]....
        /*026c*/ 	.word	0xffffffff


	//   ....[71]....
        /*0270*/ 	.word	0x0500000f


	//   ....[72]....
        /*0274*/ 	.word	0x0500000f


	//   ....[73]....
        /*0278*/ 	.word	0x0500000f


	//   ....[74]....
        /*027c*/ 	.word	0x0500000f


	//   ....[75]....
        /*0280*/ 	.word	0x0500000f


	//   ....[76]....
        /*0284*/ 	.word	0x0500000f


	//   ....[77]....
        /*0288*/ 	.word	0x0500000f


	//   ....[78]....
        /*028c*/ 	.word	0x0500000f


	//   ....[79]....
        /*0290*/ 	.word	0x0500000f


	//   ....[80]....
        /*0294*/ 	.word	0x0500000f


	//   ....[81]....
        /*0298*/ 	.word	0x0500000f


	//   ....[82]....
        /*029c*/ 	.word	0x0500000f


	//   ....[83]....
        /*02a0*/ 	.word	0x0500000f


	//   ....[84]....
        /*02a4*/ 	.word	0x0500000f


	//   ....[85]....
        /*02a8*/ 	.word	0x0500000f


	//   ....[86]....
        /*02ac*/ 	.word	0x0500000f


	//   ....[87]....
        /*02b0*/ 	.word	0x0500000f


	//   ....[88]....
        /*02b4*/ 	.word	0x0500000f


	//----- nvinfo : EIATTR_COOP_GROUP_INSTR_OFFSETS
	.align		4
.L_342:
        /*02b8*/ 	.byte	0x04, 0x28
        /*02ba*/ 	.short	(.L_344 - .L_343)


	//   ....[0]....
.L_343:
        /*02bc*/ 	.word	0x00000070


	//   ....[1]....
        /*02c0*/ 	.word	0x00000140


	//   ....[2]....
        /*02c4*/ 	.word	0x00000190


	//   ....[3]....
        /*02c8*/ 	.word	0x000003a0


	//   ....[4]....
        /*02cc*/ 	.word	0x00000500


	//   ....[5]....
        /*02d0*/ 	.word	0x00000620


	//   ....[6]....
        /*02d4*/ 	.word	0x00000780


	//   ....[7]....
        /*02d8*/ 	.word	0x00001810


	//   ....[8]....
        /*02dc*/ 	.word	0x00003b20


	//   ....[9]....
        /*02e0*/ 	.word	0x00004c70


	//   ....[10]....
        /*02e4*/ 	.word	0x00005b30


	//   ....[11]....
        /*02e8*/ 	.word	0x00005dc0


	//   ....[12]....
        /*02ec*/ 	.word	0x00006830


	//   ....[13]....
        /*02f0*/ 	.word	0x00006860


	//   ....[14]....
        /*02f4*/ 	.word	0x00006a60


	//   ....[15]....
        /*02f8*/ 	.word	0x00006af0


	//   ....[16]....
        /*02fc*/ 	.word	0x000074c0


	//   ....[17]....
        /*0300*/ 	.word	0x00008020


	//   ....[18]....
        /*0304*/ 	.word	0x00008de0


	//   ....[19]....
        /*0308*/ 	.word	0x00009100


	//   ....[20]....
        /*030c*/ 	.word	0x00009840


	//   ....[21]....
        /*0310*/ 	.word	0x00009910


	//   ....[22]....
        /*0314*/ 	.word	0x00009d30


	//   ....[23]....
        /*0318*/ 	.word	0x00009dd0


	//   ....[24]....
        /*031c*/ 	.word	0x0000ae70


	//   ....[25]....
        /*0320*/ 	.word	0x0000b9e0


	//   ....[26]....
        /*0324*/ 	.word	0x0000c8c0


	//   ....[27]....
        /*0328*/ 	.word	0x0000c8f0


	//   ....[28]....
        /*032c*/ 	.word	0x0000cbe0


	//   ....[29]....
        /*0330*/ 	.word	0x0000cdb0


	//   ....[30]....
        /*0334*/ 	.word	0x0000dca0


	//   ....[31]....
        /*0338*/ 	.word	0x0000e510


	//   ....[32]....
        /*033c*/ 	.word	0x0000f320


	//   ....[33]....
        /*0340*/ 	.word	0x0000f650


	//   ....[34]....
        /*0344*/ 	.word	0x0000fcb0


	//   ....[35]....
        /*0348*/ 	.word	0x0000fd90


	//   ....[36]....
        /*034c*/ 	.word	0x000100a0


	//   ....[37]....
        /*0350*/ 	.word	0x000101f0


	//   ....[38]....
        /*0354*/ 	.word	0x00011310


	//   ....[39]....
        /*0358*/ 	.word	0x00011350


	//   ....[40]....
        /*035c*/ 	.word	0x000113a0


	//   ....[41]....
        /*0360*/ 	.word	0x000113c0


	//   ....[42]....
        /*0364*/ 	.word	0x000113e0


	//   ....[43]....
        /*0368*/ 	.word	0x00011ea0


	//   ....[44]....
        /*036c*/ 	.word	0x000123d0


	//   ....[45]....
        /*0370*/ 	.word	0x00012400


	//   ....[46]....
        /*0374*/ 	.word	0x00012420


	//   ....[47]....
        /*0378*/ 	.word	0x00012430


	//   ....[48]....
        /*037c*/ 	.word	0x000128d0


	//   ....[49]....
        /*0380*/ 	.word	0x00012900


	//   ....[50]....
        /*0384*/ 	.word	0x00013570


	//   ....[51]....
        /*0388*/ 	.word	0x00013590


	//   ....[52]....
        /*038c*/ 	.word	0x00014630


	//   ....[53]....
        /*0390*/ 	.word	0x00015510


	//   ....[54]....
        /*0394*/ 	.word	0x00015e00


	//   ....[55]....
        /*0398*/ 	.word	0x00015e40


	//   ....[56]....
        /*039c*/ 	.word	0x00015f50


	//   ....[57]....
        /*03a0*/ 	.word	0x00015f70


	//   ....[58]....
        /*03a4*/ 	.word	0x00015ff0


	//   ....[59]....
        /*03a8*/ 	.word	0x00016010


	//   ....[60]....
        /*03ac*/ 	.word	0x00016020


	//   ....[61]....
        /*03b0*/ 	.word	0x00016030


	//   ....[62]....
        /*03b4*/ 	.word	0x00016980


	//   ....[63]....
        /*03b8*/ 	.word	0x000169a0


	//   ....[64]....
        /*03bc*/ 	.word	0x000169c0


	//   ....[65]....
        /*03c0*/ 	.word	0x00016ae0


	//   ....[66]....
        /*03c4*/ 	.word	0x00016c90


	//   ....[67]....
        /*03c8*/ 	.word	0x00016cc0


	//   ....[68]....
        /*03cc*/ 	.word	0x00016e10


	//   ....[69]....
        /*03d0*/ 	.word	0x00016e20


	//   ....[70]....
        /*03d4*/ 	.word	0x00019ee0


	//   ....[71]....
        /*03d8*/ 	.word	0x0001a4e0


	//   ....[72]....
        /*03dc*/ 	.word	0x0001a650


	//   ....[73]....
        /*03e0*/ 	.word	0x0001a6b0


	//   ....[74]....
        /*03e4*/ 	.word	0x0001a830


	//   ....[75]....
        /*03e8*/ 	.word	0x0001a8a0


	//   ....[76]....
        /*03ec*/ 	.word	0x0001a9b0


	//   ....[77]....
        /*03f0*/ 	.word	0x0001aa10


	//   ....[78]....
        /*03f4*/ 	.word	0x0001ab10


	//   ....[79]....
        /*03f8*/ 	.word	0x0001ab60


	//   ....[80]....
        /*03fc*/ 	.word	0x0001ac00


	//   ....[81]....
        /*0400*/ 	.word	0x0001ad20


	//   ....[82]....
        /*0404*/ 	.word	0x0001b030


	//   ....[83]....
        /*0408*/ 	.word	0x0001b080


	//   ....[84]....
        /*040c*/ 	.word	0x0001b270


	//   ....[85]....
        /*0410*/ 	.word	0x0001b2c0


	//   ....[86]....
        /*0414*/ 	.word	0x0001b4f0


	//   ....[87]....
        /*0418*/ 	.word	0x0001b540


	//   ....[88]....
        /*041c*/ 	.word	0x0001b950


	//----- nvinfo : EIATTR_REG_RECONFIG
	.align		4
.L_344:
        /*0420*/ 	.byte	0x01, 0x54
	.zero		2


	//----- nvinfo : EIATTR_SYSCALL_OFFSETS
	.align		4
        /*0424*/ 	.byte	0x04, 0x46
        /*0426*/ 	.short	(.L_346 - .L_345)


	//   ....[0]....
.L_345:
        /*0428*/ 	.word	0x00003ce0


	//   ....[1]....
        /*042c*/ 	.word	0x00015190


	//   ....[2]....
        /*0430*/ 	.word	0x000152d0


	//   ....[3]....
        /*0434*/ 	.word	0x000153c0


	//   ....[4]....
        /*0438*/ 	.word	0x00015a90


	//   ....[5]....
        /*043c*/ 	.word	0x00016350


	//----- nvinfo : EIATTR_MBARRIER_INSTR_OFFSETS
	.align		4
.L_346:
        /*0440*/ 	.byte	0x04, 0x39
        /*0442*/ 	.short	(.L_348 - .L_347)


	//   ....[0]....
.L_347:
        /*0444*/ 	.word	0x00000280
        /*0448*/ 	.word	0x000000ff
        /*044c*/ 	.word	0x00038800
        /*0450*/ 	.short	0x0100
        /*0452*/ 	.byte	0x08
	.zero		1


	//   ....[1]....
        /*0454*/ 	.word	0x00000290
        /*0458*/ 	.word	0x000000ff
        /*045c*/ 	.word	0x00038810
        /*0460*/ 	.short	0x0100
        /*0462*/ 	.byte	0x08
	.zero		1


	//   ....[2]....
        /*0464*/ 	.word	0x000002a0
        /*0468*/ 	.word	0x000000ff
        /*046c*/ 	.word	0x00038820
        /*0470*/ 	.short	0x0100
        /*0472*/ 	.byte	0x08
	.zero		1


	//   ....[3]....
        /*0474*/ 	.word	0x00000350
        /*0478*/ 	.word	0x000000ff
        /*047c*/ 	.word	0x00038830
        /*0480*/ 	.short	0x0100
        /*0482*/ 	.byte	0x06
	.zero		1


	//   ....[4]....
        /*0484*/ 	.word	0x00000360
        /*0488*/ 	.word	0x000000ff
        /*048c*/ 	.word	0x00038840
        /*0490*/ 	.short	0x0100
        /*0492*/ 	.byte	0x06
	.zero		1


	//   ....[5]....
        /*0494*/ 	.word	0x00000370
        /*0498*/ 	.word	0x000000ff
        /*049c*/ 	.word	0x00038838
        /*04a0*/ 	.short	0x0100
        /*04a2*/ 	.byte	0x06
	.zero		1


	//   ....[6]....
        /*04a4*/ 	.word	0x00000380
        /*04a8*/ 	.word	0x000000ff
        /*04ac*/ 	.word	0x00038848
        /*04b0*/ 	.short	0x0100
        /*04b2*/ 	.byte	0x06
	.zero		1


	//   ....[7]....
        /*04b4*/ 	.word	0x000004b0
        /*04b8*/ 	.word	0x000000ff
        /*04bc*/ 	.word	0x00038850
        /*04c0*/ 	.short	0x0100
        /*04c2*/ 	.byte	0x08
	.zero		1


	//   ....[8]....
        /*04c4*/ 	.word	0x000004c0
        /*04c8*/ 	.word	0x000000ff
        /*04cc*/ 	.word	0x00038860
        /*04d0*/ 	.short	0x0100
        /*04d2*/ 	.byte	0x08
	.zero		1


	//   ....[9]....
        /*04d4*/ 	.word	0x000004d0
        /*04d8*/ 	.word	0x000000ff
        /*04dc*/ 	.word	0x00038858
        /*04e0*/ 	.short	0x0100
        /*04e2*/ 	.byte	0x08
	.zero		1


	//   ....[10]....
        /*04e4*/ 	.word	0x000004e0
        /*04e8*/ 	.word	0x000000ff
        /*04ec*/ 	.word	0x00038868
        /*04f0*/ 	.short	0x0100
        /*04f2*/ 	.byte	0x08
	.zero		1


	//   ....[11]....
        /*04f4*/ 	.word	0x000005d0
        /*04f8*/ 	.word	0x000000ff
        /*04fc*/ 	.word	0x00038870
        /*0500*/ 	.short	0x0100
        /*0502*/ 	.byte	0x06
	.zero		1


	//   ....[12]....
        /*0504*/ 	.word	0x000005e0
        /*0508*/ 	.word	0x000000ff
        /*050c*/ 	.word	0x00038880
        /*0510*/ 	.short	0x0100
        /*0512*/ 	.byte	0x06
	.zero		1


	//   ....[13]....
        /*0514*/ 	.word	0x000005f0
        /*0518*/ 	.word	0x000000ff
        /*051c*/ 	.word	0x00038878
        /*0520*/ 	.short	0x0100
        /*0522*/ 	.byte	0x06
	.zero		1


	//   ....[14]....
        /*0524*/ 	.word	0x00000600
        /*0528*/ 	.word	0x000000ff
        /*052c*/ 	.word	0x00038888
        /*0530*/ 	.short	0x0100
        /*0532*/ 	.byte	0x06
	.zero		1


	//   ....[15]....
        /*0534*/ 	.word	0x00000730
        /*0538*/ 	.word	0x000000ff
        /*053c*/ 	.word	0x00038890
        /*0540*/ 	.short	0x0100
        /*0542*/ 	.byte	0x08
	.zero		1


	//   ....[16]....
        /*0544*/ 	.word	0x00000740
        /*0548*/ 	.word	0x000000ff
        /*054c*/ 	.word	0x000388a0
        /*0550*/ 	.short	0x0100
        /*0552*/ 	.byte	0x08
	.zero		1


	//   ....[17]....
        /*0554*/ 	.word	0x00000750
        /*0558*/ 	.word	0x000000ff
        /*055c*/ 	.word	0x00038898
        /*0560*/ 	.short	0x0100
        /*0562*/ 	.byte	0x08
	.zero		1


	//   ....[18]....
        /*0564*/ 	.word	0x00000760
        /*0568*/ 	.word	0x000000ff
        /*056c*/ 	.word	0x000388a8
        /*0570*/ 	.short	0x0100
        /*0572*/ 	.byte	0x08
	.zero		1


	//   ....[19]....
        /*0574*/ 	.word	0x00000890
        /*0578*/ 	.word	0x000000ff
        /*057c*/ 	.word	0x000388b0
        /*0580*/ 	.short	0x0100
        /*0582*/ 	.byte	0x08
	.zero		1


	//   ....[20]....
        /*0584*/ 	.word	0x000008a0
        /*0588*/ 	.word	0x000000ff
        /*058c*/ 	.word	0x000388c0
        /*0590*/ 	.short	0x0100
        /*0592*/ 	.byte	0x08
	.zero		1


	//   ....[21]....
        /*0594*/ 	.word	0x000008b0
        /*0598*/ 	.word	0x000000ff
        /*059c*/ 	.word	0x000388b8
        /*05a0*/ 	.short	0x0100
        /*05a2*/ 	.byte	0x08
	.zero		1


	//   ....[22]....
        /*05a4*/ 	.word	0x000008c0
        /*05a8*/ 	.word	0x000000ff
        /*05ac*/ 	.word	0x000388c8
        /*05b0*/ 	.short	0x0100
        /*05b2*/ 	.byte	0x08
	.zero		1


	//   ....[23]....
        /*05b4*/ 	.word	0x00001bb0
        /*05b8*/ 	.word	0x00000008
        /*05bc*/ 	.word	0x00000000
        /*05c0*/ 	.short	0x0101
        /*05c2*/ 	.byte	0x3f
	.zero		1


	//   ....[24]....
        /*05c4*/ 	.word	0x00002650
        /*05c8*/ 	.word	0x00000004
        /*05cc*/ 	.word	0x00000000
        /*05d0*/ 	.short	0x0101
        /*05d2*/ 	.byte	0x3f
	.zero		1


	//   ....[25]....
        /*05d4*/ 	.word	0x00003d10
        /*05d8*/ 	.word	0x000000c7
        /*05dc*/ 	.word	0x00038800
        /*05e0*/ 	.short	0x010a
        /*05e2*/ 	.byte	0x3f
	.zero		1


	//   ....[26]....
        /*05e4*/ 	.word	0x00003ec0
        /*05e8*/ 	.word	0x000000c7
        /*05ec*/ 	.word	0x00038830
        /*05f0*/ 	.short	0x010a
        /*05f2*/ 	.byte	0x3f
	.zero		1


	//   ....[27]....
        /*05f4*/ 	.word	0x00003f00
        /*05f8*/ 	.word	0x000000c7
        /*05fc*/ 	.word	0x00038830
        /*0600*/ 	.short	0x010a
        /*0602*/ 	.byte	0x3f
	.zero		1


	//   ....[28]....
        /*0604*/ 	.word	0x00004310
        /*0608*/ 	.word	0x000000c7
        /*060c*/ 	.word	0x00038810
        /*0610*/ 	.short	0x010a
        /*0612*/ 	.byte	0x3f
	.zero		1


	//   ....[29]....
        /*0614*/ 	.word	0x00004350
        /*0618*/ 	.word	0x000000c7
        /*061c*/ 	.word	0x00038850
        /*0620*/ 	.short	0x010a
        /*0622*/ 	.byte	0x3f
	.zero		1


	//   ....[30]....
        /*0624*/ 	.word	0x00004410
        /*0628*/ 	.word	0x000000c7
        /*062c*/ 	.word	0x00038850
        /*0630*/ 	.short	0x010a
        /*0632*/ 	.byte	0x3f
	.zero		1


	//   ....[31]....
        /*0634*/ 	.word	0x00005ba0
        /*0638*/ 	.word	0x00000003
        /*063c*/ 	.word	0x00000000
        /*0640*/ 	.short	0x0101
        /*0642*/ 	.byte	0x3f
	.zero		1


	//   ....[32]....
        /*0644*/ 	.word	0x000074e0
        /*0648*/ 	.word	0x00000003
        /*064c*/ 	.word	0x00000000
        /*0650*/ 	.short	0x0101
        /*0652*/ 	.byte	0x3f
	.zero		1


	//   ....[33]....
        /*0654*/ 	.word	0x000077a0
        /*0658*/ 	.word	0x000000cc
        /*065c*/ 	.word	0x00038830
        /*0660*/ 	.short	0x010a
        /*0662*/ 	.byte	0x3f
	.zero		1


	//   ....[34]....
        /*0664*/ 	.word	0x000077f0
        /*0668*/ 	.word	0x000000cc
        /*066c*/ 	.word	0x00038830
        /*0670*/ 	.short	0x010a
        /*0672*/ 	.byte	0x3f
	.zero		1


	//   ....[35]....
        /*0674*/ 	.word	0x00007b20
        /*0678*/ 	.word	0x000000cc
        /*067c*/ 	.word	0x00038850
        /*0680*/ 	.short	0x010a
        /*0682*/ 	.byte	0x3f
	.zero		1


	//   ....[36]....
        /*0684*/ 	.word	0x00007b70
        /*0688*/ 	.word	0x000000cc
        /*068c*/ 	.word	0x00038850
        /*0690*/ 	.short	0x010a
        /*0692*/ 	.byte	0x3f
	.zero		1


	//   ....[37]....
        /*0694*/ 	.word	0x00008ee0
        /*0698*/ 	.word	0x000000ca
        /*069c*/ 	.word	0x00000000
        /*06a0*/ 	.short	0x0101
        /*06a2*/ 	.byte	0x3f
	.zero		1


	//   ....[38]....
        /*06a4*/ 	.word	0x0000ae90
        /*06a8*/ 	.word	0x000000cc
        /*06ac*/ 	.word	0x00000000
        /*06b0*/ 	.short	0x0101
        /*06b2*/ 	.byte	0x3f
	.zero		1


	//   ....[39]....
        /*06b4*/ 	.word	0x0000b2d0
        /*06b8*/ 	.word	0x000000b8
        /*06bc*/ 	.word	0x00038830
        /*06c0*/ 	.short	0x010a
        /*06c2*/ 	.byte	0x3f
	.zero		1


	//   ....[40]....
        /*06c4*/ 	.word	0x0000b320
        /*06c8*/ 	.word	0x000000b8
        /*06cc*/ 	.word	0x00038830
        /*06d0*/ 	.short	0x010a
        /*06d2*/ 	.byte	0x3f
	.zero		1


	//   ....[41]....
        /*06d4*/ 	.word	0x0000b550
        /*06d8*/ 	.word	0x000000b8
        /*06dc*/ 	.word	0x00038850
        /*06e0*/ 	.short	0x010a
        /*06e2*/ 	.byte	0x3f
	.zero		1


	//   ....[42]....
        /*06e4*/ 	.word	0x0000b590
        /*06e8*/ 	.word	0x000000b8
        /*06ec*/ 	.word	0x00038850
        /*06f0*/ 	.short	0x010a
        /*06f2*/ 	.byte	0x3f
	.zero		1


	//   ....[43]....
        /*06f4*/ 	.word	0x0000d120
        /*06f8*/ 	.word	0x00000099
        /*06fc*/ 	.word	0x00000000
        /*0700*/ 	.short	0x0101
        /*0702*/ 	.byte	0x3f
	.zero		1


	//   ....[44]....
        /*0704*/ 	.word	0x0000dcc0
        /*0708*/ 	.word	0x000000b8
        /*070c*/ 	.word	0x00000000
        /*0710*/ 	.short	0x0101
        /*0712*/ 	.byte	0x3f
	.zero		1


	//   ....[45]....
        /*0714*/ 	.word	0x0000de10
        /*0718*/ 	.word	0x000000ca
        /*071c*/ 	.word	0x00038830
        /*0720*/ 	.short	0x010a
        /*0722*/ 	.byte	0x3f
	.zero		1


	//   ....[46]....
        /*0724*/ 	.word	0x0000de60
        /*0728*/ 	.word	0x000000ca
        /*072c*/ 	.word	0x00038830
        /*0730*/ 	.short	0x010a
        /*0732*/ 	.byte	0x3f
	.zero		1


	//   ....[47]....
        /*0734*/ 	.word	0x0000e090
        /*0738*/ 	.word	0x000000ca
        /*073c*/ 	.word	0x00038850
        /*0740*/ 	.short	0x010a
        /*0742*/ 	.byte	0x3f
	.zero		1


	//   ....[48]....
        /*0744*/ 	.word	0x0000e0e0
        /*0748*/ 	.word	0x000000ca
        /*074c*/ 	.word	0x00038850
        /*0750*/ 	.short	0x010a
        /*0752*/ 	.byte	0x3f
	.zero		1


	//   ....[49]....
        /*0754*/ 	.word	0x0000f3e0
        /*0758*/ 	.word	0x000000bc
        /*075c*/ 	.word	0x00000000
        /*0760*/ 	.short	0x0101
        /*0762*/ 	.byte	0x3f
	.zero		1


	//   ....[50]....
        /*0764*/ 	.word	0x00011330
        /*0768*/ 	.word	0x000000ca
        /*076c*/ 	.word	0x00000000
        /*0770*/ 	.short	0x0101
        /*0772*/ 	.byte	0x3f
	.zero		1


	//   ....[51]....
        /*0774*/ 	.word	0x00011ec0
        /*0778*/ 	.word	0x000000ff
        /*077c*/ 	.word	0x00000000
        /*0780*/ 	.short	0x0101
        /*0782*/ 	.byte	0x04
	.zero		1


	//   ....[52]....
        /*0784*/ 	.word	0x00015760
        /*0788*/ 	.word	0x000000ff
        /*078c*/ 	.word	0x00038840
        /*0790*/ 	.short	0x010a
        /*0792*/ 	.byte	0x26
	.zero		1


	//   ....[53]....
        /*0794*/ 	.word	0x00016160
        /*0798*/ 	.word	0x000000ff
        /*079c*/ 	.word	0x00038800
        /*07a0*/ 	.short	0x0107
        /*07a2*/ 	.byte	0x26
	.zero		1


	//   ....[54]....
        /*07a4*/ 	.word	0x000161e0
        /*07a8*/ 	.word	0x000000ff
        /*07ac*/ 	.word	0x00038800
        /*07b0*/ 	.short	0x0101
        /*07b2*/ 	.byte	0x26
	.zero		1


	//   ....[55]....
        /*07b4*/ 	.word	0x000170b0
        /*07b8*/ 	.word	0x000000ff
        /*07bc*/ 	.word	0x00038810
        /*07c0*/ 	.short	0x0107
        /*07c2*/ 	.byte	0x26
	.zero		1


	//   ....[56]....
        /*07c4*/ 	.word	0x00017110
        /*07c8*/ 	.word	0x000000ff
        /*07cc*/ 	.word	0x00038810
        /*07d0*/ 	.short	0x0101
        /*07d2*/ 	.byte	0x26
	.zero		1


	//   ....[57]....
        /*07d4*/ 	.word	0x00017120
        /*07d8*/ 	.word	0x000000ff
        /*07dc*/ 	.word	0x00038820
        /*07e0*/ 	.short	0x010a
        /*07e2*/ 	.byte	0x26
	.zero		1


	//   ....[58]....
        /*07e4*/ 	.word	0x00017180
        /*07e8*/ 	.word	0x000000ff
        /*07ec*/ 	.word	0x00038860
        /*07f0*/ 	.short	0x010a
        /*07f2*/ 	.byte	0x26
	.zero		1


	//   ....[59]....
        /*07f4*/ 	.word	0x00017d40
        /*07f8*/ 	.word	0x000000ff
        /*07fc*/ 	.word	0x00038848
        /*0800*/ 	.short	0x010a
        /*0802*/ 	.byte	0x26
	.zero		1


	//   ....[60]....
        /*0804*/ 	.word	0x00017f10
        /*0808*/ 	.word	0x000000ff
        /*080c*/ 	.word	0x00038868
        /*0810*/ 	.short	0x010a
        /*0812*/ 	.byte	0x26
	.zero		1


	//   ....[61]....
        /*0814*/ 	.word	0x000188c0
        /*0818*/ 	.word	0x000000ff
        /*081c*/ 	.word	0x00038840
        /*0820*/ 	.short	0x010a
        /*0822*/ 	.byte	0x26
	.zero		1


	//   ....[62]....
        /*0824*/ 	.word	0x00018aa0
        /*0828*/ 	.word	0x000000ff
        /*082c*/ 	.word	0x00038860
        /*0830*/ 	.short	0x010a
        /*0832*/ 	.byte	0x26
	.zero		1


	//   ....[63]....
        /*0834*/ 	.word	0x00019470
        /*0838*/ 	.word	0x000000ff
        /*083c*/ 	.word	0x00038848
        /*0840*/ 	.short	0x010a
        /*0842*/ 	.byte	0x26
	.zero		1


	//   ....[64]....
        /*0844*/ 	.word	0x00019650
        /*0848*/ 	.word	0x000000ff
        /*084c*/ 	.word	0x00038868
        /*0850*/ 	.short	0x010a
        /*0852*/ 	.byte	0x26
	.zero		1


	//   ....[65]....
        /*0854*/ 	.word	0x00019e70
        /*0858*/ 	.word	0x00000002
        /*085c*/ 	.word	0x00038820
        /*0860*/ 	.short	0x010a
        /*0862*/ 	.byte	0x3f
	.zero		1


	//   ....[66]....
        /*0864*/ 	.word	0x0001a010
        /*0868*/ 	.word	0x00000007
        /*086c*/ 	.word	0x00000000
        /*0870*/ 	.short	0x010a
        /*0872*/ 	.byte	0x3f
	.zero		1


	//   ....[67]....
        /*0874*/ 	.word	0x0001a080
        /*0878*/ 	.word	0x00000005
        /*087c*/ 	.word	0x00000000
        /*0880*/ 	.short	0x010a
        /*0882*/ 	.byte	0x3f
	.zero		1


	//   ....[68]....
        /*0884*/ 	.word	0x0001a0e0
        /*0888*/ 	.word	0x00000005
        /*088c*/ 	.word	0x00000000
        /*0890*/ 	.short	0x010a
        /*0892*/ 	.byte	0x3f
	.zero		1


	//   ....[69]....
        /*0894*/ 	.word	0x0001a110
        /*0898*/ 	.word	0x00000003
        /*089c*/ 	.word	0x00000000
        /*08a0*/ 	.short	0x010a
        /*08a2*/ 	.byte	0x3f
	.zero		1


	//   ....[70]....
        /*08a4*/ 	.word	0x0001a170
        /*08a8*/ 	.word	0x000000c7
        /*08ac*/ 	.word	0x00038800
        /*08b0*/ 	.short	0x010a
        /*08b2*/ 	.byte	0x3f
	.zero		1


	//   ....[71]....
        /*08b4*/ 	.word	0x0001a1c0
        /*08b8*/ 	.word	0x000000c7
        /*08bc*/ 	.word	0x00038830
        /*08c0*/ 	.short	0x010a
        /*08c2*/ 	.byte	0x3f
	.zero		1


	//   ....[72]....
        /*08c4*/ 	.word	0x0001a210
        /*08c8*/ 	.word	0x000000c7
        /*08cc*/ 	.word	0x00038810
        /*08d0*/ 	.short	0x010a
        /*08d2*/ 	.byte	0x3f
	.zero		1


	//   ....[73]....
        /*08d4*/ 	.word	0x0001a260
        /*08d8*/ 	.word	0x000000c7
        /*08dc*/ 	.word	0x00038850
        /*08e0*/ 	.short	0x010a
        /*08e2*/ 	.byte	0x3f
	.zero		1


	//   ....[74]....
        /*08e4*/ 	.word	0x0001a2b0
        /*08e8*/ 	.word	0x000000cc
        /*08ec*/ 	.word	0x00038830
        /*08f0*/ 	.short	0x010a
        /*08f2*/ 	.byte	0x3f
	.zero		1


	//   ....[75]....
        /*08f4*/ 	.word	0x0001a300
        /*08f8*/ 	.word	0x000000cc
        /*08fc*/ 	.word	0x00038850
        /*0900*/ 	.short	0x010a
        /*0902*/ 	.byte	0x3f
	.zero		1


	//   ....[76]....
        /*0904*/ 	.word	0x0001a350
        /*0908*/ 	.word	0x000000b8
        /*090c*/ 	.word	0x00038830
        /*0910*/ 	.short	0x010a
        /*0912*/ 	.byte	0x3f
	.zero		1


	//   ....[77]....
        /*0914*/ 	.word	0x0001a3a0
        /*0918*/ 	.word	0x000000b8
        /*091c*/ 	.word	0x00038850
        /*0920*/ 	.short	0x010a
        /*0922*/ 	.byte	0x3f
	.zero		1


	//   ....[78]....
        /*0924*/ 	.word	0x0001a3f0
        /*0928*/ 	.word	0x000000ca
        /*092c*/ 	.word	0x00038830
        /*0930*/ 	.short	0x010a
        /*0932*/ 	.byte	0x3f
	.zero		1


	//   ....[79]....
        /*0934*/ 	.word	0x0001a440
        /*0938*/ 	.word	0x000000ca
        /*093c*/ 	.word	0x00038850
        /*0940*/ 	.short	0x010a
        /*0942*/ 	.byte	0x3f
	.zero		1


	//   ....[80]....
        /*0944*/ 	.word	0x0001a5a0
        /*0948*/ 	.word	0x00000003
        /*094c*/ 	.word	0x00038840
        /*0950*/ 	.short	0x010a
        /*0952*/ 	.byte	0x3f
	.zero		1


	//   ....[81]....
        /*0954*/ 	.word	0x0001b580
        /*0958*/ 	.word	0x00000003
        /*095c*/ 	.word	0x00038820
        /*0960*/ 	.short	0x010a
        /*0962*/ 	.byte	0x3f
	.zero		1


	//   ....[82]....
        /*0964*/ 	.word	0x0001b5e0
        /*0968*/ 	.word	0x00000003
        /*096c*/ 	.word	0x00038860
        /*0970*/ 	.short	0x010a
        /*0972*/ 	.byte	0x3f
	.zero		1


	//   ....[83]....
        /*0974*/ 	.word	0x0001b640
        /*0978*/ 	.word	0x00000003
        /*097c*/ 	.word	0x00038848
        /*0980*/ 	.short	0x010a
        /*0982*/ 	.byte	0x3f
	.zero		1


	//   ....[84]....
        /*0984*/ 	.word	0x0001b6a0
        /*0988*/ 	.word	0x00000003
        /*098c*/ 	.word	0x00038868
        /*0990*/ 	.short	0x010a
        /*0992*/ 	.byte	0x3f
	.zero		1


	//   ....[85]....
        /*0994*/ 	.word	0x0001b700
        /*0998*/ 	.word	0x00000003
        /*099c*/ 	.word	0x00038840
        /*09a0*/ 	.short	0x010a
        /*09a2*/ 	.byte	0x3f
	.zero		1


	//   ....[86]....
        /*09a4*/ 	.word	0x0001b760
        /*09a8*/ 	.word	0x00000003
        /*09ac*/ 	.word	0x00038860
        /*09b0*/ 	.short	0x010a
        /*09b2*/ 	.byte	0x3f
	.zero		1


	//   ....[87]....
        /*09b4*/ 	.word	0x0001b7c0
        /*09b8*/ 	.word	0x00000003
        /*09bc*/ 	.word	0x00038848
        /*09c0*/ 	.short	0x010a
        /*09c2*/ 	.byte	0x3f
	.zero		1


	//   ....[88]....
        /*09c4*/ 	.word	0x0001b820
        /*09c8*/ 	.word	0x00000003
        /*09cc*/ 	.word	0x00038868
        /*09d0*/ 	.short	0x010a
        /*09d2*/ 	.byte	0x3f
	.zero		1


	//   ....[89]....
        /*09d4*/ 	.word	0x0001b870
        /*09d8*/ 	.word	0x00000002
        /*09dc*/ 	.word	0x00038820
        /*09e0*/ 	.short	0x010a
        /*09e2*/ 	.byte	0x3f
	.zero		1


	//   ....[90]....
        /*09e4*/ 	.word	0x0001ba10
        /*09e8*/ 	.word	0x00000007
        /*09ec*/ 	.word	0x00000000
        /*09f0*/ 	.short	0x010a
        /*09f2*/ 	.byte	0x3f
	.zero		1


	//   ....[91]....
        /*09f4*/ 	.word	0x0001ba60
        /*09f8*/ 	.word	0x00000005
        /*09fc*/ 	.word	0x00000000
        /*0a00*/ 	.short	0x010a
        /*0a02*/ 	.byte	0x3f
	.zero		1


	//   ....[92]....
        /*0a04*/ 	.word	0x0001bab0
        /*0a08*/ 	.word	0x00000005
        /*0a0c*/ 	.word	0x00000000
        /*0a10*/ 	.short	0x010a
        /*0a12*/ 	.byte	0x3f
	.zero		1


	//----- nvinfo : EIATTR_NUM_MBARRIERS
	.align		4
.L_348:
        /*0a14*/ 	.byte	0x03, 0x38
        /*0a16*/ 	.short	0x0017


	//----- nvinfo : EIATTR_EXIT_INSTR_OFFSETS
	.align		4
        /*0a18*/ 	.byte	0x04, 0x1c
        /*0a1a*/ 	.short	(.L_350 - .L_349)


	//   ....[0]....
.L_349:
        /*0a1c*/ 	.word	0x0001a160


	//----- nvinfo : EIATTR_MAX_THREADS
	.align		4
.L_350:
        /*0a20*/ 	.byte	0x04, 0x05
        /*0a22*/ 	.short	(.L_352 - .L_351)
.L_351:
        /*0a24*/ 	.word	0x00000180
        /*0a28*/ 	.word	0x00000001
        /*0a2c*/ 	.word	0x00000001


	//----- nvinfo : EIATTR_CRS_STACK_SIZE
	.align		4
.L_352:
        /*0a30*/ 	.byte	0x04, 0x1e
        /*0a32*/ 	.short	(.L_354 - .L_353)
.L_353:
        /*0a34*/ 	.word	0x00000000


	//----- nvinfo : EIATTR_CBANK_PARAM_SIZE
	.align		4
.L_354:
        /*0a38*/ 	.byte	0x03, 0x19
        /*0a3a*/ 	.short	0x0b70


	//----- nvinfo : EIATTR_PARAM_CBANK
	.align		4
        /*0a3c*/ 	.byte	0x04, 0x0a
        /*0a3e*/ 	.short	(.L_356 - .L_355)
	.align		4
.L_355:
        /*0a40*/ 	.word	index@(.nv.constant0._ZN7cutlass13device_kernelIN5flash11enable_sm90INS1_16FlashAttnFwdSm90INS1_25CollectiveMainloopFwdSm90ILi2EN4cute5tupleIJNS5_1CILi1EEES8_S8_EEENS6_IJNS7_ILi64EEESA_SA_EEELi512ENS_10bfloat16_tEfNS_4arch4Sm90ELb0ELb1ELb0ELb0ELb0ELb0ELb1ELb0ELb0ELb1ELb1ELb0EEENS1_21CollectiveEpilogueFwdINS6_IJSA_NS7_ILi512EEESA_EEES9_SC_SE_Li256ELb0ELb1ELb1ELb0EEENS1_19SingleTileSchedulerILb0ELb1ELb1ELi64EEEEEEEEEvNT_6ParamsE)
        /*0a44*/ 	.short	0x0210
        /*0a46*/ 	.short	0x0b70


	//----- nvinfo : EIATTR_SW_WAR
	.align		4
.L_356:
        /*0a48*/ 	.byte	0x04, 0x36
        /*0a4a*/ 	.short	(.L_358 - .L_357)
.L_357:
        /*0a4c*/ 	.word	0x00000008
.L_358:


//--------------------- .nv.info._ZN7cutlass13device_kernelIN5flash11enable_sm90INS1_16FlashAttnFwdSm90INS1_25CollectiveMainloopFwdSm90ILi2EN4cute5tupleIJNS5_1CILi1EEES8_S8_EEENS6_IJNS7_ILi64EEESA_SA_EEELi512ENS_10bfloat16_tEfNS_4arch4Sm90ELb0ELb1ELb0ELb1ELb0ELb0ELb0ELb0ELb0ELb1ELb1ELb0EEENS1_21CollectiveEpilogueFwdINS6_IJSA_NS7_ILi512EEESA_EEES9_SC_SE_Li256ELb1ELb1ELb1ELb0EEENS1_36VarlenDynamicPersistentTileSchedulerILi64ELi64ELi256ELi128ELb1ELb1ELb1ELb1ELb0ELb1EEEEEEEEEvNT_6ParamsE --------------------------
	.section	.nv.info._ZN7cutlass13device_kernelIN5flash11enable_sm90INS1_16FlashAttnFwdSm90INS1_25CollectiveMainloopFwdSm90ILi2EN4cute5tupleIJNS5_1CILi1EEES8_S8_EEENS6_IJNS7_ILi64EEESA_SA_EEELi512ENS_10bfloat16_tEfNS_4arch4Sm90ELb0ELb1ELb0ELb1ELb0ELb0ELb0ELb0ELb0ELb1ELb1ELb0EEENS1_21CollectiveEpilogueFwdINS6_IJSA_NS7_ILi512EEESA_EEES9_SC_SE_Li256ELb1ELb1ELb1ELb0EEENS1_36VarlenDynamicPersistentTileSchedulerILi64ELi64ELi256ELi128ELb1ELb1ELb1ELb1ELb0ELb1EEEEEEEEEvNT_6ParamsE,"",@"SHT_CUDA_INFO"
	.sectionflags	@""
	.align	4


	//----- nvinfo : EIATTR_CUDA_API_VERSION
	.align		4
        /*0000*/ 	.byte	0x04, 0x37
        /*0002*/ 	.short	(.L_360 - .L_359)
.L_359:
        /*0004*/ 	.word	0x00000082


	//----- nvinfo : EIATTR_KPARAM_INFO
	.align		4
.L_360:
        /*0008*/ 	.byte	0x04, 0x17
        /*000a*/ 	.short	(.L_362 - .L_361)
.L_361:
        /*000c*/ 	.word	0x00000000
        /*0010*/ 	.short	0x0000
        /*0012*/ 	.short	0x0070
        /*0014*/ 	.byte	0x00, 0xf0, 0x01, 0x2a


	//----- nvinfo : EIATTR_SPARSE_MMA_MASK
	.align		4
.L_362:
        /*0018*/ 	.byte	0x03, 0x50
        /*001a*/ 	.short	0x0000


	//----- nvinfo : EIATTR_MAXREG_COUNT
	.align		4
        /*001c*/ 	.byte	0x03, 0x1b
        /*001e*/ 	.short	0x00a8


	//----- nvinfo : EIATTR_NUM_BARRIERS
	.align		4
        /*0020*/ 	.byte	0x02, 0x4c
        /*0022*/ 	.byte	0x10
	.zero		1


	//----- nvinfo : EIATTR_EXTERNS
	.align		4
        /*0024*/ 	.byte	0x04, 0x0f
        /*0026*/ 	.short	(.L_364 - .L_363)


	//   ....[0]....
	.align		4
.L_363:
        /*0028*/ 	.word	index@(__assertfail)


	//----- nvinfo : EIATTR_ANNOTATIONS
	.align		4
.L_364:
        /*002c*/ 	.byte	0x04, 0x55
        /*002e*/ 	.short	(.L_366 - .L_365)


	//   ....[0]....
.L_365:
        /* <DEDUP_REMOVED lines=70> */


	//----- nvinfo : EIATTR_MERCURY_ISA_VERSION
	.align		4
.L_366:
        /*0480*/ 	.byte	0x03, 0x5f
        /*0482*/ 	.short	0x0101


	//----- nvinfo : EIATTR_UNUSED_LOAD_BYTE_OFFSET
	.align		4
        /*0484*/ 	.byte	0x04, 0x44
        /*0486*/ 	.short	(.L_368 - .L_367)


	//   ....[0]....
.L_367:
        /*0488*/ 	.word	0x00000a10
        /*048c*/ 	.word	0x0000fff0


	//   ....[1]....
        /*0490*/ 	.word	0x0000daf0
        /*0494*/ 	.word	0x0000fff0


	//----- nvinfo : EIATTR_INT_WARP_WIDE_INSTR_OFFSETS
	.align		4
.L_368:
        /*0498*/ 	.byte	0x04, 0x31
        /*049a*/ 	.short	(.L_370 - .L_369)


	//   ....[0]....
.L_369:
        /*049c*/ 	.word	0x00000130


	//   ....[1]....
        /*04a0*/ 	.word	0x00000170


	//   ....[2]....
        /*04a4*/ 	.word	0x000001e0


	//   ....[3]....
        /*04a8*/ 	.word	0x00014290


	//   ....[4]....
        /*04ac*/ 	.word	0x00014320


	//   ....[5]....
        /*04b0*/ 	.word	0x00018c60


	//   ....[6]....
        /*04b4*/ 	.word	0x00018cf0


	//----- nvinfo : EIATTR_COOP_GROUP_MASK_REGIDS
	.align		4
.L_370:
        /*04b8*/ 	.byte	0x04, 0x29
        /*04ba*/ 	.short	(.L_372 - .L_371)


	//   ....[0]....
.L_371:
        /*04bc*/ 	.word	0xffffffff


	//   ....[1]....
        /*04c0*/ 	.word	0xffffffff


	//   ....[2]....
        /*04c4*/ 	.word	0xffffffff


	//   ....[3]....
        /*04c8*/ 	.word	0xffffffff


	//   ....[4]....
        /*04cc*/ 	.word	0xffffffff


	//   ....[5]....
        /*04d0*/ 	.word	0xffffffff


	//   ....[6]....
        /*04d4*/ 	.word	0xffffffff


	//   ....[7]....
        /*04d8*/ 	.word	0xffffffff


	//   ....[8]....
        /*04dc*/ 	.word	0xffffffff


	//   ....[9]....
        /*04e0*/ 	.word	0xffffffff


	//   ....[10]....
        /*04e4*/ 	.word	0xffffffff


	//   ....[11]....
        /*04e8*/ 	.word	0xffffffff


	//   ....[12]....
        /*04ec*/ 	.word	0xffffffff


	//   ....[13]....
        /*04f0*/ 	.word	0xffffffff


	//   ....[14]....
        /*04f4*/ 	.word	0xffffffff


	//   ....[15]....
        /*04f8*/ 	.word	0xffffffff


	//   ....[16]....
        /*04fc*/ 	.word	0xffffffff


	//   ....[17]....
        /*0500*/ 	.word	0xffffffff


	//   ....[18]....
        /*0504*/ 	.word	0xffffffff


	//   ....[19]....
        /*0508*/ 	.word	0xffffffff


	//   ....[20]....
        /*050c*/ 	.word	0xffffffff


	//   ....[21]....
        /*0510*/ 	.word	0xffffffff


	//   ....[22]....
        /*0514*/ 	.word	0xffffffff


	//   ....[23]....
        /*0518*/ 	.word	0xffffffff


	//   ....[24]....
        /*051c*/ 	.word	0xffffffff


	//   ....[25]....
        /*0520*/ 	.word	0xffffffff


	//   ....[26]....
        /*0524*/ 	.word	0xffffffff


	//   ....[27]....
        /*0528*/ 	.word	0xffffffff


	//   ....[28]....
        /*052c*/ 	.word	0xffffffff


	//   ....[29]....
        /*0530*/ 	.word	0xffffffff


	//   ....[30]....
        /*0534*/ 	.word	0xffffffff


	//   ....[31]....
        /*0538*/ 	.word	0xffffffff


	//   ....[32]....
        /*053c*/ 	.word	0xffffffff


	//   ....[33]....
        /*0540*/ 	.word	0xffffffff


	//   ....[34]....
        /*0544*/ 	.word	0xffffffff


	//   ....[35]....
        /*0548*/ 	.word	0xffffffff


	//   ....[36]....
        /*054c*/ 	.word	0xffffffff


	//   ....[37]....
        /*0550*/ 	.word	0xffffffff


	//   ....[38]....
        /*0554*/ 	.word	0xffffffff


	//   ....[39]....
        /*0558*/ 	.word	0xffffffff


	//   ....[40]....
        /*055c*/ 	.word	0xffffffff


	//   ....[41]....
        /*0560*/ 	.word	0xffffffff


	//   ....[42]....
        /*0564*/ 	.word	0xffffffff


	//   ....[43]....
        /*0568*/ 	.word	0xffffffff


	//   ....[44]....
        /*056c*/ 	.word	0xffffffff


	//   ....[45]....
        /*0570*/ 	.word	0xffffffff


	//   ....[46]....
        /*0574*/ 	.word	0xffffffff


	//   ....[47]....
        /*0578*/ 	.word	0xffffffff


	//   ....[48]....
        /*057c*/ 	.word	0xffffffff


	//   ....[49]....
        /*0580*/ 	.word	0xffffffff


	//   ....[50]....
        /*0584*/ 	.word	0xffffffff


	//   ....[51]....
        /*0588*/ 	.word	0xffffffff


	//   ....[52]....
        /*058c*/ 	.word	0xffffffff


	//   ....[53]....
        /*0590*/ 	.word	0xffffffff


	//   ....[54]....
        /*0594*/ 	.word	0xffffffff


	//   ....[55]....
        /*0598*/ 	.word	0xffffffff


	//   ....[56]....
        /*059c*/ 	.word	0xffffffff


	//   ....[57]....
        /*05a0*/ 	.word	0xffffffff


	//   ....[58]....
        /*05a4*/ 	.word	0xffffffff


	//   ....[59]....
        /*05a8*/ 	.word	0xffffffff


	//   ....[60]....
        /*05ac*/ 	.word	0xffffffff


	//   ....[61]....
        /*05b0*/ 	.word	0xffffffff


	//   ....[62]....
        /*05b4*/ 	.word	0xffffffff


	//   ....[63]....
        /*05b8*/ 	.word	0xffffffff


	//   ....[64]....
        /*05bc*/ 	.word	0xffffffff


	//   ....[65]....
        /*05c0*/ 	.word	0xffffffff


	//   ....[66]....
        /*05c4*/ 	.word	0xffffffff


	//   ....[67]....
        /*05c8*/ 	.word	0xffffffff


	//   ....[68]....
        /*05cc*/ 	.word	0xffffffff


	//   ....[69]....
        /*05d0*/ 	.word	0xffffffff


	//   ....[70]....
        /*05d4*/ 	.word	0xffffffff


	//   ....[71]....
        /*05d8*/ 	.word	0xffffffff


	//   ....[72]....
        /*05dc*/ 	.word	0xffffffff


	//   ....[73]....
        /*05e0*/ 	.word	0xffffffff


	//   ....[74]....
        /*05e4*/ 	.word	0xffffffff


	//   ....[75]....
        /*05e8*/ 	.word	0xffffffff


	//   ....[76]....
        /*05ec*/ 	.word	0xffffffff


	//   ....[77]....
        /*05f0*/ 	.word	0xffffffff


	//   ....[78]....
        /*05f4*/ 	.word	0xffffffff


	//   ....[79]....
        /*05f8*/ 	.word	0xffffffff


	//   ....[80]....
        /*05fc*/ 	.word	0xffffffff


	//   ....[81]....
        /*0600*/ 	.word	0xffffffff


	//   ....[82]....
        /*0604*/ 	.word	0xffffffff


	//   ....[83]....
        /*0608*/ 	.word	0xffffffff


	//   ....[84]....
        /*060c*/ 	.word	0xffffffff


	//   ....[85]....
        /*0610*/ 	.word	0xffffffff


	//   ....[86]....
        /*0614*/ 	.word	0xffffffff


	//   ....[87]....
        /*0618*/ 	.word	0xffffffff


	//   ....[88]....
        /*061c*/ 	.word	0xffffffff


	//   ....[89]....
        /*0620*/ 	.word	0xffffffff


	//   ....[90]....
        /*0624*/ 	.word	0xffffffff


	//   ....[91]....
        /*0628*/ 	.word	0xffffffff


	//   ....[92]....
        /*062c*/ 	.word	0xffffffff


	//   ....[93]....
        /*0630*/ 	.word	0xffffffff


	//   ....[94]....
        /*0634*/ 	.word	0xffffffff


	//   ....[95]....
        /*0638*/ 	.word	0xffffffff


	//   ....[96]....
        /*063c*/ 	.word	0xffffffff


	//   ....[97]....
        /*0640*/ 	.word	0xffffffff


	//   ....[98]....
        /*0644*/ 	.word	0xffffffff


	//   ....[99]....
        /*0648*/ 	.word	0xffffffff


	//   ....[100]....
        /*064c*/ 	.word	0xffffffff


	//   ....[101]....
        /*0650*/ 	.word	0x0500000f


	//   ....[102]....
        /*0654*/ 	.word	0x0500000f


	//   ....[103]....
        /*0658*/ 	.word	0x0500000f


	//   ....[104]....
        /*065c*/ 	.word	0x0500000f


	//   ....[105]....
        /*0660*/ 	.word	0x0500000f


	//   ....[106]....
        /*0664*/ 	.word	0x0500000f


	//   ....[107]....
        /*0668*/ 	.word	0x0500000f


	//   ....[108]....
        /*066c*/ 	.word	0x0500000f


	//   ....[109]....
        /*0670*/ 	.word	0x0500000f


	//   ....[110]....
        /*0674*/ 	.word	0x0500000f


	//   ....[111]....
        /*0678*/ 	.word	0x0500000f


	//   ....[112]....
        /*067c*/ 	.word	0x0500000f


	//   ....[113]....
        /*0680*/ 	.word	0x0500000f


	//   ....[114]....
        /*0684*/ 	.word	0x0500000f


	//   ....[115]....
        /*0688*/ 	.word	0x0500000f


	//   ....[116]....
        /*068c*/ 	.word	0x0500000f


	//   ....[117]....
        /*0690*/ 	.word	0x0500000f


	//   ....[118]....
        /*0694*/ 	.word	0x0500000f


	//   ....[119]....
        /*0698*/ 	.word	0x0500000f


	//   ....[120]....
        /*069c*/ 	.word	0x0500000f


	//   ....[121]....
        /*06a0*/ 	.word	0x0500000f


	//   ....[122]....
        /*06a4*/ 	.word	0x0500000f


	//   ....[123]....
        /*06a8*/ 	.word	0x0500000f


	//   ....[124]....
        /*06ac*/ 	.word	0x0500000f


	//   ....[125]....
        /*06b0*/ 	.word	0x0500000f


	//   ....[126]....
        /*06b4*/ 	.word	0x0500000f


	//   ....[127]....
        /*06b8*/ 	.word	0x0500000f


	//   ....[128]....
        /*06bc*/ 	.word	0x0500000f


	//----- nvinfo : EIATTR_COOP_GROUP_INSTR_OFFSETS
	.align		4
.L_372:
        /*06c0*/ 	.byte	0x04, 0x28
        /*06c2*/ 	.short	(.L_374 - .L_373)


	//   ....[0]....
.L_373:
        /*06c4*/ 	.word	0x00000060


	//   ....[1]....
        /*06c8*/ 	.word	0x00000140


	//   ....[2]....
        /*06cc*/ 	.word	0x00000190


	//   ....[3]....
        /*06d0*/ 	.word	0x00000380


	//   ....[4]....
        /*06d4*/ 	.word	0x000004e0


	//   ....[5]....
        /*06d8*/ 	.word	0x00000600


	//   ....[6]....
        /*06dc*/ 	.word	0x00000760


	//   ....[7]....
        /*06e0*/ 	.word	0x00002440


	//   ....[8]....
        /*06e4*/ 	.word	0x00004860


	//   ....[9]....
        /*06e8*/ 	.word	0x00004ed0


	//   ....[10]....
        /*06ec*/ 	.word	0x00005650


	//   ....[11]....
        /*06f0*/ 	.word	0x00005b00


	//   ....[12]....
        /*06f4*/ 	.word	0x00005c20


	//   ....[13]....
        /*06f8*/ 	.word	0x00005f80


	//   ....[14]....
        /*06fc*/ 	.word	0x00006050


	//   ....[15]....
        /*0700*/ 	.word	0x00006930


	//   ....[16]....
        /*0704*/ 	.word	0x00006df0


	//   ....[17]....
        /*0708*/ 	.word	0x000070a0


	//   ....[18]....
        /*070c*/ 	.word	0x000077f0


	//   ....[19]....
        /*0710*/ 	.word	0x00007940


	//   ....[20]....
        /*0714*/ 	.word	0x00007e90


	//   ....[21]....
        /*0718*/ 	.word	0x00007ef0


	//   ....[22]....
        /*071c*/ 	.word	0x00009050


	//   ....[23]....
        /*0720*/ 	.word	0x00009730


	//   ....[24]....
        /*0724*/ 	.word	0x00009750


	//   ....[25]....
        /*0728*/ 	.word	0x00009bb0


	//   ....[26]....
        /*072c*/ 	.word	0x00009d80


	//   ....[27]....
        /*0730*/ 	.word	0x0000abd0


	//   ....[28]....
        /*0734*/ 	.word	0x0000af60


	//   ....[29]....
        /*0738*/ 	.word	0x0000b1f0


	//   ....[30]....
        /*073c*/ 	.word	0x0000b8d0


	//   ....[31]....
        /*0740*/ 	.word	0x0000b9a0


	//   ....[32]....
        /*0744*/ 	.word	0x0000bf20


	//   ....[33]....
        /*0748*/ 	.word	0x0000c0f0


	//   ....[34]....
        /*074c*/ 	.word	0x0000cfb0


	//   ....[35]....
        /*0750*/ 	.word	0x0000cff0


	//   ....[36]....
        /*0754*/ 	.word	0x0000d080


	//   ....[37]....
        /*0758*/ 	.word	0x0000d100


	//   ....[38]....
        /*075c*/ 	.word	0x0000d110


	//   ....[39]....
        /*0760*/ 	.word	0x0000e8f0


	//   ....[40]....
        /*0764*/ 	.word	0x0000ecd0


	//   ....[41]....
        /*0768*/ 	.word	0x0000ecf0


	//   ....[42]....
        /*076c*/ 	.word	0x0000ed00


	//   ....[43]....
        /*0770*/ 	.word	0x0000ed10


	//   ....[44]....
        /*0774*/ 	.word	0x0000f940


	//   ....[45]....
        /*0778*/ 	.word	0x0000f970


	//   ....[46]....
        /*077c*/ 	.word	0x0000fc20


	//   ....[47]....
        /*0780*/ 	.word	0x0000fc40


	//   ....[48]....
        /*0784*/ 	.word	0x00010360


	//   ....[49]....
        /*0788*/ 	.word	0x00010370


	//   ....[50]....
        /*078c*/ 	.word	0x00010bc0


	//   ....[51]....
        /*0790*/ 	.word	0x00010be0


	//   ....[52]....
        /*0794*/ 	.word	0x00011f60


	//   ....[53]....
        /*0798*/ 	.word	0x00011fa0


	//   ....[54]....
        /*079c*/ 	.word	0x000121e0


	//   ....[55]....
        /*07a0*/ 	.word	0x00012200


	//   ....[56]....
        /*07a4*/ 	.word	0x000124c0


	//   ....[57]....
        /*07a8*/ 	.word	0x000126d0


	//   ....[58]....
        /*07ac*/ 	.word	0x00012700


	//   ....[59]....
        /*07b0*/ 	.word	0x00012730


	//   ....[60]....
        /*07b4*/ 	.word	0x00012760


	//   ....[61]....
        /*07b8*/ 	.word	0x00012790


	//   ....[62]....
        /*07bc*/ 	.word	0x000127c0


	//   ....[63]....
        /*07c0*/ 	.word	0x00012960


	//   ....[64]....
        /*07c4*/ 	.word	0x00012990


	//   ....[65]....
        /*07c8*/ 	.word	0x000129c0


	//   ....[66]....
        /*07cc*/ 	.word	0x000129f0


	//   ....[67]....
        /*07d0*/ 	.word	0x00012a20


	//   ....[68]....
        /*07d4*/ 	.word	0x00012a50


	//   ....[69]....
        /*07d8*/ 	.word	0x00012af0


	//   ....[70]....
        /*07dc*/ 	.word	0x00012b20


	//   ....[71]....
        /*07e0*/ 	.word	0x00012b30


	//   ....[72]....
        /*07e4*/ 	.word	0x00012b60


	//   ....[73]....
        /*07e8*/ 	.word	0x00014860


	//   ....[74]....
        /*07ec*/ 	.word	0x00015300


	//   ....[75]....
        /*07f0*/ 	.word	0x00015320


	//   ....[76]....
        /*07f4*/ 	.word	0x000153d0


	//   ....[77]....
        /*07f8*/ 	.word	0x000153e0


	//   ....[78]....
        /*07fc*/ 	.word	0x00015460


	//   ....[79]....
        /*0800*/ 	.word	0x00015470


	//   ....[80]....
        /*0804*/ 	.word	0x00015480


	//   ....[81]....
        /*0808*/ 	.word	0x00015490


	//   ....[82]....
        /*080c*/ 	.word	0x00018f80


	//   ....[83]....
        /*0810*/ 	.word	0x00018fb0


	//   ....[84]....
        /*0814*/ 	.word	0x00019010


	//   ....[85]....
        /*0818*/ 	.word	0x00019040


	//   ....[86]....
        /*081c*/ 	.word	0x00019070


	//   ....[87]....
        /*0820*/ 	.word	0x000190a0


	//   ....[88]....
        /*0824*/ 	.word	0x000190d0


	//   ....[89]....
        /*0828*/ 	.word	0x00019100


	//   ....[90]....
        /*082c*/ 	.word	0x000192c0


	//   ....[91]....
        /*0830*/ 	.word	0x000192f0


	//   ....[92]....
        /*0834*/ 	.word	0x00019320


	//   ....[93]....
        /*0838*/ 	.word	0x00019350


	//   ....[94]....
        /*083c*/ 	.word	0x00019380


	//   ....[95]....
        /*0840*/ 	.word	0x000193b0


	//   ....[96]....
        /*0844*/ 	.word	0x00019480


	//   ....[97]....
        /*0848*/ 	.word	0x000194a0


	//   ....[98]....
        /*084c*/ 	.word	0x000194b0


	//   ....[99]....
        /*0850*/ 	.word	0x00019530


	//   ....[100]....
        /*0854*/ 	.word	0x0001a060


	//   ....[101]....
        /*0858*/ 	.word	0x0001a770


	//   ....[102]....
        /*085c*/ 	.word	0x0001a930


	//   ....[103]....
        /*0860*/ 	.word	0x0001a980


	//   ....[104]....
        /*0864*/ 	.word	0x0001a9e0


	//   ....[105]....
        /*0868*/ 	.word	0x0001aad0


	//   ....[106]....
        /*086c*/ 	.word	0x0001ab30


	//   ....[107]....
        /*0870*/ 	.word	0x0001ac20


	//   ....[108]....
        /*0874*/ 	.word	0x0001ac80


	//   ....[109]....
        /*0878*/ 	.word	0x0001ad50


	//   ....[110]....
        /*087c*/ 	.word	0x0001b080


	//   ....[111]....
        /*0880*/ 	.word	0x0001b120


	//   ....[112]....
        /*0884*/ 	.word	0x0001b2c0


	//   ....[113]....
        /*0888*/ 	.word	0x0001b330


	//   ....[114]....
        /*088c*/ 	.word	0x0001b3a0


	//   ....[115]....
        /*0890*/ 	.word	0x0001b410


	//   ....[116]....
        /*0894*/ 	.word	0x0001b480


	//   ....[117]....
        /*0898*/ 	.word	0x0001b500


	//   ....[118]....
        /*089c*/ 	.word	0x0001b590


	//   ....[119]....
        /*08a0*/ 	.word	0x0001b630


	//   ....[120]....
        /*08a4*/ 	.word	0x0001b6a0


	//   ....[121]....
        /*08a8*/ 	.word	0x0001b710


	//   ....[122]....
        /*08ac*/ 	.word	0x0001b780


	//   ....[123]....
        /*08b0*/ 	.word	0x0001b800


	//   ....[124]....
        /*08b4*/ 	.word	0x0001b870


	//   ....[125]....
        /*08b8*/ 	.word	0x0001b920


	//   ....[126]....
        /*08bc*/ 	.word	0x0001b970


	//   ....[127]....
        /*08c0*/ 	.word	0x0001ba20


	//   ....[128]....
        /*08c4*/ 	.word	0x0001bb50


	//----- nvinfo : EIATTR_REG_RECONFIG
	.align		4
.L_374:
        /*08c8*/ 	.byte	0x01, 0x54
	.zero		2


	//----- nvinfo : EIATTR_SYSCALL_OFFSETS
	.align		4
        /*08cc*/ 	.byte	0x04, 0x46
        /*08ce*/ 	.short	(.L_376 - .L_375)


	//   ....[0]....
.L_375:
        /*08d0*/ 	.word	0x00004a30


	//   ....[1]....
        /*08d4*/ 	.word	0x00014490


	//   ....[2]....
        /*08d8*/ 	.word	0x000145e0


	//   ....[3]....
        /*08dc*/ 	.word	0x000146d0


	//   ....[4]....
        /*08e0*/ 	.word	0x00014ee0


	//----- nvinfo : EIATTR_MBARRIER_INSTR_OFFSETS
	.align		4
.L_376:
        /*08e4*/ 	.byte	0x04, 0x39
        /*08e6*/ 	.short	(.L_378 - .L_377)


	//   ....[0]....
.L_377:
        /*08e8*/ 	.word	0x00000270
        /*08ec*/ 	.word	0x000000ff
        /*08f0*/ 	.word	0x00028c00
        /*08f4*/ 	.short	0x0100
        /*08f6*/ 	.byte	0x08
	.zero		1


	//   ....[1]....
        /*08f8*/ 	.word	0x00000280
        /*08fc*/ 	.word	0x000000ff
        /*0900*/ 	.word	0x00028c20
        /*0904*/ 	.short	0x0100
        /*0906*/ 	.byte	0x08
	.zero		1


	//   ....[2]....
        /*0908*/ 	.word	0x00000330
        /*090c*/ 	.word	0x000000ff
        /*0910*/ 	.word	0x00028c30
        /*0914*/ 	.short	0x0100
        /*0916*/ 	.byte	0x06
	.zero		1


	//   ....[3]....
        /*0918*/ 	.word	0x00000340
        /*091c*/ 	.word	0x000000ff
        /*0920*/ 	.word	0x00028c40
        /*0924*/ 	.short	0x0100
        /*0926*/ 	.byte	0x06
	.zero		1


	//   ....[4]....
        /*0928*/ 	.word	0x00000350
        /*092c*/ 	.word	0x000000ff
        /*0930*/ 	.word	0x00028c38
        /*0934*/ 	.short	0x0100
        /*0936*/ 	.byte	0x06
	.zero		1


	//   ....[5]....
        /*0938*/ 	.word	0x00000360
        /*093c*/ 	.word	0x000000ff
        /*0940*/ 	.word	0x00028c48
        /*0944*/ 	.short	0x0100
        /*0946*/ 	.byte	0x06
	.zero		1


	//   ....[6]....
        /*0948*/ 	.word	0x00000490
        /*094c*/ 	.word	0x000000ff
        /*0950*/ 	.word	0x00028c50
        /*0954*/ 	.short	0x0100
        /*0956*/ 	.byte	0x08
	.zero		1


	//   ....[7]....
        /*0958*/ 	.word	0x000004a0
        /*095c*/ 	.word	0x000000ff
        /*0960*/ 	.word	0x00028c60
        /*0964*/ 	.short	0x0100
        /*0966*/ 	.byte	0x08
	.zero		1


	//   ....[8]....
        /*0968*/ 	.word	0x000004b0
        /*096c*/ 	.word	0x000000ff
        /*0970*/ 	.word	0x00028c58
        /*0974*/ 	.short	0x0100
        /*0976*/ 	.byte	0x08
	.zero		1


	//   ....[9]....
        /*0978*/ 	.word	0x000004c0
        /*097c*/ 	.word	0x000000ff
        /*0980*/ 	.word	0x00028c68
        /*0984*/ 	.short	0x0100
        /*0986*/ 	.byte	0x08
	.zero		1


	//   ....[10]....
        /*0988*/ 	.word	0x000005b0
        /*098c*/ 	.word	0x000000ff
        /*0990*/ 	.word	0x00028c70
        /*0994*/ 	.short	0x0100
        /*0996*/ 	.byte	0x06
	.zero		1


	//   ....[11]....
        /*0998*/ 	.word	0x000005c0
        /*099c*/ 	.word	0x000000ff
        /*09a0*/ 	.word	0x00028c80
        /*09a4*/ 	.short	0x0100
        /*09a6*/ 	.byte	0x06
	.zero		1


	//   ....[12]....
        /*09a8*/ 	.word	0x000005d0
        /*09ac*/ 	.word	0x000000ff
        /*09b0*/ 	.word	0x00028c78
        /*09b4*/ 	.short	0x0100
        /*09b6*/ 	.byte	0x06
	.zero		1


	//   ....[13]....
        /*09b8*/ 	.word	0x000005e0
        /*09bc*/ 	.word	0x000000ff
        /*09c0*/ 	.word	0x00028c88
        /*09c4*/ 	.short	0x0100
        /*09c6*/ 	.byte	0x06
	.zero		1


	//   ....[14]....
        /*09c8*/ 	.word	0x00000710
        /*09cc*/ 	.word	0x000000ff
        /*09d0*/ 	.word	0x00028c90
        /*09d4*/ 	.short	0x0100
        /*09d6*/ 	.byte	0x08
	.zero		1


	//   ....[15]....
        /*09d8*/ 	.word	0x00000720
        /*09dc*/ 	.word	0x000000ff
        /*09e0*/ 	.word	0x00028ca0
        /*09e4*/ 	.short	0x0100
        /*09e6*/ 	.byte	0x08
	.zero		1


	//   ....[16]....
        /*09e8*/ 	.word	0x00000730
        /*09ec*/ 	.word	0x000000ff
        /*09f0*/ 	.word	0x00028c98
        /*09f4*/ 	.short	0x0100
        /*09f6*/ 	.byte	0x08
	.zero		1


	//   ....[17]....
        /*09f8*/ 	.word	0x00000740
        /*09fc*/ 	.word	0x000000ff
        /*0a00*/ 	.word	0x00028ca8
        /*0a04*/ 	.short	0x0100
        /*0a06*/ 	.byte	0x08
	.zero		1


	//   ....[18]....
        /*0a08*/ 	.word	0x00000870
        /*0a0c*/ 	.word	0x000000ff
        /*0a10*/ 	.word	0x00028cb0
        /*0a14*/ 	.short	0x0100
        /*0a16*/ 	.byte	0x08
	.zero		1


	//   ....[19]....
        /*0a18*/ 	.word	0x00000880
        /*0a1c*/ 	.word	0x000000ff
        /*0a20*/ 	.word	0x00028cc0
        /*0a24*/ 	.short	0x0100
        /*0a26*/ 	.byte	0x08
	.zero		1


	//   ....[20]....
        /*0a28*/ 	.word	0x00000890
        /*0a2c*/ 	.word	0x000000ff
        /*0a30*/ 	.word	0x00028cb8
        /*0a34*/ 	.short	0x0100
        /*0a36*/ 	.byte	0x08
	.zero		1


	//   ....[21]....
        /*0a38*/ 	.word	0x000008a0
        /*0a3c*/ 	.word	0x000000ff
        /*0a40*/ 	.word	0x00028cc8
        /*0a44*/ 	.short	0x0100
        /*0a46*/ 	.byte	0x08
	.zero		1


	//   ....[22]....
        /*0a48*/ 	.word	0x00002580
        /*0a4c*/ 	.word	0x000000ff
        /*0a50*/ 	.word	0x00028c50
        /*0a54*/ 	.short	0x010a
        /*0a56*/ 	.byte	0x17
	.zero		1


	//   ....[23]....
        /*0a58*/ 	.word	0x00002850
        /*0a5c*/ 	.word	0x00000000
        /*0a60*/ 	.word	0x00000000
        /*0a64*/ 	.short	0x0101
        /*0a66*/ 	.byte	0x3f
	.zero		1


	//   ....[24]....
        /*0a68*/ 	.word	0x000031b0
        /*0a6c*/ 	.word	0x000000ff
        /*0a70*/ 	.word	0x00028c50
        /*0a74*/ 	.short	0x010a
        /*0a76*/ 	.byte	0x17
	.zero		1


	//   ....[25]....
        /*0a78*/ 	.word	0x000031f0
        /*0a7c*/ 	.word	0x000000ff
        /*0a80*/ 	.word	0x00028c50
        /*0a84*/ 	.short	0x010a
        /*0a86*/ 	.byte	0x17
	.zero		1


	//   ....[26]....
        /*0a88*/ 	.word	0x000033d0
        /*0a8c*/ 	.word	0x00000000
        /*0a90*/ 	.word	0x00000000
        /*0a94*/ 	.short	0x0101
        /*0a96*/ 	.byte	0x3f
	.zero		1


	//   ....[27]....
        /*0a98*/ 	.word	0x00004ae0
        /*0a9c*/ 	.word	0x000000ff
        /*0aa0*/ 	.word	0x00028c00
        /*0aa4*/ 	.short	0x010a
        /*0aa6*/ 	.byte	0x2e
	.zero		1


	//   ....[28]....
        /*0aa8*/ 	.word	0x00004b60
        /*0aac*/ 	.word	0x00000007
        /*0ab0*/ 	.word	0x00028c30
        /*0ab4*/ 	.short	0x010a
        /*0ab6*/ 	.byte	0x3f
	.zero		1


	//   ....[29]....
        /*0ab8*/ 	.word	0x00004ba0
        /*0abc*/ 	.word	0x00000007
        /*0ac0*/ 	.word	0x00028c30
        /*0ac4*/ 	.short	0x010a
        /*0ac6*/ 	.byte	0x3f
	.zero		1


	//   ....[30]....
        /*0ac8*/ 	.word	0x00004fc0
        /*0acc*/ 	.word	0x00000003
        /*0ad0*/ 	.word	0x00000000
        /*0ad4*/ 	.short	0x0101
        /*0ad6*/ 	.byte	0x3f
	.zero		1


	//   ....[31]....
        /*0ad8*/ 	.word	0x00006630
        /*0adc*/ 	.word	0x00000007
        /*0ae0*/ 	.word	0x00028c50
        /*0ae4*/ 	.short	0x010a
        /*0ae6*/ 	.byte	0x3f
	.zero		1


	//   ....[32]....
        /*0ae8*/ 	.word	0x00006670
        /*0aec*/ 	.word	0x00000007
        /*0af0*/ 	.word	0x00028c50
        /*0af4*/ 	.short	0x010a
        /*0af6*/ 	.byte	0x3f
	.zero		1


	//   ....[33]....
        /*0af8*/ 	.word	0x00006950
        /*0afc*/ 	.word	0x00000007
        /*0b00*/ 	.word	0x00000000
        /*0b04*/ 	.short	0x0101
        /*0b06*/ 	.byte	0x3f
	.zero		1


	//   ....[34]....
        /*0b08*/ 	.word	0x00006be0
        /*0b0c*/ 	.word	0x000000ff
        /*0b10*/ 	.word	0x00028c30
        /*0b14*/ 	.short	0x010a
        /*0b16*/ 	.byte	0x1b
	.zero		1


	//   ....[35]....
        /*0b18*/ 	.word	0x00006c20
        /*0b1c*/ 	.word	0x000000ff
        /*0b20*/ 	.word	0x00028c30
        /*0b24*/ 	.short	0x010a
        /*0b26*/ 	.byte	0x1b
	.zero		1


	//   ....[36]....
        /*0b28*/ 	.word	0x00006ea0
        /*0b2c*/ 	.word	0x00000008
        /*0b30*/ 	.word	0x00000000
        /*0b34*/ 	.short	0x0101
        /*0b36*/ 	.byte	0x3f
	.zero		1


	//   ....[37]....
        /*0b38*/ 	.word	0x00008d90
        /*0b3c*/ 	.word	0x000000ff
        /*0b40*/ 	.word	0x00028c50
        /*0b44*/ 	.short	0x010a
        /*0b46*/ 	.byte	0x1b
	.zero		1


	//   ....[38]....
        /*0b48*/ 	.word	0x00008dd0
        /*0b4c*/ 	.word	0x000000ff
        /*0b50*/ 	.word	0x00028c50
        /*0b54*/ 	.short	0x010a
        /*0b56*/ 	.byte	0x1b
	.zero		1


	//   ....[39]....
        /*0b58*/ 	.word	0x00009070
        /*0b5c*/ 	.word	0x0000000a
        /*0b60*/ 	.word	0x00000000
        /*0b64*/ 	.short	0x0101
        /*0b66*/ 	.byte	0x3f
	.zero		1


	//   ....[40]....
        /*0b68*/ 	.word	0x00009460
        /*0b6c*/ 	.word	0x000000ff
        /*0b70*/ 	.word	0x00028c30
        /*0b74*/ 	.short	0x010a
        /*0b76*/ 	.byte	0x18
	.zero		1


	//   ....[41]....
        /*0b78*/ 	.word	0x000094a0
        /*0b7c*/ 	.word	0x000000ff
        /*0b80*/ 	.word	0x00028c30
        /*0b84*/ 	.short	0x010a
        /*0b86*/ 	.byte	0x18
	.zero		1


	//   ....[42]....
        /*0b88*/ 	.word	0x0000a190
        /*0b8c*/ 	.word	0x0000000b
        /*0b90*/ 	.word	0x00000000
        /*0b94*/ 	.short	0x0101
        /*0b96*/ 	.byte	0x3f
	.zero		1


	//   ....[43]....
        /*0b98*/ 	.word	0x0000a930
        /*0b9c*/ 	.word	0x000000ff
        /*0ba0*/ 	.word	0x00028c50
        /*0ba4*/ 	.short	0x010a
        /*0ba6*/ 	.byte	0x18
	.zero		1


	//   ....[44]....
        /*0ba8*/ 	.word	0x0000a970
        /*0bac*/ 	.word	0x000000ff
        /*0bb0*/ 	.word	0x00028c50
        /*0bb4*/ 	.short	0x010a
        /*0bb6*/ 	.byte	0x18
	.zero		1


	//   ....[45]....
        /*0bb8*/ 	.word	0x0000abf0
        /*0bbc*/ 	.word	0x0000000a
        /*0bc0*/ 	.word	0x00000000
        /*0bc4*/ 	.short	0x0101
        /*0bc6*/ 	.byte	0x3f
	.zero		1


	//   ....[46]....
        /*0bc8*/ 	.word	0x0000ad60
        /*0bcc*/ 	.word	0x000000ff
        /*0bd0*/ 	.word	0x00028c30
        /*0bd4*/ 	.short	0x010a
        /*0bd6*/ 	.byte	0x1a
	.zero		1


	//   ....[47]....
        /*0bd8*/ 	.word	0x0000ada0
        /*0bdc*/ 	.word	0x000000ff
        /*0be0*/ 	.word	0x00028c30
        /*0be4*/ 	.short	0x010a
        /*0be6*/ 	.byte	0x1a
	.zero		1


	//   ....[48]....
        /*0be8*/ 	.word	0x0000aff0
        /*0bec*/ 	.word	0x00000005
        /*0bf0*/ 	.word	0x00000000
        /*0bf4*/ 	.short	0x0101
        /*0bf6*/ 	.byte	0x3f
	.zero		1


	//   ....[49]....
        /*0bf8*/ 	.word	0x0000ccf0
        /*0bfc*/ 	.word	0x000000ff
        /*0c00*/ 	.word	0x00028c50
        /*0c04*/ 	.short	0x010a
        /*0c06*/ 	.byte	0x1a
	.zero		1


	//   ....[50]....
        /*0c08*/ 	.word	0x0000cd30
        /*0c0c*/ 	.word	0x000000ff
        /*0c10*/ 	.word	0x00028c50
        /*0c14*/ 	.short	0x010a
        /*0c16*/ 	.byte	0x1a
	.zero		1


	//   ....[51]....
        /*0c18*/ 	.word	0x0000cfd0
        /*0c1c*/ 	.word	0x00000009
        /*0c20*/ 	.word	0x00000000
        /*0c24*/ 	.short	0x0101
        /*0c26*/ 	.byte	0x3f
	.zero		1


	//   ....[52]....
        /*0c28*/ 	.word	0x0000f920
        /*0c2c*/ 	.word	0x000000ff
        /*0c30*/ 	.word	0x00000000
        /*0c34*/ 	.short	0x0101
        /*0c36*/ 	.byte	0x04
	.zero		1


	//   ....[53]....
        /*0c38*/ 	.word	0x00010280
        /*0c3c*/ 	.word	0x000000ff
        /*0c40*/ 	.word	0x00000000
        /*0c44*/ 	.short	0x0101
        /*0c46*/ 	.byte	0x04
	.zero		1


	//   ....[54]....
        /*0c48*/ 	.word	0x00014ac0
        /*0c4c*/ 	.word	0x00000000
        /*0c50*/ 	.word	0x00028c40
        /*0c54*/ 	.short	0x010a
        /*0c56*/ 	.byte	0x3f
	.zero		1


	//   ....[55]....
        /*0c58*/ 	.word	0x00015580
        /*0c5c*/ 	.word	0x00000013
        /*0c60*/ 	.word	0x00028c00
        /*0c64*/ 	.short	0x0107
        /*0c66*/ 	.byte	0x3f
	.zero		1


	//   ....[56]....
        /*0c68*/ 	.word	0x00015670
        /*0c6c*/ 	.word	0x00000013
        /*0c70*/ 	.word	0x00028c00
        /*0c74*/ 	.short	0x0101
        /*0c76*/ 	.byte	0x3f
	.zero		1


	//   ....[57]....
        /*0c78*/ 	.word	0x00015690
        /*0c7c*/ 	.word	0x00000013
        /*0c80*/ 	.word	0x00028c20
        /*0c84*/ 	.short	0x010a
        /*0c86*/ 	.byte	0x3f
	.zero		1


	//   ....[58]....
        /*0c88*/ 	.word	0x00015770
        /*0c8c*/ 	.word	0x00000000
        /*0c90*/ 	.word	0x00028c60
        /*0c94*/ 	.short	0x010a
        /*0c96*/ 	.byte	0x3f
	.zero		1


	//   ....[59]....
        /*0c98*/ 	.word	0x00016460
        /*0c9c*/ 	.word	0x00000003
        /*0ca0*/ 	.word	0x00028c40
        /*0ca4*/ 	.short	0x010a
        /*0ca6*/ 	.byte	0x3f
	.zero		1


	//   ....[60]....
        /*0ca8*/ 	.word	0x000166c0
        /*0cac*/ 	.word	0x00000003
        /*0cb0*/ 	.word	0x00028c60
        /*0cb4*/ 	.short	0x010a
        /*0cb6*/ 	.byte	0x3f
	.zero		1


	//   ....[61]....
        /*0cb8*/ 	.word	0x00017270
        /*0cbc*/ 	.word	0x00000004
        /*0cc0*/ 	.word	0x00028c40
        /*0cc4*/ 	.short	0x010a
        /*0cc6*/ 	.byte	0x3f
	.zero		1


	//   ....[62]....
        /*0cc8*/ 	.word	0x000174c0
        /*0ccc*/ 	.word	0x00000004
        /*0cd0*/ 	.word	0x00028c60
        /*0cd4*/ 	.short	0x010a
        /*0cd6*/ 	.byte	0x3f
	.zero		1


	//   ....[63]....
        /*0cd8*/ 	.word	0x00018000
        /*0cdc*/ 	.word	0x00000004
        /*0ce0*/ 	.word	0x00028c40
        /*0ce4*/ 	.short	0x010a
        /*0ce6*/ 	.byte	0x3f
	.zero		1


	//   ....[64]....
        /*0ce8*/ 	.word	0x00018260
        /*0cec*/ 	.word	0x00000004
        /*0cf0*/ 	.word	0x00028c60
        /*0cf4*/ 	.short	0x010a
        /*0cf6*/ 	.byte	0x3f
	.zero		1


	//   ....[65]....
        /*0cf8*/ 	.word	0x00019fe0
        /*0cfc*/ 	.word	0x00000000
        /*0d00*/ 	.word	0x00028c20
        /*0d04*/ 	.short	0x010a
        /*0d06*/ 	.byte	0x3f
	.zero		1


	//   ....[66]....
        /*0d08*/ 	.word	0x0001a1a0
        /*0d0c*/ 	.word	0x00000006
        /*0d10*/ 	.word	0x00000000
        /*0d14*/ 	.short	0x010a
        /*0d16*/ 	.byte	0x3f
	.zero		1


	//   ....[67]....
        /*0d18*/ 	.word	0x0001a210
        /*0d1c*/ 	.word	0x00000007
        /*0d20*/ 	.word	0x00000000
        /*0d24*/ 	.short	0x010a
        /*0d26*/ 	.byte	0x3f
	.zero		1


	//   ....[68]....
        /*0d28*/ 	.word	0x0001a280
        /*0d2c*/ 	.word	0x00000004
        /*0d30*/ 	.word	0x00000000
        /*0d34*/ 	.short	0x010a
        /*0d36*/ 	.byte	0x3f
	.zero		1


	//   ....[69]....
        /*0d38*/ 	.word	0x0001a2b0
        /*0d3c*/ 	.word	0x00000003
        /*0d40*/ 	.word	0x00000000
        /*0d44*/ 	.short	0x010a
        /*0d46*/ 	.byte	0x3f
	.zero		1


	//   ....[70]....
        /*0d48*/ 	.word	0x0001a320
        /*0d4c*/ 	.word	0x00000003
        /*0d50*/ 	.word	0x00028c50
        /*0d54*/ 	.short	0x010a
        /*0d56*/ 	.byte	0x3f
	.zero		1


	//   ....[71]....
        /*0d58*/ 	.word	0x0001a380
        /*0d5c*/ 	.word	0x00000003
        /*0d60*/ 	.word	0x00028c50
        /*0d64*/ 	.short	0x010a
        /*0d66*/ 	.byte	0x3f
	.zero		1


	//   ....[72]....
        /*0d68*/ 	.word	0x0001a3e0
        /*0d6c*/ 	.word	0x00000003
        /*0d70*/ 	.word	0x00028c00
        /*0d74*/ 	.short	0x010a
        /*0d76*/ 	.byte	0x3f
	.zero		1


	//   ....[73]....
        /*0d78*/ 	.word	0x0001a430
        /*0d7c*/ 	.word	0x00000007
        /*0d80*/ 	.word	0x00028c30
        /*0d84*/ 	.short	0x010a
        /*0d86*/ 	.byte	0x3f
	.zero		1


	//   ....[74]....
        /*0d88*/ 	.word	0x0001a480
        /*0d8c*/ 	.word	0x00000007
        /*0d90*/ 	.word	0x00028c50
        /*0d94*/ 	.short	0x010a
        /*0d96*/ 	.byte	0x3f
	.zero		1


	//   ....[75]....
        /*0d98*/ 	.word	0x0001a4e0
        /*0d9c*/ 	.word	0x00000008
        /*0da0*/ 	.word	0x00028c30
        /*0da4*/ 	.short	0x010a
        /*0da6*/ 	.byte	0x3f
	.zero		1


	//   ....[76]....
        /*0da8*/ 	.word	0x0001a530
        /*0dac*/ 	.word	0x0000000a
        /*0db0*/ 	.word	0x00028c50
        /*0db4*/ 	.short	0x010a
        /*0db6*/ 	.byte	0x3f
	.zero		1


	//   ....[77]....
        /*0db8*/ 	.word	0x0001a590
        /*0dbc*/ 	.word	0x00000006
        /*0dc0*/ 	.word	0x00028c30
        /*0dc4*/ 	.short	0x010a
        /*0dc6*/ 	.byte	0x3f
	.zero		1


	//   ....[78]....
        /*0dc8*/ 	.word	0x0001a5e0
        /*0dcc*/ 	.word	0x0000000a
        /*0dd0*/ 	.word	0x00028c50
        /*0dd4*/ 	.short	0x010a
        /*0dd6*/ 	.byte	0x3f
	.zero		1


	//   ....[79]....
        /*0dd8*/ 	.word	0x0001a640
        /*0ddc*/ 	.word	0x00000005
        /*0de0*/ 	.word	0x00028c30
        /*0de4*/ 	.short	0x010a
        /*0de6*/ 	.byte	0x3f
	.zero		1


	//   ....[80]....
        /*0de8*/ 	.word	0x0001a690
        /*0dec*/ 	.word	0x00000009
        /*0df0*/ 	.word	0x00028c50
        /*0df4*/ 	.short	0x010a
        /*0df6*/ 	.byte	0x3f
	.zero		1


	//   ....[81]....
        /*0df8*/ 	.word	0x0001a830
        /*0dfc*/ 	.word	0x00000000
        /*0e00*/ 	.word	0x00028c40
        /*0e04*/ 	.short	0x010a
        /*0e06*/ 	.byte	0x3f
	.zero		1


	//   ....[82]....
        /*0e08*/ 	.word	0x0001ad90
        /*0e0c*/ 	.word	0x00000013
        /*0e10*/ 	.word	0x00028c20
        /*0e14*/ 	.short	0x010a
        /*0e16*/ 	.byte	0x3f
	.zero		1


	//   ....[83]....
        /*0e18*/ 	.word	0x0001ade0
        /*0e1c*/ 	.word	0x00000000
        /*0e20*/ 	.word	0x00028c60
        /*0e24*/ 	.short	0x010a
        /*0e26*/ 	.byte	0x3f
	.zero		1


	//   ....[84]....
        /*0e28*/ 	.word	0x0001ae30
        /*0e2c*/ 	.word	0x00000003
        /*0e30*/ 	.word	0x00028c40
        /*0e34*/ 	.short	0x010a
        /*0e36*/ 	.byte	0x3f
	.zero		1


	//   ....[85]....
        /*0e38*/ 	.word	0x0001ae80
        /*0e3c*/ 	.word	0x00000003
        /*0e40*/ 	.word	0x00028c60
        /*0e44*/ 	.short	0x010a
        /*0e46*/ 	.byte	0x3f
	.zero		1


	//   ....[86]....
        /*0e48*/ 	.word	0x0001aed0
        /*0e4c*/ 	.word	0x00000004
        /*0e50*/ 	.word	0x00028c40
        /*0e54*/ 	.short	0x010a
        /*0e56*/ 	.byte	0x3f
	.zero		1


	//   ....[87]....
        /*0e58*/ 	.word	0x0001af20
        /*0e5c*/ 	.word	0x00000004
        /*0e60*/ 	.word	0x00028c60
        /*0e64*/ 	.short	0x010a
        /*0e66*/ 	.byte	0x3f
	.zero		1


	//   ....[88]....
        /*0e68*/ 	.word	0x0001af70
        /*0e6c*/ 	.word	0x00000004
        /*0e70*/ 	.word	0x00028c40
        /*0e74*/ 	.short	0x010a
        /*0e76*/ 	.byte	0x3f
	.zero		1


	//   ....[89]....
        /*0e78*/ 	.word	0x0001afc0
        /*0e7c*/ 	.word	0x00000004
        /*0e80*/ 	.word	0x00028c60
        /*0e84*/ 	.short	0x010a
        /*0e86*/ 	.byte	0x3f
	.zero		1


	//   ....[90]....
        /*0e88*/ 	.word	0x0001ba70
        /*0e8c*/ 	.word	0x00000000
        /*0e90*/ 	.word	0x00028c20
        /*0e94*/ 	.short	0x010a
        /*0e96*/ 	.byte	0x3f
	.zero		1


	//   ....[91]....
        /*0e98*/ 	.word	0x0001bc10
        /*0e9c*/ 	.word	0x00000006
        /*0ea0*/ 	.word	0x00000000
        /*0ea4*/ 	.short	0x010a
        /*0ea6*/ 	.byte	0x3f
	.zero		1


	//   ....[92]....
        /*0ea8*/ 	.word	0x0001bc60
        /*0eac*/ 	.word	0x00000007
        /*0eb0*/ 	.word	0x00000000
        /*0eb4*/ 	.short	0x010a
        /*0eb6*/ 	.byte	0x3f
	.zero		1


	//   ....[93]....
        /*0eb8*/ 	.word	0x0001bcb0
        /*0ebc*/ 	.word	0x00000004
        /*0ec0*/ 	.word	0x00000000
        /*0ec4*/ 	.short	0x010a
        /*0ec6*/ 	.byte	0x3f
	.zero		1


	//----- nvinfo : EIATTR_NUM_MBARRIERS
	.align		4
.L_378:
        /*0ec8*/ 	.byte	0x03, 0x38
        /*0eca*/ 	.short	0x0016


	//----- nvinfo : EIATTR_EXIT_INSTR_OFFSETS
	.align		4
        /*0ecc*/ 	.byte	0x04, 0x1c
        /*0ece*/ 	.short	(.L_380 - .L_379)


	//   ....[0]....
.L_379:
        /*0ed0*/ 	.word	0x00000a40


	//   ....[1]....
        /*0ed4*/ 	.word	0x00012460


	//   ....[2]....
        /*0ed8*/ 	.word	0x0001a300


	//----- nvinfo : EIATTR_MAX_THREADS
	.align		4
.L_380:
        /*0edc*/ 	.byte	0x04, 0x05
        /*0ede*/ 	.short	(.L_382 - .L_381)
.L_381:
        /*0ee0*/ 	.word	0x00000180
        /*0ee4*/ 	.word	0x00000001
        /*0ee8*/ 	.word	0x00000001


	//----- nvinfo : EIATTR_CRS_STACK_SIZE
	.align		4
.L_382:
        /*0eec*/ 	.byte	0x04, 0x1e
        /*0eee*/ 	.short	(.L_384 - .L_383)
.L_383:
        /*0ef0*/ 	.word	0x00000000


	//----- nvinfo : EIATTR_CBANK_PARAM_SIZE
	.align		4
.L_384:
        /*0ef4*/ 	.byte	0x03, 0x19
        /*0ef6*/ 	.short	0x0af0


	//----- nvinfo : EIATTR_PARAM_CBANK
	.align		4
        /*0ef8*/ 	.byte	0x04, 0x0a
        /*0efa*/ 	.short	(.L_386 - .L_385)
	.align		4
.L_385:
        /*0efc*/ 	.word	index@(.nv.constant0._ZN7cutlass13device_kernelIN5flash11enable_sm90INS1_16FlashAttnFwdSm90INS1_25CollectiveMainloopFwdSm90ILi2EN4cute5tupleIJNS5_1CILi1EEES8_S8_EEENS6_IJNS7_ILi64EEESA_SA_EEELi512ENS_10bfloat16_tEfNS_4arch4Sm90ELb0ELb1ELb0ELb1ELb0ELb0ELb0ELb0ELb0ELb1ELb1ELb0EEENS1_21CollectiveEpilogueFwdINS6_IJSA_NS7_ILi512EEESA_EEES9_SC_SE_Li256ELb1ELb1ELb1ELb0EEENS1_36VarlenDynamicPersistentTileSchedulerILi64ELi64ELi256ELi128ELb1ELb1ELb1ELb1ELb0ELb1EEEEEEEEEvNT_6ParamsE)
        /*0f00*/ 	.short	0x0210
        /*0f02*/ 	.short	0x0af0


	//----- nvinfo : EIATTR_SW_WAR
	.align		4
.L_386:
        /*0f04*/ 	.byte	0x04, 0x36
        /*0f06*/ 	.short	(.L_388 - .L_387)
.L_387:
        /*0f08*/ 	.word	0x00000008
.L_388:


//--------------------- .nv.info._ZN7cutlass13device_kernelIN5flash11enable_sm90INS1_16FlashAttnFwdSm90INS1_25CollectiveMainloopFwdSm90ILi2EN4cute5tupleIJNS5_1CILi1EEES8_S8_EEENS6_IJNS7_ILi64EEESA_SA_EEELi512ENS_10bfloat16_tEfNS_4arch4Sm90ELb0ELb1ELb0ELb1ELb0ELb1ELb0ELb0ELb0ELb1ELb1ELb0EEENS1_21CollectiveEpilogueFwdINS6_IJSA_NS7_ILi512EEESA_EEES9_SC_SE_Li256ELb1ELb1ELb1ELb0EEENS1_36VarlenDynamicPersistentTileSchedulerILi64ELi64ELi256ELi128ELb1ELb1ELb1ELb1ELb0ELb1EEEEEEEEEvNT_6ParamsE --------------------------
	.section	.nv.info._ZN7cutlass13device_kernelIN5flash11enable_sm90INS1_16FlashAttnFwdSm90INS1_25CollectiveMainloopFwdSm90ILi2EN4cute5tupleIJNS5_1CILi1EEES8_S8_EEENS6_IJNS7_ILi64EEESA_SA_EEELi512ENS_10bfloat16_tEfNS_4arch4Sm90ELb0ELb1ELb0ELb1ELb0ELb1ELb0ELb0ELb0ELb1ELb1ELb0EEENS1_21CollectiveEpilogueFwdINS6_IJSA_NS7_ILi512EEESA_EEES9_SC_SE_Li256ELb1ELb1ELb1ELb0EEENS1_36VarlenDynamicPersistentTileSchedulerILi64ELi64ELi256ELi128ELb1ELb1ELb1ELb1ELb0ELb1EEEEEEEEEvNT_6ParamsE,"",@"SHT_CUDA_INFO"
	.sectionflags	@""
	.align	4


	//----- nvinfo : EIATTR_CUDA_API_VERSION
	.align		4
        /*0000*/ 	.byte	0x04, 0x37
        /*0002*/ 	.short	(.L_390 - .L_389)
.L_389:
        /*0004*/ 	.word	0x00000082


	//----- nvinfo : EIATTR_KPARAM_INFO
	.align		4
.L_390:
        /*0008*/ 	.byte	0x04, 0x17
        /*000a*/ 	.short	(.L_392 - .L_391)
.L_391:
        /*000c*/ 	.word	0x00000000
        /*0010*/ 	.short	0x0000
        /*0012*/ 	.short	0x0070
        /*0014*/ 	.byte	0x00, 0xf0, 0x01, 0x2a


	//----- nvinfo : EIATTR_SPARSE_MMA_MASK
	.align		4
.L_392:
        /*0018*/ 	.byte	0x03, 0x50
        /*001a*/ 	.short	0x0000


	//----- nvinfo : EIATTR_MAXREG_COUNT
	.align		4
        /*001c*/ 	.byte	0x03, 0x1b
        /*001e*/ 	.short	0x00a8


	//----- nvinfo : EIATTR_NUM_BARRIERS
	.align		4
        /*0020*/ 	.byte	0x02, 0x4c
        /*0022*/ 	.byte	0x10
	.zero		1


	//----- nvinfo : EIATTR_EXTERNS
	.align		4
        /*0024*/ 	.byte	0x04, 0x0f
        /*0026*/ 	.short	(.L_394 - .L_393)


	//   ....[0]....
	.align		4
.L_393:
        /*0028*/ 	.word	index@(__assertfail)


	//----- nvinfo : EIATTR_ANNOTATIONS
	.align		4
.L_394:
        /*002c*/ 	.byte	0x04, 0x55
        /*002e*/ 	.short	(.L_396 - .L_395)


	//   ....[0]....
.L_395:
        /* <DEDUP_REMOVED lines=82> */


	//----- nvinfo : EIATTR_MERCURY_ISA_VERSION
	.align		4
.L_396:
        /*0538*/ 	.byte	0x03, 0x5f
        /*053a*/ 	.short	0x0101


	//----- nvinfo : EIATTR_UNUSED_LOAD_BYTE_OFFSET
	.align		4
        /*053c*/ 	.byte	0x04, 0x44
        /*053e*/ 	.short	(.L_398 - .L_397)


	//   ....[0]....
.L_397:
        /*0540*/ 	.word	0x00000a80
        /*0544*/ 	.word	0x0000fff0


	//   ....[1]....
        /*0548*/ 	.word	0x00014210
        /*054c*/ 	.word	0x0000fff0


	//----- nvinfo : EIATTR_INT_WARP_WIDE_INSTR_OFFSETS
	.align		4
.L_398:
        /*0550*/ 	.byte	0x04, 0x31
        /*0552*/ 	.short	(.L_400 - .L_399)


	//   ....[0]....
.L_399:
        /*0554*/ 	.word	0x00000190


	//   ....[1]....
        /*0558*/ 	.word	0x000001d0


	//   ....[2]....
        /*055c*/ 	.word	0x00000240


	//   ....[3]....
        /*0560*/ 	.word	0x0001cd60


	//   ....[4]....
        /*0564*/ 	.word	0x0001cdf0


	//   ....[5]....
        /*0568*/ 	.word	0x000216e0


	//   ....[6]....
        /*056c*/ 	.word	0x00021770


	//----- nvinfo : EIATTR_COOP_GROUP_MASK_REGIDS
	.align		4
.L_400:
        /*0570*/ 	.byte	0x04, 0x29
        /*0572*/ 	.short	(.L_402 - .L_401)


	//   ....[0]....
.L_401:
        /*0574*/ 	.word	0xffffffff


	//   ....[1]....
        /*0578*/ 	.word	0xffffffff


	//   ....[2]....
        /*057c*/ 	.word	0xffffffff


	//   ....[3]....
        /*0580*/ 	.word	0xffffffff


	//   ....[4]....
        /*0584*/ 	.word	0xffffffff


	//   ....[5]....
        /*0588*/ 	.word	0xffffffff


	//   ....[6]....
        /*058c*/ 	.word	0xffffffff


	//   ....[7]....
        /*0590*/ 	.word	0xffffffff


	//   ....[8]....
        /*0594*/ 	.word	0xffffffff


	//   ....[9]....
        /*0598*/ 	.word	0xffffffff


	//   ....[10]....
        /*059c*/ 	.word	0xffffffff


	//   ....[11]....
        /*05a0*/ 	.word	0xffffffff


	//   ....[12]....
        /*05a4*/ 	.word	0xffffffff


	//   ....[13]....
        /*05a8*/ 	.word	0xffffffff


	//   ....[14]....
        /*05ac*/ 	.word	0xffffffff


	//   ....[15]....
        /*05b0*/ 	.word	0xffffffff


	//   ....[16]....
        /*05b4*/ 	.word	0xffffffff


	//   ....[17]....
        /*05b8*/ 	.word	0xffffffff


	//   ....[18]....
        /*05bc*/ 	.word	0xffffffff


	//   ....[19]....
        /*05c0*/ 	.word	0xffffffff


	//   ....[20]....
        /*05c4*/ 	.word	0xffffffff


	//   ....[21]....
        /*05c8*/ 	.word	0xffffffff


	//   ....[22]....
        /*05cc*/ 	.word	0xffffffff


	//   ....[23]....
        /*05d0*/ 	.word	0xffffffff


	//   ....[24]....
        /*05d4*/ 	.word	0xffffffff


	//   ....[25]....
        /*05d8*/ 	.word	0xffffffff


	//   ....[26]....
        /*05dc*/ 	.word	0xffffffff


	//   ....[27]....
        /*05e0*/ 	.word	0xffffffff


	//   ....[28]....
        /*05e4*/ 	.word	0xffffffff


	//   ....[29]....
        /*05e8*/ 	.word	0xffffffff


	//   ....[30]....
        /*05ec*/ 	.word	0xffffffff


	//   ....[31]....
        /*05f0*/ 	.word	0xffffffff


	//   ....[32]....
        /*05f4*/ 	.word	0xffffffff


	//   ....[33]....
        /*05f8*/ 	.word	0xffffffff


	//   ....[34]....
        /*05fc*/ 	.word	0xffffffff


	//   ....[35]....
        /*0600*/ 	.word	0xffffffff


	//   ....[36]....
        /*0604*/ 	.word	0xffffffff


	//   ....[37]....
        /*0608*/ 	.word	0xffffffff


	//   ....[38]....
        /*060c*/ 	.word	0xffffffff


	//   ....[39]....
        /*0610*/ 	.word	0xffffffff


	//   ....[40]....
        /*0614*/ 	.word	0xffffffff


	//   ....[41]....
        /*0618*/ 	.word	0xffffffff


	//   ....[42]....
        /*061c*/ 	.word	0xffffffff


	//   ....[43]....
        /*0620*/ 	.word	0xffffffff


	//   ....[44]....
        /*0624*/ 	.word	0xffffffff


	//   ....[45]....
        /*0628*/ 	.word	0xffffffff


	//   ....[46]....
        /*062c*/ 	.word	0xffffffff


	//   ....[47]....
        /*0630*/ 	.word	0xffffffff


	//   ....[48]....
        /*0634*/ 	.word	0xffffffff


	//   ....[49]....
        /*0638*/ 	.word	0xffffffff


	//   ....[50]....
        /*063c*/ 	.word	0xffffffff


	//   ....[51]....
        /*0640*/ 	.word	0xffffffff


	//   ....[52]....
        /*0644*/ 	.word	0xffffffff


	//   ....[53]....
        /*0648*/ 	.word	0xffffffff


	//   ....[54]....
        /*064c*/ 	.word	0xffffffff


	//   ....[55]....
        /*0650*/ 	.word	0xffffffff


	//   ....[56]....
        /*0654*/ 	.word	0xffffffff


	//   ....[57]....
        /*0658*/ 	.word	0xffffffff


	//   ....[58]....
        /*065c*/ 	.word	0xffffffff


	//   ....[59]....
        /*0660*/ 	.word	0xffffffff


	//   ....[60]....
        /*0664*/ 	.word	0xffffffff


	//   ....[61]....
        /*0668*/ 	.word	0xffffffff


	//   ....[62]....
        /*066c*/ 	.word	0xffffffff


	//   ....[63]....
        /*0670*/ 	.word	0xffffffff


	//   ....[64]....
        /*0674*/ 	.word	0xffffffff


	//   ....[65]....
        /*0678*/ 	.word	0xffffffff


	//   ....[66]....
        /*067c*/ 	.word	0xffffffff


	//   ....[67]....
        /*0680*/ 	.word	0xffffffff


	//   ....[68]....
        /*0684*/ 	.word	0xffffffff


	//   ....[69]....
        /*0688*/ 	.word	0xffffffff


	//   ....[70]....
        /*068c*/ 	.word	0xffffffff


	//   ....[71]....
        /*0690*/ 	.word	0xffffffff


	//   ....[72]....
        /*0694*/ 	.word	0xffffffff


	//   ....[73]....
        /*0698*/ 	.word	0xffffffff


	//   ....[74]....
        /*069c*/ 	.word	0xffffffff


	//   ....[75]....
        /*06a0*/ 	.word	0xffffffff


	//   ....[76]....
        /*06a4*/ 	.word	0xffffffff


	//   ....[77]....
        /*06a8*/ 	.word	0xffffffff


	//   ....[78]....
        /*06ac*/ 	.word	0xffffffff


	//   ....[79]....
        /*06b0*/ 	.word	0xffffffff


	//   ....[80]....
        /*06b4*/ 	.word	0xffffffff


	//   ....[81]....
        /*06b8*/ 	.word	0xffffffff


	//   ....[82]....
        /*06bc*/ 	.word	0xffffffff


	//   ....[83]....
        /*06c0*/ 	.word	0xffffffff


	//   ....[84]....
        /*06c4*/ 	.word	0xffffffff


	//   ....[85]....
        /*06c8*/ 	.word	0xffffffff


	//   ....[86]....
        /*06cc*/ 	.word	0xffffffff


	//   ....[87]....
        /*06d0*/ 	.word	0xffffffff


	//   ....[88]....
        /*06d4*/ 	.word	0xffffffff


	//   ....[89]....
        /*06d8*/ 	.word	0xffffffff


	//   ....[90]....
        /*06dc*/ 	.word	0xffffffff


	//   ....[91]....
        /*06e0*/ 	.word	0xffffffff


	//   ....[92]....
        /*06e4*/ 	.word	0xffffffff


	//   ....[93]....
        /*06e8*/ 	.word	0xffffffff


	//   ....[94]....
        /*06ec*/ 	.word	0xffffffff


	//   ....[95]....
        /*06f0*/ 	.word	0xffffffff


	//   ....[96]....
        /*06f4*/ 	.word	0xffffffff


	//   ....[97]....
        /*06f8*/ 	.word	0xffffffff


	//   ....[98]....
        /*06fc*/ 	.word	0xffffffff


	//   ....[99]....
        /*0700*/ 	.word	0xffffffff


	//   ....[100]....
        /*0704*/ 	.word	0xffffffff


	//   ....[101]....
        /*0708*/ 	.word	0xffffffff


	//   ....[102]....
        /*070c*/ 	.word	0xffffffff


	//   ....[103]....
        /*0710*/ 	.word	0xffffffff


	//   ....[104]....
        /*0714*/ 	.word	0xffffffff


	//   ....[105]....
        /*0718*/ 	.word	0xffffffff


	//   ....[106]....
        /*071c*/ 	.word	0xffffffff


	//   ....[107]....
        /*0720*/ 	.word	0xffffffff


	//   ....[108]....
        /*0724*/ 	.word	0xffffffff


	//   ....[109]....
        /*0728*/ 	.word	0xffffffff


	//   ....[110]....
        /*072c*/ 	.word	0xffffffff


	//   ....[111]....
        /*0730*/ 	.word	0xffffffff


	//   ....[112]....
        /*0734*/ 	.word	0xffffffff


	//   ....[113]....
        /*0738*/ 	.word	0xffffffff


	//   ....[114]....
        /*073c*/ 	.word	0xffffffff


	//   ....[115]....
        /*0740*/ 	.word	0xffffffff


	//   ....[116]....
        /*0744*/ 	.word	0xffffffff


	//   ....[117]....
        /*0748*/ 	.word	0xffffffff


	//   ....[118]....
        /*074c*/ 	.word	0x0500000f


	//   ....[119]....
        /*0750*/ 	.word	0x0500000f


	//   ....[120]....
        /*0754*/ 	.word	0x0500000f


	//   ....[121]....
        /*0758*/ 	.word	0x0500000f


	//   ....[122]....
        /*075c*/ 	.word	0x0500000f


	//   ....[123]....
        /*0760*/ 	.word	0x0500000f


	//   ....[124]....
        /*0764*/ 	.word	0x0500000f


	//   ....[125]....
        /*0768*/ 	.word	0x0500000f


	//   ....[126]....
        /*076c*/ 	.word	0x0500000f


	//   ....[127]....
        /*0770*/ 	.word	0x0500000f


	//   ....[128]....
        /*0774*/ 	.word	0x0500000f


	//   ....[129]....
        /*0778*/ 	.word	0x0500000f


	//   ....[130]....
        /*077c*/ 	.word	0x0500000f


	//   ....[131]....
        /*0780*/ 	.word	0x0500000f


	//   ....[132]....
        /*0784*/ 	.word	0x0500000f


	//   ....[133]....
        /*0788*/ 	.word	0x0500000f


	//   ....[134]....
        /*078c*/ 	.word	0x0500000f


	//   ....[135]....
        /*0790*/ 	.word	0x0500000f


	//   ....[136]....
        /*0794*/ 	.word	0x0500000f


	//   ....[137]....
        /*0798*/ 	.word	0x0500000f


	//   ....[138]....
        /*079c*/ 	.word	0x0500000f


	//   ....[139]....
        /*07a0*/ 	.word	0x0500000f


	//   ....[140]....
        /*07a4*/ 	.word	0x0500000f


	//   ....[141]....
        /*07a8*/ 	.word	0x0500000f


	//   ....[142]....
        /*07ac*/ 	.word	0x0500000f


	//   ....[143]....
        /*07b0*/ 	.word	0x0500000f


	//   ....[144]....
        /*07b4*/ 	.word	0x0500000f


	//   ....[145]....
        /*07b8*/ 	.word	0x0500000f


	//   ....[146]....
        /*07bc*/ 	.word	0x0500000f


	//   ....[147]....
        /*07c0*/ 	.word	0x0500000f


	//   ....[148]....
        /*07c4*/ 	.word	0x0500000f


	//   ....[149]....
        /*07c8*/ 	.word	0x0500000f


	//   ....[150]....
        /*07cc*/ 	.word	0x0500000f


	//   ....[151]....
        /*07d0*/ 	.word	0x0500000f


	//   ....[152]....
        /*07d4*/ 	.word	0x0500000f


	//   ....[153]....
        /*07d8*/ 	.word	0x0500000f


	//   ....[154]....
        /*07dc*/ 	.word	0x0500000f


	//   ....[155]....
        /*07e0*/ 	.word	0x0500000f


	//   ....[156]....
        /*07e4*/ 	.word	0x0500000f


	//   ....[157]....
        /*07e8*/ 	.word	0x0500000f


	//   ....[158]....
        /*07ec*/ 	.word	0x0500000f


	//   ....[159]....
        /*07f0*/ 	.word	0x0500000f


	//   ....[160]....
        /*07f4*/ 	.word	0x0500000f


	//   ....[161]....
        /*07f8*/ 	.word	0x0500000f


	//   ....[162]....
        /*07fc*/ 	.word	0x0500000f


	//----- nvinfo : EIATTR_COOP_GROUP_INSTR_OFFSETS
	.align		4
.L_402:
        /*0800*/ 	.byte	0x04, 0x28
        /*0802*/ 	.short	(.L_404 - .L_403)


	//   ....[0]....
.L_403:
        /*0804*/ 	.word	0x00000060


	//   ....[1]....
        /*0808*/ 	.word	0x000001a0


	//   ....[2]....
        /*080c*/ 	.word	0x000001f0


	//   ....[3]....
        /*0810*/ 	.word	0x000003e0


	//   ....[4]....
        /*0814*/ 	.word	0x00000540


	//   ....[5]....
        /*0818*/ 	.word	0x00000660


	//   ....[6]....
        /*081c*/ 	.word	0x000007c0


	//   ....[7]....
        /*0820*/ 	.word	0x000057c0


	//   ....[8]....
        /*0824*/ 	.word	0x00007d00


	//   ....[9]....
        /*0828*/ 	.word	0x000084a0


	//   ....[10]....
        /*082c*/ 	.word	0x000084b0


	//   ....[11]....
        /*0830*/ 	.word	0x000084c0


	//   ....[12]....
        /*0834*/ 	.word	0x000084d0


	//   ....[13]....
        /*0838*/ 	.word	0x000087f0


	//   ....[14]....
        /*083c*/ 	.word	0x00008800


	//   ....[15]....
        /*0840*/ 	.word	0x00008810


	//   ....[16]....
        /*0844*/ 	.word	0x00008820


	//   ....[17]....
        /*0848*/ 	.word	0x00009ae0


	//   ....[18]....
        /*084c*/ 	.word	0x00009af0


	//   ....[19]....
        /*0850*/ 	.word	0x00009b00


	//   ....[20]....
        /*0854*/ 	.word	0x00009b10


	//   ....[21]....
        /*0858*/ 	.word	0x00009d70


	//   ....[22]....
        /*085c*/ 	.word	0x00009d80


	//   ....[23]....
        /*0860*/ 	.word	0x00009d90


	//   ....[24]....
        /*0864*/ 	.word	0x00009da0


	//   ....[25]....
        /*0868*/ 	.word	0x0000b390


	//   ....[26]....
        /*086c*/ 	.word	0x0000b620


	//   ....[27]....
        /*0870*/ 	.word	0x0000bf40


	//   ....[28]....
        /*0874*/ 	.word	0x0000c050


	//   ....[29]....
        /*0878*/ 	.word	0x0000c470


	//   ....[30]....
        /*087c*/ 	.word	0x0000c4e0


	//   ....[31]....
        /*0880*/ 	.word	0x0000ce80


	//   ....[32]....
        /*0884*/ 	.word	0x0000d360


	//   ....[33]....
        /*0888*/ 	.word	0x0000d720


	//   ....[34]....
        /*088c*/ 	.word	0x0000dd80


	//   ....[35]....
        /*0890*/ 	.word	0x0000de60


	//   ....[36]....
        /*0894*/ 	.word	0x0000e460


	//   ....[37]....
        /*0898*/ 	.word	0x0000e630


	//   ....[38]....
        /*089c*/ 	.word	0x0000f4d0


	//   ....[39]....
        /*08a0*/ 	.word	0x0000fcc0


	//   ....[40]....
        /*08a4*/ 	.word	0x0000fce0


	//   ....[41]....
        /*08a8*/ 	.word	0x00010410


	//   ....[42]....
        /*08ac*/ 	.word	0x00010480


	//   ....[43]....
        /*08b0*/ 	.word	0x000111c0


	//   ....[44]....
        /*08b4*/ 	.word	0x00011630


	//   ....[45]....
        /*08b8*/ 	.word	0x000118b0


	//   ....[46]....
        /*08bc*/ 	.word	0x00011e80


	//   ....[47]....
        /*08c0*/ 	.word	0x00011ea0


	//   ....[48]....
        /*08c4*/ 	.word	0x00012700


	//   ....[49]....
        /*08c8*/ 	.word	0x000128d0


	//   ....[50]....
        /*08cc*/ 	.word	0x000136e0


	//   ....[51]....
        /*08d0*/ 	.word	0x00013730


	//   ....[52]....
        /*08d4*/ 	.word	0x00013790


	//   ....[53]....
        /*08d8*/ 	.word	0x000138e0


	//   ....[54]....
        /*08dc*/ 	.word	0x00013ab0


	//   ....[55]....
        /*08e0*/ 	.word	0x00014f20


	//   ....[56]....
        /*08e4*/ 	.word	0x00015280


	//   ....[57]....
        /*08e8*/ 	.word	0x00015290


	//   ....[58]....
        /*08ec*/ 	.word	0x000152c0


	//   ....[59]....
        /*08f0*/ 	.word	0x000152d0


	//   ....[60]....
        /*08f4*/ 	.word	0x00015f50


	//   ....[61]....
        /*08f8*/ 	.word	0x00015f70


	//   ....[62]....
        /*08fc*/ 	.word	0x00016200


	//   ....[63]....
        /*0900*/ 	.word	0x00016220


	//   ....[64]....
        /*0904*/ 	.word	0x00016b90


	//   ....[65]....
        /*0908*/ 	.word	0x00016bf0


	//   ....[66]....
        /*090c*/ 	.word	0x00017450


	//   ....[67]....
        /*0910*/ 	.word	0x00017470


	//   ....[68]....
        /*0914*/ 	.word	0x00018700


	//   ....[69]....
        /*0918*/ 	.word	0x00018760


	//   ....[70]....
        /*091c*/ 	.word	0x000189b0


	//   ....[71]....
        /*0920*/ 	.word	0x000189d0


	//   ....[72]....
        /*0924*/ 	.word	0x00018c80


	//   ....[73]....
        /*0928*/ 	.word	0x00018eb0


	//   ....[74]....
        /*092c*/ 	.word	0x00018ee0


	//   ....[75]....
        /*0930*/ 	.word	0x00018f10


	//   ....[76]....
        /*0934*/ 	.word	0x00018f40


	//   ....[77]....
        /*0938*/ 	.word	0x00018f70


	//   ....[78]....
        /*093c*/ 	.word	0x00018fa0


	//   ....[79]....
        /*0940*/ 	.word	0x00019140


	//   ....[80]....
        /*0944*/ 	.word	0x00019170


	//   ....[81]....
        /*0948*/ 	.word	0x000191a0


	//   ....[82]....
        /*094c*/ 	.word	0x000191d0


	//   ....[83]....
        /*0950*/ 	.word	0x00019200


	//   ....[84]....
        /*0954*/ 	.word	0x00019230


	//   ....[85]....
        /*0958*/ 	.word	0x000192d0


	//   ....[86]....
        /*095c*/ 	.word	0x00019300


	//   ....[87]....
        /*0960*/ 	.word	0x00019310


	//   ....[88]....
        /*0964*/ 	.word	0x00019340


	//   ....[89]....
        /*0968*/ 	.word	0x0001abc0


	//   ....[90]....
        /*096c*/ 	.word	0x0001d330


	//   ....[91]....
        /*0970*/ 	.word	0x0001ddf0


	//   ....[92]....
        /*0974*/ 	.word	0x0001de10


	//   ....[93]....
        /*0978*/ 	.word	0x0001dec0


	//   ....[94]....
        /*097c*/ 	.word	0x0001ded0


	//   ....[95]....
        /*0980*/ 	.word	0x0001df50


	//   ....[96]....
        /*0984*/ 	.word	0x0001df60


	//   ....[97]....
        /*0988*/ 	.word	0x0001dfb0


	//   ....[98]....
        /*098c*/ 	.word	0x0001dfd0


	//   ....[99]....
        /*0990*/ 	.word	0x00021a00


	//   ....[100]....
        /*0994*/ 	.word	0x00021a80


	//   ....[101]....
        /*0998*/ 	.word	0x00021ab0


	//   ....[102]....
        /*099c*/ 	.word	0x00021ac0


	//   ....[103]....
        /*09a0*/ 	.word	0x00021af0


	//   ....[104]....
        /*09a4*/ 	.word	0x00021b20


	//   ....[105]....
        /*09a8*/ 	.word	0x00021b50


	//   ....[106]....
        /*09ac*/ 	.word	0x00021b80


	//   ....[107]....
        /*09b0*/ 	.word	0x00021d40


	//   ....[108]....
        /*09b4*/ 	.word	0x00021d70


	//   ....[109]....
        /*09b8*/ 	.word	0x00021da0


	//   ....[110]....
        /*09bc*/ 	.word	0x00021dd0


	//   ....[111]....
        /*09c0*/ 	.word	0x00021e00


	//   ....[112]....
        /*09c4*/ 	.word	0x00021e30


	//   ....[113]....
        /*09c8*/ 	.word	0x00021f00


	//   ....[114]....
        /*09cc*/ 	.word	0x00021f20


	//   ....[115]....
        /*09d0*/ 	.word	0x00021f30


	//   ....[116]....
        /*09d4*/ 	.word	0x00021fb0


	//   ....[117]....
        /*09d8*/ 	.word	0x00022ae0


	//   ....[118]....
        /*09dc*/ 	.word	0x00022fa0


	//   ....[119]....
        /*09e0*/ 	.word	0x00023030


	//   ....[120]....
        /*09e4*/ 	.word	0x00023080


	//   ....[121]....
        /*09e8*/ 	.word	0x000230d0


	//   ....[122]....
        /*09ec*/ 	.word	0x00023160


	//   ....[123]....
        /*09f0*/ 	.word	0x000231f0


	//   ....[124]....
        /*09f4*/ 	.word	0x00023240


	//   ....[125]....
        /*09f8*/ 	.word	0x00023290


	//   ....[126]....
        /*09fc*/ 	.word	0x00023380


	//   ....[127]....
        /*0a00*/ 	.word	0x00023410


	//   ....[128]....
        /*0a04*/ 	.word	0x00023460


	//   ....[129]....
        /*0a08*/ 	.word	0x000234c0


	//   ....[130]....
        /*0a0c*/ 	.word	0x00023560


	//   ....[131]....
        /*0a10*/ 	.word	0x000235f0


	//   ....[132]....
        /*0a14*/ 	.word	0x00023640


	//   ....[133]....
        /*0a18*/ 	.word	0x00023690


	//   ....[134]....
        /*0a1c*/ 	.word	0x00023a40


	//   ....[135]....
        /*0a20*/ 	.word	0x00023d20


	//   ....[136]....
        /*0a24*/ 	.word	0x00023ee0


	//   ....[137]....
        /*0a28*/ 	.word	0x00023f30


	//   ....[138]....
        /*0a2c*/ 	.word	0x00023f90


	//   ....[139]....
        /*0a30*/ 	.word	0x00024080


	//   ....[140]....
        /*0a34*/ 	.word	0x000240e0


	//   ....[141]....
        /*0a38*/ 	.word	0x000241d0


	//   ....[142]....
        /*0a3c*/ 	.word	0x00024230


	//   ....[143]....
        /*0a40*/ 	.word	0x00024300


	//   ....[144]....
        /*0a44*/ 	.word	0x00024630


	//   ....[145]....
        /*0a48*/ 	.word	0x000246d0


	//   ....[146]....
        /*0a4c*/ 	.word	0x00024870


	//   ....[147]....
        /*0a50*/ 	.word	0x000248f0


	//   ....[148]....
        /*0a54*/ 	.word	0x00024970


	//   ....[149]....
        /*0a58*/ 	.word	0x000249f0


	//   ....[150]....
        /*0a5c*/ 	.word	0x00024a70


	//   ....[151]....
        /*0a60*/ 	.word	0x00024b00


	//   ....[152]....
        /*0a64*/ 	.word	0x00024ba0


	//   ....[153]....
        /*0a68*/ 	.word	0x00024c50


	//   ....[154]....
        /*0a6c*/ 	.word	0x00024cd0


	//   ....[155]....
        /*0a70*/ 	.word	0x00024d50


	//   ....[156]....
        /*0a74*/ 	.word	0x00024dd0


	//   ....[157]....
        /*0a78*/ 	.word	0x00024e60


	//   ....[158]....
        /*0a7c*/ 	.word	0x00024ee0


	//   ....[159]....
        /*0a80*/ 	.word	0x00024f90


	//   ....[160]....
        /*0a84*/ 	.word	0x00024fe0


	//   ....[161]....
        /*0a88*/ 	.word	0x000250a0


	//   ....[162]....
        /*0a8c*/ 	.word	0x000251d0


	//----- nvinfo : EIATTR_REG_RECONFIG
	.align		4
.L_404:
        /*0a90*/ 	.byte	0x01, 0x54
	.zero		2


	//----- nvinfo : EIATTR_SYSCALL_OFFSETS
	.align		4
        /*0a94*/ 	.byte	0x04, 0x46
        /*0a96*/ 	.short	(.L_406 - .L_405)


	//   ....[0]....
.L_405:
        /*0a98*/ 	.word	0x00002370


	//   ....[1]....
        /*0a9c*/ 	.word	0x000024c0


	//   ....[2]....
        /*0aa0*/ 	.word	0x00007eb0


	//   ....[3]....
        /*0aa4*/ 	.word	0x000081d0


	//   ....[4]....
        /*0aa8*/ 	.word	0x0001cf60


	//   ....[5]....
        /*0aac*/ 	.word	0x0001d0b0


	//   ....[6]....
        /*0ab0*/ 	.word	0x0001d1a0


	//   ....[7]....
        /*0ab4*/ 	.word	0x0001d9d0


	//----- nvinfo : EIATTR_MBARRIER_INSTR_OFFSETS
	.align		4
.L_406:
        /*0ab8*/ 	.byte	0x04, 0x39
        /*0aba*/ 	.short	(.L_408 - .L_407)


	//   ....[0]....
.L_407:
        /*0abc*/ 	.word	0x000002d0
        /*0ac0*/ 	.word	0x000000ff
        /*0ac4*/ 	.word	0x00028c00
        /*0ac8*/ 	.short	0x0100
        /*0aca*/ 	.byte	0x08
	.zero		1


	//   ....[1]....
        /*0acc*/ 	.word	0x000002e0
        /*0ad0*/ 	.word	0x000000ff
        /*0ad4*/ 	.word	0x00028c20
        /*0ad8*/ 	.short	0x0100
        /*0ada*/ 	.byte	0x08
	.zero		1


	//   ....[2]....
        /*0adc*/ 	.word	0x00000390
        /*0ae0*/ 	.word	0x000000ff
        /*0ae4*/ 	.word	0x00028c30
        /*0ae8*/ 	.short	0x0100
        /*0aea*/ 	.byte	0x06
	.zero		1


	//   ....[3]....
        /*0aec*/ 	.word	0x000003a0
        /*0af0*/ 	.word	0x000000ff
        /*0af4*/ 	.word	0x00028c40
        /*0af8*/ 	.short	0x0100
        /*0afa*/ 	.byte	0x06
	.zero		1


	//   ....[4]....
        /*0afc*/ 	.word	0x000003b0
        /*0b00*/ 	.word	0x000000ff
        /*0b04*/ 	.word	0x00028c38
        /*0b08*/ 	.short	0x0100
        /*0b0a*/ 	.byte	0x06
	.zero		1


	//   ....[5]....
        /*0b0c*/ 	.word	0x000003c0
        /*0b10*/ 	.word	0x000000ff
        /*0b14*/ 	.word	0x00028c48
        /*0b18*/ 	.short	0x0100
        /*0b1a*/ 	.byte	0x06
	.zero		1


	//   ....[6]....
        /*0b1c*/ 	.word	0x000004f0
        /*0b20*/ 	.word	0x000000ff
        /*0b24*/ 	.word	0x00028c50
        /*0b28*/ 	.short	0x0100
        /*0b2a*/ 	.byte	0x08
	.zero		1


	//   ....[7]....
        /*0b2c*/ 	.word	0x00000500
        /*0b30*/ 	.word	0x000000ff
        /*0b34*/ 	.word	0x00028c60
        /*0b38*/ 	.short	0x0100
        /*0b3a*/ 	.byte	0x08
	.zero		1


	//   ....[8]....
        /*0b3c*/ 	.word	0x00000510
        /*0b40*/ 	.word	0x000000ff
        /*0b44*/ 	.word	0x00028c58
        /*0b48*/ 	.short	0x0100
        /*0b4a*/ 	.byte	0x08
	.zero		1


	//   ....[9]....
        /*0b4c*/ 	.word	0x00000520
        /*0b50*/ 	.word	0x000000ff
        /*0b54*/ 	.word	0x00028c68
        /*0b58*/ 	.short	0x0100
        /*0b5a*/ 	.byte	0x08
	.zero		1


	//   ....[10]....
        /*0b5c*/ 	.word	0x00000610
        /*0b60*/ 	.word	0x000000ff
        /*0b64*/ 	.word	0x00028c70
        /*0b68*/ 	.short	0x0100
        /*0b6a*/ 	.byte	0x06
	.zero		1


	//   ....[11]....
        /*0b6c*/ 	.word	0x00000620
        /*0b70*/ 	.word	0x000000ff
        /*0b74*/ 	.word	0x00028c80
        /*0b78*/ 	.short	0x0100
        /*0b7a*/ 	.byte	0x06
	.zero		1


	//   ....[12]....
        /*0b7c*/ 	.word	0x00000630
        /*0b80*/ 	.word	0x000000ff
        /*0b84*/ 	.word	0x00028c78
        /*0b88*/ 	.short	0x0100
        /*0b8a*/ 	.byte	0x06
	.zero		1


	//   ....[13]....
        /*0b8c*/ 	.word	0x00000640
        /*0b90*/ 	.word	0x000000ff
        /*0b94*/ 	.word	0x00028c88
        /*0b98*/ 	.short	0x0100
        /*0b9a*/ 	.byte	0x06
	.zero		1


	//   ....[14]....
        /*0b9c*/ 	.word	0x00000770
        /*0ba0*/ 	.word	0x000000ff
        /*0ba4*/ 	.word	0x00028c90
        /*0ba8*/ 	.short	0x0100
        /*0baa*/ 	.byte	0x08
	.zero		1


	//   ....[15]....
        /*0bac*/ 	.word	0x00000780
        /*0bb0*/ 	.word	0x000000ff
        /*0bb4*/ 	.word	0x00028ca0
        /*0bb8*/ 	.short	0x0100
        /*0bba*/ 	.byte	0x08
	.zero		1


	//   ....[16]....
        /*0bbc*/ 	.word	0x00000790
        /*0bc0*/ 	.word	0x000000ff
        /*0bc4*/ 	.word	0x00028c98
        /*0bc8*/ 	.short	0x0100
        /*0bca*/ 	.byte	0x08
	.zero		1


	//   ....[17]....
        /*0bcc*/ 	.word	0x000007a0
        /*0bd0*/ 	.word	0x000000ff
        /*0bd4*/ 	.word	0x00028ca8
        /*0bd8*/ 	.short	0x0100
        /*0bda*/ 	.byte	0x08
	.zero		1


	//   ....[18]....
        /*0bdc*/ 	.word	0x000008d0
        /*0be0*/ 	.word	0x000000ff
        /*0be4*/ 	.word	0x00028cb0
        /*0be8*/ 	.short	0x0100
        /*0bea*/ 	.byte	0x08
	.zero		1


	//   ....[19]....
        /*0bec*/ 	.word	0x000008e0
        /*0bf0*/ 	.word	0x000000ff
        /*0bf4*/ 	.word	0x00028cc0
        /*0bf8*/ 	.short	0x0100
        /*0bfa*/ 	.byte	0x08
	.zero		1


	//   ....[20]....
        /*0bfc*/ 	.word	0x000008f0
        /*0c00*/ 	.word	0x000000ff
        /*0c04*/ 	.word	0x00028cb8
        /*0c08*/ 	.short	0x0100
        /*0c0a*/ 	.byte	0x08
	.zero		1


	//   ....[21]....
        /*0c0c*/ 	.word	0x00000900
        /*0c10*/ 	.word	0x000000ff
        /*0c14*/ 	.word	0x00028cc8
        /*0c18*/ 	.short	0x0100
        /*0c1a*/ 	.byte	0x08
	.zero		1


	//   ....[22]....
        /*0c1c*/ 	.word	0x00003060
        /*0c20*/ 	.word	0x0000004a
        /*0c24*/ 	.word	0x00028c90
        /*0c28*/ 	.short	0x010a
        /*0c2a*/ 	.byte	0x3f
	.zero		1


	//   ....[23]....
        /*0c2c*/ 	.word	0x00003a80
        /*0c30*/ 	.word	0x0000004a
        /*0c34*/ 	.word	0x00028c90
        /*0c38*/ 	.short	0x010a
        /*0c3a*/ 	.byte	0x3f
	.zero		1


	//   ....[24]....
        /*0c3c*/ 	.word	0x00004390
        /*0c40*/ 	.word	0x0000004a
        /*0c44*/ 	.word	0x00028c90
        /*0c48*/ 	.short	0x010a
        /*0c4a*/ 	.byte	0x3f
	.zero		1


	//   ....[25]....
        /*0c4c*/ 	.word	0x00004590
        /*0c50*/ 	.word	0x00000004
        /*0c54*/ 	.word	0x00000000
        /*0c58*/ 	.short	0x0101
        /*0c5a*/ 	.byte	0x3f
	.zero		1


	//   ....[26]....
        /*0c5c*/ 	.word	0x000045d0
        /*0c60*/ 	.word	0x0000004a
        /*0c64*/ 	.word	0x00028cb0
        /*0c68*/ 	.short	0x010a
        /*0c6a*/ 	.byte	0x3f
	.zero		1


	//   ....[27]....
        /*0c6c*/ 	.word	0x00004c00
        /*0c70*/ 	.word	0x0000004a
        /*0c74*/ 	.word	0x00000000
        /*0c78*/ 	.short	0x0101
        /*0c7a*/ 	.byte	0x3f
	.zero		1


	//   ....[28]....
        /*0c7c*/ 	.word	0x000058e0
        /*0c80*/ 	.word	0x00000009
        /*0c84*/ 	.word	0x00028c50
        /*0c88*/ 	.short	0x010a
        /*0c8a*/ 	.byte	0x3f
	.zero		1


	//   ....[29]....
        /*0c8c*/ 	.word	0x00005ca0
        /*0c90*/ 	.word	0x00000009
        /*0c94*/ 	.word	0x00000000
        /*0c98*/ 	.short	0x0101
        /*0c9a*/ 	.byte	0x3f
	.zero		1


	//   ....[30]....
        /*0c9c*/ 	.word	0x000065e0
        /*0ca0*/ 	.word	0x00000015
        /*0ca4*/ 	.word	0x00028c50
        /*0ca8*/ 	.short	0x010a
        /*0caa*/ 	.byte	0x3f
	.zero		1


	//   ....[31]....
        /*0cac*/ 	.word	0x00006630
        /*0cb0*/ 	.word	0x00000015
        /*0cb4*/ 	.word	0x00028c50
        /*0cb8*/ 	.short	0x010a
        /*0cba*/ 	.byte	0x3f
	.zero		1


	//   ....[32]....
        /*0cbc*/ 	.word	0x00006900
        /*0cc0*/ 	.word	0x00000015
        /*0cc4*/ 	.word	0x00000000
        /*0cc8*/ 	.short	0x0101
        /*0cca*/ 	.byte	0x3f
	.zero		1


	//   ....[33]....
        /*0ccc*/ 	.word	0x00007f40
        /*0cd0*/ 	.word	0x00000002
        /*0cd4*/ 	.word	0x00028c00
        /*0cd8*/ 	.short	0x010a
        /*0cda*/ 	.byte	0x3f
	.zero		1


	//   ....[34]....
        /*0cdc*/ 	.word	0x00007f90
        /*0ce0*/ 	.word	0x00000002
        /*0ce4*/ 	.word	0x00028c00
        /*0ce8*/ 	.short	0x010a
        /*0cea*/ 	.byte	0x3f
	.zero		1


	//   ....[35]....
        /*0cec*/ 	.word	0x00008a60
        /*0cf0*/ 	.word	0x00000002
        /*0cf4*/ 	.word	0x00028c00
        /*0cf8*/ 	.short	0x010a
        /*0cfa*/ 	.byte	0x3f
	.zero		1


	//   ....[36]....
        /*0cfc*/ 	.word	0x00009f50
        /*0d00*/ 	.word	0x00000002
        /*0d04*/ 	.word	0x00028c00
        /*0d08*/ 	.short	0x010a
        /*0d0a*/ 	.byte	0x3f
	.zero		1


	//   ....[37]....
        /*0d0c*/ 	.word	0x0000aef0
        /*0d10*/ 	.word	0x0000000e
        /*0d14*/ 	.word	0x00028c30
        /*0d18*/ 	.short	0x010a
        /*0d1a*/ 	.byte	0x3f
	.zero		1


	//   ....[38]....
        /*0d1c*/ 	.word	0x0000af80
        /*0d20*/ 	.word	0x0000000e
        /*0d24*/ 	.word	0x00028c30
        /*0d28*/ 	.short	0x010a
        /*0d2a*/ 	.byte	0x3f
	.zero		1


	//   ....[39]....
        /*0d2c*/ 	.word	0x0000b460
        /*0d30*/ 	.word	0x00000000
        /*0d34*/ 	.word	0x00000000
        /*0d38*/ 	.short	0x0101
        /*0d3a*/ 	.byte	0x3f
	.zero		1


	//   ....[40]....
        /*0d3c*/ 	.word	0x0000cac0
        /*0d40*/ 	.word	0x0000000e
        /*0d44*/ 	.word	0x00028c50
        /*0d48*/ 	.short	0x010a
        /*0d4a*/ 	.byte	0x3f
	.zero		1


	//   ....[41]....
        /*0d4c*/ 	.word	0x0000cb80
        /*0d50*/ 	.word	0x0000000e
        /*0d54*/ 	.word	0x00028c50
        /*0d58*/ 	.short	0x010a
        /*0d5a*/ 	.byte	0x3f
	.zero		1


	//   ....[42]....
        /*0d5c*/ 	.word	0x0000cea0
        /*0d60*/ 	.word	0x0000000e
        /*0d64*/ 	.word	0x00000000
        /*0d68*/ 	.short	0x0101
        /*0d6a*/ 	.byte	0x3f
	.zero		1


	//   ....[43]....
        /*0d6c*/ 	.word	0x0000d130
        /*0d70*/ 	.word	0x000000d4
        /*0d74*/ 	.word	0x00028c30
        /*0d78*/ 	.short	0x010a
        /*0d7a*/ 	.byte	0x3f
	.zero		1


	//   ....[44]....
        /*0d7c*/ 	.word	0x0000d1a0
        /*0d80*/ 	.word	0x000000d4
        /*0d84*/ 	.word	0x00028c30
        /*0d88*/ 	.short	0x010a
        /*0d8a*/ 	.byte	0x3f
	.zero		1


	//   ....[45]....
        /*0d8c*/ 	.word	0x0000d4b0
        /*0d90*/ 	.word	0x0000000d
        /*0d94*/ 	.word	0x00000000
        /*0d98*/ 	.short	0x0101
        /*0d9a*/ 	.byte	0x3f
	.zero		1


	//   ....[46]....
        /*0d9c*/ 	.word	0x0000f1a0
        /*0da0*/ 	.word	0x000000d4
        /*0da4*/ 	.word	0x00028c50
        /*0da8*/ 	.short	0x010a
        /*0daa*/ 	.byte	0x3f
	.zero		1


	//   ....[47]....
        /*0dac*/ 	.word	0x0000f1f0
        /*0db0*/ 	.word	0x000000d4
        /*0db4*/ 	.word	0x00028c50
        /*0db8*/ 	.short	0x010a
        /*0dba*/ 	.byte	0x3f
	.zero		1


	//   ....[48]....
        /*0dbc*/ 	.word	0x0000f4f0
        /*0dc0*/ 	.word	0x000000d4
        /*0dc4*/ 	.word	0x00000000
        /*0dc8*/ 	.short	0x0101
        /*0dca*/ 	.byte	0x3f
	.zero		1


	//   ....[49]....
        /*0dcc*/ 	.word	0x0000f8e0
        /*0dd0*/ 	.word	0x0000000e
        /*0dd4*/ 	.word	0x00028c30
        /*0dd8*/ 	.short	0x010a
        /*0dda*/ 	.byte	0x3f
	.zero		1


	//   ....[50]....
        /*0ddc*/ 	.word	0x0000f950
        /*0de0*/ 	.word	0x0000000e
        /*0de4*/ 	.word	0x00028c30
        /*0de8*/ 	.short	0x010a
        /*0dea*/ 	.byte	0x3f
	.zero		1


	//   ....[51]....
        /*0dec*/ 	.word	0x0000fe70
        /*0df0*/ 	.word	0x00000014
        /*0df4*/ 	.word	0x00000000
        /*0df8*/ 	.short	0x0101
        /*0dfa*/ 	.byte	0x3f
	.zero		1


	//   ....[52]....
        /*0dfc*/ 	.word	0x00010eb0
        /*0e00*/ 	.word	0x0000000e
        /*0e04*/ 	.word	0x00028c50
        /*0e08*/ 	.short	0x010a
        /*0e0a*/ 	.byte	0x3f
	.zero		1


	//   ....[53]....
        /*0e0c*/ 	.word	0x00010f00
        /*0e10*/ 	.word	0x0000000e
        /*0e14*/ 	.word	0x00028c50
        /*0e18*/ 	.short	0x010a
        /*0e1a*/ 	.byte	0x3f
	.zero		1


	//   ....[54]....
        /*0e1c*/ 	.word	0x000111e0
        /*0e20*/ 	.word	0x0000000e
        /*0e24*/ 	.word	0x00000000
        /*0e28*/ 	.short	0x0101
        /*0e2a*/ 	.byte	0x3f
	.zero		1


	//   ....[55]....
        /*0e2c*/ 	.word	0x00011320
        /*0e30*/ 	.word	0x000000ce
        /*0e34*/ 	.word	0x00028c30
        /*0e38*/ 	.short	0x010a
        /*0e3a*/ 	.byte	0x3f
	.zero		1


	//   ....[56]....
        /*0e3c*/ 	.word	0x00011390
        /*0e40*/ 	.word	0x000000ce
        /*0e44*/ 	.word	0x00028c30
        /*0e48*/ 	.short	0x010a
        /*0e4a*/ 	.byte	0x3f
	.zero		1


	//   ....[57]....
        /*0e4c*/ 	.word	0x00011700
        /*0e50*/ 	.word	0x0000000c
        /*0e54*/ 	.word	0x00000000
        /*0e58*/ 	.short	0x0101
        /*0e5a*/ 	.byte	0x3f
	.zero		1


	//   ....[58]....
        /*0e5c*/ 	.word	0x000133b0
        /*0e60*/ 	.word	0x000000ce
        /*0e64*/ 	.word	0x00028c50
        /*0e68*/ 	.short	0x010a
        /*0e6a*/ 	.byte	0x3f
	.zero		1


	//   ....[59]....
        /*0e6c*/ 	.word	0x00013400
        /*0e70*/ 	.word	0x000000ce
        /*0e74*/ 	.word	0x00028c50
        /*0e78*/ 	.short	0x010a
        /*0e7a*/ 	.byte	0x3f
	.zero		1


	//   ....[60]....
        /*0e7c*/ 	.word	0x00013700
        /*0e80*/ 	.word	0x000000ce
        /*0e84*/ 	.word	0x00000000
        /*0e88*/ 	.short	0x0101
        /*0e8a*/ 	.byte	0x3f
	.zero		1


	//   ....[61]....
        /*0e8c*/ 	.word	0x00015f20
        /*0e90*/ 	.word	0x00000008
        /*0e94*/ 	.word	0x00000000
        /*0e98*/ 	.short	0x0101
        /*0e9a*/ 	.byte	0x3f
	.zero		1


	//   ....[62]....
        /*0e9c*/ 	.word	0x00016c00
        /*0ea0*/ 	.word	0x00000008
        /*0ea4*/ 	.word	0x00000000
        /*0ea8*/ 	.short	0x0101
        /*0eaa*/ 	.byte	0x3f
	.zero		1


	//   ....[63]....
        /*0eac*/ 	.word	0x0001aca0
        /*0eb0*/ 	.word	0x00000012
        /*0eb4*/ 	.word	0x00028c20
        /*0eb8*/ 	.short	0x010a
        /*0eba*/ 	.byte	0x3f
	.zero		1


	//   ....[64]....
        /*0ebc*/ 	.word	0x0001ad70
        /*0ec0*/ 	.word	0x00000007
        /*0ec4*/ 	.word	0x00028ca0
        /*0ec8*/ 	.short	0x010a
        /*0eca*/ 	.byte	0x3f
	.zero		1


	//   ....[65]....
        /*0ecc*/ 	.word	0x0001afb0
        /*0ed0*/ 	.word	0x00000007
        /*0ed4*/ 	.word	0x00028cc0
        /*0ed8*/ 	.short	0x010a
        /*0eda*/ 	.byte	0x3f
	.zero		1


	//   ....[66]....
        /*0edc*/ 	.word	0x0001ba10
        /*0ee0*/ 	.word	0x00000006
        /*0ee4*/ 	.word	0x00028ca0
        /*0ee8*/ 	.short	0x010a
        /*0eea*/ 	.byte	0x3f
	.zero		1


	//   ....[67]....
        /*0eec*/ 	.word	0x0001bc40
        /*0ef0*/ 	.word	0x00000006
        /*0ef4*/ 	.word	0x00028cc0
        /*0ef8*/ 	.short	0x010a
        /*0efa*/ 	.byte	0x3f
	.zero		1


	//   ....[68]....
        /*0efc*/ 	.word	0x0001d5a0
        /*0f00*/ 	.word	0x00000000
        /*0f04*/ 	.word	0x00028c40
        /*0f08*/ 	.short	0x010a
        /*0f0a*/ 	.byte	0x3f
	.zero		1


	//   ....[69]....
        /*0f0c*/ 	.word	0x0001e070
        /*0f10*/ 	.word	0x00000012
        /*0f14*/ 	.word	0x00028c00
        /*0f18*/ 	.short	0x0107
        /*0f1a*/ 	.byte	0x3f
	.zero		1


	//   ....[70]....
        /*0f1c*/ 	.word	0x0001e160
        /*0f20*/ 	.word	0x00000012
        /*0f24*/ 	.word	0x00028c00
        /*0f28*/ 	.short	0x0101
        /*0f2a*/ 	.byte	0x3f
	.zero		1


	//   ....[71]....
        /*0f2c*/ 	.word	0x0001e180
        /*0f30*/ 	.word	0x00000012
        /*0f34*/ 	.word	0x00028c20
        /*0f38*/ 	.short	0x010a
        /*0f3a*/ 	.byte	0x3f
	.zero		1


	//   ....[72]....
        /*0f3c*/ 	.word	0x0001e260
        /*0f40*/ 	.word	0x00000000
        /*0f44*/ 	.word	0x00028c60
        /*0f48*/ 	.short	0x010a
        /*0f4a*/ 	.byte	0x3f
	.zero		1


	//   ....[73]....
        /*0f4c*/ 	.word	0x0001ef30
        /*0f50*/ 	.word	0x00000002
        /*0f54*/ 	.word	0x00028c40
        /*0f58*/ 	.short	0x010a
        /*0f5a*/ 	.byte	0x3f
	.zero		1


	//   ....[74]....
        /*0f5c*/ 	.word	0x0001f180
        /*0f60*/ 	.word	0x00000002
        /*0f64*/ 	.word	0x00028c60
        /*0f68*/ 	.short	0x010a
        /*0f6a*/ 	.byte	0x3f
	.zero		1


	//   ....[75]....
        /*0f6c*/ 	.word	0x0001fd20
        /*0f70*/ 	.word	0x00000002
        /*0f74*/ 	.word	0x00028c40
        /*0f78*/ 	.short	0x010a
        /*0f7a*/ 	.byte	0x3f
	.zero		1


	//   ....[76]....
        /*0f7c*/ 	.word	0x0001ff70
        /*0f80*/ 	.word	0x00000002
        /*0f84*/ 	.word	0x00028c60
        /*0f88*/ 	.short	0x010a
        /*0f8a*/ 	.byte	0x3f
	.zero		1


	//   ....[77]....
        /*0f8c*/ 	.word	0x00020ab0
        /*0f90*/ 	.word	0x00000003
        /*0f94*/ 	.word	0x00028c40
        /*0f98*/ 	.short	0x010a
        /*0f9a*/ 	.byte	0x3f
	.zero		1


	//   ....[78]....
        /*0f9c*/ 	.word	0x00020d00
        /*0fa0*/ 	.word	0x00000003
        /*0fa4*/ 	.word	0x00028c60
        /*0fa8*/ 	.short	0x010a
        /*0faa*/ 	.byte	0x3f
	.zero		1


	//   ....[79]....
        /*0fac*/ 	.word	0x00022a60
        /*0fb0*/ 	.word	0x00000000
        /*0fb4*/ 	.word	0x00028c20
        /*0fb8*/ 	.short	0x010a
        /*0fba*/ 	.byte	0x3f
	.zero		1


	//   ....[80]....
        /*0fbc*/ 	.word	0x00022c40
        /*0fc0*/ 	.word	0x00000006
        /*0fc4*/ 	.word	0x00000000
        /*0fc8*/ 	.short	0x010a
        /*0fca*/ 	.byte	0x3f
	.zero		1


	//   ....[81]....
        /*0fcc*/ 	.word	0x00022c70
        /*0fd0*/ 	.word	0x00000007
        /*0fd4*/ 	.word	0x00000000
        /*0fd8*/ 	.short	0x010a
        /*0fda*/ 	.byte	0x3f
	.zero		1


	//   ....[82]....
        /*0fdc*/ 	.word	0x00022cd0
        /*0fe0*/ 	.word	0x00000004
        /*0fe4*/ 	.word	0x00000000
        /*0fe8*/ 	.short	0x010a
        /*0fea*/ 	.byte	0x3f
	.zero		1


	//   ....[83]....
        /*0fec*/ 	.word	0x00022d00
        /*0ff0*/ 	.word	0x00000003
        /*0ff4*/ 	.word	0x00000000
        /*0ff8*/ 	.short	0x010a
        /*0ffa*/ 	.byte	0x3f
	.zero		1


	//   ....[84]....
        /*0ffc*/ 	.word	0x00022d60
        /*1000*/ 	.word	0x0000004a
        /*1004*/ 	.word	0x00028c90
        /*1008*/ 	.short	0x010a
        /*100a*/ 	.byte	0x3f
	.zero		1


	//   ....[85]....
        /*100c*/ 	.word	0x00022db0
        /*1010*/ 	.word	0x0000004a
        /*1014*/ 	.word	0x00028c90
        /*1018*/ 	.short	0x010a
        /*101a*/ 	.byte	0x3f
	.zero		1


	//   ....[86]....
        /*101c*/ 	.word	0x00022e00
        /*1020*/ 	.word	0x0000004a
        /*1024*/ 	.word	0x00028c90
        /*1028*/ 	.short	0x010a
        /*102a*/ 	.byte	0x3f
	.zero		1


	//   ....[87]....
        /*102c*/ 	.word	0x00022e50
        /*1030*/ 	.word	0x0000004a
        /*1034*/ 	.word	0x00028cb0
        /*1038*/ 	.short	0x010a
        /*103a*/ 	.byte	0x3f
	.zero		1


	//   ....[88]....
        /*103c*/ 	.word	0x00022ea0
        /*1040*/ 	.word	0x00000009
        /*1044*/ 	.word	0x00028c50
        /*1048*/ 	.short	0x010a
        /*104a*/ 	.byte	0x3f
	.zero		1


	//   ....[89]....
        /*104c*/ 	.word	0x00022ef0
        /*1050*/ 	.word	0x00000015
        /*1054*/ 	.word	0x00028c50
        /*1058*/ 	.short	0x010a
        /*105a*/ 	.byte	0x3f
	.zero		1


	//   ....[90]....
        /*105c*/ 	.word	0x000232d0
        /*1060*/ 	.word	0x00000002
        /*1064*/ 	.word	0x00028c00
        /*1068*/ 	.short	0x010a
        /*106a*/ 	.byte	0x3f
	.zero		1


	//   ....[91]....
        /*106c*/ 	.word	0x000236e0
        /*1070*/ 	.word	0x00000002
        /*1074*/ 	.word	0x00028c00
        /*1078*/ 	.short	0x010a
        /*107a*/ 	.byte	0x3f
	.zero		1


	//   ....[92]....
        /*107c*/ 	.word	0x00023730
        /*1080*/ 	.word	0x0000000e
        /*1084*/ 	.word	0x00028c30
        /*1088*/ 	.short	0x010a
        /*108a*/ 	.byte	0x3f
	.zero		1


	//   ....[93]....
        /*108c*/ 	.word	0x00023780
        /*1090*/ 	.word	0x0000000e
        /*1094*/ 	.word	0x00028c50
        /*1098*/ 	.short	0x010a
        /*109a*/ 	.byte	0x3f
	.zero		1


	//   ....[94]....
        /*109c*/ 	.word	0x000237d0
        /*10a0*/ 	.word	0x000000d4
        /*10a4*/ 	.word	0x00028c30
        /*10a8*/ 	.short	0x010a
        /*10aa*/ 	.byte	0x3f
	.zero		1


	//   ....[95]....
        /*10ac*/ 	.word	0x00023820
        /*10b0*/ 	.word	0x000000d4
        /*10b4*/ 	.word	0x00028c50
        /*10b8*/ 	.short	0x010a
        /*10ba*/ 	.byte	0x3f
	.zero		1


	//   ....[96]....
        /*10bc*/ 	.word	0x00023870
        /*10c0*/ 	.word	0x0000000e
        /*10c4*/ 	.word	0x00028c30
        /*10c8*/ 	.short	0x010a
        /*10ca*/ 	.byte	0x3f
	.zero		1


	//   ....[97]....
        /*10cc*/ 	.word	0x000238c0
        /*10d0*/ 	.word	0x0000000e
        /*10d4*/ 	.word	0x00028c50
        /*10d8*/ 	.short	0x010a
        /*10da*/ 	.byte	0x3f
	.zero		1


	//   ....[98]....
        /*10dc*/ 	.word	0x00023910
        /*10e0*/ 	.word	0x000000ce
        /*10e4*/ 	.word	0x00028c30
        /*10e8*/ 	.short	0x010a
        /*10ea*/ 	.byte	0x3f
	.zero		1


	//   ....[99]....
        /*10ec*/ 	.word	0x00023960
        /*10f0*/ 	.word	0x000000ce
        /*10f4*/ 	.word	0x00028c50
        /*10f8*/ 	.short	0x010a
        /*10fa*/ 	.byte	0x3f
	.zero		1


	//   ....[100]....
        /*10fc*/ 	.word	0x00023b00
        /*1100*/ 	.word	0x00000012
        /*1104*/ 	.word	0x00028c20
        /*1108*/ 	.short	0x010a
        /*110a*/ 	.byte	0x3f
	.zero		1


	//   ....[101]....
        /*110c*/ 	.word	0x00023b50
        /*1110*/ 	.word	0x00000007
        /*1114*/ 	.word	0x00028ca0
        /*1118*/ 	.short	0x010a
        /*111a*/ 	.byte	0x3f
	.zero		1


	//   ....[102]....
        /*111c*/ 	.word	0x00023ba0
        /*1120*/ 	.word	0x00000007
        /*1124*/ 	.word	0x00028cc0
        /*1128*/ 	.short	0x010a
        /*112a*/ 	.byte	0x3f
	.zero		1


	//   ....[103]....
        /*112c*/ 	.word	0x00023bf0
        /*1130*/ 	.word	0x00000006
        /*1134*/ 	.word	0x00028ca0
        /*1138*/ 	.short	0x010a
        /*113a*/ 	.byte	0x3f
	.zero		1


	//   ....[104]....
        /*113c*/ 	.word	0x00023c40
        /*1140*/ 	.word	0x00000006
        /*1144*/ 	.word	0x00028cc0
        /*1148*/ 	.short	0x010a
        /*114a*/ 	.byte	0x3f
	.zero		1


	//   ....[105]....
        /*114c*/ 	.word	0x00023de0
        /*1150*/ 	.word	0x00000000
        /*1154*/ 	.word	0x00028c40
        /*1158*/ 	.short	0x010a
        /*115a*/ 	.byte	0x3f
	.zero		1


	//   ....[106]....
        /*115c*/ 	.word	0x00024340
        /*1160*/ 	.word	0x00000012
        /*1164*/ 	.word	0x00028c20
        /*1168*/ 	.short	0x010a
        /*116a*/ 	.byte	0x3f
	.zero		1


	//   ....[107]....
        /*116c*/ 	.word	0x00024390
        /*1170*/ 	.word	0x00000000
        /*1174*/ 	.word	0x00028c60
        /*1178*/ 	.short	0x010a
        /*117a*/ 	.byte	0x3f
	.zero		1


	//   ....[108]....
        /*117c*/ 	.word	0x000243e0
        /*1180*/ 	.word	0x00000002
        /*1184*/ 	.word	0x00028c40
        /*1188*/ 	.short	0x010a
        /*118a*/ 	.byte	0x3f
	.zero		1


	//   ....[109]....
        /*118c*/ 	.word	0x00024430
        /*1190*/ 	.word	0x00000002
        /*1194*/ 	.word	0x00028c60
        /*1198*/ 	.short	0x010a
        /*119a*/ 	.byte	0x3f
	.zero		1


	//   ....[110]....
        /*119c*/ 	.word	0x00024480
        /*11a0*/ 	.word	0x00000002
        /*11a4*/ 	.word	0x00028c40
        /*11a8*/ 	.short	0x010a
        /*11aa*/ 	.byte	0x3f
	.zero		1


	//   ....[111]....
        /*11ac*/ 	.word	0x000244d0
        /*11b0*/ 	.word	0x00000002
        /*11b4*/ 	.word	0x00028c60
        /*11b8*/ 	.short	0x010a
        /*11ba*/ 	.byte	0x3f
	.zero		1


	//   ....[112]....
        /*11bc*/ 	.word	0x00024520
        /*11c0*/ 	.word	0x00000003
        /*11c4*/ 	.word	0x00028c40
        /*11c8*/ 	.short	0x010a
        /*11ca*/ 	.byte	0x3f
	.zero		1


	//   ....[113]....
        /*11cc*/ 	.word	0x00024570
        /*11d0*/ 	.word	0x00000003
        /*11d4*/ 	.word	0x00028c60
        /*11d8*/ 	.short	0x010a
        /*11da*/ 	.byte	0x3f
	.zero		1


	//   ....[114]....
        /*11dc*/ 	.word	0x000250f0
        /*11e0*/ 	.word	0x00000000
        /*11e4*/ 	.word	0x00028c20
        /*11e8*/ 	.short	0x010a
        /*11ea*/ 	.byte	0x3f
	.zero		1


	//   ....[115]....
        /*11ec*/ 	.word	0x00025290
        /*11f0*/ 	.word	0x00000006
        /*11f4*/ 	.word	0x00000000
        /*11f8*/ 	.short	0x010a
        /*11fa*/ 	.byte	0x3f
	.zero		1


	//   ....[116]....
        /*11fc*/ 	.word	0x000252e0
        /*1200*/ 	.word	0x00000007
        /*1204*/ 	.word	0x00000000
        /*1208*/ 	.short	0x010a
        /*120a*/ 	.byte	0x3f
	.zero		1


	//   ....[117]....
        /*120c*/ 	.word	0x00025330
        /*1210*/ 	.word	0x00000004
        /*1214*/ 	.word	0x00000000
        /*1218*/ 	.short	0x010a
        /*121a*/ 	.byte	0x3f
	.zero		1


	//----- nvinfo : EIATTR_NUM_MBARRIERS
	.align		4
.L_408:
        /*121c*/ 	.byte	0x03, 0x38
        /*121e*/ 	.short	0x0016


	//----- nvinfo : EIATTR_EXIT_INSTR_OFFSETS
	.align		4
        /*1220*/ 	.byte	0x04, 0x1c
        /*1222*/ 	.short	(.L_410 - .L_409)


	//   ....[0]....
.L_409:
        /*1224*/ 	.word	0x00022d50


	//----- nvinfo : EIATTR_MAX_THREADS
	.align		4
.L_410:
        /*1228*/ 	.byte	0x04, 0x05
        /*122a*/ 	.short	(.L_412 - .L_411)
.L_411:
        /*122c*/ 	.word	0x00000180
        /*1230*/ 	.word	0x00000001
        /*1234*/ 	.word	0x00000001


	//----- nvinfo : EIATTR_CRS_STACK_SIZE
	.align		4
.L_412:
        /*1238*/ 	.byte	0x04, 0x1e
        /*123a*/ 	.short	(.L_414 - .L_413)
.L_413:
        /*123c*/ 	.word	0x00000000


	//----- nvinfo : EIATTR_CBANK_PARAM_SIZE
	.align		4
.L_414:
        /*1240*/ 	.byte	0x03, 0x19
        /*1242*/ 	.short	0x0af0


	//----- nvinfo : EIATTR_PARAM_CBANK
	.align		4
        /*1244*/ 	.byte	0x04, 0x0a
        /*1246*/ 	.short	(.L_416 - .L_415)
	.align		4
.L_415:
        /*1248*/ 	.word	index@(.nv.constant0._ZN7cutlass13device_kernelIN5flash11enable_sm90INS1_16FlashAttnFwdSm90INS1_25CollectiveMainloopFwdSm90ILi2EN4cute5tupleIJNS5_1CILi1EEES8_S8_EEENS6_IJNS7_ILi64EEESA_SA_EEELi512ENS_10bfloat16_tEfNS_4arch4Sm90ELb0ELb1ELb0ELb1ELb0ELb1ELb0ELb0ELb0ELb1ELb1ELb0EEENS1_21CollectiveEpilogueFwdINS6_IJSA_NS7_ILi512EEESA_EEES9_SC_SE_Li256ELb1ELb1ELb1ELb0EEENS1_36VarlenDynamicPersistentTileSchedulerILi64ELi64ELi256ELi128ELb1ELb1ELb1ELb1ELb0ELb1EEEEEEEEEvNT_6ParamsE)
        /*124c*/ 	.short	0x0210
        /*124e*/ 	.short	0x0af0


	//----- nvinfo : EIATTR_SW_WAR
	.align		4
.L_416:
        /*1250*/ 	.byte	0x04, 0x36
        /*1252*/ 	.short	(.L_418 - .L_417)
.L_417:
        /*1254*/ 	.word	0x00000008
.L_418:


//--------------------- .nv.info._ZN7cutlass13device_kernelIN5flash11enable_sm90INS1_16FlashAttnFwdSm90INS1_25CollectiveMainloopFwdSm90ILi2EN4cute5tupleIJNS5_1CILi1EEES8_S8_EEENS6_IJNS7_ILi64EEESA_SA_EEELi512ENS_10bfloat16_tEfNS_4arch4Sm90ELb0ELb1ELb0ELb1ELb0ELb0ELb1ELb0ELb0ELb1ELb1ELb0EEENS1_21CollectiveEpilogueFwdINS6_IJSA_NS7_ILi512EEESA_EEES9_SC_SE_Li256ELb1ELb1ELb1ELb0EEENS1_36VarlenDynamicPersistentTileSchedulerILi64ELi64ELi256ELi128ELb1ELb1ELb1ELb1ELb0ELb1EEEEEEEEEvNT_6ParamsE --------------------------
	.section	.nv.info._ZN7cutlass13device_kernelIN5flash11enable_sm90INS1_16FlashAttnFwdSm90INS1_25CollectiveMainloopFwdSm90ILi2EN4cute5tupleIJNS5_1CILi1EEES8_S8_EEENS6_IJNS7_ILi64EEESA_SA_EEELi512ENS_10bfloat16_tEfNS_4arch4Sm90ELb0ELb1ELb0ELb1ELb0ELb0ELb1ELb0ELb0ELb1ELb1ELb0EEENS1_21CollectiveEpilogueFwdINS6_IJSA_NS7_ILi512EEESA_EEES9_SC_SE_Li256ELb1ELb1ELb1ELb0EEENS1_36VarlenDynamicPersistentTileSchedulerILi64ELi64ELi256ELi128ELb1ELb1ELb1ELb1ELb0ELb1EEEEEEEEEvNT_6ParamsE,"",@"SHT_CUDA_INFO"
	.sectionflags	@""
	.align	4


	//----- nvinfo : EIATTR_CUDA_API_VERSION
	.align		4
        /*0000*/ 	.byte	0x04, 0x37
        /*0002*/ 	.short	(.L_420 - .L_419)
.L_419:
        /*0004*/ 	.word	0x00000082


	//----- nvinfo : EIATTR_KPARAM_INFO
	.align		4
.L_420:
        /*0008*/ 	.byte	0x04, 0x17
        /*000a*/ 	.short	(.L_422 - .L_421)
.L_421:
        /*000c*/ 	.word	0x00000000
        /*0010*/ 	.short	0x0000
        /*0012*/ 	.short	0x0070
        /*0014*/ 	.byte	0x00, 0xf0, 0x01, 0x2e


	//----- nvinfo : EIATTR_SPARSE_MMA_MASK
	.align		4
.L_422:
        /*0018*/ 	.byte	0x03, 0x50
        /*001a*/ 	.short	0x0000


	//----- nvinfo : EIATTR_MAXREG_COUNT
	.align		4
        /*001c*/ 	.byte	0x03, 0x1b
        /*001e*/ 	.short	0x00a8


	//----- nvinfo : EIATTR_NUM_BARRIERS
	.align		4
        /*0020*/ 	.byte	0x02, 0x4c
        /*0022*/ 	.byte	0x10
	.zero		1


	//----- nvinfo : EIATTR_EXTERNS
	.align		4
        /*0024*/ 	.byte	0x04, 0x0f
        /*0026*/ 	.short	(.L_424 - .L_423)


	//   ....[0]....
	.align		4
.L_423:
        /*0028*/ 	.word	index@(__assertfail)


	//----- nvinfo : EIATTR_ANNOTATIONS
	.align		4
.L_424:
        /*002c*/ 	.byte	0x04, 0x55
        /*002e*/ 	.short	(.L_426 - .L_425)


	//   ....[0]....
.L_425:
        /* <DEDUP_REMOVED lines=88> */


	//----- nvinfo : EIATTR_MERCURY_ISA_VERSION
	.align		4
.L_426:
        /*0598*/ 	.byte	0x03, 0x5f
        /*059a*/ 	.short	0x0101


	//----- nvinfo : EIATTR_UNUSED_LOAD_BYTE_OFFSET
	.align		4
        /*059c*/ 	.byte	0x04, 0x44
        /*059e*/ 	.short	(.L_428 - .L_427)


	//   ....[0]....
.L_427:
        /*05a0*/ 	.word	0x00000a30
        /*05a4*/ 	.word	0x0000fff0


	//   ....[1]....
        /*05a8*/ 	.word	0x00011770
        /*05ac*/ 	.word	0x0000fff0


	//----- nvinfo : EIATTR_INT_WARP_WIDE_INSTR_OFFSETS
	.align		4
.L_428:
        /*05b0*/ 	.byte	0x04, 0x31
        /*05b2*/ 	.short	(.L_430 - .L_429)


	//   ....[0]....
.L_429:
        /*05b4*/ 	.word	0x00000130


	//   ....[1]....
        /*05b8*/ 	.word	0x00000170


	//   ....[2]....
        /*05bc*/ 	.word	0x000001e0


	//   ....[3]....
        /*05c0*/ 	.word	0x000001f0


	//   ....[4]....
        /*05c4*/ 	.word	0x00017e50


	//   ....[5]....
        /*05c8*/ 	.word	0x00017eb0


	//   ....[6]....
        /*05cc*/ 	.word	0x0001d890


	//   ....[7]....
        /*05d0*/ 	.word	0x0001d920


	//----- nvinfo : EIATTR_COOP_GROUP_MASK_REGIDS
	.align		4
.L_430:
        /*05d4*/ 	.byte	0x04, 0x29
        /*05d6*/ 	.short	(.L_432 - .L_431)


	//   ....[0]....
.L_431:
        /*05d8*/ 	.word	0xffffffff


	//   ....[1]....
        /*05dc*/ 	.word	0xffffffff


	//   ....[2]....
        /*05e0*/ 	.word	0xffffffff


	//   ....[3]....
        /*05e4*/ 	.word	0xffffffff


	//   ....[4]....
        /*05e8*/ 	.word	0xffffffff


	//   ....[5]....
        /*05ec*/ 	.word	0xffffffff


	//   ....[6]....
        /*05f0*/ 	.word	0xffffffff


	//   ....[7]....
        /*05f4*/ 	.word	0xffffffff


	//   ....[8]....
        /*05f8*/ 	.word	0xffffffff


	//   ....[9]....
        /*05fc*/ 	.word	0xffffffff


	//   ....[10]....
        /*0600*/ 	.word	0xffffffff


	//   ....[11]....
        /*0604*/ 	.word	0xffffffff


	//   ....[12]....
        /*0608*/ 	.word	0xffffffff


	//   ....[13]....
        /*060c*/ 	.word	0xffffffff


	//   ....[14]....
        /*0610*/ 	.word	0xffffffff


	//   ....[15]....
        /*0614*/ 	.word	0xffffffff


	//   ....[16]....
        /*0618*/ 	.word	0xffffffff


	//   ....[17]....
        /*061c*/ 	.word	0xffffffff


	//   ....[18]....
        /*0620*/ 	.word	0xffffffff


	//   ....[19]....
        /*0624*/ 	.word	0xffffffff


	//   ....[20]....
        /*0628*/ 	.word	0xffffffff


	//   ....[21]....
        /*062c*/ 	.word	0xffffffff


	//   ....[22]....
        /*0630*/ 	.word	0xffffffff


	//   ....[23]....
        /*0634*/ 	.word	0xffffffff


	//   ....[24]....
        /*0638*/ 	.word	0xffffffff


	//   ....[25]....
        /*063c*/ 	.word	0xffffffff


	//   ....[26]....
        /*0640*/ 	.word	0xffffffff


	//   ....[27]....
        /*0644*/ 	.word	0xffffffff


	//   ....[28]....
        /*0648*/ 	.word	0xffffffff


	//   ....[29]....
        /*064c*/ 	.word	0xffffffff


	//   ....[30]....
        /*0650*/ 	.word	0xffffffff


	//   ....[31]....
        /*0654*/ 	.word	0xffffffff


	//   ....[32]....
        /*0658*/ 	.word	0xffffffff


	//   ....[33]....
        /*065c*/ 	.word	0xffffffff


	//   ....[34]....
        /*0660*/ 	.word	0xffffffff


	//   ....[35]....
        /*0664*/ 	.word	0xffffffff


	//   ....[36]....
        /*0668*/ 	.word	0xffffffff


	//   ....[37]....
        /*066c*/ 	.word	0xffffffff


	//   ....[38]....
        /*0670*/ 	.word	0xffffffff


	//   ....[39]....
        /*0674*/ 	.word	0xffffffff


	//   ....[40]....
        /*0678*/ 	.word	0xffffffff


	//   ....[41]....
        /*067c*/ 	.word	0xffffffff


	//   ....[42]....
        /*0680*/ 	.word	0xffffffff


	//   ....[43]....
        /*0684*/ 	.word	0xffffffff


	//   ....[44]....
        /*0688*/ 	.word	0xffffffff


	//   ....[45]....
        /*068c*/ 	.word	0xffffffff


	//   ....[46]....
        /*0690*/ 	.word	0xffffffff


	//   ....[47]....
        /*0694*/ 	.word	0xffffffff


	//   ....[48]....
        /*0698*/ 	.word	0xffffffff


	//   ....[49]....
        /*069c*/ 	.word	0xffffffff


	//   ....[50]....
        /*06a0*/ 	.word	0xffffffff


	//   ....[51]....
        /*06a4*/ 	.word	0xffffffff


	//   ....[52]....
        /*06a8*/ 	.word	0xffffffff


	//   ....[53]....
        /*06ac*/ 	.word	0xffffffff


	//   ....[54]....
        /*06b0*/ 	.word	0xffffffff


	//   ....[55]....
        /*06b4*/ 	.word	0xffffffff


	//   ....[56]....
        /*06b8*/ 	.word	0xffffffff


	//   ....[57]....
        /*06bc*/ 	.word	0xffffffff


	//   ....[58]....
        /*06c0*/ 	.word	0xffffffff


	//   ....[59]....
        /*06c4*/ 	.word	0xffffffff


	//   ....[60]....
        /*06c8*/ 	.word	0xffffffff


	//   ....[61]....
        /*06cc*/ 	.word	0xffffffff


	//   ....[62]....
        /*06d0*/ 	.word	0xffffffff


	//   ....[63]....
        /*06d4*/ 	.word	0xffffffff


	//   ....[64]....
        /*06d8*/ 	.word	0xffffffff


	//   ....[65]....
        /*06dc*/ 	.word	0xffffffff


	//   ....[66]....
        /*06e0*/ 	.word	0xffffffff


	//   ....[67]....
        /*06e4*/ 	.word	0xffffffff


	//   ....[68]....
        /*06e8*/ 	.word	0xffffffff


	//   ....[69]....
        /*06ec*/ 	.word	0xffffffff


	//   ....[70]....
        /*06f0*/ 	.word	0xffffffff


	//   ....[71]....
        /*06f4*/ 	.word	0xffffffff


	//   ....[72]....
        /*06f8*/ 	.word	0xffffffff


	//   ....[73]....
        /*06fc*/ 	.word	0xffffffff


	//   ....[74]....
        /*0700*/ 	.word	0xffffffff


	//   ....[75]....
        /*0704*/ 	.word	0xffffffff


	//   ....[76]....
        /*0708*/ 	.word	0xffffffff


	//   ....[77]....
        /*070c*/ 	.word	0xffffffff


	//   ....[78]....
        /*0710*/ 	.word	0xffffffff


	//   ....[79]....
        /*0714*/ 	.word	0xffffffff


	//   ....[80]....
        /*0718*/ 	.word	0xffffffff


	//   ....[81]....
        /*071c*/ 	.word	0xffffffff


	//   ....[82]....
        /*0720*/ 	.word	0xffffffff


	//   ....[83]....
        /*0724*/ 	.word	0xffffffff


	//   ....[84]....
        /*0728*/ 	.word	0xffffffff


	//   ....[85]....
        /*072c*/ 	.word	0xffffffff


	//   ....[86]....
        /*0730*/ 	.word	0xffffffff


	//   ....[87]....
        /*0734*/ 	.word	0xffffffff


	//   ....[88]....
        /*0738*/ 	.word	0xffffffff


	//   ....[89]....
        /*073c*/ 	.word	0xffffffff


	//   ....[90]....
        /*0740*/ 	.word	0xffffffff


	//   ....[91]....
        /*0744*/ 	.word	0xffffffff


	//   ....[92]....
        /*0748*/ 	.word	0xffffffff


	//   ....[93]....
        /*074c*/ 	.word	0xffffffff


	//   ....[94]....
        /*0750*/ 	.word	0xffffffff


	//   ....[95]....
        /*0754*/ 	.word	0xffffffff


	//   ....[96]....
        /*0758*/ 	.word	0xffffffff


	//   ....[97]....
        /*075c*/ 	.word	0xffffffff


	//   ....[98]....
        /*0760*/ 	.word	0xffffffff


	//   ....[99]....
        /*0764*/ 	.word	0xffffffff


	//   ....[100]....
        /*0768*/ 	.word	0xffffffff


	//   ....[101]....
        /*076c*/ 	.word	0xffffffff


	//   ....[102]....
        /*0770*/ 	.word	0xffffffff


	//   ....[103]....
        /*0774*/ 	.word	0xffffffff


	//   ....[104]....
        /*0778*/ 	.word	0xffffffff


	//   ....[105]....
        /*077c*/ 	.word	0xffffffff


	//   ....[106]....
        /*0780*/ 	.word	0xffffffff


	//   ....[107]....
        /*0784*/ 	.word	0xffffffff


	//   ....[108]....
        /*0788*/ 	.word	0xffffffff


	//   ....[109]....
        /*078c*/ 	.word	0xffffffff


	//   ....[110]....
        /*0790*/ 	.word	0xffffffff


	//   ....[111]....
        /*0794*/ 	.word	0xffffffff


	//   ....[112]....
        /*0798*/ 	.word	0xffffffff


	//   ....[113]....
        /*079c*/ 	.word	0x0500000f


	//   ....[114]....
        /*07a0*/ 	.word	0x0500000f


	//   ....[115]....
        /*07a4*/ 	.word	0x0500000f


	//   ....[116]....
        /*07a8*/ 	.word	0x0500000f


	//   ....[117]....
        /*07ac*/ 	.word	0x0500000f


	//   ....[118]....
        /*07b0*/ 	.word	0x0500000f


	//   ....[119]....
        /*07b4*/ 	.word	0x0500000f


	//   ....[120]....
        /*07b8*/ 	.word	0x0500000f


	//   ....[121]....
        /*07bc*/ 	.word	0x0500000f


	//   ....[122]....
        /*07c0*/ 	.word	0x0500000f


	//   ....[123]....
        /*07c4*/ 	.word	0x0500000f


	//   ....[124]....
        /*07c8*/ 	.word	0x0500000f


	//   ....[125]....
        /*07cc*/ 	.word	0x0500000f


	//   ....[126]....
        /*07d0*/ 	.word	0x0500000f


	//   ....[127]....
        /*07d4*/ 	.word	0x0500000f


	//   ....[128]....
        /*07d8*/ 	.word	0x0500000f


	//   ....[129]....
        /*07dc*/ 	.word	0x0500000f


	//   ....[130]....
        /*07e0*/ 	.word	0x0500000f


	//   ....[131]....
        /*07e4*/ 	.word	0x0500000f


	//   ....[132]....
        /*07e8*/ 	.word	0x0500000f


	//   ....[133]....
        /*07ec*/ 	.word	0x0500000f


	//   ....[134]....
        /*07f0*/ 	.word	0x0500000f


	//   ....[135]....
        /*07f4*/ 	.word	0x0500000f


	//   ....[136]....
        /*07f8*/ 	.word	0x0500000f


	//   ....[137]....
        /*07fc*/ 	.word	0x0500000f


	//   ....[138]....
        /*0800*/ 	.word	0x0500000f


	//   ....[139]....
        /*0804*/ 	.word	0x0500000f


	//   ....[140]....
        /*0808*/ 	.word	0x0500000f


	//   ....[141]....
        /*080c*/ 	.word	0x0500000f


	//   ....[142]....
        /*0810*/ 	.word	0x0500000f


	//   ....[143]....
        /*0814*/ 	.word	0x0500000f


	//   ....[144]....
        /*0818*/ 	.word	0x0500000f


	//   ....[145]....
        /*081c*/ 	.word	0x0500000f


	//   ....[146]....
        /*0820*/ 	.word	0x0500000f


	//   ....[147]....
        /*0824*/ 	.word	0x0500000f


	//   ....[148]....
        /*0828*/ 	.word	0x0500000f


	//----- nvinfo : EIATTR_COOP_GROUP_INSTR_OFFSETS
	.align		4
.L_432:
        /*082c*/ 	.byte	0x04, 0x28
        /*082e*/ 	.short	(.L_434 - .L_433)


	//   ....[0]....
.L_433:
        /*0830*/ 	.word	0x00000070


	//   ....[1]....
        /*0834*/ 	.word	0x00000140


	//   ....[2]....
        /*0838*/ 	.word	0x00000190


	//   ....[3]....
        /*083c*/ 	.word	0x000003a0


	//   ....[4]....
        /*0840*/ 	.word	0x00000500


	//   ....[5]....
        /*0844*/ 	.word	0x00000620


	//   ....[6]....
        /*0848*/ 	.word	0x00000780


	//   ....[7]....
        /*084c*/ 	.word	0x000022e0


	//   ....[8]....
        /*0850*/ 	.word	0x000044c0


	//   ....[9]....
        /*0854*/ 	.word	0x00004ca0


	//   ....[10]....
        /*0858*/ 	.word	0x00005d40


	//   ....[11]....
        /*085c*/ 	.word	0x00006430


	//   ....[12]....
        /*0860*/ 	.word	0x00006930


	//   ....[13]....
        /*0864*/ 	.word	0x00006a60


	//   ....[14]....
        /*0868*/ 	.word	0x00006dc0


	//   ....[15]....
        /*086c*/ 	.word	0x00006e70


	//   ....[16]....
        /*0870*/ 	.word	0x00007660


	//   ....[17]....
        /*0874*/ 	.word	0x00007c30


	//   ....[18]....
        /*0878*/ 	.word	0x00008c40


	//   ....[19]....
        /*087c*/ 	.word	0x00008e70


	//   ....[20]....
        /*0880*/ 	.word	0x000095e0


	//   ....[21]....
        /*0884*/ 	.word	0x00009730


	//   ....[22]....
        /*0888*/ 	.word	0x00009ca0


	//   ....[23]....
        /*088c*/ 	.word	0x00009d00


	//   ....[24]....
        /*0890*/ 	.word	0x0000ad50


	//   ....[25]....
        /*0894*/ 	.word	0x0000b400


	//   ....[26]....
        /*0898*/ 	.word	0x0000c4f0


	//   ....[27]....
        /*089c*/ 	.word	0x0000c510


	//   ....[28]....
        /*08a0*/ 	.word	0x0000caa0


	//   ....[29]....
        /*08a4*/ 	.word	0x0000cc70


	//   ....[30]....
        /*08a8*/ 	.word	0x0000d8a0


	//   ....[31]....
        /*08ac*/ 	.word	0x0000dcf0


	//   ....[32]....
        /*08b0*/ 	.word	0x0000de00


	//   ....[33]....
        /*08b4*/ 	.word	0x0000ef30


	//   ....[34]....
        /*08b8*/ 	.word	0x0000f540


	//   ....[35]....
        /*08bc*/ 	.word	0x0000f560


	//   ....[36]....
        /*08c0*/ 	.word	0x0000fdb0


	//   ....[37]....
        /*08c4*/ 	.word	0x0000ff80


	//   ....[38]....
        /*08c8*/ 	.word	0x00010c30


	//   ....[39]....
        /*08cc*/ 	.word	0x00010c70


	//   ....[40]....
        /*08d0*/ 	.word	0x00010ce0


	//   ....[41]....
        /*08d4*/ 	.word	0x00010d10


	//   ....[42]....
        /*08d8*/ 	.word	0x00010d50


	//   ....[43]....
        /*08dc*/ 	.word	0x000124c0


	//   ....[44]....
        /*08e0*/ 	.word	0x00012830


	//   ....[45]....
        /*08e4*/ 	.word	0x00012850


	//   ....[46]....
        /*08e8*/ 	.word	0x00012860


	//   ....[47]....
        /*08ec*/ 	.word	0x00012890


	//   ....[48]....
        /*08f0*/ 	.word	0x00013510


	//   ....[49]....
        /*08f4*/ 	.word	0x00013530


	//   ....[50]....
        /*08f8*/ 	.word	0x000137e0


	//   ....[51]....
        /*08fc*/ 	.word	0x00013800


	//   ....[52]....
        /*0900*/ 	.word	0x00013ea0


	//   ....[53]....
        /*0904*/ 	.word	0x00013ed0


	//   ....[54]....
        /*0908*/ 	.word	0x00014790


	//   ....[55]....
        /*090c*/ 	.word	0x000147b0


	//   ....[56]....
        /*0910*/ 	.word	0x00015ab0


	//   ....[57]....
        /*0914*/ 	.word	0x00015ae0


	//   ....[58]....
        /*0918*/ 	.word	0x00015d20


	//   ....[59]....
        /*091c*/ 	.word	0x00015d40


	//   ....[60]....
        /*0920*/ 	.word	0x00016000


	//   ....[61]....
        /*0924*/ 	.word	0x00016210


	//   ....[62]....
        /*0928*/ 	.word	0x00016240


	//   ....[63]....
        /*092c*/ 	.word	0x00016270


	//   ....[64]....
        /*0930*/ 	.word	0x000162a0


	//   ....[65]....
        /*0934*/ 	.word	0x000162d0


	//   ....[66]....
        /*0938*/ 	.word	0x00016300


	//   ....[67]....
        /*093c*/ 	.word	0x000164a0


	//   ....[68]....
        /*0940*/ 	.word	0x000164d0


	//   ....[69]....
        /*0944*/ 	.word	0x00016500


	//   ....[70]....
        /*0948*/ 	.word	0x00016530


	//   ....[71]....
        /*094c*/ 	.word	0x00016560


	//   ....[72]....
        /*0950*/ 	.word	0x00016590


	//   ....[73]....
        /*0954*/ 	.word	0x00016630


	//   ....[74]....
        /*0958*/ 	.word	0x00016660


	//   ....[75]....
        /*095c*/ 	.word	0x00016670


	//   ....[76]....
        /*0960*/ 	.word	0x000166a0


	//   ....[77]....
        /*0964*/ 	.word	0x00018420


	//   ....[78]....
        /*0968*/ 	.word	0x00018ee0


	//   ....[79]....
        /*096c*/ 	.word	0x00018ef0


	//   ....[80]....
        /*0970*/ 	.word	0x00018f20


	//   ....[81]....
        /*0974*/ 	.word	0x00019000


	//   ....[82]....
        /*0978*/ 	.word	0x00019030


	//   ....[83]....
        /*097c*/ 	.word	0x00019090


	//   ....[84]....
        /*0980*/ 	.word	0x000190a0


	//   ....[85]....
        /*0984*/ 	.word	0x00019110


	//   ....[86]....
        /*0988*/ 	.word	0x00019aa0


	//   ....[87]....
        /*098c*/ 	.word	0x00019b30


	//   ....[88]....
        /*0990*/ 	.word	0x00019b80


	//   ....[89]....
        /*0994*/ 	.word	0x00019cb0


	//   ....[90]....
        /*0998*/ 	.word	0x00019e20


	//   ....[91]....
        /*099c*/ 	.word	0x00019e30


	//   ....[92]....
        /*09a0*/ 	.word	0x00019f90


	//   ....[93]....
        /*09a4*/ 	.word	0x00019fa0


	//   ....[94]....
        /*09a8*/ 	.word	0x0001dba0


	//   ....[95]....
        /*09ac*/ 	.word	0x0001dbd0


	//   ....[96]....
        /*09b0*/ 	.word	0x0001dc30


	//   ....[97]....
        /*09b4*/ 	.word	0x0001dc60


	//   ....[98]....
        /*09b8*/ 	.word	0x0001dc90


	//   ....[99]....
        /*09bc*/ 	.word	0x0001dcc0


	//   ....[100]....
        /*09c0*/ 	.word	0x0001dcf0


	//   ....[101]....
        /*09c4*/ 	.word	0x0001dd20


	//   ....[102]....
        /*09c8*/ 	.word	0x0001dee0


	//   ....[103]....
        /*09cc*/ 	.word	0x0001df10


	//   ....[104]....
        /*09d0*/ 	.word	0x0001df40


	//   ....[105]....
        /*09d4*/ 	.word	0x0001df70


	//   ....[106]....
        /*09d8*/ 	.word	0x0001dfa0


	//   ....[107]....
        /*09dc*/ 	.word	0x0001dfd0


	//   ....[108]....
        /*09e0*/ 	.word	0x0001e0a0


	//   ....[109]....
        /*09e4*/ 	.word	0x0001e0c0


	//   ....[110]....
        /*09e8*/ 	.word	0x0001e0d0


	//   ....[111]....
        /*09ec*/ 	.word	0x0001e150


	//   ....[112]....
        /*09f0*/ 	.word	0x0001ec90


	//   ....[113]....
        /*09f4*/ 	.word	0x0001f370


	//   ....[114]....
        /*09f8*/ 	.word	0x0001f500


	//   ....[115]....
        /*09fc*/ 	.word	0x0001f560


	//   ....[116]....
        /*0a00*/ 	.word	0x0001f5c0


	//   ....[117]....
        /*0a04*/ 	.word	0x0001f610


	//   ....[118]....
        /*0a08*/ 	.word	0x0001f770


	//   ....[119]....
        /*0a0c*/ 	.word	0x0001f810


	//   ....[120]....
        /*0a10*/ 	.word	0x0001f8c0


	//   ....[121]....
        /*0a14*/ 	.word	0x0001f9a0


	//   ....[122]....
        /*0a18*/ 	.word	0x0001fb60


	//   ....[123]....
        /*0a1c*/ 	.word	0x0001fc40


	//   ....[124]....
        /*0a20*/ 	.word	0x0001fed0


	//   ....[125]....
        /*0a24*/ 	.word	0x0001ffd0


	//   ....[126]....
        /*0a28*/ 	.word	0x000201a0


	//   ....[127]....
        /*0a2c*/ 	.word	0x00020260


	//   ....[128]....
        /*0a30*/ 	.word	0x00020480


	//   ....[129]....
        /*0a34*/ 	.word	0x000204d0


	//   ....[130]....
        /*0a38*/ 	.word	0x00020800


	//   ....[131]....
        /*0a3c*/ 	.word	0x000208a0


	//   ....[132]....
        /*0a40*/ 	.word	0x00020a30


	//   ....[133]....
        /*0a44*/ 	.word	0x00020ab0


	//   ....[134]....
        /*0a48*/ 	.word	0x00020b30


	//   ....[135]....
        /*0a4c*/ 	.word	0x00020bb0


	//   ....[136]....
        /*0a50*/ 	.word	0x00020c30


	//   ....[137]....
        /*0a54*/ 	.word	0x00020cc0


	//   ....[138]....
        /*0a58*/ 	.word	0x00020d60


	//   ....[139]....
        /*0a5c*/ 	.word	0x00020e10


	//   ....[140]....
        /*0a60*/ 	.word	0x00020e90


	//   ....[141]....
        /*0a64*/ 	.word	0x00020f10


	//   ....[142]....
        /*0a68*/ 	.word	0x00020f90


	//   ....[143]....
        /*0a6c*/ 	.word	0x00021020


	//   ....[144]....
        /*0a70*/ 	.word	0x000210a0


	//   ....[145]....
        /*0a74*/ 	.word	0x00021150


	//   ....[146]....
        /*0a78*/ 	.word	0x000211a0


	//   ....[147]....
        /*0a7c*/ 	.word	0x00021260


	//   ....[148]....
        /*0a80*/ 	.word	0x00021390


	//----- nvinfo : EIATTR_REG_RECONFIG
	.align		4
.L_434:
        /*0a84*/ 	.byte	0x01, 0x54
	.zero		2


	//----- nvinfo : EIATTR_SYSCALL_OFFSETS
	.align		4
        /*0a88*/ 	.byte	0x04, 0x46
        /*0a8a*/ 	.short	(.L_436 - .L_435)


	//   ....[0]....
.L_435:
        /*0a8c*/ 	.word	0x00004690


	//   ....[1]....
        /*0a90*/ 	.word	0x00018050


	//   ....[2]....
        /*0a94*/ 	.word	0x000181a0


	//   ....[3]....
        /*0a98*/ 	.word	0x00018290


	//   ....[4]....
        /*0a9c*/ 	.word	0x00018ad0


	//   ....[5]....
        /*0aa0*/ 	.word	0x00019420


	//----- nvinfo : EIATTR_MBARRIER_INSTR_OFFSETS
	.align		4
.L_436:
        /*0aa4*/ 	.byte	0x04, 0x39
        /*0aa6*/ 	.short	(.L_438 - .L_437)


	//   ....[0]....
.L_437:
        /*0aa8*/ 	.word	0x00000280
        /*0aac*/ 	.word	0x000000ff
        /*0ab0*/ 	.word	0x00038800
        /*0ab4*/ 	.short	0x0100
        /*0ab6*/ 	.byte	0x08
	.zero		1


	//   ....[1]....
        /*0ab8*/ 	.word	0x00000290
        /*0abc*/ 	.word	0x000000ff
        /*0ac0*/ 	.word	0x00038810
        /*0ac4*/ 	.short	0x0100
        /*0ac6*/ 	.byte	0x08
	.zero		1


	//   ....[2]....
        /*0ac8*/ 	.word	0x000002a0
        /*0acc*/ 	.word	0x000000ff
        /*0ad0*/ 	.word	0x00038820
        /*0ad4*/ 	.short	0x0100
        /*0ad6*/ 	.byte	0x08
	.zero		1


	//   ....[3]....
        /*0ad8*/ 	.word	0x00000350
        /*0adc*/ 	.word	0x000000ff
        /*0ae0*/ 	.word	0x00038830
        /*0ae4*/ 	.short	0x0100
        /*0ae6*/ 	.byte	0x06
	.zero		1


	//   ....[4]....
        /*0ae8*/ 	.word	0x00000360
        /*0aec*/ 	.word	0x000000ff
        /*0af0*/ 	.word	0x00038840
        /*0af4*/ 	.short	0x0100
        /*0af6*/ 	.byte	0x06
	.zero		1


	//   ....[5]....
        /*0af8*/ 	.word	0x00000370
        /*0afc*/ 	.word	0x000000ff
        /*0b00*/ 	.word	0x00038838
        /*0b04*/ 	.short	0x0100
        /*0b06*/ 	.byte	0x06
	.zero		1


	//   ....[6]....
        /*0b08*/ 	.word	0x00000380
        /*0b0c*/ 	.word	0x000000ff
        /*0b10*/ 	.word	0x00038848
        /*0b14*/ 	.short	0x0100
        /*0b16*/ 	.byte	0x06
	.zero		1


	//   ....[7]....
        /*0b18*/ 	.word	0x000004b0
        /*0b1c*/ 	.word	0x000000ff
        /*0b20*/ 	.word	0x00038850
        /*0b24*/ 	.short	0x0100
        /*0b26*/ 	.byte	0x08
	.zero		1


	//   ....[8]....
        /*0b28*/ 	.word	0x000004c0
        /*0b2c*/ 	.word	0x000000ff
        /*0b30*/ 	.word	0x00038860
        /*0b34*/ 	.short	0x0100
        /*0b36*/ 	.byte	0x08
	.zero		1


	//   ....[9]....
        /*0b38*/ 	.word	0x000004d0
        /*0b3c*/ 	.word	0x000000ff
        /*0b40*/ 	.word	0x00038858
        /*0b44*/ 	.short	0x0100
        /*0b46*/ 	.byte	0x08
	.zero		1


	//   ....[10]....
        /*0b48*/ 	.word	0x000004e0
        /*0b4c*/ 	.word	0x000000ff
        /*0b50*/ 	.word	0x00038868
        /*0b54*/ 	.short	0x0100
        /*0b56*/ 	.byte	0x08
	.zero		1


	//   ....[11]....
        /*0b58*/ 	.word	0x000005d0
        /*0b5c*/ 	.word	0x000000ff
        /*0b60*/ 	.word	0x00038870
        /*0b64*/ 	.short	0x0100
        /*0b66*/ 	.byte	0x06
	.zero		1


	//   ....[12]....
        /*0b68*/ 	.word	0x000005e0
        /*0b6c*/ 	.word	0x000000ff
        /*0b70*/ 	.word	0x00038880
        /*0b74*/ 	.short	0x0100
        /*0b76*/ 	.byte	0x06
	.zero		1


	//   ....[13]....
        /*0b78*/ 	.word	0x000005f0
        /*0b7c*/ 	.word	0x000000ff
        /*0b80*/ 	.word	0x00038878
        /*0b84*/ 	.short	0x0100
        /*0b86*/ 	.byte	0x06
	.zero		1


	//   ....[14]....
        /*0b88*/ 	.word	0x00000600
        /*0b8c*/ 	.word	0x000000ff
        /*0b90*/ 	.word	0x00038888
        /*0b94*/ 	.short	0x0100
        /*0b96*/ 	.byte	0x06
	.zero		1


	//   ....[15]....
        /*0b98*/ 	.word	0x00000730
        /*0b9c*/ 	.word	0x000000ff
        /*0ba0*/ 	.word	0x00038890
        /*0ba4*/ 	.short	0x0100
        /*0ba6*/ 	.byte	0x08
	.zero		1


	//   ....[16]....
        /*0ba8*/ 	.word	0x00000740
        /*0bac*/ 	.word	0x000000ff
        /*0bb0*/ 	.word	0x000388a0
        /*0bb4*/ 	.short	0x0100
        /*0bb6*/ 	.byte	0x08
	.zero		1


	//   ....[17]....
        /*0bb8*/ 	.word	0x00000750
        /*0bbc*/ 	.word	0x000000ff
        /*0bc0*/ 	.word	0x00038898
        /*0bc4*/ 	.short	0x0100
        /*0bc6*/ 	.byte	0x08
	.zero		1


	//   ....[18]....
        /*0bc8*/ 	.word	0x00000760
        /*0bcc*/ 	.word	0x000000ff
        /*0bd0*/ 	.word	0x000388a8
        /*0bd4*/ 	.short	0x0100
        /*0bd6*/ 	.byte	0x08
	.zero		1


	//   ....[19]....
        /*0bd8*/ 	.word	0x00000890
        /*0bdc*/ 	.word	0x000000ff
        /*0be0*/ 	.word	0x000388b0
        /*0be4*/ 	.short	0x0100
        /*0be6*/ 	.byte	0x08
	.zero		1


	//   ....[20]....
        /*0be8*/ 	.word	0x000008a0
        /*0bec*/ 	.word	0x000000ff
        /*0bf0*/ 	.word	0x000388c0
        /*0bf4*/ 	.short	0x0100
        /*0bf6*/ 	.byte	0x08
	.zero		1


	//   ....[21]....
        /*0bf8*/ 	.word	0x000008b0
        /*0bfc*/ 	.word	0x000000ff
        /*0c00*/ 	.word	0x000388b8
        /*0c04*/ 	.short	0x0100
        /*0c06*/ 	.byte	0x08
	.zero		1


	//   ....[22]....
        /*0c08*/ 	.word	0x000008c0
        /*0c0c*/ 	.word	0x000000ff
        /*0c10*/ 	.word	0x000388c8
        /*0c14*/ 	.short	0x0100
        /*0c16*/ 	.byte	0x08
	.zero		1


	//   ....[23]....
        /*0c18*/ 	.word	0x00002650
        /*0c1c*/ 	.word	0x00000003
        /*0c20*/ 	.word	0x00000000
        /*0c24*/ 	.short	0x0101
        /*0c26*/ 	.byte	0x3f
	.zero		1


	//   ....[24]....
        /*0c28*/ 	.word	0x00003110
        /*0c2c*/ 	.word	0x00000003
        /*0c30*/ 	.word	0x00000000
        /*0c34*/ 	.short	0x0101
        /*0c36*/ 	.byte	0x3f
	.zero		1


	//   ....[25]....
        /*0c38*/ 	.word	0x00004700
        /*0c3c*/ 	.word	0x000000ff
        /*0c40*/ 	.word	0x00038800
        /*0c44*/ 	.short	0x010a
        /*0c46*/ 	.byte	0x29
	.zero		1


	//   ....[26]....
        /*0c48*/ 	.word	0x000047a0
        /*0c4c*/ 	.word	0x00000007
        /*0c50*/ 	.word	0x00038830
        /*0c54*/ 	.short	0x010a
        /*0c56*/ 	.byte	0x3f
	.zero		1


	//   ....[27]....
        /*0c58*/ 	.word	0x000047e0
        /*0c5c*/ 	.word	0x00000007
        /*0c60*/ 	.word	0x00038830
        /*0c64*/ 	.short	0x010a
        /*0c66*/ 	.byte	0x3f
	.zero		1


	//   ....[28]....
        /*0c68*/ 	.word	0x00004a60
        /*0c6c*/ 	.word	0x000000ff
        /*0c70*/ 	.word	0x00038810
        /*0c74*/ 	.short	0x010a
        /*0c76*/ 	.byte	0x29
	.zero		1


	//   ....[29]....
        /*0c78*/ 	.word	0x00004aa0
        /*0c7c*/ 	.word	0x00000007
        /*0c80*/ 	.word	0x00038850
        /*0c84*/ 	.short	0x010a
        /*0c86*/ 	.byte	0x3f
	.zero		1


	//   ....[30]....
        /*0c88*/ 	.word	0x00004ae0
        /*0c8c*/ 	.word	0x00000007
        /*0c90*/ 	.word	0x00038850
        /*0c94*/ 	.short	0x010a
        /*0c96*/ 	.byte	0x3f
	.zero		1


	//   ....[31]....
        /*0c98*/ 	.word	0x00005e00
        /*0c9c*/ 	.word	0x00000003
        /*0ca0*/ 	.word	0x00000000
        /*0ca4*/ 	.short	0x0101
        /*0ca6*/ 	.byte	0x3f
	.zero		1


	//   ....[32]....
        /*0ca8*/ 	.word	0x00007680
        /*0cac*/ 	.word	0x00000007
        /*0cb0*/ 	.word	0x00000000
        /*0cb4*/ 	.short	0x0101
        /*0cb6*/ 	.byte	0x3f
	.zero		1


	//   ....[33]....
        /*0cb8*/ 	.word	0x000078d0
        /*0cbc*/ 	.word	0x000000ff
        /*0cc0*/ 	.word	0x00038830
        /*0cc4*/ 	.short	0x010a
        /*0cc6*/ 	.byte	0x05
	.zero		1


	//   ....[34]....
        /*0cc8*/ 	.word	0x00007910
        /*0ccc*/ 	.word	0x000000ff
        /*0cd0*/ 	.word	0x00038830
        /*0cd4*/ 	.short	0x010a
        /*0cd6*/ 	.byte	0x05
	.zero		1


	//   ....[35]....
        /*0cd8*/ 	.word	0x00007aa0
        /*0cdc*/ 	.word	0x000000ff
        /*0ce0*/ 	.word	0x00038850
        /*0ce4*/ 	.short	0x010a
        /*0ce6*/ 	.byte	0x05
	.zero		1


	//   ....[36]....
        /*0ce8*/ 	.word	0x00007ae0
        /*0cec*/ 	.word	0x000000ff
        /*0cf0*/ 	.word	0x00038850
        /*0cf4*/ 	.short	0x010a
        /*0cf6*/ 	.byte	0x05
	.zero		1


	//   ....[37]....
        /*0cf8*/ 	.word	0x00008ce0
        /*0cfc*/ 	.word	0x00000008
        /*0d00*/ 	.word	0x00000000
        /*0d04*/ 	.short	0x0101
        /*0d06*/ 	.byte	0x3f
	.zero		1


	//   ....[38]....
        /*0d08*/ 	.word	0x0000ad70
        /*0d0c*/ 	.word	0x0000000a
        /*0d10*/ 	.word	0x00000000
        /*0d14*/ 	.short	0x0101
        /*0d16*/ 	.byte	0x3f
	.zero		1


	//   ....[39]....
        /*0d18*/ 	.word	0x0000b0e0
        /*0d1c*/ 	.word	0x000000ff
        /*0d20*/ 	.word	0x00038830
        /*0d24*/ 	.short	0x010a
        /*0d26*/ 	.byte	0x05
	.zero		1


	//   ....[40]....
        /*0d28*/ 	.word	0x0000b120
        /*0d2c*/ 	.word	0x000000ff
        /*0d30*/ 	.word	0x00038830
        /*0d34*/ 	.short	0x010a
        /*0d36*/ 	.byte	0x05
	.zero		1


	//   ....[41]....
        /*0d38*/ 	.word	0x0000b2b0
        /*0d3c*/ 	.word	0x000000ff
        /*0d40*/ 	.word	0x00038850
        /*0d44*/ 	.short	0x010a
        /*0d46*/ 	.byte	0x05
	.zero		1


	//   ....[42]....
        /*0d48*/ 	.word	0x0000b2f0
        /*0d4c*/ 	.word	0x000000ff
        /*0d50*/ 	.word	0x00038850
        /*0d54*/ 	.short	0x010a
        /*0d56*/ 	.byte	0x05
	.zero		1


	//   ....[43]....
        /*0d58*/ 	.word	0x0000c6b0
        /*0d5c*/ 	.word	0x00000006
        /*0d60*/ 	.word	0x00000000
        /*0d64*/ 	.short	0x0101
        /*0d66*/ 	.byte	0x3f
	.zero		1


	//   ....[44]....
        /*0d68*/ 	.word	0x0000d8c0
        /*0d6c*/ 	.word	0x0000000b
        /*0d70*/ 	.word	0x00000000
        /*0d74*/ 	.short	0x0101
        /*0d76*/ 	.byte	0x3f
	.zero		1


	//   ....[45]....
        /*0d78*/ 	.word	0x0000d9c0
        /*0d7c*/ 	.word	0x000000ff
        /*0d80*/ 	.word	0x00038830
        /*0d84*/ 	.short	0x010a
        /*0d86*/ 	.byte	0x05
	.zero		1


	//   ....[46]....
        /*0d88*/ 	.word	0x0000da00
        /*0d8c*/ 	.word	0x000000ff
        /*0d90*/ 	.word	0x00038830
        /*0d94*/ 	.short	0x010a
        /*0d96*/ 	.byte	0x05
	.zero		1


	//   ....[47]....
        /*0d98*/ 	.word	0x0000db90
        /*0d9c*/ 	.word	0x000000ff
        /*0da0*/ 	.word	0x00038850
        /*0da4*/ 	.short	0x010a
        /*0da6*/ 	.byte	0x05
	.zero		1


	//   ....[48]....
        /*0da8*/ 	.word	0x0000dbd0
        /*0dac*/ 	.word	0x000000ff
        /*0db0*/ 	.word	0x00038850
        /*0db4*/ 	.short	0x010a
        /*0db6*/ 	.byte	0x05
	.zero		1


	//   ....[49]....
        /*0db8*/ 	.word	0x0000ed20
        /*0dbc*/ 	.word	0x00000005
        /*0dc0*/ 	.word	0x00000000
        /*0dc4*/ 	.short	0x0101
        /*0dc6*/ 	.byte	0x3f
	.zero		1


	//   ....[50]....
        /*0dc8*/ 	.word	0x00010c50
        /*0dcc*/ 	.word	0x0000000a
        /*0dd0*/ 	.word	0x00000000
        /*0dd4*/ 	.short	0x0101
        /*0dd6*/ 	.byte	0x3f
	.zero		1


	//   ....[51]....
        /*0dd8*/ 	.word	0x00013520
        /*0ddc*/ 	.word	0x000000ff
        /*0de0*/ 	.word	0x00000000
        /*0de4*/ 	.short	0x0101
        /*0de6*/ 	.byte	0x06
	.zero		1


	//   ....[52]....
        /*0de8*/ 	.word	0x00013db0
        /*0dec*/ 	.word	0x000000ff
        /*0df0*/ 	.word	0x00000000
        /*0df4*/ 	.short	0x0101
        /*0df6*/ 	.byte	0x06
	.zero		1


	//   ....[53]....
        /*0df8*/ 	.word	0x00018680
        /*0dfc*/ 	.word	0x00000000
        /*0e00*/ 	.word	0x00038840
        /*0e04*/ 	.short	0x010a
        /*0e06*/ 	.byte	0x3f
	.zero		1


	//   ....[54]....
        /*0e08*/ 	.word	0x000191d0
        /*0e0c*/ 	.word	0x00000013
        /*0e10*/ 	.word	0x00038800
        /*0e14*/ 	.short	0x0107
        /*0e16*/ 	.byte	0x3f
	.zero		1


	//   ....[55]....
        /*0e18*/ 	.word	0x00019270
        /*0e1c*/ 	.word	0x00000013
        /*0e20*/ 	.word	0x00038800
        /*0e24*/ 	.short	0x0101
        /*0e26*/ 	.byte	0x3f
	.zero		1


	//   ....[56]....
        /*0e28*/ 	.word	0x0001a1a0
        /*0e2c*/ 	.word	0x00000013
        /*0e30*/ 	.word	0x00038810
        /*0e34*/ 	.short	0x0107
        /*0e36*/ 	.byte	0x3f
	.zero		1


	//   ....[57]....
        /*0e38*/ 	.word	0x0001a2a0
        /*0e3c*/ 	.word	0x00000013
        /*0e40*/ 	.word	0x00038810
        /*0e44*/ 	.short	0x0101
        /*0e46*/ 	.byte	0x3f
	.zero		1


	//   ....[58]....
        /*0e48*/ 	.word	0x0001a2c0
        /*0e4c*/ 	.word	0x00000013
        /*0e50*/ 	.word	0x00038820
        /*0e54*/ 	.short	0x010a
        /*0e56*/ 	.byte	0x3f
	.zero		1


	//   ....[59]....
        /*0e58*/ 	.word	0x0001a3a0
        /*0e5c*/ 	.word	0x00000000
        /*0e60*/ 	.word	0x00038860
        /*0e64*/ 	.short	0x010a
        /*0e66*/ 	.byte	0x3f
	.zero		1


	//   ....[60]....
        /*0e68*/ 	.word	0x0001b090
        /*0e6c*/ 	.word	0x00000003
        /*0e70*/ 	.word	0x00038840
        /*0e74*/ 	.short	0x010a
        /*0e76*/ 	.byte	0x3f
	.zero		1


	//   ....[61]....
        /*0e78*/ 	.word	0x0001b2f0
        /*0e7c*/ 	.word	0x00000003
        /*0e80*/ 	.word	0x00038860
        /*0e84*/ 	.short	0x010a
        /*0e86*/ 	.byte	0x3f
	.zero		1


	//   ....[62]....
        /*0e88*/ 	.word	0x0001bea0
        /*0e8c*/ 	.word	0x00000004
        /*0e90*/ 	.word	0x00038840
        /*0e94*/ 	.short	0x010a
        /*0e96*/ 	.byte	0x3f
	.zero		1


	//   ....[63]....
        /*0e98*/ 	.word	0x0001c0f0
        /*0e9c*/ 	.word	0x00000004
        /*0ea0*/ 	.word	0x00038860
        /*0ea4*/ 	.short	0x010a
        /*0ea6*/ 	.byte	0x3f
	.zero		1


	//   ....[64]....
        /*0ea8*/ 	.word	0x0001cc30
        /*0eac*/ 	.word	0x00000004
        /*0eb0*/ 	.word	0x00038840
        /*0eb4*/ 	.short	0x010a
        /*0eb6*/ 	.byte	0x3f
	.zero		1


	//   ....[65]....
        /*0eb8*/ 	.word	0x0001ce90
        /*0ebc*/ 	.word	0x00000004
        /*0ec0*/ 	.word	0x00038860
        /*0ec4*/ 	.short	0x010a
        /*0ec6*/ 	.byte	0x3f
	.zero		1


	//   ....[66]....
        /*0ec8*/ 	.word	0x0001ec10
        /*0ecc*/ 	.word	0x00000000
        /*0ed0*/ 	.word	0x00038820
        /*0ed4*/ 	.short	0x010a
        /*0ed6*/ 	.byte	0x3f
	.zero		1


	//   ....[67]....
        /*0ed8*/ 	.word	0x0001edd0
        /*0edc*/ 	.word	0x00000006
        /*0ee0*/ 	.word	0x00000000
        /*0ee4*/ 	.short	0x010a
        /*0ee6*/ 	.byte	0x3f
	.zero		1


	//   ....[68]....
        /*0ee8*/ 	.word	0x0001ee40
        /*0eec*/ 	.word	0x00000007
        /*0ef0*/ 	.word	0x00000000
        /*0ef4*/ 	.short	0x010a
        /*0ef6*/ 	.byte	0x3f
	.zero		1


	//   ....[69]....
        /*0ef8*/ 	.word	0x0001eeb0
        /*0efc*/ 	.word	0x00000004
        /*0f00*/ 	.word	0x00000000
        /*0f04*/ 	.short	0x010a
        /*0f06*/ 	.byte	0x3f
	.zero		1


	//   ....[70]....
        /*0f08*/ 	.word	0x0001eee0
        /*0f0c*/ 	.word	0x00000003
        /*0f10*/ 	.word	0x00000000
        /*0f14*/ 	.short	0x010a
        /*0f16*/ 	.byte	0x3f
	.zero		1


	//   ....[71]....
        /*0f18*/ 	.word	0x0001ef50
        /*0f1c*/ 	.word	0x00000000
        /*0f20*/ 	.word	0x00038800
        /*0f24*/ 	.short	0x010a
        /*0f26*/ 	.byte	0x3f
	.zero		1


	//   ....[72]....
        /*0f28*/ 	.word	0x0001efa0
        /*0f2c*/ 	.word	0x00000007
        /*0f30*/ 	.word	0x00038830
        /*0f34*/ 	.short	0x010a
        /*0f36*/ 	.byte	0x3f
	.zero		1


	//   ....[73]....
        /*0f38*/ 	.word	0x0001f000
        /*0f3c*/ 	.word	0x00000006
        /*0f40*/ 	.word	0x00038810
        /*0f44*/ 	.short	0x010a
        /*0f46*/ 	.byte	0x3f
	.zero		1


	//   ....[74]....
        /*0f48*/ 	.word	0x0001f050
        /*0f4c*/ 	.word	0x00000007
        /*0f50*/ 	.word	0x00038850
        /*0f54*/ 	.short	0x010a
        /*0f56*/ 	.byte	0x3f
	.zero		1


	//   ....[75]....
        /*0f58*/ 	.word	0x0001f0b0
        /*0f5c*/ 	.word	0x00000009
        /*0f60*/ 	.word	0x00038830
        /*0f64*/ 	.short	0x010a
        /*0f66*/ 	.byte	0x3f
	.zero		1


	//   ....[76]....
        /*0f68*/ 	.word	0x0001f110
        /*0f6c*/ 	.word	0x00000009
        /*0f70*/ 	.word	0x00038850
        /*0f74*/ 	.short	0x010a
        /*0f76*/ 	.byte	0x3f
	.zero		1


	//   ....[77]....
        /*0f78*/ 	.word	0x0001f170
        /*0f7c*/ 	.word	0x00000006
        /*0f80*/ 	.word	0x00038830
        /*0f84*/ 	.short	0x010a
        /*0f86*/ 	.byte	0x3f
	.zero		1


	//   ....[78]....
        /*0f88*/ 	.word	0x0001f1d0
        /*0f8c*/ 	.word	0x00000006
        /*0f90*/ 	.word	0x00038850
        /*0f94*/ 	.short	0x010a
        /*0f96*/ 	.byte	0x3f
	.zero		1


	//   ....[79]....
        /*0f98*/ 	.word	0x0001f230
        /*0f9c*/ 	.word	0x00000006
        /*0fa0*/ 	.word	0x00038830
        /*0fa4*/ 	.short	0x010a
        /*0fa6*/ 	.byte	0x3f
	.zero		1


	//   ....[80]....
        /*0fa8*/ 	.word	0x0001f290
        /*0fac*/ 	.word	0x00000006
        /*0fb0*/ 	.word	0x00038850
        /*0fb4*/ 	.short	0x010a
        /*0fb6*/ 	.byte	0x3f
	.zero		1


	//   ....[81]....
        /*0fb8*/ 	.word	0x0001f430
        /*0fbc*/ 	.word	0x00000000
        /*0fc0*/ 	.word	0x00038840
        /*0fc4*/ 	.short	0x010a
        /*0fc6*/ 	.byte	0x3f
	.zero		1


	//   ....[82]....
        /*0fc8*/ 	.word	0x00020510
        /*0fcc*/ 	.word	0x00000013
        /*0fd0*/ 	.word	0x00038820
        /*0fd4*/ 	.short	0x010a
        /*0fd6*/ 	.byte	0x3f
	.zero		1


	//   ....[83]....
        /*0fd8*/ 	.word	0x00020560
        /*0fdc*/ 	.word	0x00000000
        /*0fe0*/ 	.word	0x00038860
        /*0fe4*/ 	.short	0x010a
        /*0fe6*/ 	.byte	0x3f
	.zero		1


	//   ....[84]....
        /*0fe8*/ 	.word	0x000205b0
        /*0fec*/ 	.word	0x00000003
        /*0ff0*/ 	.word	0x00038840
        /*0ff4*/ 	.short	0x010a
        /*0ff6*/ 	.byte	0x3f
	.zero		1


	//   ....[85]....
        /*0ff8*/ 	.word	0x00020600
        /*0ffc*/ 	.word	0x00000003
        /*1000*/ 	.word	0x00038860
        /*1004*/ 	.short	0x010a
        /*1006*/ 	.byte	0x3f
	.zero		1


	//   ....[86]....
        /*1008*/ 	.word	0x00020650
        /*100c*/ 	.word	0x00000004
        /*1010*/ 	.word	0x00038840
        /*1014*/ 	.short	0x010a
        /*1016*/ 	.byte	0x3f
	.zero		1


	//   ....[87]....
        /*1018*/ 	.word	0x000206a0
        /*101c*/ 	.word	0x00000004
        /*1020*/ 	.word	0x00038860
        /*1024*/ 	.short	0x010a
        /*1026*/ 	.byte	0x3f
	.zero		1


	//   ....[88]....
        /*1028*/ 	.word	0x000206f0
        /*102c*/ 	.word	0x00000004
        /*1030*/ 	.word	0x00038840
        /*1034*/ 	.short	0x010a
        /*1036*/ 	.byte	0x3f
	.zero		1


	//   ....[89]....
        /*1038*/ 	.word	0x00020740
        /*103c*/ 	.word	0x00000004
        /*1040*/ 	.word	0x00038860
        /*1044*/ 	.short	0x010a
        /*1046*/ 	.byte	0x3f
	.zero		1


	//   ....[90]....
        /*1048*/ 	.word	0x000212b0
        /*104c*/ 	.word	0x00000000
        /*1050*/ 	.word	0x00038820
        /*1054*/ 	.short	0x010a
        /*1056*/ 	.byte	0x3f
	.zero		1


	//   ....[91]....
        /*1058*/ 	.word	0x00021450
        /*105c*/ 	.word	0x00000006
        /*1060*/ 	.word	0x00000000
        /*1064*/ 	.short	0x010a
        /*1066*/ 	.byte	0x3f
	.zero		1


	//   ....[92]....
        /*1068*/ 	.word	0x000214a0
        /*106c*/ 	.word	0x00000007
        /*1070*/ 	.word	0x00000000
        /*1074*/ 	.short	0x010a
        /*1076*/ 	.byte	0x3f
	.zero		1


	//   ....[93]....
        /*1078*/ 	.word	0x000214f0
        /*107c*/ 	.word	0x00000004
        /*1080*/ 	.word	0x00000000
        /*1084*/ 	.short	0x010a
        /*1086*/ 	.byte	0x3f
	.zero		1


	//----- nvinfo : EIATTR_NUM_MBARRIERS
	.align		4
.L_438:
        /*1088*/ 	.byte	0x03, 0x38
        /*108a*/ 	.short	0x0017


	//----- nvinfo : EIATTR_EXIT_INSTR_OFFSETS
	.align		4
        /*108c*/ 	.byte	0x04, 0x1c
        /*108e*/ 	.short	(.L_440 - .L_439)


	//   ....[0]....
.L_439:
        /*1090*/ 	.word	0x00000a60


	//   ....[1]....
        /*1094*/ 	.word	0x00015fa0


	//   ....[2]....
        /*1098*/ 	.word	0x0001ef30


	//----- nvinfo : EIATTR_MAX_THREADS
	.align		4
.L_440:
        /*109c*/ 	.byte	0x04, 0x05
        /*109e*/ 	.short	(.L_442 - .L_441)
.L_441:
        /*10a0*/ 	.word	0x00000180
        /*10a4*/ 	.word	0x00000001
        /*10a8*/ 	.word	0x00000001


	//----- nvinfo : EIATTR_CRS_STACK_SIZE
	.align		4
.L_442:
        /*10ac*/ 	.byte	0x04, 0x1e
        /*10ae*/ 	.short	(.L_444 - .L_443)
.L_443:
        /*10b0*/ 	.word	0x00000000


	//----- nvinfo : EIATTR_CBANK_PARAM_SIZE
	.align		4
.L_444:
        /*10b4*/ 	.byte	0x03, 0x19
        /*10b6*/ 	.short	0x0bf0


	//----- nvinfo : EIATTR_PARAM_CBANK
	.align		4
        /*10b8*/ 	.byte	0x04, 0x0a
        /*10ba*/ 	.short	(.L_446 - .L_445)
	.align		4
.L_445:
        /*10bc*/ 	.word	index@(.nv.constant0._ZN7cutlass13device_kernelIN5flash11enable_sm90INS1_16FlashAttnFwdSm90INS1_25CollectiveMainloopFwdSm90ILi2EN4cute5tupleIJNS5_1CILi1EEES8_S8_EEENS6_IJNS7_ILi64EEESA_SA_EEELi512ENS_10bfloat16_tEfNS_4arch4Sm90ELb0ELb1ELb0ELb1ELb0ELb0ELb1ELb0ELb0ELb1ELb1ELb0EEENS1_21CollectiveEpilogueFwdINS6_IJSA_NS7_ILi512EEESA_EEES9_SC_SE_Li256ELb1ELb1ELb1ELb0EEENS1_36VarlenDynamicPersistentTileSchedulerILi64ELi64ELi256ELi128ELb1ELb1ELb1ELb1ELb0ELb1EEEEEEEEEvNT_6ParamsE)
        /*10c0*/ 	.short	0x0210
        /*10c2*/ 	.short	0x0bf0


	//----- nvinfo : EIATTR_SW_WAR
	.align		4
.L_446:
        /*10c4*/ 	.byte	0x04, 0x36
        /*10c6*/ 	.short	(.L_448 - .L_447)
.L_447:
        /*10c8*/ 	.word	0x00000008
.L_448:


//--------------------- .nv.info._ZN7cutlass13device_kernelIN5flash11enable_sm90INS1_16FlashAttnFwdSm90INS1_25CollectiveMainloopFwdSm90ILi2EN4cute5tupleIJNS5_1CILi1EEES8_S8_EEENS6_IJNS7_ILi64EEESA_SA_EEELi512ENS_10bfloat16_tEfNS_4arch4Sm90ELb0ELb1ELb0ELb1ELb0ELb1ELb1ELb0ELb0ELb1ELb1ELb0EEENS1_21CollectiveEpilogueFwdINS6_IJSA_NS7_ILi512EEESA_EEES9_SC_SE_Li256ELb1ELb1ELb1ELb0EEENS1_36VarlenDynamicPersistentTileSchedulerILi64ELi64ELi256ELi128ELb1ELb1ELb1ELb1ELb0ELb1EEEEEEEEEvNT_6ParamsE --------------------------
	.section	.nv.info._ZN7cutlass13device_kernelIN5flash11enable_sm90INS1_16FlashAttnFwdSm90INS1_25CollectiveMainloopFwdSm90ILi2EN4cute5tupleIJNS5_1CILi1EEES8_S8_EEENS6_IJNS7_ILi64EEESA_SA_EEELi512ENS_10bfloat16_tEfNS_4arch4Sm90ELb0ELb1ELb0ELb1ELb0ELb1ELb1ELb0ELb0ELb1ELb1ELb0EEENS1_21CollectiveEpilogueFwdINS6_IJSA_NS7_ILi512EEESA_EEES9_SC_SE_Li256ELb1ELb1ELb1ELb0EEENS1_36VarlenDynamicPersistentTileSchedulerILi64ELi64ELi256ELi128ELb1ELb1ELb1ELb1ELb0ELb1EEEEEEEEEvNT_6ParamsE,"",@"SHT_CUDA_INFO"
	.sectionflags	@""
	.align	4


	//----- nvinfo : EIATTR_CUDA_API_VERSION
	.align		4
        /*0000*/ 	.byte	0x04, 0x37
        /*0002*/ 	.short	(.L_450 - .L_449)
.L_449:
        /*0004*/ 	.word	0x00000082


	//----- nvinfo : EIATTR_KPARAM_INFO
	.align		4
.L_450:
        /*0008*/ 	.byte	0x04, 0x17
        /*000a*/ 	.short	(.L_452 - .L_451)
.L_451:
        /*000c*/ 	.word	0x00000000
        /*0010*/ 	.short	0x0000
        /*0012*/ 	.short	0x0070
        /*0014*/ 	.byte	0x00, 0xf0, 0x01, 0x2e


	//----- nvinfo : EIATTR_SPARSE_MMA_MASK
	.align		4
.L_452:
        /*0018*/ 	.byte	0x03, 0x50
        /*001a*/ 	.short	0x0000


	//----- nvinfo : EIATTR_MAXREG_COUNT
	.align		4
        /*001c*/ 	.byte	0x03, 0x1b
        /*001e*/ 	.short	0x00a8


	//----- nvinfo : EIATTR_NUM_BARRIERS
	.align		4
        /*0020*/ 	.byte	0x02, 0x4c
        /*0022*/ 	.byte	0x10
	.zero		1


	//----- nvinfo : EIATTR_EXTERNS
	.align		4
        /*0024*/ 	.byte	0x04, 0x0f
        /*0026*/ 	.short	(.L_454 - .L_453)


	//   ....[0]....
	.align		4
.L_453:
        /*0028*/ 	.word	index@(__assertfail)


	//----- nvinfo : EIATTR_ANNOTATIONS
	.align		4
.L_454:
        /*002c*/ 	.byte	0x04, 0x55
        /*002e*/ 	.short	(.L_456 - .L_455)


	//   ....[0]....
.L_455:
        /* <DEDUP_REMOVED lines=103> */


	//----- nvinfo : EIATTR_MERCURY_ISA_VERSION
	.align		4
.L_456:
        /*0688*/ 	.byte	0x03, 0x5f
        /*068a*/ 	.short	0x0101


	//----- nvinfo : EIATTR_UNUSED_LOAD_BYTE_OFFSET
	.align		4
        /*068c*/ 	.byte	0x04, 0x44
        /*068e*/ 	.short	(.L_458 - .L_457)


	//   ....[0]....
.L_457:
        /*0690*/ 	.word	0x00000ab0
        /*0694*/ 	.word	0x0000fff0


	//   ....[1]....
        /*0698*/ 	.word	0x0001a310
        /*069c*/ 	.word	0x0000fff0


	//----- nvinfo : EIATTR_INT_WARP_WIDE_INSTR_OFFSETS
	.align		4
.L_458:
        /*06a0*/ 	.byte	0x04, 0x31
        /*06a2*/ 	.short	(.L_460 - .L_459)


	//   ....[0]....
.L_459:
        /*06a4*/ 	.word	0x00000190


	//   ....[1]....
        /*06a8*/ 	.word	0x000001d0


	//   ....[2]....
        /*06ac*/ 	.word	0x00000240


	//   ....[3]....
        /*06b0*/ 	.word	0x00000250


	//   ....[4]....
        /*06b4*/ 	.word	0x00022f60


	//   ....[5]....
        /*06b8*/ 	.word	0x00022fc0


	//   ....[6]....
        /*06bc*/ 	.word	0x000289a0


	//   ....[7]....
        /*06c0*/ 	.word	0x00028a00


	//----- nvinfo : EIATTR_COOP_GROUP_MASK_REGIDS
	.align		4
.L_460:
        /*06c4*/ 	.byte	0x04, 0x29
        /*06c6*/ 	.short	(.L_462 - .L_461)


	//   ....[0]....
.L_461:
        /*06c8*/ 	.word	0xffffffff


	//   ....[1]....
        /*06cc*/ 	.word	0xffffffff


	//   ....[2]....
        /*06d0*/ 	.word	0xffffffff


	//   ....[3]....
        /*06d4*/ 	.word	0xffffffff


	//   ....[4]....
        /*06d8*/ 	.word	0xffffffff


	//   ....[5]....
        /*06dc*/ 	.word	0xffffffff


	//   ....[6]....
        /*06e0*/ 	.word	0xffffffff


	//   ....[7]....
        /*06e4*/ 	.word	0xffffffff


	//   ....[8]....
        /*06e8*/ 	.word	0xffffffff


	//   ....[9]....
        /*06ec*/ 	.word	0xffffffff


	//   ....[10]....
        /*06f0*/ 	.word	0xffffffff


	//   ....[11]....
        /*06f4*/ 	.word	0xffffffff


	//   ....[12]....
        /*06f8*/ 	.word	0xffffffff


	//   ....[13]....
        /*06fc*/ 	.word	0xffffffff


	//   ....[14]....
        /*0700*/ 	.word	0xffffffff


	//   ....[15]....
        /*0704*/ 	.word	0xffffffff


	//   ....[16]....
        /*0708*/ 	.word	0xffffffff


	//   ....[17]....
        /*070c*/ 	.word	0xffffffff


	//   ....[18]....
        /*0710*/ 	.word	0xffffffff


	//   ....[19]....
        /*0714*/ 	.word	0xffffffff


	//   ....[20]....
        /*0718*/ 	.word	0xffffffff


	//   ....[21]....
        /*071c*/ 	.word	0xffffffff


	//   ....[22]....
        /*0720*/ 	.word	0xffffffff


	//   ....[23]....
        /*0724*/ 	.word	0xffffffff


	//   ....[24]....
        /*0728*/ 	.word	0xffffffff


	//   ....[25]....
        /*072c*/ 	.word	0xffffffff


	//   ....[26]....
        /*0730*/ 	.word	0xffffffff


	//   ....[27]....
        /*0734*/ 	.word	0xffffffff


	//   ....[28]....
        /*0738*/ 	.word	0xffffffff


	//   ....[29]....
        /*073c*/ 	.word	0xffffffff


	//   ....[30]....
        /*0740*/ 	.word	0xffffffff


	//   ....[31]....
        /*0744*/ 	.word	0xffffffff


	//   ....[32]....
        /*0748*/ 	.word	0xffffffff


	//   ....[33]....
        /*074c*/ 	.word	0xffffffff


	//   ....[34]....
        /*0750*/ 	.word	0xffffffff


	//   ....[35]....
        /*0754*/ 	.word	0xffffffff


	//   ....[36]....
        /*0758*/ 	.word	0xffffffff


	//   ....[37]....
        /*075c*/ 	.word	0xffffffff


	//   ....[38]....
        /*0760*/ 	.word	0xffffffff


	//   ....[39]....
        /*0764*/ 	.word	0xffffffff


	//   ....[40]....
        /*0768*/ 	.word	0xffffffff


	//   ....[41]....
        /*076c*/ 	.word	0xffffffff


	//   ....[42]....
        /*0770*/ 	.word	0xffffffff


	//   ....[43]....
        /*0774*/ 	.word	0xffffffff


	//   ....[44]....
        /*0778*/ 	.word	0xffffffff


	//   ....[45]....
        /*077c*/ 	.word	0xffffffff


	//   ....[46]....
        /*0780*/ 	.word	0xffffffff


	//   ....[47]....
        /*0784*/ 	.word	0xffffffff


	//   ....[48]....
        /*0788*/ 	.word	0xffffffff


	//   ....[49]....
        /*078c*/ 	.word	0xffffffff


	//   ....[50]....
        /*0790*/ 	.word	0xffffffff


	//   ....[51]....
        /*0794*/ 	.word	0xffffffff


	//   ....[52]....
        /*0798*/ 	.word	0xffffffff


	//   ....[53]....
        /*079c*/ 	.word	0xffffffff


	//   ....[54]....
        /*07a0*/ 	.word	0xffffffff


	//   ....[55]....
        /*07a4*/ 	.word	0xffffffff


	//   ....[56]....
        /*07a8*/ 	.word	0xffffffff


	//   ....[57]....
        /*07ac*/ 	.word	0xffffffff


	//   ....[58]....
        /*07b0*/ 	.word	0xffffffff


	//   ....[59]....
        /*07b4*/ 	.word	0xffffffff


	//   ....[60]....
        /*07b8*/ 	.word	0xffffffff


	//   ....[61]....
        /*07bc*/ 	.word	0xffffffff


	//   ....[62]....
        /*07c0*/ 	.word	0xffffffff


	//   ....[63]....
        /*07c4*/ 	.word	0xffffffff


	//   ....[64]....
        /*07c8*/ 	.word	0xffffffff


	//   ....[65]....
        /*07cc*/ 	.word	0xffffffff


	//   ....[66]....
        /*07d0*/ 	.word	0xffffffff


	//   ....[67]....
        /*07d4*/ 	.word	0xffffffff


	//   ....[68]....
        /*07d8*/ 	.word	0xffffffff


	//   ....[69]....
        /*07dc*/ 	.word	0xffffffff


	//   ....[70]....
        /*07e0*/ 	.word	0xffffffff


	//   ....[71]....
        /*07e4*/ 	.word	0xffffffff


	//   ....[72]....
        /*07e8*/ 	.word	0xffffffff


	//   ....[73]....
        /*07ec*/ 	.word	0xffffffff


	//   ....[74]....
        /*07f0*/ 	.word	0xffffffff


	//   ....[75]....
        /*07f4*/ 	.word	0xffffffff


	//   ....[76]....
        /*07f8*/ 	.word	0xffffffff


	//   ....[77]....
        /*07fc*/ 	.word	0xffffffff


	//   ....[78]....
        /*0800*/ 	.word	0xffffffff


	//   ....[79]....
        /*0804*/ 	.word	0xffffffff


	//   ....[80]....
        /*0808*/ 	.word	0xffffffff


	//   ....[81]....
        /*080c*/ 	.word	0xffffffff


	//   ....[82]....
        /*0810*/ 	.word	0xffffffff


	//   ....[83]....
        /*0814*/ 	.word	0xffffffff


	//   ....[84]....
        /*0818*/ 	.word	0xffffffff


	//   ....[85]....
        /*081c*/ 	.word	0xffffffff


	//   ....[86]....
        /*0820*/ 	.word	0xffffffff


	//   ....[87]....
        /*0824*/ 	.word	0xffffffff


	//   ....[88]....
        /*0828*/ 	.word	0xffffffff


	//   ....[89]....
        /*082c*/ 	.word	0xffffffff


	//   ....[90]....
        /*0830*/ 	.word	0xffffffff


	//   ....[91]....
        /*0834*/ 	.word	0xffffffff


	//   ....[92]....
        /*0838*/ 	.word	0xffffffff


	//   ....[93]....
        /*083c*/ 	.word	0xffffffff


	//   ....[94]....
        /*0840*/ 	.word	0xffffffff


	//   ....[95]....
        /*0844*/ 	.word	0xffffffff


	//   ....[96]....
        /*0848*/ 	.word	0xffffffff


	//   ....[97]....
        /*084c*/ 	.word	0xffffffff


	//   ....[98]....
        /*0850*/ 	.word	0xffffffff


	//   ....[99]....
        /*0854*/ 	.word	0xffffffff


	//   ....[100]....
        /*0858*/ 	.word	0xffffffff


	//   ....[101]....
        /*085c*/ 	.word	0xffffffff


	//   ....[102]....
        /*0860*/ 	.word	0xffffffff


	//   ....[103]....
        /*0864*/ 	.word	0xffffffff


	//   ....[104]....
        /*0868*/ 	.word	0xffffffff


	//   ....[105]....
        /*086c*/ 	.word	0xffffffff


	//   ....[106]....
        /*0870*/ 	.word	0xffffffff


	//   ....[107]....
        /*0874*/ 	.word	0xffffffff


	//   ....[108]....
        /*0878*/ 	.word	0xffffffff


	//   ....[109]....
        /*087c*/ 	.word	0xffffffff


	//   ....[110]....
        /*0880*/ 	.word	0xffffffff


	//   ....[111]....
        /*0884*/ 	.word	0xffffffff


	//   ....[112]....
        /*0888*/ 	.word	0xffffffff


	//   ....[113]....
        /*088c*/ 	.word	0xffffffff


	//   ....[114]....
        /*0890*/ 	.word	0xffffffff


	//   ....[115]....
        /*0894*/ 	.word	0xffffffff


	//   ....[116]....
        /*0898*/ 	.word	0xffffffff


	//   ....[117]....
        /*089c*/ 	.word	0xffffffff


	//   ....[118]....
        /*08a0*/ 	.word	0xffffffff


	//   ....[119]....
        /*08a4*/ 	.word	0xffffffff


	//   ....[120]....
        /*08a8*/ 	.word	0xffffffff


	//   ....[121]....
        /*08ac*/ 	.word	0xffffffff


	//   ....[122]....
        /*08b0*/ 	.word	0xffffffff


	//   ....[123]....
        /*08b4*/ 	.word	0xffffffff


	//   ....[124]....
        /*08b8*/ 	.word	0xffffffff


	//   ....[125]....
        /*08bc*/ 	.word	0xffffffff


	//   ....[126]....
        /*08c0*/ 	.word	0xffffffff


	//   ....[127]....
        /*08c4*/ 	.word	0xffffffff


	//   ....[128]....
        /*08c8*/ 	.word	0xffffffff


	//   ....[129]....
        /*08cc*/ 	.word	0xffffffff


	//   ....[130]....
        /*08d0*/ 	.word	0x0500000f


	//   ....[131]....
        /*08d4*/ 	.word	0x0500000f


	//   ....[132]....
        /*08d8*/ 	.word	0x0500000f


	//   ....[133]....
        /*08dc*/ 	.word	0x0500000f


	//   ....[134]....
        /*08e0*/ 	.word	0x0500000f


	//   ....[135]....
        /*08e4*/ 	.word	0x0500000f


	//   ....[136]....
        /*08e8*/ 	.word	0x0500000f


	//   ....[137]....
        /*08ec*/ 	.word	0x0500000f


	//   ....[138]....
        /*08f0*/ 	.word	0x0500000f


	//   ....[139]....
        /*08f4*/ 	.word	0x0500000f


	//   ....[140]....
        /*08f8*/ 	.word	0x0500000f


	//   ....[141]....
        /*08fc*/ 	.word	0x0500000f


	//   ....[142]....
        /*0900*/ 	.word	0x0500000f


	//   ....[143]....
        /*0904*/ 	.word	0x0500000f


	//   ....[144]....
        /*0908*/ 	.word	0x0500000f


	//   ....[145]....
        /*090c*/ 	.word	0x0500000f


	//   ....[146]....
        /*0910*/ 	.word	0x0500000f


	//   ....[147]....
        /*0914*/ 	.word	0x0500000f


	//   ....[148]....
        /*0918*/ 	.word	0x0500000f


	//   ....[149]....
        /*091c*/ 	.word	0x0500000f


	//   ....[150]....
        /*0920*/ 	.word	0x0500000f


	//   ....[151]....
        /*0924*/ 	.word	0x0500000f


	//   ....[152]....
        /*0928*/ 	.word	0x0500000f


	//   ....[153]....
        /*092c*/ 	.word	0x0500000f


	//   ....[154]....
        /*0930*/ 	.word	0x0500000f


	//   ....[155]....
        /*0934*/ 	.word	0x0500000f


	//   ....[156]....
        /*0938*/ 	.word	0x0500000f


	//   ....[157]....
        /*093c*/ 	.word	0x0500000f


	//   ....[158]....
        /*0940*/ 	.word	0x0500000f


	//   ....[159]....
        /*0944*/ 	.word	0x0500000f


	//   ....[160]....
        /*0948*/ 	.word	0x0500000f


	//   ....[161]....
        /*094c*/ 	.word	0x0500000f


	//   ....[162]....
        /*0950*/ 	.word	0x0500000f


	//   ....[163]....
        /*0954*/ 	.word	0x0500000f


	//   ....[164]....
        /*0958*/ 	.word	0x0500000f


	//   ....[165]....
        /*095c*/ 	.word	0x0500000f


	//   ....[166]....
        /*0960*/ 	.word	0x0500000f


	//   ....[167]....
        /*0964*/ 	.word	0x0500000f


	//   ....[168]....
        /*0968*/ 	.word	0x0500000f


	//   ....[169]....
        /*096c*/ 	.word	0x0500000f


	//   ....[170]....
        /*0970*/ 	.word	0x0500000f


	//   ....[171]....
        /*0974*/ 	.word	0x0500000f


	//   ....[172]....
        /*0978*/ 	.word	0x0500000f


	//   ....[173]....
        /*097c*/ 	.word	0x0500000f


	//   ....[174]....
        /*0980*/ 	.word	0x0500000f


	//   ....[175]....
        /*0984*/ 	.word	0x0500000f


	//   ....[176]....
        /*0988*/ 	.word	0x0500000f


	//   ....[177]....
        /*098c*/ 	.word	0x0500000f


	//   ....[178]....
        /*0990*/ 	.word	0x0500000f


	//   ....[179]....
        /*0994*/ 	.word	0x0500000f


	//   ....[180]....
        /*0998*/ 	.word	0x0500000f


	//   ....[181]....
        /*099c*/ 	.word	0x0500000f


	//   ....[182]....
        /*09a0*/ 	.word	0x0500000f


	//----- nvinfo : EIATTR_COOP_GROUP_INSTR_OFFSETS
	.align		4
.L_462:
        /*09a4*/ 	.byte	0x04, 0x28
        /*09a6*/ 	.short	(.L_464 - .L_463)


	//   ....[0]....
.L_463:
        /*09a8*/ 	.word	0x00000070


	//   ....[1]....
        /*09ac*/ 	.word	0x000001a0


	//   ....[2]....
        /*09b0*/ 	.word	0x000001f0


	//   ....[3]....
        /*09b4*/ 	.word	0x00000400


	//   ....[4]....
        /*09b8*/ 	.word	0x00000560


	//   ....[5]....
        /*09bc*/ 	.word	0x00000680


	//   ....[6]....
        /*09c0*/ 	.word	0x000007e0


	//   ....[7]....
        /*09c4*/ 	.word	0x00005970


	//   ....[8]....
        /*09c8*/ 	.word	0x00007c20


	//   ....[9]....
        /*09cc*/ 	.word	0x000083b0


	//   ....[10]....
        /*09d0*/ 	.word	0x000083c0


	//   ....[11]....
        /*09d4*/ 	.word	0x000083d0


	//   ....[12]....
        /*09d8*/ 	.word	0x000083e0


	//   ....[13]....
        /*09dc*/ 	.word	0x000086d0


	//   ....[14]....
        /*09e0*/ 	.word	0x000086e0


	//   ....[15]....
        /*09e4*/ 	.word	0x000086f0


	//   ....[16]....
        /*09e8*/ 	.word	0x00008700


	//   ....[17]....
        /*09ec*/ 	.word	0x000099f0


	//   ....[18]....
        /*09f0*/ 	.word	0x00009a00


	//   ....[19]....
        /*09f4*/ 	.word	0x00009a10


	//   ....[20]....
        /*09f8*/ 	.word	0x00009a20


	//   ....[21]....
        /*09fc*/ 	.word	0x00009c60


	//   ....[22]....
        /*0a00*/ 	.word	0x00009c70


	//   ....[23]....
        /*0a04*/ 	.word	0x00009c80


	//   ....[24]....
        /*0a08*/ 	.word	0x00009c90


	//   ....[25]....
        /*0a0c*/ 	.word	0x0000b4b0


	//   ....[26]....
        /*0a10*/ 	.word	0x0000cc10


	//   ....[27]....
        /*0a14*/ 	.word	0x0000d390


	//   ....[28]....
        /*0a18*/ 	.word	0x0000da00


	//   ....[29]....
        /*0a1c*/ 	.word	0x0000da80


	//   ....[30]....
        /*0a20*/ 	.word	0x0000ddc0


	//   ....[31]....
        /*0a24*/ 	.word	0x0000de10


	//   ....[32]....
        /*0a28*/ 	.word	0x0000e620


	//   ....[33]....
        /*0a2c*/ 	.word	0x0000ee70


	//   ....[34]....
        /*0a30*/ 	.word	0x00010460


	//   ....[35]....
        /*0a34*/ 	.word	0x000107e0


	//   ....[36]....
        /*0a38*/ 	.word	0x00010ec0


	//   ....[37]....
        /*0a3c*/ 	.word	0x00010fb0


	//   ....[38]....
        /*0a40*/ 	.word	0x000115b0


	//   ....[39]....
        /*0a44*/ 	.word	0x00011780


	//   ....[40]....
        /*0a48*/ 	.word	0x00012570


	//   ....[41]....
        /*0a4c*/ 	.word	0x00012ea0


	//   ....[42]....
        /*0a50*/ 	.word	0x000146e0


	//   ....[43]....
        /*0a54*/ 	.word	0x00014700


	//   ....[44]....
        /*0a58*/ 	.word	0x00014a10


	//   ....[45]....
        /*0a5c*/ 	.word	0x00014be0


	//   ....[46]....
        /*0a60*/ 	.word	0x00015ac0


	//   ....[47]....
        /*0a64*/ 	.word	0x00016120


	//   ....[48]....
        /*0a68*/ 	.word	0x000175c0


	//   ....[49]....
        /*0a6c*/ 	.word	0x00017a60


	//   ....[50]....
        /*0a70*/ 	.word	0x00018020


	//   ....[51]....
        /*0a74*/ 	.word	0x00018040


	//   ....[52]....
        /*0a78*/ 	.word	0x00018950


	//   ....[53]....
        /*0a7c*/ 	.word	0x00018b20


	//   ....[54]....
        /*0a80*/ 	.word	0x000197c0


	//   ....[55]....
        /*0a84*/ 	.word	0x00019830


	//   ....[56]....
        /*0a88*/ 	.word	0x000198a0


	//   ....[57]....
        /*0a8c*/ 	.word	0x000199f0


	//   ....[58]....
        /*0a90*/ 	.word	0x00019bc0


	//   ....[59]....
        /*0a94*/ 	.word	0x0001b020


	//   ....[60]....
        /*0a98*/ 	.word	0x0001b380


	//   ....[61]....
        /*0a9c*/ 	.word	0x0001b390


	//   ....[62]....
        /*0aa0*/ 	.word	0x0001b3c0


	//   ....[63]....
        /*0aa4*/ 	.word	0x0001b3d0


	//   ....[64]....
        /*0aa8*/ 	.word	0x0001c020


	//   ....[65]....
        /*0aac*/ 	.word	0x0001c060


	//   ....[66]....
        /*0ab0*/ 	.word	0x0001c300


	//   ....[67]....
        /*0ab4*/ 	.word	0x0001c320


	//   ....[68]....
        /*0ab8*/ 	.word	0x0001ccb0


	//   ....[69]....
        /*0abc*/ 	.word	0x0001cd00


	//   ....[70]....
        /*0ac0*/ 	.word	0x0001d5e0


	//   ....[71]....
        /*0ac4*/ 	.word	0x0001d600


	//   ....[72]....
        /*0ac8*/ 	.word	0x0001e8d0


	//   ....[73]....
        /*0acc*/ 	.word	0x0001e900


	//   ....[74]....
        /*0ad0*/ 	.word	0x0001eb40


	//   ....[75]....
        /*0ad4*/ 	.word	0x0001eb60


	//   ....[76]....
        /*0ad8*/ 	.word	0x0001ee10


	//   ....[77]....
        /*0adc*/ 	.word	0x0001f020


	//   ....[78]....
        /*0ae0*/ 	.word	0x0001f050


	//   ....[79]....
        /*0ae4*/ 	.word	0x0001f080


	//   ....[80]....
        /*0ae8*/ 	.word	0x0001f0b0


	//   ....[81]....
        /*0aec*/ 	.word	0x0001f0e0


	//   ....[82]....
        /*0af0*/ 	.word	0x0001f110


	//   ....[83]....
        /*0af4*/ 	.word	0x0001f2b0


	//   ....[84]....
        /*0af8*/ 	.word	0x0001f2e0


	//   ....[85]....
        /*0afc*/ 	.word	0x0001f310


	//   ....[86]....
        /*0b00*/ 	.word	0x0001f340


	//   ....[87]....
        /*0b04*/ 	.word	0x0001f370


	//   ....[88]....
        /*0b08*/ 	.word	0x0001f3a0


	//   ....[89]....
        /*0b0c*/ 	.word	0x0001f440


	//   ....[90]....
        /*0b10*/ 	.word	0x0001f470


	//   ....[91]....
        /*0b14*/ 	.word	0x0001f480


	//   ....[92]....
        /*0b18*/ 	.word	0x0001f4b0


	//   ....[93]....
        /*0b1c*/ 	.word	0x00020db0


	//   ....[94]....
        /*0b20*/ 	.word	0x00023530


	//   ....[95]....
        /*0b24*/ 	.word	0x00023ff0


	//   ....[96]....
        /*0b28*/ 	.word	0x00024000


	//   ....[97]....
        /*0b2c*/ 	.word	0x00024030


	//   ....[98]....
        /*0b30*/ 	.word	0x00024110


	//   ....[99]....
        /*0b34*/ 	.word	0x00024140


	//   ....[100]....
        /*0b38*/ 	.word	0x000241a0


	//   ....[101]....
        /*0b3c*/ 	.word	0x000241b0


	//   ....[102]....
        /*0b40*/ 	.word	0x00024220


	//   ....[103]....
        /*0b44*/ 	.word	0x00024bb0


	//   ....[104]....
        /*0b48*/ 	.word	0x00024bc0


	//   ....[105]....
        /*0b4c*/ 	.word	0x00024c90


	//   ....[106]....
        /*0b50*/ 	.word	0x00024ca0


	//   ....[107]....
        /*0b54*/ 	.word	0x00024f30


	//   ....[108]....
        /*0b58*/ 	.word	0x00024f40


	//   ....[109]....
        /*0b5c*/ 	.word	0x000250a0


	//   ....[110]....
        /*0b60*/ 	.word	0x000250b0


	//   ....[111]....
        /*0b64*/ 	.word	0x00028cc0


	//   ....[112]....
        /*0b68*/ 	.word	0x00028cf0


	//   ....[113]....
        /*0b6c*/ 	.word	0x00028d50


	//   ....[114]....
        /*0b70*/ 	.word	0x00028d80


	//   ....[115]....
        /*0b74*/ 	.word	0x00028db0


	//   ....[116]....
        /*0b78*/ 	.word	0x00028de0


	//   ....[117]....
        /*0b7c*/ 	.word	0x00028e10


	//   ....[118]....
        /*0b80*/ 	.word	0x00028e40


	//   ....[119]....
        /*0b84*/ 	.word	0x00029000


	//   ....[120]....
        /*0b88*/ 	.word	0x00029030


	//   ....[121]....
        /*0b8c*/ 	.word	0x00029060


	//   ....[122]....
        /*0b90*/ 	.word	0x00029090


	//   ....[123]....
        /*0b94*/ 	.word	0x000290c0


	//   ....[124]....
        /*0b98*/ 	.word	0x000290f0


	//   ....[125]....
        /*0b9c*/ 	.word	0x000291c0


	//   ....[126]....
        /*0ba0*/ 	.word	0x000291e0


	//   ....[127]....
        /*0ba4*/ 	.word	0x000291f0


	//   ....[128]....
        /*0ba8*/ 	.word	0x00029270


	//   ....[129]....
        /*0bac*/ 	.word	0x00029db0


	//   ....[130]....
        /*0bb0*/ 	.word	0x0002a1f0


	//   ....[131]....
        /*0bb4*/ 	.word	0x0002a280


	//   ....[132]....
        /*0bb8*/ 	.word	0x0002a2d0


	//   ....[133]....
        /*0bbc*/ 	.word	0x0002a320


	//   ....[134]....
        /*0bc0*/ 	.word	0x0002a3b0


	//   ....[135]....
        /*0bc4*/ 	.word	0x0002a440


	//   ....[136]....
        /*0bc8*/ 	.word	0x0002a490


	//   ....[137]....
        /*0bcc*/ 	.word	0x0002a4e0


	//   ....[138]....
        /*0bd0*/ 	.word	0x0002a5c0


	//   ....[139]....
        /*0bd4*/ 	.word	0x0002a650


	//   ....[140]....
        /*0bd8*/ 	.word	0x0002a6a0


	//   ....[141]....
        /*0bdc*/ 	.word	0x0002a6f0


	//   ....[142]....
        /*0be0*/ 	.word	0x0002a780


	//   ....[143]....
        /*0be4*/ 	.word	0x0002a810


	//   ....[144]....
        /*0be8*/ 	.word	0x0002a860


	//   ....[145]....
        /*0bec*/ 	.word	0x0002a8b0


	//   ....[146]....
        /*0bf0*/ 	.word	0x0002ac90


	//   ....[147]....
        /*0bf4*/ 	.word	0x0002af70


	//   ....[148]....
        /*0bf8*/ 	.word	0x0002b100


	//   ....[149]....
        /*0bfc*/ 	.word	0x0002b160


	//   ....[150]....
        /*0c00*/ 	.word	0x0002b1c0


	//   ....[151]....
        /*0c04*/ 	.word	0x0002b210


	//   ....[152]....
        /*0c08*/ 	.word	0x0002b370


	//   ....[153]....
        /*0c0c*/ 	.word	0x0002b410


	//   ....[154]....
        /*0c10*/ 	.word	0x0002b4c0


	//   ....[155]....
        /*0c14*/ 	.word	0x0002b5a0


	//   ....[156]....
        /*0c18*/ 	.word	0x0002b760


	//   ....[157]....
        /*0c1c*/ 	.word	0x0002b840


	//   ....[158]....
        /*0c20*/ 	.word	0x0002bac0


	//   ....[159]....
        /*0c24*/ 	.word	0x0002bbd0


	//   ....[160]....
        /*0c28*/ 	.word	0x0002bda0


	//   ....[161]....
        /*0c2c*/ 	.word	0x0002be60


	//   ....[162]....
        /*0c30*/ 	.word	0x0002c080


	//   ....[163]....
        /*0c34*/ 	.word	0x0002c0d0


	//   ....[164]....
        /*0c38*/ 	.word	0x0002c400


	//   ....[165]....
        /*0c3c*/ 	.word	0x0002c4a0


	//   ....[166]....
        /*0c40*/ 	.word	0x0002c640


	//   ....[167]....
        /*0c44*/ 	.word	0x0002c6c0


	//   ....[168]....
        /*0c48*/ 	.word	0x0002c740


	//   ....[169]....
        /*0c4c*/ 	.word	0x0002c7c0


	//   ....[170]....
        /*0c50*/ 	.word	0x0002c840


	//   ....[171]....
        /*0c54*/ 	.word	0x0002c8d0


	//   ....[172]....
        /*0c58*/ 	.word	0x0002c970


	//   ....[173]....
        /*0c5c*/ 	.word	0x0002ca20


	//   ....[174]....
        /*0c60*/ 	.word	0x0002caa0


	//   ....[175]....
        /*0c64*/ 	.word	0x0002cb20


	//   ....[176]....
        /*0c68*/ 	.word	0x0002cba0


	//   ....[177]....
        /*0c6c*/ 	.word	0x0002cc30


	//   ....[178]....
        /*0c70*/ 	.word	0x0002ccb0


	//   ....[179]....
        /*0c74*/ 	.word	0x0002cd60


	//   ....[180]....
        /*0c78*/ 	.word	0x0002cdb0


	//   ....[181]....
        /*0c7c*/ 	.word	0x0002ce70


	//   ....[182]....
        /*0c80*/ 	.word	0x0002cfa0


	//----- nvinfo : EIATTR_REG_RECONFIG
	.align		4
.L_464:
        /*0c84*/ 	.byte	0x01, 0x54
	.zero		2


	//----- nvinfo : EIATTR_SYSCALL_OFFSETS
	.align		4
        /*0c88*/ 	.byte	0x04, 0x46
        /*0c8a*/ 	.short	(.L_466 - .L_465)


	//   ....[0]....
.L_465:
        /*0c8c*/ 	.word	0x000023e0


	//   ....[1]....
        /*0c90*/ 	.word	0x00002530


	//   ....[2]....
        /*0c94*/ 	.word	0x00007dd0


	//   ....[3]....
        /*0c98*/ 	.word	0x000080f0


	//   ....[4]....
        /*0c9c*/ 	.word	0x00023160


	//   ....[5]....
        /*0ca0*/ 	.word	0x000232b0


	//   ....[6]....
        /*0ca4*/ 	.word	0x000233a0


	//   ....[7]....
        /*0ca8*/ 	.word	0x00023be0


	//   ....[8]....
        /*0cac*/ 	.word	0x00024530


	//----- nvinfo : EIATTR_MBARRIER_INSTR_OFFSETS
	.align		4
.L_466:
        /*0cb0*/ 	.byte	0x04, 0x39
        /*0cb2*/ 	.short	(.L_468 - .L_467)


	//   ....[0]....
.L_467:
        /*0cb4*/ 	.word	0x000002e0
        /*0cb8*/ 	.word	0x000000ff
        /*0cbc*/ 	.word	0x00038800
        /*0cc0*/ 	.short	0x0100
        /*0cc2*/ 	.byte	0x08
	.zero		1


	//   ....[1]....
        /*0cc4*/ 	.word	0x000002f0
        /*0cc8*/ 	.word	0x000000ff
        /*0ccc*/ 	.word	0x00038810
        /*0cd0*/ 	.short	0x0100
        /*0cd2*/ 	.byte	0x08
	.zero		1


	//   ....[2]....
        /*0cd4*/ 	.word	0x00000300
        /*0cd8*/ 	.word	0x000000ff
        /*0cdc*/ 	.word	0x00038820
        /*0ce0*/ 	.short	0x0100
        /*0ce2*/ 	.byte	0x08
	.zero		1


	//   ....[3]....
        /*0ce4*/ 	.word	0x000003b0
        /*0ce8*/ 	.word	0x000000ff
        /*0cec*/ 	.word	0x00038830
        /*0cf0*/ 	.short	0x0100
        /*0cf2*/ 	.byte	0x06
	.zero		1


	//   ....[4]....
        /*0cf4*/ 	.word	0x000003c0
        /*0cf8*/ 	.word	0x000000ff
        /*0cfc*/ 	.word	0x00038840
        /*0d00*/ 	.short	0x0100
        /*0d02*/ 	.byte	0x06
	.zero		1


	//   ....[5]....
        /*0d04*/ 	.word	0x000003d0
        /*0d08*/ 	.word	0x000000ff
        /*0d0c*/ 	.word	0x00038838
        /*0d10*/ 	.short	0x0100
        /*0d12*/ 	.byte	0x06
	.zero		1


	//   ....[6]....
        /*0d14*/ 	.word	0x000003e0
        /*0d18*/ 	.word	0x000000ff
        /*0d1c*/ 	.word	0x00038848
        /*0d20*/ 	.short	0x0100
        /*0d22*/ 	.byte	0x06
	.zero		1


	//   ....[7]....
        /*0d24*/ 	.word	0x00000510
        /*0d28*/ 	.word	0x000000ff
        /*0d2c*/ 	.word	0x00038850
        /*0d30*/ 	.short	0x0100
        /*0d32*/ 	.byte	0x08
	.zero		1


	//   ....[8]....
        /*0d34*/ 	.word	0x00000520
        /*0d38*/ 	.word	0x000000ff
        /*0d3c*/ 	.word	0x00038860
        /*0d40*/ 	.short	0x0100
        /*0d42*/ 	.byte	0x08
	.zero		1


	//   ....[9]....
        /*0d44*/ 	.word	0x00000530
        /*0d48*/ 	.word	0x000000ff
        /*0d4c*/ 	.word	0x00038858
        /*0d50*/ 	.short	0x0100
        /*0d52*/ 	.byte	0x08
	.zero		1


	//   ....[10]....
        /*0d54*/ 	.word	0x00000540
        /*0d58*/ 	.word	0x000000ff
        /*0d5c*/ 	.word	0x00038868
        /*0d60*/ 	.short	0x0100
        /*0d62*/ 	.byte	0x08
	.zero		1


	//   ....[11]....
        /*0d64*/ 	.word	0x00000630
        /*0d68*/ 	.word	0x000000ff
        /*0d6c*/ 	.word	0x00038870
        /*0d70*/ 	.short	0x0100
        /*0d72*/ 	.byte	0x06
	.zero		1


	//   ....[12]....
        /*0d74*/ 	.word	0x00000640
        /*0d78*/ 	.word	0x000000ff
        /*0d7c*/ 	.word	0x00038880
        /*0d80*/ 	.short	0x0100
        /*0d82*/ 	.byte	0x06
	.zero		1


	//   ....[13]....
        /*0d84*/ 	.word	0x00000650
        /*0d88*/ 	.word	0x000000ff
        /*0d8c*/ 	.word	0x00038878
        /*0d90*/ 	.short	0x0100
        /*0d92*/ 	.byte	0x06
	.zero		1


	//   ....[14]....
        /*0d94*/ 	.word	0x00000660
        /*0d98*/ 	.word	0x000000ff
        /*0d9c*/ 	.word	0x00038888
        /*0da0*/ 	.short	0x0100
        /*0da2*/ 	.byte	0x06
	.zero		1


	//   ....[15]....
        /*0da4*/ 	.word	0x00000790
        /*0da8*/ 	.word	0x000000ff
        /*0dac*/ 	.word	0x00038890
        /*0db0*/ 	.short	0x0100
        /*0db2*/ 	.byte	0x08
	.zero		1


	//   ....[16]....
        /*0db4*/ 	.word	0x000007a0
        /*0db8*/ 	.word	0x000000ff
        /*0dbc*/ 	.word	0x000388a0
        /*0dc0*/ 	.short	0x0100
        /*0dc2*/ 	.byte	0x08
	.zero		1


	//   ....[17]....
        /*0dc4*/ 	.word	0x000007b0
        /*0dc8*/ 	.word	0x000000ff
        /*0dcc*/ 	.word	0x00038898
        /*0dd0*/ 	.short	0x0100
        /*0dd2*/ 	.byte	0x08
	.zero		1


	//   ....[18]....
        /*0dd4*/ 	.word	0x000007c0
        /*0dd8*/ 	.word	0x000000ff
        /*0ddc*/ 	.word	0x000388a8
        /*0de0*/ 	.short	0x0100
        /*0de2*/ 	.byte	0x08
	.zero		1


	//   ....[19]....
        /*0de4*/ 	.word	0x000008f0
        /*0de8*/ 	.word	0x000000ff
        /*0dec*/ 	.word	0x000388b0
        /*0df0*/ 	.short	0x0100
        /*0df2*/ 	.byte	0x08
	.zero		1


	//   ....[20]....
        /*0df4*/ 	.word	0x00000900
        /*0df8*/ 	.word	0x000000ff
        /*0dfc*/ 	.word	0x000388c0
        /*0e00*/ 	.short	0x0100
        /*0e02*/ 	.byte	0x08
	.zero		1


	//   ....[21]....
        /*0e04*/ 	.word	0x00000910
        /*0e08*/ 	.word	0x000000ff
        /*0e0c*/ 	.word	0x000388b8
        /*0e10*/ 	.short	0x0100
        /*0e12*/ 	.byte	0x08
	.zero		1


	//   ....[22]....
        /*0e14*/ 	.word	0x00000920
        /*0e18*/ 	.word	0x000000ff
        /*0e1c*/ 	.word	0x000388c8
        /*0e20*/ 	.short	0x0100
        /*0e22*/ 	.byte	0x08
	.zero		1


	//   ....[23]....
        /*0e24*/ 	.word	0x000030f0
        /*0e28*/ 	.word	0x0000004b
        /*0e2c*/ 	.word	0x00038890
        /*0e30*/ 	.short	0x010a
        /*0e32*/ 	.byte	0x3f
	.zero		1


	//   ....[24]....
        /*0e34*/ 	.word	0x00003b20
        /*0e38*/ 	.word	0x0000004b
        /*0e3c*/ 	.word	0x00038890
        /*0e40*/ 	.short	0x010a
        /*0e42*/ 	.byte	0x3f
	.zero		1


	//   ....[25]....
        /*0e44*/ 	.word	0x00004440
        /*0e48*/ 	.word	0x0000004b
        /*0e4c*/ 	.word	0x00038890
        /*0e50*/ 	.short	0x010a
        /*0e52*/ 	.byte	0x3f
	.zero		1


	//   ....[26]....
        /*0e54*/ 	.word	0x00004640
        /*0e58*/ 	.word	0x00000004
        /*0e5c*/ 	.word	0x00000000
        /*0e60*/ 	.short	0x0101
        /*0e62*/ 	.byte	0x3f
	.zero		1


	//   ....[27]....
        /*0e64*/ 	.word	0x00004680
        /*0e68*/ 	.word	0x0000004b
        /*0e6c*/ 	.word	0x000388b0
        /*0e70*/ 	.short	0x010a
        /*0e72*/ 	.byte	0x3f
	.zero		1


	//   ....[28]....
        /*0e74*/ 	.word	0x00004cb0
        /*0e78*/ 	.word	0x0000004b
        /*0e7c*/ 	.word	0x00000000
        /*0e80*/ 	.short	0x0101
        /*0e82*/ 	.byte	0x3f
	.zero		1


	//   ....[29]....
        /*0e84*/ 	.word	0x00005ca0
        /*0e88*/ 	.word	0x00000003
        /*0e8c*/ 	.word	0x00000000
        /*0e90*/ 	.short	0x0101
        /*0e92*/ 	.byte	0x3f
	.zero		1


	//   ....[30]....
        /*0e94*/ 	.word	0x00006840
        /*0e98*/ 	.word	0x00000002
        /*0e9c*/ 	.word	0x00000000
        /*0ea0*/ 	.short	0x0101
        /*0ea2*/ 	.byte	0x3f
	.zero		1


	//   ....[31]....
        /*0ea4*/ 	.word	0x00007e60
        /*0ea8*/ 	.word	0x00000012
        /*0eac*/ 	.word	0x00038800
        /*0eb0*/ 	.short	0x010a
        /*0eb2*/ 	.byte	0x3f
	.zero		1


	//   ....[32]....
        /*0eb4*/ 	.word	0x00007eb0
        /*0eb8*/ 	.word	0x00000012
        /*0ebc*/ 	.word	0x00038800
        /*0ec0*/ 	.short	0x010a
        /*0ec2*/ 	.byte	0x3f
	.zero		1


	//   ....[33]....
        /*0ec4*/ 	.word	0x00008950
        /*0ec8*/ 	.word	0x00000012
        /*0ecc*/ 	.word	0x00038800
        /*0ed0*/ 	.short	0x010a
        /*0ed2*/ 	.byte	0x3f
	.zero		1


	//   ....[34]....
        /*0ed4*/ 	.word	0x00009e30
        /*0ed8*/ 	.word	0x00000012
        /*0edc*/ 	.word	0x00038800
        /*0ee0*/ 	.short	0x010a
        /*0ee2*/ 	.byte	0x3f
	.zero		1


	//   ....[35]....
        /*0ee4*/ 	.word	0x0000ade0
        /*0ee8*/ 	.word	0x0000000f
        /*0eec*/ 	.word	0x00038830
        /*0ef0*/ 	.short	0x010a
        /*0ef2*/ 	.byte	0x3f
	.zero		1


	//   ....[36]....
        /*0ef4*/ 	.word	0x0000ae90
        /*0ef8*/ 	.word	0x0000000f
        /*0efc*/ 	.word	0x00038830
        /*0f00*/ 	.short	0x010a
        /*0f02*/ 	.byte	0x3f
	.zero		1


	//   ....[37]....
        /*0f04*/ 	.word	0x0000b1a0
        /*0f08*/ 	.word	0x00000012
        /*0f0c*/ 	.word	0x00038810
        /*0f10*/ 	.short	0x010a
        /*0f12*/ 	.byte	0x3f
	.zero		1


	//   ....[38]....
        /*0f14*/ 	.word	0x0000b1f0
        /*0f18*/ 	.word	0x0000000f
        /*0f1c*/ 	.word	0x00038850
        /*0f20*/ 	.short	0x010a
        /*0f22*/ 	.byte	0x3f
	.zero		1


	//   ....[39]....
        /*0f24*/ 	.word	0x0000b280
        /*0f28*/ 	.word	0x0000000f
        /*0f2c*/ 	.word	0x00038850
        /*0f30*/ 	.short	0x010a
        /*0f32*/ 	.byte	0x3f
	.zero		1


	//   ....[40]....
        /*0f34*/ 	.word	0x0000ccf0
        /*0f38*/ 	.word	0x00000000
        /*0f3c*/ 	.word	0x00000000
        /*0f40*/ 	.short	0x0101
        /*0f42*/ 	.byte	0x3f
	.zero		1


	//   ....[41]....
        /*0f44*/ 	.word	0x0000e640
        /*0f48*/ 	.word	0x0000000f
        /*0f4c*/ 	.word	0x00000000
        /*0f50*/ 	.short	0x0101
        /*0f52*/ 	.byte	0x3f
	.zero		1


	//   ....[42]....
        /*0f54*/ 	.word	0x0000e960
        /*0f58*/ 	.word	0x000000c9
        /*0f5c*/ 	.word	0x00038830
        /*0f60*/ 	.short	0x010a
        /*0f62*/ 	.byte	0x3f
	.zero		1


	//   ....[43]....
        /*0f64*/ 	.word	0x0000e9d0
        /*0f68*/ 	.word	0x000000c9
        /*0f6c*/ 	.word	0x00038830
        /*0f70*/ 	.short	0x010a
        /*0f72*/ 	.byte	0x3f
	.zero		1


	//   ....[44]....
        /*0f74*/ 	.word	0x0000ec40
        /*0f78*/ 	.word	0x000000c9
        /*0f7c*/ 	.word	0x00038850
        /*0f80*/ 	.short	0x010a
        /*0f82*/ 	.byte	0x3f
	.zero		1


	//   ....[45]....
        /*0f84*/ 	.word	0x0000ec90
        /*0f88*/ 	.word	0x000000c9
        /*0f8c*/ 	.word	0x00038850
        /*0f90*/ 	.short	0x010a
        /*0f92*/ 	.byte	0x3f
	.zero		1


	//   ....[46]....
        /*0f94*/ 	.word	0x000105e0
        /*0f98*/ 	.word	0x0000000e
        /*0f9c*/ 	.word	0x00000000
        /*0fa0*/ 	.short	0x0101
        /*0fa2*/ 	.byte	0x3f
	.zero		1


	//   ....[47]....
        /*0fa4*/ 	.word	0x00012590
        /*0fa8*/ 	.word	0x000000c9
        /*0fac*/ 	.word	0x00000000
        /*0fb0*/ 	.short	0x0101
        /*0fb2*/ 	.byte	0x3f
	.zero		1


	//   ....[48]....
        /*0fb4*/ 	.word	0x00012990
        /*0fb8*/ 	.word	0x00000015
        /*0fbc*/ 	.word	0x00038830
        /*0fc0*/ 	.short	0x010a
        /*0fc2*/ 	.byte	0x3f
	.zero		1


	//   ....[49]....
        /*0fc4*/ 	.word	0x00012a00
        /*0fc8*/ 	.word	0x00000015
        /*0fcc*/ 	.word	0x00038830
        /*0fd0*/ 	.short	0x010a
        /*0fd2*/ 	.byte	0x3f
	.zero		1


	//   ....[50]....
        /*0fd4*/ 	.word	0x00012c70
        /*0fd8*/ 	.word	0x00000015
        /*0fdc*/ 	.word	0x00038850
        /*0fe0*/ 	.short	0x010a
        /*0fe2*/ 	.byte	0x3f
	.zero		1


	//   ....[51]....
        /*0fe4*/ 	.word	0x00012cc0
        /*0fe8*/ 	.word	0x00000015
        /*0fec*/ 	.word	0x00038850
        /*0ff0*/ 	.short	0x010a
        /*0ff2*/ 	.byte	0x3f
	.zero		1


	//   ....[52]....
        /*0ff4*/ 	.word	0x00014ea0
        /*0ff8*/ 	.word	0x0000009a
        /*0ffc*/ 	.word	0x00000000
        /*1000*/ 	.short	0x0101
        /*1002*/ 	.byte	0x3f
	.zero		1


	//   ....[53]....
        /*1004*/ 	.word	0x00015ae0
        /*1008*/ 	.word	0x00000015
        /*100c*/ 	.word	0x00000000
        /*1010*/ 	.short	0x0101
        /*1012*/ 	.byte	0x3f
	.zero		1


	//   ....[54]....
        /*1014*/ 	.word	0x00015c10
        /*1018*/ 	.word	0x00000015
        /*101c*/ 	.word	0x00038830
        /*1020*/ 	.short	0x010a
        /*1022*/ 	.byte	0x3f
	.zero		1


	//   ....[55]....
        /*1024*/ 	.word	0x00015c80
        /*1028*/ 	.word	0x00000015
        /*102c*/ 	.word	0x00038830
        /*1030*/ 	.short	0x010a
        /*1032*/ 	.byte	0x3f
	.zero		1


	//   ....[56]....
        /*1034*/ 	.word	0x00015ef0
        /*1038*/ 	.word	0x00000015
        /*103c*/ 	.word	0x00038850
        /*1040*/ 	.short	0x010a
        /*1042*/ 	.byte	0x3f
	.zero		1


	//   ....[57]....
        /*1044*/ 	.word	0x00015f40
        /*1048*/ 	.word	0x00000015
        /*104c*/ 	.word	0x00038850
        /*1050*/ 	.short	0x010a
        /*1052*/ 	.byte	0x3f
	.zero		1


	//   ....[58]....
        /*1054*/ 	.word	0x00017860
        /*1058*/ 	.word	0x00000009
        /*105c*/ 	.word	0x00000000
        /*1060*/ 	.short	0x0101
        /*1062*/ 	.byte	0x3f
	.zero		1


	//   ....[59]....
        /*1064*/ 	.word	0x000197e0
        /*1068*/ 	.word	0x00000015
        /*106c*/ 	.word	0x00000000
        /*1070*/ 	.short	0x0101
        /*1072*/ 	.byte	0x3f
	.zero		1


	//   ....[60]....
        /*1074*/ 	.word	0x0001c050
        /*1078*/ 	.word	0x00000004
        /*107c*/ 	.word	0x00000000
        /*1080*/ 	.short	0x0101
        /*1082*/ 	.byte	0x3f
	.zero		1


	//   ....[61]....
        /*1084*/ 	.word	0x0001cd40
        /*1088*/ 	.word	0x00000002
        /*108c*/ 	.word	0x00000000
        /*1090*/ 	.short	0x0101
        /*1092*/ 	.byte	0x3f
	.zero		1


	//   ....[62]....
        /*1094*/ 	.word	0x00020e90
        /*1098*/ 	.word	0x00000012
        /*109c*/ 	.word	0x00038820
        /*10a0*/ 	.short	0x010a
        /*10a2*/ 	.byte	0x3f
	.zero		1


	//   ....[63]....
        /*10a4*/ 	.word	0x00020f60
        /*10a8*/ 	.word	0x00000006
        /*10ac*/ 	.word	0x000388a0
        /*10b0*/ 	.short	0x010a
        /*10b2*/ 	.byte	0x3f
	.zero		1


	//   ....[64]....
        /*10b4*/ 	.word	0x000211a0
        /*10b8*/ 	.word	0x00000006
        /*10bc*/ 	.word	0x000388c0
        /*10c0*/ 	.short	0x010a
        /*10c2*/ 	.byte	0x3f
	.zero		1


	//   ....[65]....
        /*10c4*/ 	.word	0x00021c00
        /*10c8*/ 	.word	0x00000006
        /*10cc*/ 	.word	0x000388a0
        /*10d0*/ 	.short	0x010a
        /*10d2*/ 	.byte	0x3f
	.zero		1


	//   ....[66]....
        /*10d4*/ 	.word	0x00021e30
        /*10d8*/ 	.word	0x00000006
        /*10dc*/ 	.word	0x000388c0
        /*10e0*/ 	.short	0x010a
        /*10e2*/ 	.byte	0x3f
	.zero		1


	//   ....[67]....
        /*10e4*/ 	.word	0x00023790
        /*10e8*/ 	.word	0x00000000
        /*10ec*/ 	.word	0x00038840
        /*10f0*/ 	.short	0x010a
        /*10f2*/ 	.byte	0x3f
	.zero		1


	//   ....[68]....
        /*10f4*/ 	.word	0x000242e0
        /*10f8*/ 	.word	0x00000012
        /*10fc*/ 	.word	0x00038800
        /*1100*/ 	.short	0x0107
        /*1102*/ 	.byte	0x3f
	.zero		1


	//   ....[69]....
        /*1104*/ 	.word	0x00024380
        /*1108*/ 	.word	0x00000012
        /*110c*/ 	.word	0x00038800
        /*1110*/ 	.short	0x0101
        /*1112*/ 	.byte	0x3f
	.zero		1


	//   ....[70]....
        /*1114*/ 	.word	0x000252b0
        /*1118*/ 	.word	0x00000012
        /*111c*/ 	.word	0x00038810
        /*1120*/ 	.short	0x0107
        /*1122*/ 	.byte	0x3f
	.zero		1


	//   ....[71]....
        /*1124*/ 	.word	0x000253b0
        /*1128*/ 	.word	0x00000012
        /*112c*/ 	.word	0x00038810
        /*1130*/ 	.short	0x0101
        /*1132*/ 	.byte	0x3f
	.zero		1


	//   ....[72]....
        /*1134*/ 	.word	0x000253d0
        /*1138*/ 	.word	0x00000012
        /*113c*/ 	.word	0x00038820
        /*1140*/ 	.short	0x010a
        /*1142*/ 	.byte	0x3f
	.zero		1


	//   ....[73]....
        /*1144*/ 	.word	0x000254b0
        /*1148*/ 	.word	0x00000000
        /*114c*/ 	.word	0x00038860
        /*1150*/ 	.short	0x010a
        /*1152*/ 	.byte	0x3f
	.zero		1


	//   ....[74]....
        /*1154*/ 	.word	0x000261a0
        /*1158*/ 	.word	0x00000002
        /*115c*/ 	.word	0x00038840
        /*1160*/ 	.short	0x010a
        /*1162*/ 	.byte	0x3f
	.zero		1


	//   ....[75]....
        /*1164*/ 	.word	0x00026400
        /*1168*/ 	.word	0x00000002
        /*116c*/ 	.word	0x00038860
        /*1170*/ 	.short	0x010a
        /*1172*/ 	.byte	0x3f
	.zero		1


	//   ....[76]....
        /*1174*/ 	.word	0x00026fb0
        /*1178*/ 	.word	0x00000003
        /*117c*/ 	.word	0x00038840
        /*1180*/ 	.short	0x010a
        /*1182*/ 	.byte	0x3f
	.zero		1


	//   ....[77]....
        /*1184*/ 	.word	0x00027200
        /*1188*/ 	.word	0x00000003
        /*118c*/ 	.word	0x00038860
        /*1190*/ 	.short	0x010a
        /*1192*/ 	.byte	0x3f
	.zero		1


	//   ....[78]....
        /*1194*/ 	.word	0x00027d40
        /*1198*/ 	.word	0x00000003
        /*119c*/ 	.word	0x00038840
        /*11a0*/ 	.short	0x010a
        /*11a2*/ 	.byte	0x3f
	.zero		1


	//   ....[79]....
        /*11a4*/ 	.word	0x00027fa0
        /*11a8*/ 	.word	0x00000003
        /*11ac*/ 	.word	0x00038860
        /*11b0*/ 	.short	0x010a
        /*11b2*/ 	.byte	0x3f
	.zero		1


	//   ....[80]....
        /*11b4*/ 	.word	0x00029d30
        /*11b8*/ 	.word	0x00000000
        /*11bc*/ 	.word	0x00038820
        /*11c0*/ 	.short	0x010a
        /*11c2*/ 	.byte	0x3f
	.zero		1


	//   ....[81]....
        /*11c4*/ 	.word	0x00029ee0
        /*11c8*/ 	.word	0x00000006
        /*11cc*/ 	.word	0x00000000
        /*11d0*/ 	.short	0x010a
        /*11d2*/ 	.byte	0x3f
	.zero		1


	//   ....[82]....
        /*11d4*/ 	.word	0x00029f50
        /*11d8*/ 	.word	0x00000007
        /*11dc*/ 	.word	0x00000000
        /*11e0*/ 	.short	0x010a
        /*11e2*/ 	.byte	0x3f
	.zero		1


	//   ....[83]....
        /*11e4*/ 	.word	0x00029fc0
        /*11e8*/ 	.word	0x00000004
        /*11ec*/ 	.word	0x00000000
        /*11f0*/ 	.short	0x010a
        /*11f2*/ 	.byte	0x3f
	.zero		1


	//   ....[84]....
        /*11f4*/ 	.word	0x00029ff0
        /*11f8*/ 	.word	0x00000003
        /*11fc*/ 	.word	0x00000000
        /*1200*/ 	.short	0x010a
        /*1202*/ 	.byte	0x3f
	.zero		1


	//   ....[85]....
        /*1204*/ 	.word	0x0002a050
        /*1208*/ 	.word	0x0000004b
        /*120c*/ 	.word	0x00038890
        /*1210*/ 	.short	0x010a
        /*1212*/ 	.byte	0x3f
	.zero		1


	//   ....[86]....
        /*1214*/ 	.word	0x0002a0a0
        /*1218*/ 	.word	0x0000004b
        /*121c*/ 	.word	0x00038890
        /*1220*/ 	.short	0x010a
        /*1222*/ 	.byte	0x3f
	.zero		1


	//   ....[87]....
        /*1224*/ 	.word	0x0002a0f0
        /*1228*/ 	.word	0x0000004b
        /*122c*/ 	.word	0x00038890
        /*1230*/ 	.short	0x010a
        /*1232*/ 	.byte	0x3f
	.zero		1


	//   ....[88]....
        /*1234*/ 	.word	0x0002a140
        /*1238*/ 	.word	0x0000004b
        /*123c*/ 	.word	0x000388b0
        /*1240*/ 	.short	0x010a
        /*1242*/ 	.byte	0x3f
	.zero		1


	//   ....[89]....
        /*1244*/ 	.word	0x0002a510
        /*1248*/ 	.word	0x00000012
        /*124c*/ 	.word	0x00038800
        /*1250*/ 	.short	0x010a
        /*1252*/ 	.byte	0x3f
	.zero		1


	//   ....[90]....
        /*1254*/ 	.word	0x0002a8e0
        /*1258*/ 	.word	0x00000012
        /*125c*/ 	.word	0x00038800
        /*1260*/ 	.short	0x010a
        /*1262*/ 	.byte	0x3f
	.zero		1


	//   ....[91]....
        /*1264*/ 	.word	0x0002a930
        /*1268*/ 	.word	0x0000000f
        /*126c*/ 	.word	0x00038830
        /*1270*/ 	.short	0x010a
        /*1272*/ 	.byte	0x3f
	.zero		1


	//   ....[92]....
        /*1274*/ 	.word	0x0002a980
        /*1278*/ 	.word	0x00000012
        /*127c*/ 	.word	0x00038810
        /*1280*/ 	.short	0x010a
        /*1282*/ 	.byte	0x3f
	.zero		1


	//   ....[93]....
        /*1284*/ 	.word	0x0002a9d0
        /*1288*/ 	.word	0x0000000f
        /*128c*/ 	.word	0x00038850
        /*1290*/ 	.short	0x010a
        /*1292*/ 	.byte	0x3f
	.zero		1


	//   ....[94]....
        /*1294*/ 	.word	0x0002aa20
        /*1298*/ 	.word	0x000000c9
        /*129c*/ 	.word	0x00038830
        /*12a0*/ 	.short	0x010a
        /*12a2*/ 	.byte	0x3f
	.zero		1


	//   ....[95]....
        /*12a4*/ 	.word	0x0002aa70
        /*12a8*/ 	.word	0x000000c9
        /*12ac*/ 	.word	0x00038850
        /*12b0*/ 	.short	0x010a
        /*12b2*/ 	.byte	0x3f
	.zero		1


	//   ....[96]....
        /*12b4*/ 	.word	0x0002aac0
        /*12b8*/ 	.word	0x00000015
        /*12bc*/ 	.word	0x00038830
        /*12c0*/ 	.short	0x010a
        /*12c2*/ 	.byte	0x3f
	.zero		1


	//   ....[97]....
        /*12c4*/ 	.word	0x0002ab10
        /*12c8*/ 	.word	0x00000015
        /*12cc*/ 	.word	0x00038850
        /*12d0*/ 	.short	0x010a
        /*12d2*/ 	.byte	0x3f
	.zero		1


	//   ....[98]....
        /*12d4*/ 	.word	0x0002ab60
        /*12d8*/ 	.word	0x00000015
        /*12dc*/ 	.word	0x00038830
        /*12e0*/ 	.short	0x010a
        /*12e2*/ 	.byte	0x3f
	.zero		1


	//   ....[99]....
        /*12e4*/ 	.word	0x0002abb0
        /*12e8*/ 	.word	0x00000015
        /*12ec*/ 	.word	0x00038850
        /*12f0*/ 	.short	0x010a
        /*12f2*/ 	.byte	0x3f
	.zero		1


	//   ....[100]....
        /*12f4*/ 	.word	0x0002ad50
        /*12f8*/ 	.word	0x00000012
        /*12fc*/ 	.word	0x00038820
        /*1300*/ 	.short	0x010a
        /*1302*/ 	.byte	0x3f
	.zero		1


	//   ....[101]....
        /*1304*/ 	.word	0x0002ada0
        /*1308*/ 	.word	0x00000006
        /*130c*/ 	.word	0x000388a0
        /*1310*/ 	.short	0x010a
        /*1312*/ 	.byte	0x3f
	.zero		1


	//   ....[102]....
        /*1314*/ 	.word	0x0002adf0
        /*1318*/ 	.word	0x00000006
        /*131c*/ 	.word	0x000388c0
        /*1320*/ 	.short	0x010a
        /*1322*/ 	.byte	0x3f
	.zero		1


	//   ....[103]....
        /*1324*/ 	.word	0x0002ae40
        /*1328*/ 	.word	0x00000006
        /*132c*/ 	.word	0x000388a0
        /*1330*/ 	.short	0x010a
        /*1332*/ 	.byte	0x3f
	.zero		1


	//   ....[104]....
        /*1334*/ 	.word	0x0002ae90
        /*1338*/ 	.word	0x00000006
        /*133c*/ 	.word	0x000388c0
        /*1340*/ 	.short	0x010a
        /*1342*/ 	.byte	0x3f
	.zero		1


	//   ....[105]....
        /*1344*/ 	.word	0x0002b030
        /*1348*/ 	.word	0x00000000
        /*134c*/ 	.word	0x00038840
        /*1350*/ 	.short	0x010a
        /*1352*/ 	.byte	0x3f
	.zero		1


	//   ....[106]....
        /*1354*/ 	.word	0x0002c110
        /*1358*/ 	.word	0x00000012
        /*135c*/ 	.word	0x00038820
        /*1360*/ 	.short	0x010a
        /*1362*/ 	.byte	0x3f
	.zero		1


	//   ....[107]....
        /*1364*/ 	.word	0x0002c160
        /*1368*/ 	.word	0x00000000
        /*136c*/ 	.word	0x00038860
        /*1370*/ 	.short	0x010a
        /*1372*/ 	.byte	0x3f
	.zero		1


	//   ....[108]....
        /*1374*/ 	.word	0x0002c1b0
        /*1378*/ 	.word	0x00000002
        /*137c*/ 	.word	0x00038840
        /*1380*/ 	.short	0x010a
        /*1382*/ 	.byte	0x3f
	.zero		1


	//   ....[109]....
        /*1384*/ 	.word	0x0002c200
        /*1388*/ 	.word	0x00000002
        /*138c*/ 	.word	0x00038860
        /*1390*/ 	.short	0x010a
        /*1392*/ 	.byte	0x3f
	.zero		1


	//   ....[110]....
        /*1394*/ 	.word	0x0002c250
        /*1398*/ 	.word	0x00000003
        /*139c*/ 	.word	0x00038840
        /*13a0*/ 	.short	0x010a
        /*13a2*/ 	.byte	0x3f
	.zero		1


	//   ....[111]....
        /*13a4*/ 	.word	0x0002c2a0
        /*13a8*/ 	.word	0x00000003
        /*13ac*/ 	.word	0x00038860
        /*13b0*/ 	.short	0x010a
        /*13b2*/ 	.byte	0x3f
	.zero		1


	//   ....[112]....
        /*13b4*/ 	.word	0x0002c2f0
        /*13b8*/ 	.word	0x00000003
        /*13bc*/ 	.word	0x00038840
        /*13c0*/ 	.short	0x010a
        /*13c2*/ 	.byte	0x3f
	.zero		1


	//   ....[113]....
        /*13c4*/ 	.word	0x0002c340
        /*13c8*/ 	.word	0x00000003
        /*13cc*/ 	.word	0x00038860
        /*13d0*/ 	.short	0x010a
        /*13d2*/ 	.byte	0x3f
	.zero		1


	//   ....[114]....
        /*13d4*/ 	.word	0x0002cec0
        /*13d8*/ 	.word	0x00000000
        /*13dc*/ 	.word	0x00038820
        /*13e0*/ 	.short	0x010a
        /*13e2*/ 	.byte	0x3f
	.zero		1


	//   ....[115]....
        /*13e4*/ 	.word	0x0002d060
        /*13e8*/ 	.word	0x00000006
        /*13ec*/ 	.word	0x00000000
        /*13f0*/ 	.short	0x010a
        /*13f2*/ 	.byte	0x3f
	.zero		1


	//   ....[116]....
        /*13f4*/ 	.word	0x0002d0b0
        /*13f8*/ 	.word	0x00000007
        /*13fc*/ 	.word	0x00000000
        /*1400*/ 	.short	0x010a
        /*1402*/ 	.byte	0x3f
	.zero		1


	//   ....[117]....
        /*1404*/ 	.word	0x0002d100
        /*1408*/ 	.word	0x00000004
        /*140c*/ 	.word	0x00000000
        /*1410*/ 	.short	0x010a
        /*1412*/ 	.byte	0x3f
	.zero		1


	//----- nvinfo : EIATTR_NUM_MBARRIERS
	.align		4
.L_468:
        /*1414*/ 	.byte	0x03, 0x38
        /*1416*/ 	.short	0x0017


	//----- nvinfo : EIATTR_EXIT_INSTR_OFFSETS
	.align		4
        /*1418*/ 	.byte	0x04, 0x1c
        /*141a*/ 	.short	(.L_470 - .L_469)


	//   ....[0]....
.L_469:
        /*141c*/ 	.word	0x0002a040


	//----- nvinfo : EIATTR_MAX_THREADS
	.align		4
.L_470:
        /*1420*/ 	.byte	0x04, 0x05
        /*1422*/ 	.short	(.L_472 - .L_471)
.L_471:
        /*1424*/ 	.word	0x00000180
        /*1428*/ 	.word	0x00000001
        /*142c*/ 	.word	0x00000001


	//----- nvinfo : EIATTR_CRS_STACK_SIZE
	.align		4
.L_472:
        /*1430*/ 	.byte	0x04, 0x1e
        /*1432*/ 	.short	(.L_474 - .L_473)
.L_473:
        /*1434*/ 	.word	0x00000000


	//----- nvinfo : EIATTR_CBANK_PARAM_SIZE
	.align		4
.L_474:
        /*1438*/ 	.byte	0x03, 0x19
        /*143a*/ 	.short	0x0bf0


	//----- nvinfo : EIATTR_PARAM_CBANK
	.align		4
        /*143c*/ 	.byte	0x04, 0x0a
        /*143e*/ 	.short	(.L_476 - .L_475)
	.align		4
.L_475:
        /*1440*/ 	.word	index@(.nv.constant0._ZN7cutlass13device_kernelIN5flash11enable_sm90INS1_16FlashAttnFwdSm90INS1_25CollectiveMainloopFwdSm90ILi2EN4cute5tupleIJNS5_1CILi1EEES8_S8_EEENS6_IJNS7_ILi64EEESA_SA_EEELi512ENS_10bfloat16_tEfNS_4arch4Sm90ELb0ELb1ELb0ELb1ELb0ELb1ELb1ELb0ELb0ELb1ELb1ELb0EEENS1_21CollectiveEpilogueFwdINS6_IJSA_NS7_ILi512EEESA_EEES9_SC_SE_Li256ELb1ELb1ELb1ELb0EEENS1_36VarlenDynamicPersistentTileSchedulerILi64ELi64ELi256ELi128ELb1ELb1ELb1ELb1ELb0ELb1EEEEEEEEEvNT_6ParamsE)
        /*1444*/ 	.short	0x0210
        /*1446*/ 	.short	0x0bf0


	//----- nvinfo : EIATTR_SW_WAR
	.align		4
.L_476:
        /*1448*/ 	.byte	0x04, 0x36
        /*144a*/ 	.short	(.L_478 - .L_477)
.L_477:
        /*144c*/ 	.word	0x00000008
.L_478:


//--------------------- .nv.info._ZN7cutlass13device_kernelIN5flash11enable_sm90INS1_16FlashAttnFwdSm90INS1_25CollectiveMainloopFwdSm90ILi2EN4cute5tupleIJNS5_1CILi1EEES8_S8_EEENS6_IJNS7_ILi64EEESA_SA_EEELi512ENS_10bfloat16_tEfNS_4arch4Sm90ELb1ELb0ELb0ELb0ELb0ELb0ELb0ELb0ELb0ELb1ELb1ELb0EEENS1_21CollectiveEpilogueFwdINS6_IJSA_NS7_ILi512EEESA_EEES9_SC_SE_Li256ELb0ELb1ELb1ELb0EEENS1_19SingleTileSchedulerILb0ELb1ELb1ELi64EEEEEEEEEvNT_6ParamsE --------------------------
	.section	.nv.info._ZN7cutlass13device_kernelIN5flash11enable_sm90INS1_16FlashAttnFwdSm90INS1_25CollectiveMainloopFwdSm90ILi2EN4cute5tupleIJNS5_1CILi1EEES8_S8_EEENS6_IJNS7_ILi64EEESA_SA_EEELi512ENS_10bfloat16_tEfNS_4arch4Sm90ELb1ELb0ELb0ELb0ELb0ELb0ELb0ELb0ELb0ELb1ELb1ELb0EEENS1_21CollectiveEpilogueFwdINS6_IJSA_NS7_ILi512EEESA_EEES9_SC_SE_Li256ELb0ELb1ELb1ELb0EEENS1_19SingleTileSchedulerILb0ELb1ELb1ELi64EEEEEEEEEvNT_6ParamsE,"",@"SHT_CUDA_INFO"
	.sectionflags	@""
	.align	4


	//----- nvinfo : EIATTR_CUDA_API_VERSION
	.align		4
        /*0000*/ 	.byte	0x04, 0x37
        /*0002*/ 	.short	(.L_480 - .L_479)
.L_479:
        /*0004*/ 	.word	0x00000082


	//----- nvinfo : EIATTR_KPARAM_INFO
	.align		4
.L_480:
        /*0008*/ 	.byte	0x04, 0x17
        /*000a*/ 	.short	(.L_482 - .L_481)
.L_481:
        /*000c*/ 	.word	0x00000000
        /*0010*/ 	.short	0x0000
        /*0012*/ 	.short	0x0070
        /*0014*/ 	.byte	0x00, 0xf0, 0x01, 0x28


	//----- nvinfo : EIATTR_SPARSE_MMA_MASK
	.align		4
.L_482:
        /*0018*/ 	.byte	0x03, 0x50
        /*001a*/ 	.short	0x0000


	//----- nvinfo : EIATTR_MAXREG_COUNT
	.align		4
        /*001c*/ 	.byte	0x03, 0x1b
        /*001e*/ 	.short	0x00a8


	//----- nvinfo : EIATTR_NUM_BARRIERS
	.align		4
        /*0020*/ 	.byte	0x02, 0x4c
        /*0022*/ 	.byte	0x10
	.zero		1


	//----- nvinfo : EIATTR_EXTERNS
	.align		4
        /*0024*/ 	.byte	0x04, 0x0f
        /*0026*/ 	.short	(.L_484 - .L_483)


	//   ....[0]....
	.align		4
.L_483:
        /*0028*/ 	.word	index@(__assertfail)


	//----- nvinfo : EIATTR_ANNOTATIONS
	.align		4
.L_484:
        /*002c*/ 	.byte	0x04, 0x55
        /*002e*/ 	.short	(.L_486 - .L_485)


	//   ....[0]....
.L_485:
        /*0030*/ 	.word	0x00000001
        /*0034*/ 	.byte	0x50, 0xc1, 0x00, 0x00, 0x01, 0x00, 0x00, 0x00, 0xd0, 0xc5, 0x00, 0x00, 0x01, 0x00, 0x00, 0x00
        /*0044*/ 	.byte	0x20, 0xc6, 0x00, 0x00, 0x01, 0x00, 0x00, 0x00, 0x00, 0xc8, 0x00, 0x00, 0x01, 0x00, 0x00, 0x00
        /*0054*/ 	.byte	0xf0, 0xc8, 0x00, 0x00, 0x01, 0x00, 0x00, 0x00, 0xf0, 0xd2, 0x00, 0x00, 0x01, 0x00, 0x00, 0x00
        /*0064*/ 	.byte	0xe0, 0xd9, 0x00, 0x00, 0x01, 0x00, 0x00, 0x00, 0x10, 0xdc, 0x00, 0x00, 0x01, 0x00, 0x00, 0x00
        /*0074*/ 	.byte	0x90, 0xe7, 0x00, 0x00, 0x01, 0x00, 0x00, 0x00, 0x60, 0xf3, 0x00, 0x00


	//----- nvinfo : EIATTR_MERCURY_ISA_VERSION
	.align		4
.L_486:
        /*0080*/ 	.byte	0x03, 0x5f
        /*0082*/ 	.short	0x0101


	//----- nvinfo : EIATTR_INT_WARP_WIDE_INSTR_OFFSETS
	.align		4
        /*0084*/ 	.byte	0x04, 0x31
        /*0086*/ 	.short	(.L_488 - .L_487)


	//   ....[0]....
.L_487:
        /*0088*/ 	.word	0x00000130


	//   ....[1]....
        /*008c*/ 	.word	0x00000170


	//   ....[2]....
        /*0090*/ 	.word	0x000001e0


	//----- nvinfo : EIATTR_COOP_GROUP_MASK_REGIDS
	.align		4
.L_488:
        /*0094*/ 	.byte	0x04, 0x29
        /*0096*/ 	.short	(.L_490 - .L_489)


	//   ....[0]....
.L_489:
        /*0098*/ 	.word	0xffffffff


	//   ....[1]....
        /*009c*/ 	.word	0xffffffff


	//   ....[2]....
        /*00a0*/ 	.word	0xffffffff


	//   ....[3]....
        /*00a4*/ 	.word	0xffffffff


	//   ....[4]....
        /*00a8*/ 	.word	0xffffffff


	//   ....[5]....
        /*00ac*/ 	.word	0xffffffff


	//   ....[6]....
        /*00b0*/ 	.word	0xffffffff


	//   ....[7]....
        /*00b4*/ 	.word	0xffffffff


	//   ....[8]....
        /*00b8*/ 	.word	0xffffffff


	//   ....[9]....
        /*00bc*/ 	.word	0xffffffff


	//   ....[10]....
        /*00c0*/ 	.word	0xffffffff


	//   ....[11]....
        /*00c4*/ 	.word	0xffffffff


	//   ....[12]....
        /*00c8*/ 	.word	0xffffffff


	//   ....[13]....
        /*00cc*/ 	.word	0xffffffff


	//   ....[14]....
        /*00d0*/ 	.word	0xffffffff


	//   ....[15]....
        /*00d4*/ 	.word	0xffffffff


	//   ....[16]....
        /*00d8*/ 	.word	0xffffffff


	//   ....[17]....
        /*00dc*/ 	.word	0xffffffff


	//   ....[18]....
        /*00e0*/ 	.word	0xffffffff


	//   ....[19]....
        /*00e4*/ 	.word	0xffffffff


	//   ....[20]....
        /*00e8*/ 	.word	0xffffffff


	//   ....[21]....
        /*00ec*/ 	.word	0xffffffff


	//   ....[22]....
        /*00f0*/ 	.word	0xffffffff


	//   ....[23]....
        /*00f4*/ 	.word	0xffffffff


	//   ....[24]....
        /*00f8*/ 	.word	0xffffffff


	//   ....[25]....
        /*00fc*/ 	.word	0xffffffff


	//   ....[26]....
        /*0100*/ 	.word	0xffffffff


	//   ....[27]....
        /*0104*/ 	.word	0xffffffff


	//   ....[28]....
        /*0108*/ 	.word	0xffffffff


	//   ....[29]....
        /*010c*/ 	.word	0xffffffff


	//   ....[30]....
        /*0110*/ 	.word	0xffffffff


	//   ....[31]....
        /*0114*/ 	.word	0xffffffff


	//   ....[32]....
        /*0118*/ 	.word	0xffffffff


	//   ....[33]....
        /*011c*/ 	.word	0xffffffff


	//   ....[34]....
        /*0120*/ 	.word	0xffffffff


	//   ....[35]....
        /*0124*/ 	.word	0xffffffff


	//   ....[36]....
        /*0128*/ 	.word	0xffffffff


	//   ....[37]....
        /*012c*/ 	.word	0xffffffff


	//   ....[38]....
        /*0130*/ 	.word	0xffffffff


	//   ....[39]....
        /*0134*/ 	.word	0xffffffff


	//   ....[40]....
        /*0138*/ 	.word	0xffffffff


	//   ....[41]....
        /*013c*/ 	.word	0xffffffff


	//   ....[42]....
        /*0140*/ 	.word	0xffffffff


	//   ....[43]....
        /*0144*/ 	.word	0xffffffff


	//   ....[44]....
        /*0148*/ 	.word	0xffffffff


	//   ....[45]....
        /*014c*/ 	.word	0xffffffff


	//   ....[46]....
        /*0150*/ 	.word	0xffffffff


	//   ....[47]....
        /*0154*/ 	.word	0xffffffff


	//   ....[48]....
        /*0158*/ 	.word	0xffffffff


	//   ....[49]....
        /*015c*/ 	.word	0xffffffff


	//   ....[50]....
        /*0160*/ 	.word	0xffffffff


	//   ....[51]....
        /*0164*/ 	.word	0xffffffff


	//   ....[52]....
        /*0168*/ 	.word	0x0500000f


	//   ....[53]....
        /*016c*/ 	.word	0x0500000f


	//   ....[54]....
        /*0170*/ 	.word	0x0500000f


	//   ....[55]....
        /*0174*/ 	.word	0x0500000f


	//   ....[56]....
        /*0178*/ 	.word	0x0500000f


	//   ....[57]....
        /*017c*/ 	.word	0x0500000f


	//   ....[58]....
        /*0180*/ 	.word	0x0500000f


	//   ....[59]....
        /*0184*/ 	.word	0x0500000f


	//   ....[60]....
        /*0188*/ 	.word	0x0500000f


	//   ....[61]....
        /*018c*/ 	.word	0x0500000f


	//----- nvinfo : EIATTR_COOP_GROUP_INSTR_OFFSETS
	.align		4
.L_490:
        /*0190*/ 	.byte	0x04, 0x28
        /*0192*/ 	.short	(.L_492 - .L_491)


	//   ....[0]....
.L_491:
        /*0194*/ 	.word	0x00000060


	//   ....[1]....
        /*0198*/ 	.word	0x00000140


	//   ....[2]....
        /*019c*/ 	.word	0x00000190


	//   ....[3]....
        /*01a0*/ 	.word	0x00000380


	//   ....[4]....
        /*01a4*/ 	.word	0x000004e0


	//   ....[5]....
        /*01a8*/ 	.word	0x00000600


	//   ....[6]....
        /*01ac*/ 	.word	0x00000760


	//   ....[7]....
        /*01b0*/ 	.word	0x000013c0


	//   ....[8]....
        /*01b4*/ 	.word	0x00003530


	//   ....[9]....
        /*01b8*/ 	.word	0x00003c90


	//   ....[10]....
        /*01bc*/ 	.word	0x00003cc0


	//   ....[11]....
        /*01c0*/ 	.word	0x000040e0


	//   ....[12]....
        /*01c4*/ 	.word	0x000041e0


	//   ....[13]....
        /*01c8*/ 	.word	0x00004400


	//   ....[14]....
        /*01cc*/ 	.word	0x00004540


	//   ....[15]....
        /*01d0*/ 	.word	0x00005180


	//   ....[16]....
        /*01d4*/ 	.word	0x00005450


	//   ....[17]....
        /*01d8*/ 	.word	0x00005830


	//   ....[18]....
        /*01dc*/ 	.word	0x00005850


	//   ....[19]....
        /*01e0*/ 	.word	0x00005900


	//   ....[20]....
        /*01e4*/ 	.word	0x00005c00


	//   ....[21]....
        /*01e8*/ 	.word	0x00005d50


	//   ....[22]....
        /*01ec*/ 	.word	0x00006fa0


	//   ....[23]....
        /*01f0*/ 	.word	0x000073b0


	//   ....[24]....
        /*01f4*/ 	.word	0x000073e0


	//   ....[25]....
        /*01f8*/ 	.word	0x00007640


	//   ....[26]....
        /*01fc*/ 	.word	0x000077c0


	//   ....[27]....
        /*0200*/ 	.word	0x00008870


	//   ....[28]....
        /*0204*/ 	.word	0x000088b0


	//   ....[29]....
        /*0208*/ 	.word	0x00008900


	//   ....[30]....
        /*020c*/ 	.word	0x00008930


	//   ....[31]....
        /*0210*/ 	.word	0x00008980


	//   ....[32]....
        /*0214*/ 	.word	0x00009440


	//   ....[33]....
        /*0218*/ 	.word	0x00009900


	//   ....[34]....
        /*021c*/ 	.word	0x00009920


	//   ....[35]....
        /*0220*/ 	.word	0x00009950


	//   ....[36]....
        /*0224*/ 	.word	0x00009960


	//   ....[37]....
        /*0228*/ 	.word	0x00009e10


	//   ....[38]....
        /*022c*/ 	.word	0x00009e30


	//   ....[39]....
        /*0230*/ 	.word	0x0000aa80


	//   ....[40]....
        /*0234*/ 	.word	0x0000aaa0


	//   ....[41]....
        /*0238*/ 	.word	0x0000baf0


	//   ....[42]....
        /*023c*/ 	.word	0x0000c610


	//   ....[43]....
        /*0240*/ 	.word	0x0000cec0


	//   ....[44]....
        /*0244*/ 	.word	0x0000cf00


	//   ....[45]....
        /*0248*/ 	.word	0x0000cf70


	//   ....[46]....
        /*024c*/ 	.word	0x0000cfa0


	//   ....[47]....
        /*0250*/ 	.word	0x0000d000


	//   ....[48]....
        /*0254*/ 	.word	0x0000d030


	//   ....[49]....
        /*0258*/ 	.word	0x0000d050


	//   ....[50]....
        /*025c*/ 	.word	0x0000d090


	//   ....[51]....
        /*0260*/ 	.word	0x0000ff80


	//   ....[52]....
        /*0264*/ 	.word	0x00010570


	//   ....[53]....
        /*0268*/ 	.word	0x000106e0


	//   ....[54]....
        /*026c*/ 	.word	0x00010740


	//   ....[55]....
        /*0270*/ 	.word	0x00010800


	//   ....[56]....
        /*0274*/ 	.word	0x000108c0


	//   ....[57]....
        /*0278*/ 	.word	0x00010940


	//   ....[58]....
        /*027c*/ 	.word	0x000109f0


	//   ....[59]....
        /*0280*/ 	.word	0x00010a70


	//   ....[60]....
        /*0284*/ 	.word	0x00010b00


	//   ....[61]....
        /*0288*/ 	.word	0x00010f10


	//----- nvinfo : EIATTR_REG_RECONFIG
	.align		4
.L_492:
        /*028c*/ 	.byte	0x01, 0x54
	.zero		2


	//----- nvinfo : EIATTR_SYSCALL_OFFSETS
	.align		4
        /*0290*/ 	.byte	0x04, 0x46
        /*0292*/ 	.short	(.L_494 - .L_493)


	//   ....[0]....
.L_493:
        /*0294*/ 	.word	0x00003710


	//   ....[1]....
        /*0298*/ 	.word	0x0000c2d0


	//   ....[2]....
        /*029c*/ 	.word	0x0000c410


	//   ....[3]....
        /*02a0*/ 	.word	0x0000c500


	//   ....[4]....
        /*02a4*/ 	.word	0x0000cb50


	//----- nvinfo : EIATTR_MBARRIER_INSTR_OFFSETS
	.align		4
.L_494:
        /*02a8*/ 	.byte	0x04, 0x39
        /*02aa*/ 	.short	(.L_496 - .L_495)


	//   ....[0]....
.L_495:
        /*02ac*/ 	.word	0x00000270
        /*02b0*/ 	.word	0x000000ff
        /*02b4*/ 	.word	0x00028c00
        /*02b8*/ 	.short	0x0100
        /*02ba*/ 	.byte	0x08
	.zero		1


	//   ....[1]....
        /*02bc*/ 	.word	0x00000280
        /*02c0*/ 	.word	0x000000ff
        /*02c4*/ 	.word	0x00028c20
        /*02c8*/ 	.short	0x0100
        /*02ca*/ 	.byte	0x08
	.zero		1


	//   ....[2]....
        /*02cc*/ 	.word	0x00000330
        /*02d0*/ 	.word	0x000000ff
        /*02d4*/ 	.word	0x00028c30
        /*02d8*/ 	.short	0x0100
        /*02da*/ 	.byte	0x06
	.zero		1


	//   ....[3]....
        /*02dc*/ 	.word	0x00000340
        /*02e0*/ 	.word	0x000000ff
        /*02e4*/ 	.word	0x00028c40
        /*02e8*/ 	.short	0x0100
        /*02ea*/ 	.byte	0x06
	.zero		1


	//   ....[4]....
        /*02ec*/ 	.word	0x00000350
        /*02f0*/ 	.word	0x000000ff
        /*02f4*/ 	.word	0x00028c38
        /*02f8*/ 	.short	0x0100
        /*02fa*/ 	.byte	0x06
	.zero		1


	//   ....[5]....
        /*02fc*/ 	.word	0x00000360
        /*0300*/ 	.word	0x000000ff
        /*0304*/ 	.word	0x00028c48
        /*0308*/ 	.short	0x0100
        /*030a*/ 	.byte	0x06
	.zero		1


	//   ....[6]....
        /*030c*/ 	.word	0x00000490
        /*0310*/ 	.word	0x000000ff
        /*0314*/ 	.word	0x00028c50
        /*0318*/ 	.short	0x0100
        /*031a*/ 	.byte	0x08
	.zero		1


	//   ....[7]....
        /*031c*/ 	.word	0x000004a0
        /*0320*/ 	.word	0x000000ff
        /*0324*/ 	.word	0x00028c60
        /*0328*/ 	.short	0x0100
        /*032a*/ 	.byte	0x08
	.zero		1


	//   ....[8]....
        /*032c*/ 	.word	0x000004b0
        /*0330*/ 	.word	0x000000ff
        /*0334*/ 	.word	0x00028c58
        /*0338*/ 	.short	0x0100
        /*033a*/ 	.byte	0x08
	.zero		1


	//   ....[9]....
        /*033c*/ 	.word	0x000004c0
        /*0340*/ 	.word	0x000000ff
        /*0344*/ 	.word	0x00028c68
        /*0348*/ 	.short	0x0100
        /*034a*/ 	.byte	0x08
	.zero		1


	//   ....[10]....
        /*034c*/ 	.word	0x000005b0
        /*0350*/ 	.word	0x000000ff
        /*0354*/ 	.word	0x00028c70
        /*0358*/ 	.short	0x0100
        /*035a*/ 	.byte	0x06
	.zero		1


	//   ....[11]....
        /*035c*/ 	.word	0x000005c0
        /*0360*/ 	.word	0x000000ff
        /*0364*/ 	.word	0x00028c80
        /*0368*/ 	.short	0x0100
        /*036a*/ 	.byte	0x06
	.zero		1


	//   ....[12]....
        /*036c*/ 	.word	0x000005d0
        /*0370*/ 	.word	0x000000ff
        /*0374*/ 	.word	0x00028c78
        /*0378*/ 	.short	0x0100
        /*037a*/ 	.byte	0x06
	.zero		1


	//   ....[13]....
        /*037c*/ 	.word	0x000005e0
        /*0380*/ 	.word	0x000000ff
        /*0384*/ 	.word	0x00028c88
        /*0388*/ 	.short	0x0100
        /*038a*/ 	.byte	0x06
	.zero		1


	//   ....[14]....
        /*038c*/ 	.word	0x00000710
        /*0390*/ 	.word	0x000000ff
        /*0394*/ 	.word	0x00028c90
        /*0398*/ 	.short	0x0100
        /*039a*/ 	.byte	0x08
	.zero		1


	//   ....[15]....
        /*039c*/ 	.word	0x00000720
        /*03a0*/ 	.word	0x000000ff
        /*03a4*/ 	.word	0x00028ca0
        /*03a8*/ 	.short	0x0100
        /*03aa*/ 	.byte	0x08
	.zero		1


	//   ....[16]....
        /*03ac*/ 	.word	0x00000730
        /*03b0*/ 	.word	0x000000ff
        /*03b4*/ 	.word	0x00028c98
        /*03b8*/ 	.short	0x0100
        /*03ba*/ 	.byte	0x08
	.zero		1


	//   ....[17]....
        /*03bc*/ 	.word	0x00000740
        /*03c0*/ 	.word	0x000000ff
        /*03c4*/ 	.word	0x00028ca8
        /*03c8*/ 	.short	0x0100
        /*03ca*/ 	.byte	0x08
	.zero		1


	//   ....[18]....
        /*03cc*/ 	.word	0x00000870
        /*03d0*/ 	.word	0x000000ff
        /*03d4*/ 	.word	0x00028cb0
        /*03d8*/ 	.short	0x0100
        /*03da*/ 	.byte	0x08
	.zero		1


	//   ....[19]....
        /*03dc*/ 	.word	0x00000880
        /*03e0*/ 	.word	0x000000ff
        /*03e4*/ 	.word	0x00028cc0
        /*03e8*/ 	.short	0x0100
        /*03ea*/ 	.byte	0x08
	.zero		1


	//   ....[20]....
        /*03ec*/ 	.word	0x00000890
        /*03f0*/ 	.word	0x000000ff
        /*03f4*/ 	.word	0x00028cb8
        /*03f8*/ 	.short	0x0100
        /*03fa*/ 	.byte	0x08
	.zero		1


	//   ....[21]....
        /*03fc*/ 	.word	0x000008a0
        /*0400*/ 	.word	0x000000ff
        /*0404*/ 	.word	0x00028cc8
        /*0408*/ 	.short	0x0100
        /*040a*/ 	.byte	0x08
	.zero		1


	//   ....[22]....
        /*040c*/ 	.word	0x00001580
        /*0410*/ 	.word	0x000000ff
        /*0414*/ 	.word	0x00028c50
        /*0418*/ 	.short	0x010a
        /*041a*/ 	.byte	0x05
	.zero		1


	//   ....[23]....
        /*041c*/ 	.word	0x00001870
        /*0420*/ 	.word	0x00000002
        /*0424*/ 	.word	0x00000000
        /*0428*/ 	.short	0x0101
        /*042a*/ 	.byte	0x3f
	.zero		1


	//   ....[24]....
        /*042c*/ 	.word	0x000021c0
        /*0430*/ 	.word	0x000000ff
        /*0434*/ 	.word	0x00028c50
        /*0438*/ 	.short	0x010a
        /*043a*/ 	.byte	0x07
	.zero		1


	//   ....[25]....
        /*043c*/ 	.word	0x00002200
        /*0440*/ 	.word	0x000000ff
        /*0444*/ 	.word	0x00028c50
        /*0448*/ 	.short	0x010a
        /*044a*/ 	.byte	0x07
	.zero		1


	//   ....[26]....
        /*044c*/ 	.word	0x000023d0
        /*0450*/ 	.word	0x00000002
        /*0454*/ 	.word	0x00000000
        /*0458*/ 	.short	0x0101
        /*045a*/ 	.byte	0x3f
	.zero		1


	//   ....[27]....
        /*045c*/ 	.word	0x00003740
        /*0460*/ 	.word	0x000000ff
        /*0464*/ 	.word	0x00028c00
        /*0468*/ 	.short	0x010a
        /*046a*/ 	.byte	0x27
	.zero		1


	//   ....[28]....
        /*046c*/ 	.word	0x000038d0
        /*0470*/ 	.word	0x000000ff
        /*0474*/ 	.word	0x00028c30
        /*0478*/ 	.short	0x010a
        /*047a*/ 	.byte	0x27
	.zero		1


	//   ....[29]....
        /*047c*/ 	.word	0x00003940
        /*0480*/ 	.word	0x000000ff
        /*0484*/ 	.word	0x00028c30
        /*0488*/ 	.short	0x010a
        /*048a*/ 	.byte	0x27
	.zero		1


	//   ....[30]....
        /*048c*/ 	.word	0x00004950
        /*0490*/ 	.word	0x00000005
        /*0494*/ 	.word	0x00000000
        /*0498*/ 	.short	0x0101
        /*049a*/ 	.byte	0x3f
	.zero		1


	//   ....[31]....
        /*049c*/ 	.word	0x00004de0
        /*04a0*/ 	.word	0x000000ff
        /*04a4*/ 	.word	0x00028c50
        /*04a8*/ 	.short	0x010a
        /*04aa*/ 	.byte	0x27
	.zero		1


	//   ....[32]....
        /*04ac*/ 	.word	0x00004e20
        /*04b0*/ 	.word	0x000000ff
        /*04b4*/ 	.word	0x00028c50
        /*04b8*/ 	.short	0x010a
        /*04ba*/ 	.byte	0x27
	.zero		1


	//   ....[33]....
        /*04bc*/ 	.word	0x000051a0
        /*04c0*/ 	.word	0x0000000e
        /*04c4*/ 	.word	0x00000000
        /*04c8*/ 	.short	0x0101
        /*04ca*/ 	.byte	0x3f
	.zero		1


	//   ....[34]....
        /*04cc*/ 	.word	0x000052d0
        /*04d0*/ 	.word	0x000000ff
        /*04d4*/ 	.word	0x00028c30
        /*04d8*/ 	.short	0x010a
        /*04da*/ 	.byte	0x1b
	.zero		1


	//   ....[35]....
        /*04dc*/ 	.word	0x00005310
        /*04e0*/ 	.word	0x000000ff
        /*04e4*/ 	.word	0x00028c30
        /*04e8*/ 	.short	0x010a
        /*04ea*/ 	.byte	0x1b
	.zero		1


	//   ....[36]....
        /*04ec*/ 	.word	0x00005f90
        /*04f0*/ 	.word	0x0000000f
        /*04f4*/ 	.word	0x00000000
        /*04f8*/ 	.short	0x0101
        /*04fa*/ 	.byte	0x3f
	.zero		1


	//   ....[37]....
        /*04fc*/ 	.word	0x00006cd0
        /*0500*/ 	.word	0x000000ff
        /*0504*/ 	.word	0x00028c50
        /*0508*/ 	.short	0x010a
        /*050a*/ 	.byte	0x1b
	.zero		1


	//   ....[38]....
        /*050c*/ 	.word	0x00006d10
        /*0510*/ 	.word	0x000000ff
        /*0514*/ 	.word	0x00028c50
        /*0518*/ 	.short	0x010a
        /*051a*/ 	.byte	0x1b
	.zero		1


	//   ....[39]....
        /*051c*/ 	.word	0x00006fc0
        /*0520*/ 	.word	0x000000a8
        /*0524*/ 	.word	0x00000000
        /*0528*/ 	.short	0x0101
        /*052a*/ 	.byte	0x3f
	.zero		1


	//   ....[40]....
        /*052c*/ 	.word	0x000070f0
        /*0530*/ 	.word	0x000000ff
        /*0534*/ 	.word	0x00028c30
        /*0538*/ 	.short	0x010a
        /*053a*/ 	.byte	0x19
	.zero		1


	//   ....[41]....
        /*053c*/ 	.word	0x00007130
        /*0540*/ 	.word	0x000000ff
        /*0544*/ 	.word	0x00028c30
        /*0548*/ 	.short	0x010a
        /*054a*/ 	.byte	0x19
	.zero		1


	//   ....[42]....
        /*054c*/ 	.word	0x00007ad0
        /*0550*/ 	.word	0x0000009a
        /*0554*/ 	.word	0x00000000
        /*0558*/ 	.short	0x0101
        /*055a*/ 	.byte	0x3f
	.zero		1


	//   ....[43]....
        /*055c*/ 	.word	0x000085a0
        /*0560*/ 	.word	0x000000ff
        /*0564*/ 	.word	0x00028c50
        /*0568*/ 	.short	0x010a
        /*056a*/ 	.byte	0x19
	.zero		1


	//   ....[44]....
        /*056c*/ 	.word	0x000085e0
        /*0570*/ 	.word	0x000000ff
        /*0574*/ 	.word	0x00028c50
        /*0578*/ 	.short	0x010a
        /*057a*/ 	.byte	0x19
	.zero		1


	//   ....[45]....
        /*057c*/ 	.word	0x00008890
        /*0580*/ 	.word	0x0000000b
        /*0584*/ 	.word	0x00000000
        /*0588*/ 	.short	0x0101
        /*058a*/ 	.byte	0x3f
	.zero		1


	//   ....[46]....
        /*058c*/ 	.word	0x00009400
        /*0590*/ 	.word	0x000000ff
        /*0594*/ 	.word	0x00000000
        /*0598*/ 	.short	0x0101
        /*059a*/ 	.byte	0x04
	.zero		1


	//   ....[47]....
        /*059c*/ 	.word	0x0000c840
        /*05a0*/ 	.word	0x000000ff
        /*05a4*/ 	.word	0x00028c40
        /*05a8*/ 	.short	0x010a
        /*05aa*/ 	.byte	0x26
	.zero		1


	//   ....[48]....
        /*05ac*/ 	.word	0x0000d160
        /*05b0*/ 	.word	0x000000ff
        /*05b4*/ 	.word	0x00028c00
        /*05b8*/ 	.short	0x0107
        /*05ba*/ 	.byte	0x26
	.zero		1


	//   ....[49]....
        /*05bc*/ 	.word	0x0000d1a0
        /*05c0*/ 	.word	0x000000ff
        /*05c4*/ 	.word	0x00028c00
        /*05c8*/ 	.short	0x0101
        /*05ca*/ 	.byte	0x26
	.zero		1


	//   ....[50]....
        /*05cc*/ 	.word	0x0000d1b0
        /*05d0*/ 	.word	0x000000ff
        /*05d4*/ 	.word	0x00028c20
        /*05d8*/ 	.short	0x010a
        /*05da*/ 	.byte	0x26
	.zero		1


	//   ....[51]....
        /*05dc*/ 	.word	0x0000d210
        /*05e0*/ 	.word	0x000000ff
        /*05e4*/ 	.word	0x00028c60
        /*05e8*/ 	.short	0x010a
        /*05ea*/ 	.byte	0x26
	.zero		1


	//   ....[52]....
        /*05ec*/ 	.word	0x0000ddd0
        /*05f0*/ 	.word	0x000000ff
        /*05f4*/ 	.word	0x00028c48
        /*05f8*/ 	.short	0x010a
        /*05fa*/ 	.byte	0x26
	.zero		1


	//   ....[53]....
        /*05fc*/ 	.word	0x0000dfa0
        /*0600*/ 	.word	0x000000ff
        /*0604*/ 	.word	0x00028c68
        /*0608*/ 	.short	0x010a
        /*060a*/ 	.byte	0x26
	.zero		1


	//   ....[54]....
        /*060c*/ 	.word	0x0000e950
        /*0610*/ 	.word	0x000000ff
        /*0614*/ 	.word	0x00028c40
        /*0618*/ 	.short	0x010a
        /*061a*/ 	.byte	0x26
	.zero		1


	//   ....[55]....
        /*061c*/ 	.word	0x0000eb30
        /*0620*/ 	.word	0x000000ff
        /*0624*/ 	.word	0x00028c60
        /*0628*/ 	.short	0x010a
        /*062a*/ 	.byte	0x26
	.zero		1


	//   ....[56]....
        /*062c*/ 	.word	0x0000f510
        /*0630*/ 	.word	0x000000ff
        /*0634*/ 	.word	0x00028c48
        /*0638*/ 	.short	0x010a
        /*063a*/ 	.byte	0x26
	.zero		1


	//   ....[57]....
        /*063c*/ 	.word	0x0000f6f0
        /*0640*/ 	.word	0x000000ff
        /*0644*/ 	.word	0x00028c68
        /*0648*/ 	.short	0x010a
        /*064a*/ 	.byte	0x26
	.zero		1


	//   ....[58]....
        /*064c*/ 	.word	0x0000ff10
        /*0650*/ 	.word	0x00000002
        /*0654*/ 	.word	0x00028c20
        /*0658*/ 	.short	0x010a
        /*065a*/ 	.byte	0x3f
	.zero		1


	//   ....[59]....
        /*065c*/ 	.word	0x00010090
        /*0660*/ 	.word	0x00000007
        /*0664*/ 	.word	0x00000000
        /*0668*/ 	.short	0x010a
        /*066a*/ 	.byte	0x3f
	.zero		1


	//   ....[60]....
        /*066c*/ 	.word	0x00010100
        /*0670*/ 	.word	0x00000005
        /*0674*/ 	.word	0x00000000
        /*0678*/ 	.short	0x010a
        /*067a*/ 	.byte	0x3f
	.zero		1


	//   ....[61]....
        /*067c*/ 	.word	0x00010160
        /*0680*/ 	.word	0x00000005
        /*0684*/ 	.word	0x00000000
        /*0688*/ 	.short	0x010a
        /*068a*/ 	.byte	0x3f
	.zero		1


	//   ....[62]....
        /*068c*/ 	.word	0x00010190
        /*0690*/ 	.word	0x00000003
        /*0694*/ 	.word	0x00000000
        /*0698*/ 	.short	0x010a
        /*069a*/ 	.byte	0x3f
	.zero		1


	//   ....[63]....
        /*069c*/ 	.word	0x00010200
        /*06a0*/ 	.word	0x00000005
        /*06a4*/ 	.word	0x00028c50
        /*06a8*/ 	.short	0x010a
        /*06aa*/ 	.byte	0x3f
	.zero		1


	//   ....[64]....
        /*06ac*/ 	.word	0x00010260
        /*06b0*/ 	.word	0x00000005
        /*06b4*/ 	.word	0x00028c50
        /*06b8*/ 	.short	0x010a
        /*06ba*/ 	.byte	0x3f
	.zero		1


	//   ....[65]....
        /*06bc*/ 	.word	0x000102c0
        /*06c0*/ 	.word	0x00000006
        /*06c4*/ 	.word	0x00028c00
        /*06c8*/ 	.short	0x010a
        /*06ca*/ 	.byte	0x3f
	.zero		1


	//   ....[66]....
        /*06cc*/ 	.word	0x00010320
        /*06d0*/ 	.word	0x00000000
        /*06d4*/ 	.word	0x00028c30
        /*06d8*/ 	.short	0x010a
        /*06da*/ 	.byte	0x3f
	.zero		1


	//   ....[67]....
        /*06dc*/ 	.word	0x00010370
        /*06e0*/ 	.word	0x0000000e
        /*06e4*/ 	.word	0x00028c50
        /*06e8*/ 	.short	0x010a
        /*06ea*/ 	.byte	0x3f
	.zero		1


	//   ....[68]....
        /*06ec*/ 	.word	0x000103d0
        /*06f0*/ 	.word	0x00000000
        /*06f4*/ 	.word	0x00028c30
        /*06f8*/ 	.short	0x010a
        /*06fa*/ 	.byte	0x3f
	.zero		1


	//   ....[69]....
        /*06fc*/ 	.word	0x00010420
        /*0700*/ 	.word	0x000000a8
        /*0704*/ 	.word	0x00028c50
        /*0708*/ 	.short	0x010a
        /*070a*/ 	.byte	0x3f
	.zero		1


	//   ....[70]....
        /*070c*/ 	.word	0x00010480
        /*0710*/ 	.word	0x00000000
        /*0714*/ 	.word	0x00028c30
        /*0718*/ 	.short	0x010a
        /*071a*/ 	.byte	0x3f
	.zero		1


	//   ....[71]....
        /*071c*/ 	.word	0x000104d0
        /*0720*/ 	.word	0x000000b4
        /*0724*/ 	.word	0x00028c50
        /*0728*/ 	.short	0x010a
        /*072a*/ 	.byte	0x3f
	.zero		1


	//   ....[72]....
        /*072c*/ 	.word	0x00010630
        /*0730*/ 	.word	0x00000003
        /*0734*/ 	.word	0x00028c40
        /*0738*/ 	.short	0x010a
        /*073a*/ 	.byte	0x3f
	.zero		1


	//   ....[73]....
        /*073c*/ 	.word	0x00010b40
        /*0740*/ 	.word	0x00000003
        /*0744*/ 	.word	0x00028c20
        /*0748*/ 	.short	0x010a
        /*074a*/ 	.byte	0x3f
	.zero		1


	//   ....[74]....
        /*074c*/ 	.word	0x00010ba0
        /*0750*/ 	.word	0x00000003
        /*0754*/ 	.word	0x00028c60
        /*0758*/ 	.short	0x010a
        /*075a*/ 	.byte	0x3f
	.zero		1


	//   ....[75]....
        /*075c*/ 	.word	0x00010c00
        /*0760*/ 	.word	0x00000003
        /*0764*/ 	.word	0x00028c48
        /*0768*/ 	.short	0x010a
        /*076a*/ 	.byte	0x3f
	.zero		1


	//   ....[76]....
        /*076c*/ 	.word	0x00010c60
        /*0770*/ 	.word	0x00000003
        /*0774*/ 	.word	0x00028c68
        /*0778*/ 	.short	0x010a
        /*077a*/ 	.byte	0x3f
	.zero		1


	//   ....[77]....
        /*077c*/ 	.word	0x00010cc0
        /*0780*/ 	.word	0x00000003
        /*0784*/ 	.word	0x00028c40
        /*0788*/ 	.short	0x010a
        /*078a*/ 	.byte	0x3f
	.zero		1


	//   ....[78]....
        /*078c*/ 	.word	0x00010d20
        /*0790*/ 	.word	0x00000003
        /*0794*/ 	.word	0x00028c60
        /*0798*/ 	.short	0x010a
        /*079a*/ 	.byte	0x3f
	.zero		1


	//   ....[79]....
        /*079c*/ 	.word	0x00010d80
        /*07a0*/ 	.word	0x00000003
        /*07a4*/ 	.word	0x00028c48
        /*07a8*/ 	.short	0x010a
        /*07aa*/ 	.byte	0x3f
	.zero		1


	//   ....[80]....
        /*07ac*/ 	.word	0x00010de0
        /*07b0*/ 	.word	0x00000003
        /*07b4*/ 	.word	0x00028c68
        /*07b8*/ 	.short	0x010a
        /*07ba*/ 	.byte	0x3f
	.zero		1


	//   ....[81]....
        /*07bc*/ 	.word	0x00010e30
        /*07c0*/ 	.word	0x00000002
        /*07c4*/ 	.word	0x00028c20
        /*07c8*/ 	.short	0x010a
        /*07ca*/ 	.byte	0x3f
	.zero		1


	//   ....[82]....
        /*07cc*/ 	.word	0x00010fd0
        /*07d0*/ 	.word	0x00000007
        /*07d4*/ 	.word	0x00000000
        /*07d8*/ 	.short	0x010a
        /*07da*/ 	.byte	0x3f
	.zero		1


	//   ....[83]....
        /*07dc*/ 	.word	0x00011020
        /*07e0*/ 	.word	0x00000005
        /*07e4*/ 	.word	0x00000000
        /*07e8*/ 	.short	0x010a
        /*07ea*/ 	.byte	0x3f
	.zero		1


	//   ....[84]....
        /*07ec*/ 	.word	0x00011070
        /*07f0*/ 	.word	0x00000005
        /*07f4*/ 	.word	0x00000000
        /*07f8*/ 	.short	0x010a
        /*07fa*/ 	.byte	0x3f
	.zero		1


	//----- nvinfo : EIATTR_NUM_MBARRIERS
	.align		4
.L_496:
        /*07fc*/ 	.byte	0x03, 0x38
        /*07fe*/ 	.short	0x0016


	//----- nvinfo : EIATTR_EXIT_INSTR_OFFSETS
	.align		4
        /*0800*/ 	.byte	0x04, 0x1c
        /*0802*/ 	.short	(.L_498 - .L_497)


	//   ....[0]....
.L_497:
        /*0804*/ 	.word	0x000101e0


	//----- nvinfo : EIATTR_MAX_THREADS
	.align		4
.L_498:
        /*0808*/ 	.byte	0x04, 0x05
        /*080a*/ 	.short	(.L_500 - .L_499)
.L_499:
        /*080c*/ 	.word	0x00000180
        /*0810*/ 	.word	0x00000001
        /*0814*/ 	.word	0x00000001


	//----- nvinfo : EIATTR_CRS_STACK_SIZE
	.align		4
.L_500:
        /*0818*/ 	.byte	0x04, 0x1e
        /*081a*/ 	.short	(.L_502 - .L_501)
.L_501:
        /*081c*/ 	.word	0x00000000


	//----- nvinfo : EIATTR_CBANK_PARAM_SIZE
	.align		4
.L_502:
        /*0820*/ 	.byte	0x03, 0x19
        /*0822*/ 	.short	0x0a70


	//----- nvinfo : EIATTR_PARAM_CBANK
	.align		4
        /*0824*/ 	.byte	0x04, 0x0a
        /*0826*/ 	.short	(.L_504 - .L_503)
	.align		4
.L_503:
        /*0828*/ 	.word	index@(.nv.constant0._ZN7cutlass13device_kernelIN5flash11enable_sm90INS1_16FlashAttnFwdSm90INS1_25CollectiveMainloopFwdSm90ILi2EN4cute5tupleIJNS5_1CILi1EEES8_S8_EEENS6_IJNS7_ILi64EEESA_SA_EEELi512ENS_10bfloat16_tEfNS_4arch4Sm90ELb1ELb0ELb0ELb0ELb0ELb0ELb0ELb0ELb0ELb1ELb1ELb0EEENS1_21CollectiveEpilogueFwdINS6_IJSA_NS7_ILi512EEESA_EEES9_SC_SE_Li256ELb0ELb1ELb1ELb0EEENS1_19SingleTileSchedulerILb0ELb1ELb1ELi64EEEEEEEEEvNT_6ParamsE)
        /*082c*/ 	.short	0x0210
        /*082e*/ 	.short	0x0a70


	//----- nvinfo : EIATTR_SW_WAR
	.align		4
.L_504:
        /*0830*/ 	.byte	0x04, 0x36
        /*0832*/ 	.short	(.L_506 - .L_505)
.L_505:
        /*0834*/ 	.word	0x00000008
.L_506:


//--------------------- .nv.info._ZN7cutlass13device_kernelIN5flash11enable_sm90INS1_16FlashAttnFwdSm90INS1_25CollectiveMainloopFwdSm90ILi2EN4cute5tupleIJNS5_1CILi1EEES8_S8_EEENS6_IJNS7_ILi64EEESA_SA_EEELi512ENS_10bfloat16_tEfNS_4arch4Sm90ELb1ELb0ELb0ELb0ELb0ELb0ELb1ELb0ELb0ELb1ELb1ELb0EEENS1_21CollectiveEpilogueFwdINS6_IJSA_NS7_ILi512EEESA_EEES9_SC_SE_Li256ELb0ELb1ELb1ELb0EEENS1_19SingleTileSchedulerILb0ELb1ELb1ELi64EEEEEEEEEvNT_6ParamsE --------------------------
	.section	.nv.info._ZN7cutlass13device_kernelIN5flash11enable_sm90INS1_16FlashAttnFwdSm90INS1_25CollectiveMainloopFwdSm90ILi2EN4cute5tupleIJNS5_1CILi1EEES8_S8_EEENS6_IJNS7_ILi64EEESA_SA_EEELi512ENS_10bfloat16_tEfNS_4arch4Sm90ELb1ELb0ELb0ELb0ELb0ELb0ELb1ELb0ELb0ELb1ELb1ELb0EEENS1_21CollectiveEpilogueFwdINS6_IJSA_NS7_ILi512EEESA_EEES9_SC_SE_Li256ELb0ELb1ELb1ELb0EEENS1_19SingleTileSchedulerILb0ELb1ELb1ELi64EEEEEEEEEvNT_6ParamsE,"",@"SHT_CUDA_INFO"
	.sectionflags	@""
	.align	4


	//----- nvinfo : EIATTR_CUDA_API_VERSION
	.align		4
        /*0000*/ 	.byte	0x04, 0x37
        /*0002*/ 	.short	(.L_508 - .L_507)
.L_507:
        /*0004*/ 	.word	0x00000082


	//----- nvinfo : EIATTR_KPARAM_INFO
	.align		4
.L_508:
        /*0008*/ 	.byte	0x04, 0x17
        /*000a*/ 	.short	(.L_510 - .L_509)
.L_509:
        /*000c*/ 	.word	0x00000000
        /*0010*/ 	.short	0x0000
        /*0012*/ 	.short	0x0070
        /*0014*/ 	.byte	0x00, 0xf0, 0x01, 0x2c


	//----- nvinfo : EIATTR_SPARSE_MMA_MASK
	.align		4
.L_510:
        /*0018*/ 	.byte	0x03, 0x50
        /*001a*/ 	.short	0x0000


	//----- nvinfo : EIATTR_MAXREG_COUNT
	.align		4
        /*001c*/ 	.byte	0x03, 0x1b
        /*001e*/ 	.short	0x00a8


	//----- nvinfo : EIATTR_NUM_BARRIERS
	.align		4
        /*0020*/ 	.byte	0x02, 0x4c
        /*0022*/ 	.byte	0x10
	.zero		1


	//----- nvinfo : EIATTR_EXTERNS
	.align		4
        /*0024*/ 	.byte	0x04, 0x0f
        /*0026*/ 	.short	(.L_512 - .L_511)


	//   ....[0]....
	.align		4
.L_511:
        /*0028*/ 	.word	index@(__assertfail)


	//----- nvinfo : EIATTR_ANNOTATIONS
	.align		4
.L_512:
        /*002c*/ 	.byte	0x04, 0x55
        /*002e*/ 	.short	(.L_514 - .L_513)


	//   ....[0]....
.L_513:
        /* <DEDUP_REMOVED lines=18> */


	//----- nvinfo : EIATTR_MERCURY_ISA_VERSION
	.align		4
.L_514:
        /*0138*/ 	.byte	0x03, 0x5f
        /*013a*/ 	.short	0x0101


	//----- nvinfo : EIATTR_INT_WARP_WIDE_INSTR_OFFSETS
	.align		4
        /*013c*/ 	.byte	0x04, 0x31
        /*013e*/ 	.short	(.L_516 - .L_515)


	//   ....[0]....
.L_515:
        /*0140*/ 	.word	0x00000130


	//   ....[1]....
        /*0144*/ 	.word	0x00000170


	//   ....[2]....
        /*0148*/ 	.word	0x000001e0


	//   ....[3]....
        /*014c*/ 	.word	0x000001f0


	//----- nvinfo : EIATTR_COOP_GROUP_MASK_REGIDS
	.align		4
.L_516:
        /*0150*/ 	.byte	0x04, 0x29
        /*0152*/ 	.short	(.L_518 - .L_517)


	//   ....[0]....
.L_517:
        /*0154*/ 	.word	0xffffffff


	//   ....[1]....
        /*0158*/ 	.word	0xffffffff


	//   ....[2]....
        /*015c*/ 	.word	0xffffffff


	//   ....[3]....
        /*0160*/ 	.word	0xffffffff


	//   ....[4]....
        /*0164*/ 	.word	0xffffffff


	//   ....[5]....
        /*0168*/ 	.word	0xffffffff


	//   ....[6]....
        /*016c*/ 	.word	0xffffffff


	//   ....[7]....
        /*0170*/ 	.word	0xffffffff


	//   ....[8]....
        /*0174*/ 	.word	0xffffffff


	//   ....[9]....
        /*0178*/ 	.word	0xffffffff


	//   ....[10]....
        /*017c*/ 	.word	0xffffffff


	//   ....[11]....
        /*0180*/ 	.word	0xffffffff


	//   ....[12]....
        /*0184*/ 	.word	0xffffffff


	//   ....[13]....
        /*0188*/ 	.word	0xffffffff


	//   ....[14]....
        /*018c*/ 	.word	0xffffffff


	//   ....[15]....
        /*0190*/ 	.word	0xffffffff


	//   ....[16]....
        /*0194*/ 	.word	0xffffffff


	//   ....[17]....
        /*0198*/ 	.word	0xffffffff


	//   ....[18]....
        /*019c*/ 	.word	0xffffffff


	//   ....[19]....
        /*01a0*/ 	.word	0xffffffff


	//   ....[20]....
        /*01a4*/ 	.word	0xffffffff


	//   ....[21]....
        /*01a8*/ 	.word	0xffffffff


	//   ....[22]....
        /*01ac*/ 	.word	0xffffffff


	//   ....[23]....
        /*01b0*/ 	.word	0xffffffff


	//   ....[24]....
        /*01b4*/ 	.word	0xffffffff


	//   ....[25]....
        /*01b8*/ 	.word	0xffffffff


	//   ....[26]....
        /*01bc*/ 	.word	0xffffffff


	//   ....[27]....
        /*01c0*/ 	.word	0xffffffff


	//   ....[28]....
        /*01c4*/ 	.word	0xffffffff


	//   ....[29]....
        /*01c8*/ 	.word	0xffffffff


	//   ....[30]....
        /*01cc*/ 	.word	0xffffffff


	//   ....[31]....
        /*01d0*/ 	.word	0xffffffff


	//   ....[32]....
        /*01d4*/ 	.word	0xffffffff


	//   ....[33]....
        /*01d8*/ 	.word	0xffffffff


	//   ....[34]....
        /*01dc*/ 	.word	0xffffffff


	//   ....[35]....
        /*01e0*/ 	.word	0xffffffff


	//   ....[36]....
        /*01e4*/ 	.word	0xffffffff


	//   ....[37]....
        /*01e8*/ 	.word	0xffffffff


	//   ....[38]....
        /*01ec*/ 	.word	0xffffffff


	//   ....[39]....
        /*01f0*/ 	.word	0xffffffff


	//   ....[40]....
        /*01f4*/ 	.word	0xffffffff


	//   ....[41]....
        /*01f8*/ 	.word	0xffffffff


	//   ....[42]....
        /*01fc*/ 	.word	0xffffffff


	//   ....[43]....
        /*0200*/ 	.word	0xffffffff


	//   ....[44]....
        /*0204*/ 	.word	0xffffffff


	//   ....[45]....
        /*0208*/ 	.word	0xffffffff


	//   ....[46]....
        /*020c*/ 	.word	0xffffffff


	//   ....[47]....
        /*0210*/ 	.word	0xffffffff


	//   ....[48]....
        /*0214*/ 	.word	0xffffffff


	//   ....[49]....
        /*0218*/ 	.word	0xffffffff


	//   ....[50]....
        /*021c*/ 	.word	0xffffffff


	//   ....[51]....
        /*0220*/ 	.word	0xffffffff


	//   ....[52]....
        /*0224*/ 	.word	0xffffffff


	//   ....[53]....
        /*0228*/ 	.word	0xffffffff


	//   ....[54]....
        /*022c*/ 	.word	0xffffffff


	//   ....[55]....
        /*0230*/ 	.word	0xffffffff


	//   ....[56]....
        /*0234*/ 	.word	0xffffffff


	//   ....[57]....
        /*0238*/ 	.word	0xffffffff


	//   ....[58]....
        /*023c*/ 	.word	0xffffffff


	//   ....[59]....
        /*0240*/ 	.word	0xffffffff


	//   ....[60]....
        /*0244*/ 	.word	0xffffffff


	//   ....[61]....
        /*0248*/ 	.word	0xffffffff


	//   ....[62]....
        /*024c*/ 	.word	0xffffffff


	//   ....[63]....
        /*0250*/ 	.word	0x0500000f


	//   ....[64]....
        /*0254*/ 	.word	0x0500000f


	//   ....[65]....
        /*0258*/ 	.word	0x0500000f


	//   ....[66]....
        /*025c*/ 	.word	0x0500000f


	//   ....[67]....
        /*0260*/ 	.word	0x0500000f


	//   ....[68]....
        /*0264*/ 	.word	0x0500000f


	//   ....[69]....
        /*0268*/ 	.word	0x0500000f


	//   ....[70]....
        /*026c*/ 	.word	0x0500000f


	//   ....[71]....
        /*0270*/ 	.word	0x0500000f


	//   ....[72]....
        /*0274*/ 	.word	0x0500000f


	//   ....[73]....
        /*0278*/ 	.word	0x0500000f


	//   ....[74]....
        /*027c*/ 	.word	0x0500000f


	//   ....[75]....
        /*0280*/ 	.word	0x0500000f


	//   ....[76]....
        /*0284*/ 	.word	0x0500000f


	//   ....[77]....
        /*0288*/ 	.word	0x0500000f


	//   ....[78]....
        /*028c*/ 	.word	0x0500000f


	//   ....[79]....
        /*0290*/ 	.word	0x0500000f


	//   ....[80]....
        /*0294*/ 	.word	0x0500000f


	//----- nvinfo : EIATTR_COOP_GROUP_INSTR_OFFSETS
	.align		4
.L_518:
        /*0298*/ 	.byte	0x04, 0x28
        /*029a*/ 	.short	(.L_520 - .L_519)


	//   ....[0]....
.L_519:
        /*029c*/ 	.word	0x00000070


	//   ....[1]....
        /*02a0*/ 	.word	0x00000140


	//   ....[2]....
        /*02a4*/ 	.word	0x00000190


	//   ....[3]....
        /*02a8*/ 	.word	0x000003a0


	//   ....[4]....
        /*02ac*/ 	.word	0x00000500


	//   ....[5]....
        /*02b0*/ 	.word	0x00000620


	//   ....[6]....
        /*02b4*/ 	.word	0x00000780


	//   ....[7]....
        /*02b8*/ 	.word	0x000014c0


	//   ....[8]....
        /*02bc*/ 	.word	0x00003420


	//   ....[9]....
        /*02c0*/ 	.word	0x00004550


	//   ....[10]....
        /*02c4*/ 	.word	0x00005430


	//   ....[11]....
        /*02c8*/ 	.word	0x00005440


	//   ....[12]....
        /*02cc*/ 	.word	0x00005800


	//   ....[13]....
        /*02d0*/ 	.word	0x00005900


	//   ....[14]....
        /*02d4*/ 	.word	0x00005c00


	//   ....[15]....
        /*02d8*/ 	.word	0x00005c90


	//   ....[16]....
        /*02dc*/ 	.word	0x00006770


	//   ....[17]....
        /*02e0*/ 	.word	0x00007140


	//   ....[18]....
        /*02e4*/ 	.word	0x00007f60


	//   ....[19]....
        /*02e8*/ 	.word	0x000082e0


	//   ....[20]....
        /*02ec*/ 	.word	0x00008310


	//   ....[21]....
        /*02f0*/ 	.word	0x00008390


	//   ....[22]....
        /*02f4*/ 	.word	0x00008790


	//   ....[23]....
        /*02f8*/ 	.word	0x00008800


	//   ....[24]....
        /*02fc*/ 	.word	0x000099a0


	//   ....[25]....
        /*0300*/ 	.word	0x0000a220


	//   ....[26]....
        /*0304*/ 	.word	0x0000b100


	//   ....[27]....
        /*0308*/ 	.word	0x0000b130


	//   ....[28]....
        /*030c*/ 	.word	0x0000b420


	//   ....[29]....
        /*0310*/ 	.word	0x0000b5f0


	//   ....[30]....
        /*0314*/ 	.word	0x0000c500


	//   ....[31]....
        /*0318*/ 	.word	0x0000c540


	//   ....[32]....
        /*031c*/ 	.word	0x0000c5a0


	//   ....[33]....
        /*0320*/ 	.word	0x0000c5d0


	//   ....[34]....
        /*0324*/ 	.word	0x0000c5f0


	//   ....[35]....
        /*0328*/ 	.word	0x0000d090


	//   ....[36]....
        /*032c*/ 	.word	0x0000d5c0


	//   ....[37]....
        /*0330*/ 	.word	0x0000d5f0


	//   ....[38]....
        /*0334*/ 	.word	0x0000d610


	//   ....[39]....
        /*0338*/ 	.word	0x0000d620


	//   ....[40]....
        /*033c*/ 	.word	0x0000dac0


	//   ....[41]....
        /*0340*/ 	.word	0x0000daf0


	//   ....[42]....
        /*0344*/ 	.word	0x0000e760


	//   ....[43]....
        /*0348*/ 	.word	0x0000e780


	//   ....[44]....
        /*034c*/ 	.word	0x0000f810


	//   ....[45]....
        /*0350*/ 	.word	0x000103c0


	//   ....[46]....
        /*0354*/ 	.word	0x00010d30


	//   ....[47]....
        /*0358*/ 	.word	0x00010dd0


	//   ....[48]....
        /*035c*/ 	.word	0x00010e20


	//   ....[49]....
        /*0360*/ 	.word	0x00010e50


	//   ....[50]....
        /*0364*/ 	.word	0x00010e80


	//   ....[51]....
        /*0368*/ 	.word	0x00010ed0


	//   ....[52]....
        /*036c*/ 	.word	0x00010f00


	//   ....[53]....
        /*0370*/ 	.word	0x00010f10


	//   ....[54]....
        /*0374*/ 	.word	0x00011880


	//   ....[55]....
        /*0378*/ 	.word	0x000118a0


	//   ....[56]....
        /*037c*/ 	.word	0x000118c0


	//   ....[57]....
        /*0380*/ 	.word	0x000119e0


	//   ....[58]....
        /*0384*/ 	.word	0x00011b90


	//   ....[59]....
        /*0388*/ 	.word	0x00011bc0


	//   ....[60]....
        /*038c*/ 	.word	0x00011d10


	//   ....[61]....
        /*0390*/ 	.word	0x00011d20


	//   ....[62]....
        /*0394*/ 	.word	0x00014de0


	//   ....[63]....
        /*0398*/ 	.word	0x00015340


	//   ....[64]....
        /*039c*/ 	.word	0x000154c0


	//   ....[65]....
        /*03a0*/ 	.word	0x00015530


	//   ....[66]....
        /*03a4*/ 	.word	0x00015640


	//   ....[67]....
        /*03a8*/ 	.word	0x000156f0


	//   ....[68]....
        /*03ac*/ 	.word	0x000157e0


	//   ....[69]....
        /*03b0*/ 	.word	0x00015840


	//   ....[70]....
        /*03b4*/ 	.word	0x00015930


	//   ....[71]....
        /*03b8*/ 	.word	0x00015980


	//   ....[72]....
        /*03bc*/ 	.word	0x00015a10


	//   ....[73]....
        /*03c0*/ 	.word	0x00015b30


	//   ....[74]....
        /*03c4*/ 	.word	0x00015e40


	//   ....[75]....
        /*03c8*/ 	.word	0x00015e90


	//   ....[76]....
        /*03cc*/ 	.word	0x00016080


	//   ....[77]....
        /*03d0*/ 	.word	0x000160d0


	//   ....[78]....
        /*03d4*/ 	.word	0x00016300


	//   ....[79]....
        /*03d8*/ 	.word	0x00016350


	//   ....[80]....
        /*03dc*/ 	.word	0x00016760


	//----- nvinfo : EIATTR_REG_RECONFIG
	.align		4
.L_520:
        /*03e0*/ 	.byte	0x01, 0x54
	.zero		2


	//----- nvinfo : EIATTR_SYSCALL_OFFSETS
	.align		4
        /*03e4*/ 	.byte	0x04, 0x46
        /*03e6*/ 	.short	(.L_522 - .L_521)


	//   ....[0]....
.L_521:
        /*03e8*/ 	.word	0x000035e0


	//   ....[1]....
        /*03ec*/ 	.word	0x00010000


	//   ....[2]....
        /*03f0*/ 	.word	0x00010140


	//   ....[3]....
        /*03f4*/ 	.word	0x00010230


	//   ....[4]....
        /*03f8*/ 	.word	0x00010950


	//   ....[5]....
        /*03fc*/ 	.word	0x00011250


	//----- nvinfo : EIATTR_MBARRIER_INSTR_OFFSETS
	.align		4
.L_522:
        /*0400*/ 	.byte	0x04, 0x39
        /*0402*/ 	.short	(.L_524 - .L_523)


	//   ....[0]....
.L_523:
        /*0404*/ 	.word	0x00000280
        /*0408*/ 	.word	0x000000ff
        /*040c*/ 	.word	0x00038800
        /*0410*/ 	.short	0x0100
        /*0412*/ 	.byte	0x08
	.zero		1


	//   ....[1]....
        /*0414*/ 	.word	0x00000290
        /*0418*/ 	.word	0x000000ff
        /*041c*/ 	.word	0x00038810
        /*0420*/ 	.short	0x0100
        /*0422*/ 	.byte	0x08
	.zero		1


	//   ....[2]....
        /*0424*/ 	.word	0x000002a0
        /*0428*/ 	.word	0x000000ff
        /*042c*/ 	.word	0x00038820
        /*0430*/ 	.short	0x0100
        /*0432*/ 	.byte	0x08
	.zero		1


	//   ....[3]....
        /*0434*/ 	.word	0x00000350
        /*0438*/ 	.word	0x000000ff
        /*043c*/ 	.word	0x00038830
        /*0440*/ 	.short	0x0100
        /*0442*/ 	.byte	0x06
	.zero		1


	//   ....[4]....
        /*0444*/ 	.word	0x00000360
        /*0448*/ 	.word	0x000000ff
        /*044c*/ 	.word	0x00038840
        /*0450*/ 	.short	0x0100
        /*0452*/ 	.byte	0x06
	.zero		1


	//   ....[5]....
        /*0454*/ 	.word	0x00000370
        /*0458*/ 	.word	0x000000ff
        /*045c*/ 	.word	0x00038838
        /*0460*/ 	.short	0x0100
        /*0462*/ 	.byte	0x06
	.zero		1


	//   ....[6]....
        /*0464*/ 	.word	0x00000380
        /*0468*/ 	.word	0x000000ff
        /*046c*/ 	.word	0x00038848
        /*0470*/ 	.short	0x0100
        /*0472*/ 	.byte	0x06
	.zero		1


	//   ....[7]....
        /*0474*/ 	.word	0x000004b0
        /*0478*/ 	.word	0x000000ff
        /*047c*/ 	.word	0x00038850
        /*0480*/ 	.short	0x0100
        /*0482*/ 	.byte	0x08
	.zero		1


	//   ....[8]....
        /*0484*/ 	.word	0x000004c0
        /*0488*/ 	.word	0x000000ff
        /*048c*/ 	.word	0x00038860
        /*0490*/ 	.short	0x0100
        /*0492*/ 	.byte	0x08
	.zero		1


	//   ....[9]....
        /*0494*/ 	.word	0x000004d0
        /*0498*/ 	.word	0x000000ff
        /*049c*/ 	.word	0x00038858
        /*04a0*/ 	.short	0x0100
        /*04a2*/ 	.byte	0x08
	.zero		1


	//   ....[10]....
        /*04a4*/ 	.word	0x000004e0
        /*04a8*/ 	.word	0x000000ff
        /*04ac*/ 	.word	0x00038868
        /*04b0*/ 	.short	0x0100
        /*04b2*/ 	.byte	0x08
	.zero		1


	//   ....[11]....
        /*04b4*/ 	.word	0x000005d0
        /*04b8*/ 	.word	0x000000ff
        /*04bc*/ 	.word	0x00038870
        /*04c0*/ 	.short	0x0100
        /*04c2*/ 	.byte	0x06
	.zero		1


	//   ....[12]....
        /*04c4*/ 	.word	0x000005e0
        /*04c8*/ 	.word	0x000000ff
        /*04cc*/ 	.word	0x00038880
        /*04d0*/ 	.short	0x0100
        /*04d2*/ 	.byte	0x06
	.zero		1


	//   ....[13]....
        /*04d4*/ 	.word	0x000005f0
        /*04d8*/ 	.word	0x000000ff
        /*04dc*/ 	.word	0x00038878
        /*04e0*/ 	.short	0x0100
        /*04e2*/ 	.byte	0x06
	.zero		1


	//   ....[14]....
        /*04e4*/ 	.word	0x00000600
        /*04e8*/ 	.word	0x000000ff
        /*04ec*/ 	.word	0x00038888
        /*04f0*/ 	.short	0x0100
        /*04f2*/ 	.byte	0x06
	.zero		1


	//   ....[15]....
        /*04f4*/ 	.word	0x00000730
        /*04f8*/ 	.word	0x000000ff
        /*04fc*/ 	.word	0x00038890
        /*0500*/ 	.short	0x0100
        /*0502*/ 	.byte	0x08
	.zero		1


	//   ....[16]....
        /*0504*/ 	.word	0x00000740
        /*0508*/ 	.word	0x000000ff
        /*050c*/ 	.word	0x000388a0
        /*0510*/ 	.short	0x0100
        /*0512*/ 	.byte	0x08
	.zero		1


	//   ....[17]....
        /*0514*/ 	.word	0x00000750
        /*0518*/ 	.word	0x000000ff
        /*051c*/ 	.word	0x00038898
        /*0520*/ 	.short	0x0100
        /*0522*/ 	.byte	0x08
	.zero		1


	//   ....[18]....
        /*0524*/ 	.word	0x00000760
        /*0528*/ 	.word	0x000000ff
        /*052c*/ 	.word	0x000388a8
        /*0530*/ 	.short	0x0100
        /*0532*/ 	.byte	0x08
	.zero		1


	//   ....[19]....
        /*0534*/ 	.word	0x00000890
        /*0538*/ 	.word	0x000000ff
        /*053c*/ 	.word	0x000388b0
        /*0540*/ 	.short	0x0100
        /*0542*/ 	.byte	0x08
	.zero		1


	//   ....[20]....
        /*0544*/ 	.word	0x000008a0
        /*0548*/ 	.word	0x000000ff
        /*054c*/ 	.word	0x000388c0
        /*0550*/ 	.short	0x0100
        /*0552*/ 	.byte	0x08
	.zero		1


	//   ....[21]....
        /*0554*/ 	.word	0x000008b0
        /*0558*/ 	.word	0x000000ff
        /*055c*/ 	.word	0x000388b8
        /*0560*/ 	.short	0x0100
        /*0562*/ 	.byte	0x08
	.zero		1


	//   ....[22]....
        /*0564*/ 	.word	0x000008c0
        /*0568*/ 	.word	0x000000ff
        /*056c*/ 	.word	0x000388c8
        /*0570*/ 	.short	0x0100
        /*0572*/ 	.byte	0x08
	.zero		1


	//   ....[23]....
        /*0574*/ 	.word	0x00001860
        /*0578*/ 	.word	0x00000008
        /*057c*/ 	.word	0x00000000
        /*0580*/ 	.short	0x0101
        /*0582*/ 	.byte	0x3f
	.zero		1


	//   ....[24]....
        /*0584*/ 	.word	0x00002300
        /*0588*/ 	.word	0x00000004
        /*058c*/ 	.word	0x00000000
        /*0590*/ 	.short	0x0101
        /*0592*/ 	.byte	0x3f
	.zero		1


	//   ....[25]....
        /*0594*/ 	.word	0x00003610
        /*0598*/ 	.word	0x000000c4
        /*059c*/ 	.word	0x00038800
        /*05a0*/ 	.short	0x010a
        /*05a2*/ 	.byte	0x3f
	.zero		1


	//   ....[26]....
        /*05a4*/ 	.word	0x000037c0
        /*05a8*/ 	.word	0x000000c4
        /*05ac*/ 	.word	0x00038830
        /*05b0*/ 	.short	0x010a
        /*05b2*/ 	.byte	0x3f
	.zero		1


	//   ....[27]....
        /*05b4*/ 	.word	0x00003800
        /*05b8*/ 	.word	0x000000c4
        /*05bc*/ 	.word	0x00038830
        /*05c0*/ 	.short	0x010a
        /*05c2*/ 	.byte	0x3f
	.zero		1


	//   ....[28]....
        /*05c4*/ 	.word	0x00003c10
        /*05c8*/ 	.word	0x000000c4
        /*05cc*/ 	.word	0x00038810
        /*05d0*/ 	.short	0x010a
        /*05d2*/ 	.byte	0x3f
	.zero		1


	//   ....[29]....
        /*05d4*/ 	.word	0x00003c50
        /*05d8*/ 	.word	0x000000c4
        /*05dc*/ 	.word	0x00038850
        /*05e0*/ 	.short	0x010a
        /*05e2*/ 	.byte	0x3f
	.zero		1


	//   ....[30]....
        /*05e4*/ 	.word	0x00003d10
        /*05e8*/ 	.word	0x000000c4
        /*05ec*/ 	.word	0x00038850
        /*05f0*/ 	.short	0x010a
        /*05f2*/ 	.byte	0x3f
	.zero		1


	//   ....[31]....
        /*05f4*/ 	.word	0x000060b0
        /*05f8*/ 	.word	0x00000018
        /*05fc*/ 	.word	0x00000000
        /*0600*/ 	.short	0x0101
        /*0602*/ 	.byte	0x3f
	.zero		1


	//   ....[32]....
        /*0604*/ 	.word	0x00006790
        /*0608*/ 	.word	0x00000015
        /*060c*/ 	.word	0x00000000
        /*0610*/ 	.short	0x0101
        /*0612*/ 	.byte	0x3f
	.zero		1


	//   ....[33]....
        /*0614*/ 	.word	0x000068c0
        /*0618*/ 	.word	0x000000c6
        /*061c*/ 	.word	0x00038830
        /*0620*/ 	.short	0x010a
        /*0622*/ 	.byte	0x3f
	.zero		1


	//   ....[34]....
        /*0624*/ 	.word	0x00006910
        /*0628*/ 	.word	0x000000c6
        /*062c*/ 	.word	0x00038830
        /*0630*/ 	.short	0x010a
        /*0632*/ 	.byte	0x3f
	.zero		1


	//   ....[35]....
        /*0634*/ 	.word	0x00006c40
        /*0638*/ 	.word	0x000000c6
        /*063c*/ 	.word	0x00038850
        /*0640*/ 	.short	0x010a
        /*0642*/ 	.byte	0x3f
	.zero		1


	//   ....[36]....
        /*0644*/ 	.word	0x00006c80
        /*0648*/ 	.word	0x000000c6
        /*064c*/ 	.word	0x00038850
        /*0650*/ 	.short	0x010a
        /*0652*/ 	.byte	0x3f
	.zero		1


	//   ....[37]....
        /*0654*/ 	.word	0x00008a50
        /*0658*/ 	.word	0x00000099
        /*065c*/ 	.word	0x00000000
        /*0660*/ 	.short	0x0101
        /*0662*/ 	.byte	0x3f
	.zero		1


	//   ....[38]....
        /*0664*/ 	.word	0x000099c0
        /*0668*/ 	.word	0x000000c6
        /*066c*/ 	.word	0x00000000
        /*0670*/ 	.short	0x0101
        /*0672*/ 	.byte	0x3f
	.zero		1


	//   ....[39]....
        /*0674*/ 	.word	0x00009b10
        /*0678*/ 	.word	0x000000ba
        /*067c*/ 	.word	0x00038830
        /*0680*/ 	.short	0x010a
        /*0682*/ 	.byte	0x3f
	.zero		1


	//   ....[40]....
        /*0684*/ 	.word	0x00009b60
        /*0688*/ 	.word	0x000000ba
        /*068c*/ 	.word	0x00038830
        /*0690*/ 	.short	0x010a
        /*0692*/ 	.byte	0x3f
	.zero		1


	//   ....[41]....
        /*0694*/ 	.word	0x00009d90
        /*0698*/ 	.word	0x000000ba
        /*069c*/ 	.word	0x00038850
        /*06a0*/ 	.short	0x010a
        /*06a2*/ 	.byte	0x3f
	.zero		1


	//   ....[42]....
        /*06a4*/ 	.word	0x00009dd0
        /*06a8*/ 	.word	0x000000ba
        /*06ac*/ 	.word	0x00038850
        /*06b0*/ 	.short	0x010a
        /*06b2*/ 	.byte	0x3f
	.zero		1


	//   ....[43]....
        /*06b4*/ 	.word	0x0000b960
        /*06b8*/ 	.word	0x00000099
        /*06bc*/ 	.word	0x00000000
        /*06c0*/ 	.short	0x0101
        /*06c2*/ 	.byte	0x3f
	.zero		1


	//   ....[44]....
        /*06c4*/ 	.word	0x0000c520
        /*06c8*/ 	.word	0x000000ba
        /*06cc*/ 	.word	0x00000000
        /*06d0*/ 	.short	0x0101
        /*06d2*/ 	.byte	0x3f
	.zero		1


	//   ....[45]....
        /*06d4*/ 	.word	0x0000d0b0
        /*06d8*/ 	.word	0x000000ff
        /*06dc*/ 	.word	0x00000000
        /*06e0*/ 	.short	0x0101
        /*06e2*/ 	.byte	0x04
	.zero		1


	//   ....[46]....
        /*06e4*/ 	.word	0x00010610
        /*06e8*/ 	.word	0x000000ff
        /*06ec*/ 	.word	0x00038840
        /*06f0*/ 	.short	0x010a
        /*06f2*/ 	.byte	0x26
	.zero		1


	//   ....[47]....
        /*06f4*/ 	.word	0x00011060
        /*06f8*/ 	.word	0x000000ff
        /*06fc*/ 	.word	0x00038800
        /*0700*/ 	.short	0x0107
        /*0702*/ 	.byte	0x26
	.zero		1


	//   ....[48]....
        /*0704*/ 	.word	0x000110e0
        /*0708*/ 	.word	0x000000ff
        /*070c*/ 	.word	0x00038800
        /*0710*/ 	.short	0x0101
        /*0712*/ 	.byte	0x26
	.zero		1


	//   ....[49]....
        /*0714*/ 	.word	0x00011fb0
        /*0718*/ 	.word	0x000000ff
        /*071c*/ 	.word	0x00038810
        /*0720*/ 	.short	0x0107
        /*0722*/ 	.byte	0x26
	.zero		1


	//   ....[50]....
        /*0724*/ 	.word	0x00012010
        /*0728*/ 	.word	0x000000ff
        /*072c*/ 	.word	0x00038810
        /*0730*/ 	.short	0x0101
        /*0732*/ 	.byte	0x26
	.zero		1


	//   ....[51]....
        /*0734*/ 	.word	0x00012020
        /*0738*/ 	.word	0x000000ff
        /*073c*/ 	.word	0x00038820
        /*0740*/ 	.short	0x010a
        /*0742*/ 	.byte	0x26
	.zero		1


	//   ....[52]....
        /*0744*/ 	.word	0x00012080
        /*0748*/ 	.word	0x000000ff
        /*074c*/ 	.word	0x00038860
        /*0750*/ 	.short	0x010a
        /*0752*/ 	.byte	0x26
	.zero		1


	//   ....[53]....
        /*0754*/ 	.word	0x00012c40
        /*0758*/ 	.word	0x000000ff
        /*075c*/ 	.word	0x00038848
        /*0760*/ 	.short	0x010a
        /*0762*/ 	.byte	0x26
	.zero		1


	//   ....[54]....
        /*0764*/ 	.word	0x00012e10
        /*0768*/ 	.word	0x000000ff
        /*076c*/ 	.word	0x00038868
        /*0770*/ 	.short	0x010a
        /*0772*/ 	.byte	0x26
	.zero		1


	//   ....[55]....
        /*0774*/ 	.word	0x000137c0
        /*0778*/ 	.word	0x000000ff
        /*077c*/ 	.word	0x00038840
        /*0780*/ 	.short	0x010a
        /*0782*/ 	.byte	0x26
	.zero		1


	//   ....[56]....
        /*0784*/ 	.word	0x000139a0
        /*0788*/ 	.word	0x000000ff
        /*078c*/ 	.word	0x00038860
        /*0790*/ 	.short	0x010a
        /*0792*/ 	.byte	0x26
	.zero		1


	//   ....[57]....
        /*0794*/ 	.word	0x00014370
        /*0798*/ 	.word	0x000000ff
        /*079c*/ 	.word	0x00038848
        /*07a0*/ 	.short	0x010a
        /*07a2*/ 	.byte	0x26
	.zero		1


	//   ....[58]....
        /*07a4*/ 	.word	0x00014550
        /*07a8*/ 	.word	0x000000ff
        /*07ac*/ 	.word	0x00038868
        /*07b0*/ 	.short	0x010a
        /*07b2*/ 	.byte	0x26
	.zero		1


	//   ....[59]....
        /*07b4*/ 	.word	0x00014d70
        /*07b8*/ 	.word	0x00000002
        /*07bc*/ 	.word	0x00038820
        /*07c0*/ 	.short	0x010a
        /*07c2*/ 	.byte	0x3f
	.zero		1


	//   ....[60]....
        /*07c4*/ 	.word	0x00014f10
        /*07c8*/ 	.word	0x00000007
        /*07cc*/ 	.word	0x00000000
        /*07d0*/ 	.short	0x010a
        /*07d2*/ 	.byte	0x3f
	.zero		1


	//   ....[61]....
        /*07d4*/ 	.word	0x00014f80
        /*07d8*/ 	.word	0x00000005
        /*07dc*/ 	.word	0x00000000
        /*07e0*/ 	.short	0x010a
        /*07e2*/ 	.byte	0x3f
	.zero		1


	//   ....[62]....
        /*07e4*/ 	.word	0x00014fe0
        /*07e8*/ 	.word	0x00000005
        /*07ec*/ 	.word	0x00000000
        /*07f0*/ 	.short	0x010a
        /*07f2*/ 	.byte	0x3f
	.zero		1


	//   ....[63]....
        /*07f4*/ 	.word	0x00015010
        /*07f8*/ 	.word	0x00000003
        /*07fc*/ 	.word	0x00000000
        /*0800*/ 	.short	0x010a
        /*0802*/ 	.byte	0x3f
	.zero		1


	//   ....[64]....
        /*0804*/ 	.word	0x00015070
        /*0808*/ 	.word	0x000000c4
        /*080c*/ 	.word	0x00038800
        /*0810*/ 	.short	0x010a
        /*0812*/ 	.byte	0x3f
	.zero		1


	//   ....[65]....
        /*0814*/ 	.word	0x000150c0
        /*0818*/ 	.word	0x000000c4
        /*081c*/ 	.word	0x00038830
        /*0820*/ 	.short	0x010a
        /*0822*/ 	.byte	0x3f
	.zero		1


	//   ....[66]....
        /*0824*/ 	.word	0x00015110
        /*0828*/ 	.word	0x000000c4
        /*082c*/ 	.word	0x00038810
        /*0830*/ 	.short	0x010a
        /*0832*/ 	.byte	0x3f
	.zero		1


	//   ....[67]....
        /*0834*/ 	.word	0x00015160
        /*0838*/ 	.word	0x000000c4
        /*083c*/ 	.word	0x00038850
        /*0840*/ 	.short	0x010a
        /*0842*/ 	.byte	0x3f
	.zero		1


	//   ....[68]....
        /*0844*/ 	.word	0x000151b0
        /*0848*/ 	.word	0x000000c6
        /*084c*/ 	.word	0x00038830
        /*0850*/ 	.short	0x010a
        /*0852*/ 	.byte	0x3f
	.zero		1


	//   ....[69]....
        /*0854*/ 	.word	0x00015200
        /*0858*/ 	.word	0x000000c6
        /*085c*/ 	.word	0x00038850
        /*0860*/ 	.short	0x010a
        /*0862*/ 	.byte	0x3f
	.zero		1


	//   ....[70]....
        /*0864*/ 	.word	0x00015250
        /*0868*/ 	.word	0x000000ba
        /*086c*/ 	.word	0x00038830
        /*0870*/ 	.short	0x010a
        /*0872*/ 	.byte	0x3f
	.zero		1


	//   ....[71]....
        /*0874*/ 	.word	0x000152a0
        /*0878*/ 	.word	0x000000ba
        /*087c*/ 	.word	0x00038850
        /*0880*/ 	.short	0x010a
        /*0882*/ 	.byte	0x3f
	.zero		1


	//   ....[72]....
        /*0884*/ 	.word	0x00015400
        /*0888*/ 	.word	0x00000003
        /*088c*/ 	.word	0x00038840
        /*0890*/ 	.short	0x010a
        /*0892*/ 	.byte	0x3f
	.zero		1


	//   ....[73]....
        /*0894*/ 	.word	0x00016390
        /*0898*/ 	.word	0x00000003
        /*089c*/ 	.word	0x00038820
        /*08a0*/ 	.short	0x010a
        /*08a2*/ 	.byte	0x3f
	.zero		1


	//   ....[74]....
        /*08a4*/ 	.word	0x000163f0
        /*08a8*/ 	.word	0x00000003
        /*08ac*/ 	.word	0x00038860
        /*08b0*/ 	.short	0x010a
        /*08b2*/ 	.byte	0x3f
	.zero		1


	//   ....[75]....
        /*08b4*/ 	.word	0x00016450
        /*08b8*/ 	.word	0x00000003
        /*08bc*/ 	.word	0x00038848
        /*08c0*/ 	.short	0x010a
        /*08c2*/ 	.byte	0x3f
	.zero		1


	//   ....[76]....
        /*08c4*/ 	.word	0x000164b0
        /*08c8*/ 	.word	0x00000003
        /*08cc*/ 	.word	0x00038868
        /*08d0*/ 	.short	0x010a
        /*08d2*/ 	.byte	0x3f
	.zero		1


	//   ....[77]....
        /*08d4*/ 	.word	0x00016510
        /*08d8*/ 	.word	0x00000003
        /*08dc*/ 	.word	0x00038840
        /*08e0*/ 	.short	0x010a
        /*08e2*/ 	.byte	0x3f
	.zero		1


	//   ....[78]....
        /*08e4*/ 	.word	0x00016570
        /*08e8*/ 	.word	0x00000003
        /*08ec*/ 	.word	0x00038860
        /*08f0*/ 	.short	0x010a
        /*08f2*/ 	.byte	0x3f
	.zero		1


	//   ....[79]....
        /*08f4*/ 	.word	0x000165d0
        /*08f8*/ 	.word	0x00000003
        /*08fc*/ 	.word	0x00038848
        /*0900*/ 	.short	0x010a
        /*0902*/ 	.byte	0x3f
	.zero		1


	//   ....[80]....
        /*0904*/ 	.word	0x00016630
        /*0908*/ 	.word	0x00000003
        /*090c*/ 	.word	0x00038868
        /*0910*/ 	.short	0x010a
        /*0912*/ 	.byte	0x3f
	.zero		1


	//   ....[81]....
        /*0914*/ 	.word	0x00016680
        /*0918*/ 	.word	0x00000002
        /*091c*/ 	.word	0x00038820
        /*0920*/ 	.short	0x010a
        /*0922*/ 	.byte	0x3f
	.zero		1


	//   ....[82]....
        /*0924*/ 	.word	0x00016820
        /*0928*/ 	.word	0x00000007
        /*092c*/ 	.word	0x00000000
        /*0930*/ 	.short	0x010a
        /*0932*/ 	.byte	0x3f
	.zero		1


	//   ....[83]....
        /*0934*/ 	.word	0x00016870
        /*0938*/ 	.word	0x00000005
        /*093c*/ 	.word	0x00000000
        /*0940*/ 	.short	0x010a
        /*0942*/ 	.byte	0x3f
	.zero		1


	//   ....[84]....
        /*0944*/ 	.word	0x000168c0
        /*0948*/ 	.word	0x00000005
        /*094c*/ 	.word	0x00000000
        /*0950*/ 	.short	0x010a
        /*0952*/ 	.byte	0x3f
	.zero		1


	//----- nvinfo : EIATTR_NUM_MBARRIERS
	.align		4
.L_524:
        /*0954*/ 	.byte	0x03, 0x38
        /*0956*/ 	.short	0x0017


	//----- nvinfo : EIATTR_EXIT_INSTR_OFFSETS
	.align		4
        /*0958*/ 	.byte	0x04, 0x1c
        /*095a*/ 	.short	(.L_526 - .L_525)


	//   ....[0]....
.L_525:
        /*095c*/ 	.word	0x00015060


	//----- nvinfo : EIATTR_MAX_THREADS
	.align		4
.L_526:
        /*0960*/ 	.byte	0x04, 0x05
        /*0962*/ 	.short	(.L_528 - .L_527)
.L_527:
        /*0964*/ 	.word	0x00000180
        /*0968*/ 	.word	0x00000001
        /*096c*/ 	.word	0x00000001


	//----- nvinfo : EIATTR_CRS_STACK_SIZE
	.align		4
.L_528:
        /*0970*/ 	.byte	0x04, 0x1e
        /*0972*/ 	.short	(.L_530 - .L_529)
.L_529:
        /*0974*/ 	.word	0x00000000


	//----- nvinfo : EIATTR_CBANK_PARAM_SIZE
	.align		4
.L_530:
        /*0978*/ 	.byte	0x03, 0x19
        /*097a*/ 	.short	0x0b70


	//----- nvinfo : EIATTR_PARAM_CBANK
	.align		4
        /*097c*/ 	.byte	0x04, 0x0a
        /*097e*/ 	.short	(.L_532 - .L_531)
	.align		4
.L_531:
        /*0980*/ 	.word	index@(.nv.constant0._ZN7cutlass13device_kernelIN5flash11enable_sm90INS1_16FlashAttnFwdSm90INS1_25CollectiveMainloopFwdSm90ILi2EN4cute5tupleIJNS5_1CILi1EEES8_S8_EEENS6_IJNS7_ILi64EEESA_SA_EEELi512ENS_10bfloat16_tEfNS_4arch4Sm90ELb1ELb0ELb0ELb0ELb0ELb0ELb1ELb0ELb0ELb1ELb1ELb0EEENS1_21CollectiveEpilogueFwdINS6_IJSA_NS7_ILi512EEESA_EEES9_SC_SE_Li256ELb0ELb1ELb1ELb0EEENS1_19SingleTileSchedulerILb0ELb1ELb1ELi64EEEEEEEEEvNT_6ParamsE)
        /*0984*/ 	.short	0x0210
        /*0986*/ 	.short	0x0b70


	//----- nvinfo : EIATTR_SW_WAR
	.align		4
.L_532:
        /*0988*/ 	.byte	0x04, 0x36
        /*098a*/ 	.short	(.L_534 - .L_533)
.L_533:
        /*098c*/ 	.word	0x00000008
.L_534:


//--------------------- .nv.info._ZN7cutlass13device_kernelIN5flash11enable_sm90INS1_16FlashAttnFwdSm90INS1_25CollectiveMainloopFwdSm90ILi2EN4cute5tupleIJNS5_1CILi1EEES8_S8_EEENS6_IJNS7_ILi64EEESA_SA_EEELi512ENS_10bfloat16_tEfNS_4arch4Sm90ELb1ELb0ELb0ELb1ELb0ELb0ELb0ELb0ELb0ELb1ELb1ELb0EEENS1_21CollectiveEpilogueFwdINS6_IJSA_NS7_ILi512EEESA_EEES9_SC_SE_Li256ELb1ELb1ELb1ELb0EEENS1_36VarlenDynamicPersistentTileSchedulerILi64ELi64ELi256ELi128ELb1ELb1ELb1ELb1ELb1ELb1EEEEEEEEEvNT_6ParamsE --------------------------
	.section	.nv.info._ZN7cutlass13device_kernelIN5flash11enable_sm90INS1_16FlashAttnFwdSm90INS1_25CollectiveMainloopFwdSm90ILi2EN4cute5tupleIJNS5_1CILi1EEES8_S8_EEENS6_IJNS7_ILi64EEESA_SA_EEELi512ENS_10bfloat16_tEfNS_4arch4Sm90ELb1ELb0ELb0ELb1ELb0ELb0ELb0ELb0ELb0ELb1ELb1ELb0EEENS1_21CollectiveEpilogueFwdINS6_IJSA_NS7_ILi512EEESA_EEES9_SC_SE_Li256ELb1ELb1ELb1ELb0EEENS1_36VarlenDynamicPersistentTileSchedulerILi64ELi64ELi256ELi128ELb1ELb1ELb1ELb1ELb1ELb1EEEEEEEEEvNT_6ParamsE,"",@"SHT_CUDA_INFO"
	.sectionflags	@""
	.align	4


	//----- nvinfo : EIATTR_CUDA_API_VERSION
	.align		4
        /*0000*/ 	.byte	0x04, 0x37
        /*0002*/ 	.short	(.L_536 - .L_535)
.L_535:
        /*0004*/ 	.word	0x00000082


	//----- nvinfo : EIATTR_KPARAM_INFO
	.align		4
.L_536:
        /*0008*/ 	.byte	0x04, 0x17
        /*000a*/ 	.short	(.L_538 - .L_537)
.L_537:
        /*000c*/ 	.word	0x00000000
        /*0010*/ 	.short	0x0000
        /*0012*/ 	.short	0x0070
        /*0014*/ 	.byte	0x00, 0xf0, 0x01, 0x2a


	//----- nvinfo : EIATTR_SPARSE_MMA_MASK
	.align		4
.L_538:
        /*0018*/ 	.byte	0x03, 0x50
        /*001a*/ 	.short	0x0000


	//----- nvinfo : EIATTR_MAXREG_COUNT
	.align		4
        /*001c*/ 	.byte	0x03, 0x1b
        /*001e*/ 	.short	0x00a8


	//----- nvinfo : EIATTR_NUM_BARRIERS
	.align		4
        /*0020*/ 	.byte	0x02, 0x4c
        /*0022*/ 	.byte	0x10
	.zero		1


	//----- nvinfo : EIATTR_EXTERNS
	.align		4
        /*0024*/ 	.byte	0x04, 0x0f
        /*0026*/ 	.short	(.L_540 - .L_539)


	//   ....[0]....
	.align		4
.L_539:
        /*0028*/ 	.word	index@(__assertfail)


	//----- nvinfo : EIATTR_ANNOTATIONS
	.align		4
.L_540:
        /*002c*/ 	.byte	0x04, 0x55
        /*002e*/ 	.short	(.L_542 - .L_541)


	//   ....[0]....
.L_541:
        /* <DEDUP_REMOVED lines=72> */


	//----- nvinfo : EIATTR_MERCURY_ISA_VERSION
	.align		4
.L_542:
        /*04a0*/ 	.byte	0x03, 0x5f
        /*04a2*/ 	.short	0x0101


	//----- nvinfo : EIATTR_UNUSED_LOAD_BYTE_OFFSET
	.align		4
        /*04a4*/ 	.byte	0x04, 0x44
        /*04a6*/ 	.short	(.L_544 - .L_543)


	//   ....[0]....
.L_543:
        /*04a8*/ 	.word	0x00000a10
        /*04ac*/ 	.word	0x0000fff0


	//   ....[1]....
        /*04b0*/ 	.word	0x00009e60
        /*04b4*/ 	.word	0x0000fff0


	//----- nvinfo : EIATTR_INT_WARP_WIDE_INSTR_OFFSETS
	.align		4
.L_544:
        /*04b8*/ 	.byte	0x04, 0x31
        /*04ba*/ 	.short	(.L_546 - .L_545)


	//   ....[0]....
.L_545:
        /*04bc*/ 	.word	0x00000130


	//   ....[1]....
        /*04c0*/ 	.word	0x00000170


	//   ....[2]....
        /*04c4*/ 	.word	0x000001e0


	//   ....[3]....
        /*04c8*/ 	.word	0x00010330


	//   ....[4]....
        /*04cc*/ 	.word	0x000103c0


	//   ....[5]....
        /*04d0*/ 	.word	0x00014cf0


	//   ....[6]....
        /*04d4*/ 	.word	0x00014d80


	//----- nvinfo : EIATTR_COOP_GROUP_MASK_REGIDS
	.align		4
.L_546:
        /*04d8*/ 	.byte	0x04, 0x29
        /*04da*/ 	.short	(.L_548 - .L_547)


	//   ....[0]....
.L_547:
        /*04dc*/ 	.word	0xffffffff


	//   ....[1]....
        /*04e0*/ 	.word	0xffffffff


	//   ....[2]....
        /*04e4*/ 	.word	0xffffffff


	//   ....[3]....
        /*04e8*/ 	.word	0xffffffff


	//   ....[4]....
        /*04ec*/ 	.word	0xffffffff


	//   ....[5]....
        /*04f0*/ 	.word	0xffffffff


	//   ....[6]....
        /*04f4*/ 	.word	0xffffffff


	//   ....[7]....
        /*04f8*/ 	.word	0xffffffff


	//   ....[8]....
        /*04fc*/ 	.word	0xffffffff


	//   ....[9]....
        /*0500*/ 	.word	0xffffffff


	//   ....[10]....
        /*0504*/ 	.word	0xffffffff


	//   ....[11]....
        /*0508*/ 	.word	0xffffffff


	//   ....[12]....
        /*050c*/ 	.word	0xffffffff


	//   ....[13]....
        /*0510*/ 	.word	0xffffffff


	//   ....[14]....
        /*0514*/ 	.word	0xffffffff


	//   ....[15]....
        /*0518*/ 	.word	0xffffffff


	//   ....[16]....
        /*051c*/ 	.word	0xffffffff


	//   ....[17]....
        /*0520*/ 	.word	0xffffffff


	//   ....[18]....
        /*0524*/ 	.word	0xffffffff


	//   ....[19]....
        /*0528*/ 	.word	0xffffffff


	//   ....[20]....
        /*052c*/ 	.word	0xffffffff


	//   ....[21]....
        /*0530*/ 	.word	0xffffffff


	//   ....[22]....
        /*0534*/ 	.word	0xffffffff


	//   ....[23]....
        /*0538*/ 	.word	0xffffffff


	//   ....[24]....
        /*053c*/ 	.word	0xffffffff


	//   ....[25]....
        /*0540*/ 	.word	0xffffffff


	//   ....[26]....
        /*0544*/ 	.word	0xffffffff


	//   ....[27]....
        /*0548*/ 	.word	0xffffffff


	//   ....[28]....
        /*054c*/ 	.word	0xffffffff


	//   ....[29]....
        /*0550*/ 	.word	0xffffffff


	//   ....[30]....
        /*0554*/ 	.word	0xffffffff


	//   ....[31]....
        /*0558*/ 	.word	0xffffffff


	//   ....[32]....
        /*055c*/ 	.word	0xffffffff


	//   ....[33]....
        /*0560*/ 	.word	0xffffffff


	//   ....[34]....
        /*0564*/ 	.word	0xffffffff


	//   ....[35]....
        /*0568*/ 	.word	0xffffffff


	//   ....[36]....
        /*056c*/ 	.word	0xffffffff


	//   ....[37]....
        /*0570*/ 	.word	0xffffffff


	//   ....[38]....
        /*0574*/ 	.word	0xffffffff


	//   ....[39]....
        /*0578*/ 	.word	0xffffffff


	//   ....[40]....
        /*057c*/ 	.word	0xffffffff


	//   ....[41]....
        /*0580*/ 	.word	0xffffffff


	//   ....[42]....
        /*0584*/ 	.word	0xffffffff


	//   ....[43]....
        /*0588*/ 	.word	0xffffffff


	//   ....[44]....
        /*058c*/ 	.word	0xffffffff


	//   ....[45]....
        /*0590*/ 	.word	0xffffffff


	//   ....[46]....
        /*0594*/ 	.word	0xffffffff


	//   ....[47]....
        /*0598*/ 	.word	0xffffffff


	//   ....[48]....
        /*059c*/ 	.word	0xffffffff


	//   ....[49]....
        /*05a0*/ 	.word	0xffffffff


	//   ....[50]....
        /*05a4*/ 	.word	0xffffffff


	//   ....[51]....
        /*05a8*/ 	.word	0xffffffff


	//   ....[52]....
        /*05ac*/ 	.word	0xffffffff


	//   ....[53]....
        /*05b0*/ 	.word	0xffffffff


	//   ....[54]....
        /*05b4*/ 	.word	0xffffffff


	//   ....[55]....
        /*05b8*/ 	.word	0xffffffff


	//   ....[56]....
        /*05bc*/ 	.word	0xffffffff


	//   ....[57]....
        /*05c0*/ 	.word	0xffffffff


	//   ....[58]....
        /*05c4*/ 	.word	0xffffffff


	//   ....[59]....
        /*05c8*/ 	.word	0xffffffff


	//   ....[60]....
        /*05cc*/ 	.word	0xffffffff


	//   ....[61]....
        /*05d0*/ 	.word	0xffffffff


	//   ....[62]....
        /*05d4*/ 	.word	0xffffffff


	//   ....[63]....
        /*05d8*/ 	.word	0xffffffff


	//   ....[64]....
        /*05dc*/ 	.word	0xffffffff


	//   ....[65]....
        /*05e0*/ 	.word	0xffffffff


	//   ....[66]....
        /*05e4*/ 	.word	0xffffffff


	//   ....[67]....
        /*05e8*/ 	.word	0xffffffff


	//   ....[68]....
        /*05ec*/ 	.word	0xffffffff


	//   ....[69]....
        /*05f0*/ 	.word	0xffffffff


	//   ....[70]....
        /*05f4*/ 	.word	0xffffffff


	//   ....[71]....
        /*05f8*/ 	.word	0xffffffff


	//   ....[72]....
        /*05fc*/ 	.word	0xffffffff


	//   ....[73]....
        /*0600*/ 	.word	0xffffffff


	//   ....[74]....
        /*0604*/ 	.word	0xffffffff


	//   ....[75]....
        /*0608*/ 	.word	0xffffffff


	//   ....[76]....
        /*060c*/ 	.word	0xffffffff


	//   ....[77]....
        /*0610*/ 	.word	0xffffffff


	//   ....[78]....
        /*0614*/ 	.word	0xffffffff


	//   ....[79]....
        /*0618*/ 	.word	0xffffffff


	//   ....[80]....
        /*061c*/ 	.word	0xffffffff


	//   ....[81]....
        /*0620*/ 	.word	0xffffffff


	//   ....[82]....
        /*0624*/ 	.word	0xffffffff


	//   ....[83]....
        /*0628*/ 	.word	0xffffffff


	//   ....[84]....
        /*062c*/ 	.word	0xffffffff


	//   ....[85]....
        /*0630*/ 	.word	0xffffffff


	//   ....[86]....
        /*0634*/ 	.word	0xffffffff


	//   ....[87]....
        /*0638*/ 	.word	0xffffffff


	//   ....[88]....
        /*063c*/ 	.word	0xffffffff


	//   ....[89]....
        /*0640*/ 	.word	0xffffffff


	//   ....[90]....
        /*0644*/ 	.word	0xffffffff


	//   ....[91]....
        /*0648*/ 	.word	0xffffffff


	//   ....[92]....
        /*064c*/ 	.word	0xffffffff


	//   ....[93]....
        /*0650*/ 	.word	0xffffffff


	//   ....[94]....
        /*0654*/ 	.word	0x0500000f


	//   ....[95]....
        /*0658*/ 	.word	0x0500000f


	//   ....[96]....
        /*065c*/ 	.word	0x0500000f


	//   ....[97]....
        /*0660*/ 	.word	0x0500000f


	//   ....[98]....
        /*0664*/ 	.word	0x0500000f


	//   ....[99]....
        /*0668*/ 	.word	0x0500000f


	//   ....[100]....
        /*066c*/ 	.word	0x0500000f


	//   ....[101]....
        /*0670*/ 	.word	0x0500000f


	//   ....[102]....
        /*0674*/ 	.word	0x0500000f


	//   ....[103]....
        /*0678*/ 	.word	0x0500000f


	//   ....[104]....
        /*067c*/ 	.word	0x0500000f


	//   ....[105]....
        /*0680*/ 	.word	0x0500000f


	//   ....[106]....
        /*0684*/ 	.word	0x0500000f


	//   ....[107]....
        /*0688*/ 	.word	0x0500000f


	//   ....[108]....
        /*068c*/ 	.word	0x0500000f


	//   ....[109]....
        /*0690*/ 	.word	0x0500000f


	//   ....[110]....
        /*0694*/ 	.word	0x0500000f


	//   ....[111]....
        /*0698*/ 	.word	0x0500000f


	//   ....[112]....
        /*069c*/ 	.word	0x0500000f


	//   ....[113]....
        /*06a0*/ 	.word	0x0500000f


	//   ....[114]....
        /*06a4*/ 	.word	0x0500000f


	//   ....[115]....
        /*06a8*/ 	.word	0x0500000f


	//   ....[116]....
        /*06ac*/ 	.word	0x0500000f


	//   ....[117]....
        /*06b0*/ 	.word	0x0500000f


	//   ....[118]....
        /*06b4*/ 	.word	0x0500000f


	//   ....[119]....
        /*06b8*/ 	.word	0x0500000f


	//   ....[120]....
        /*06bc*/ 	.word	0x0500000f


	//   ....[121]....
        /*06c0*/ 	.word	0x0500000f


	//----- nvinfo : EIATTR_COOP_GROUP_INSTR_OFFSETS
	.align		4
.L_548:
        /*06c4*/ 	.byte	0x04, 0x28
        /*06c6*/ 	.short	(.L_550 - .L_549)


	//   ....[0]....
.L_549:
        /*06c8*/ 	.word	0x00000060


	//   ....[1]....
        /*06cc*/ 	.word	0x00000140


	//   ....[2]....
        /*06d0*/ 	.word	0x00000190


	//   ....[3]....
        /*06d4*/ 	.word	0x00000380


	//   ....[4]....
        /*06d8*/ 	.word	0x000004e0


	//   ....[5]....
        /*06dc*/ 	.word	0x00000600


	//   ....[6]....
        /*06e0*/ 	.word	0x00000760


	//   ....[7]....
        /*06e4*/ 	.word	0x00002170


	//   ....[8]....
        /*06e8*/ 	.word	0x00004220


	//   ....[9]....
        /*06ec*/ 	.word	0x00004860


	//   ....[10]....
        /*06f0*/ 	.word	0x00004890


	//   ....[11]....
        /*06f4*/ 	.word	0x00004c90


	//   ....[12]....
        /*06f8*/ 	.word	0x00004de0


	//   ....[13]....
        /*06fc*/ 	.word	0x00004fb0


	//   ....[14]....
        /*0700*/ 	.word	0x00005100


	//   ....[15]....
        /*0704*/ 	.word	0x00005af0


	//   ....[16]....
        /*0708*/ 	.word	0x00005de0


	//   ....[17]....
        /*070c*/ 	.word	0x00005e00


	//   ....[18]....
        /*0710*/ 	.word	0x00006300


	//   ....[19]....
        /*0714*/ 	.word	0x00006400


	//   ....[20]....
        /*0718*/ 	.word	0x00006b30


	//   ....[21]....
        /*071c*/ 	.word	0x00006d00


	//   ....[22]....
        /*0720*/ 	.word	0x00007a40


	//   ....[23]....
        /*0724*/ 	.word	0x00007e60


	//   ....[24]....
        /*0728*/ 	.word	0x00007e80


	//   ....[25]....
        /*072c*/ 	.word	0x000086b0


	//   ....[26]....
        /*0730*/ 	.word	0x00008750


	//   ....[27]....
        /*0734*/ 	.word	0x00009320


	//   ....[28]....
        /*0738*/ 	.word	0x00009360


	//   ....[29]....
        /*073c*/ 	.word	0x000093d0


	//   ....[30]....
        /*0740*/ 	.word	0x00009400


	//   ....[31]....
        /*0744*/ 	.word	0x00009430


	//   ....[32]....
        /*0748*/ 	.word	0x0000ac40


	//   ....[33]....
        /*074c*/ 	.word	0x0000b030


	//   ....[34]....
        /*0750*/ 	.word	0x0000b040


	//   ....[35]....
        /*0754*/ 	.word	0x0000b050


	//   ....[36]....
        /*0758*/ 	.word	0x0000b080


	//   ....[37]....
        /*075c*/ 	.word	0x0000bca0


	//   ....[38]....
        /*0760*/ 	.word	0x0000bcc0


	//   ....[39]....
        /*0764*/ 	.word	0x0000bf70


	//   ....[40]....
        /*0768*/ 	.word	0x0000bf90


	//   ....[41]....
        /*076c*/ 	.word	0x0000c6c0


	//   ....[42]....
        /*0770*/ 	.word	0x0000c6f0


	//   ....[43]....
        /*0774*/ 	.word	0x0000cf50


	//   ....[44]....
        /*0778*/ 	.word	0x0000cf70


	//   ....[45]....
        /*077c*/ 	.word	0x0000e2e0


	//   ....[46]....
        /*0780*/ 	.word	0x0000e320


	//   ....[47]....
        /*0784*/ 	.word	0x0000e560


	//   ....[48]....
        /*0788*/ 	.word	0x0000e580


	//   ....[49]....
        /*078c*/ 	.word	0x0000e840


	//   ....[50]....
        /*0790*/ 	.word	0x0000ea50


	//   ....[51]....
        /*0794*/ 	.word	0x0000ea80


	//   ....[52]....
        /*0798*/ 	.word	0x0000eab0


	//   ....[53]....
        /*079c*/ 	.word	0x0000eae0


	//   ....[54]....
        /*07a0*/ 	.word	0x0000eb10


	//   ....[55]....
        /*07a4*/ 	.word	0x0000eb40


	//   ....[56]....
        /*07a8*/ 	.word	0x0000ece0


	//   ....[57]....
        /*07ac*/ 	.word	0x0000ed10


	//   ....[58]....
        /*07b0*/ 	.word	0x0000ed40


	//   ....[59]....
        /*07b4*/ 	.word	0x0000ed70


	//   ....[60]....
        /*07b8*/ 	.word	0x0000eda0


	//   ....[61]....
        /*07bc*/ 	.word	0x0000edd0


	//   ....[62]....
        /*07c0*/ 	.word	0x0000ee70


	//   ....[63]....
        /*07c4*/ 	.word	0x0000eea0


	//   ....[64]....
        /*07c8*/ 	.word	0x0000eeb0


	//   ....[65]....
        /*07cc*/ 	.word	0x0000eee0


	//   ....[66]....
        /*07d0*/ 	.word	0x00010910


	//   ....[67]....
        /*07d4*/ 	.word	0x00011400


	//   ....[68]....
        /*07d8*/ 	.word	0x00011410


	//   ....[69]....
        /*07dc*/ 	.word	0x000114b0


	//   ....[70]....
        /*07e0*/ 	.word	0x000114c0


	//   ....[71]....
        /*07e4*/ 	.word	0x00011540


	//   ....[72]....
        /*07e8*/ 	.word	0x00011550


	//   ....[73]....
        /*07ec*/ 	.word	0x000115a0


	//   ....[74]....
        /*07f0*/ 	.word	0x000115c0


	//   ....[75]....
        /*07f4*/ 	.word	0x00015010


	//   ....[76]....
        /*07f8*/ 	.word	0x00015040


	//   ....[77]....
        /*07fc*/ 	.word	0x000150a0


	//   ....[78]....
        /*0800*/ 	.word	0x000150d0


	//   ....[79]....
        /*0804*/ 	.word	0x00015100


	//   ....[80]....
        /*0808*/ 	.word	0x00015130


	//   ....[81]....
        /*080c*/ 	.word	0x00015160


	//   ....[82]....
        /*0810*/ 	.word	0x00015190


	//   ....[83]....
        /*0814*/ 	.word	0x00015350


	//   ....[84]....
        /*0818*/ 	.word	0x00015380


	//   ....[85]....
        /*081c*/ 	.word	0x000153b0


	//   ....[86]....
        /*0820*/ 	.word	0x000153e0


	//   ....[87]....
        /*0824*/ 	.word	0x00015410


	//   ....[88]....
        /*0828*/ 	.word	0x00015440


	//   ....[89]....
        /*082c*/ 	.word	0x00015510


	//   ....[90]....
        /*0830*/ 	.word	0x00015530


	//   ....[91]....
        /*0834*/ 	.word	0x00015540


	//   ....[92]....
        /*0838*/ 	.word	0x000155c0


	//   ....[93]....
        /*083c*/ 	.word	0x000160f0


	//   ....[94]....
        /*0840*/ 	.word	0x00016750


	//   ....[95]....
        /*0844*/ 	.word	0x00016930


	//   ....[96]....
        /*0848*/ 	.word	0x00016980


	//   ....[97]....
        /*084c*/ 	.word	0x000169e0


	//   ....[98]....
        /*0850*/ 	.word	0x00016ad0


	//   ....[99]....
        /*0854*/ 	.word	0x00016b30


	//   ....[100]....
        /*0858*/ 	.word	0x00016c20


	//   ....[101]....
        /*085c*/ 	.word	0x00016c80


	//   ....[102]....
        /*0860*/ 	.word	0x00016d50


	//   ....[103]....
        /*0864*/ 	.word	0x00017080


	//   ....[104]....
        /*0868*/ 	.word	0x00017120


	//   ....[105]....
        /*086c*/ 	.word	0x000172c0


	//   ....[106]....
        /*0870*/ 	.word	0x00017330


	//   ....[107]....
        /*0874*/ 	.word	0x000173a0


	//   ....[108]....
        /*0878*/ 	.word	0x00017410


	//   ....[109]....
        /*087c*/ 	.word	0x00017480


	//   ....[110]....
        /*0880*/ 	.word	0x00017500


	//   ....[111]....
        /*0884*/ 	.word	0x00017590


	//   ....[112]....
        /*0888*/ 	.word	0x00017630


	//   ....[113]....
        /*088c*/ 	.word	0x000176a0


	//   ....[114]....
        /*0890*/ 	.word	0x00017710


	//   ....[115]....
        /*0894*/ 	.word	0x00017780


	//   ....[116]....
        /*0898*/ 	.word	0x00017800


	//   ....[117]....
        /*089c*/ 	.word	0x00017870


	//   ....[118]....
        /*08a0*/ 	.word	0x00017920


	//   ....[119]....
        /*08a4*/ 	.word	0x00017970


	//   ....[120]....
        /*08a8*/ 	.word	0x00017a20


	//   ....[121]....
        /*08ac*/ 	.word	0x00017b50


	//----- nvinfo : EIATTR_REG_RECONFIG
	.align		4
.L_550:
        /*08b0*/ 	.byte	0x01, 0x54
	.zero		2


	//----- nvinfo : EIATTR_SYSCALL_OFFSETS
	.align		4
        /*08b4*/ 	.byte	0x04, 0x46
        /*08b6*/ 	.short	(.L_552 - .L_551)


	//   ....[0]....
.L_551:
        /*08b8*/ 	.word	0x000043f0


	//   ....[1]....
        /*08bc*/ 	.word	0x00010530


	//   ....[2]....
        /*08c0*/ 	.word	0x00010680


	//   ....[3]....
        /*08c4*/ 	.word	0x00010780


	//   ....[4]....
        /*08c8*/ 	.word	0x00011020


	//----- nvinfo : EIATTR_MBARRIER_INSTR_OFFSETS
	.align		4
.L_552:
        /*08cc*/ 	.byte	0x04, 0x39
        /*08ce*/ 	.short	(.L_554 - .L_553)


	//   ....[0]....
.L_553:
        /*08d0*/ 	.word	0x00000270
        /*08d4*/ 	.word	0x000000ff
        /*08d8*/ 	.word	0x00028c00
        /*08dc*/ 	.short	0x0100
        /*08de*/ 	.byte	0x08
	.zero		1


	//   ....[1]....
        /*08e0*/ 	.word	0x00000280
        /*08e4*/ 	.word	0x000000ff
        /*08e8*/ 	.word	0x00028c20
        /*08ec*/ 	.short	0x0100
        /*08ee*/ 	.byte	0x08
	.zero		1


	//   ....[2]....
        /*08f0*/ 	.word	0x00000330
        /*08f4*/ 	.word	0x000000ff
        /*08f8*/ 	.word	0x00028c30
        /*08fc*/ 	.short	0x0100
        /*08fe*/ 	.byte	0x06
	.zero		1


	//   ....[3]....
        /*0900*/ 	.word	0x00000340
        /*0904*/ 	.word	0x000000ff
        /*0908*/ 	.word	0x00028c40
        /*090c*/ 	.short	0x0100
        /*090e*/ 	.byte	0x06
	.zero		1


	//   ....[4]....
        /*0910*/ 	.word	0x00000350
        /*0914*/ 	.word	0x000000ff
        /*0918*/ 	.word	0x00028c38
        /*091c*/ 	.short	0x0100
        /*091e*/ 	.byte	0x06
	.zero		1


	//   ....[5]....
        /*0920*/ 	.word	0x00000360
        /*0924*/ 	.word	0x000000ff
        /*0928*/ 	.word	0x00028c48
        /*092c*/ 	.short	0x0100
        /*092e*/ 	.byte	0x06
	.zero		1


	//   ....[6]....
        /*0930*/ 	.word	0x00000490
        /*0934*/ 	.word	0x000000ff
        /*0938*/ 	.word	0x00028c50
        /*093c*/ 	.short	0x0100
        /*093e*/ 	.byte	0x08
	.zero		1


	//   ....[7]....
        /*0940*/ 	.word	0x000004a0
        /*0944*/ 	.word	0x000000ff
        /*0948*/ 	.word	0x00028c60
        /*094c*/ 	.short	0x0100
        /*094e*/ 	.byte	0x08
	.zero		1


	//   ....[8]....
        /*0950*/ 	.word	0x000004b0
        /*0954*/ 	.word	0x000000ff
        /*0958*/ 	.word	0x00028c58
        /*095c*/ 	.short	0x0100
        /*095e*/ 	.byte	0x08
	.zero		1


	//   ....[9]....
        /*0960*/ 	.word	0x000004c0
        /*0964*/ 	.word	0x000000ff
        /*0968*/ 	.word	0x00028c68
        /*096c*/ 	.short	0x0100
        /*096e*/ 	.byte	0x08
	.zero		1


	//   ....[10]....
        /*0970*/ 	.word	0x000005b0
        /*0974*/ 	.word	0x000000ff
        /*0978*/ 	.word	0x00028c70
        /*097c*/ 	.short	0x0100
        /*097e*/ 	.byte	0x06
	.zero		1


	//   ....[11]....
        /*0980*/ 	.word	0x000005c0
        /*0984*/ 	.word	0x000000ff
        /*0988*/ 	.word	0x00028c80
        /*098c*/ 	.short	0x0100
        /*098e*/ 	.byte	0x06
	.zero		1


	//   ....[12]....
        /*0990*/ 	.word	0x000005d0
        /*0994*/ 	.word	0x000000ff
        /*0998*/ 	.word	0x00028c78
        /*099c*/ 	.short	0x0100
        /*099e*/ 	.byte	0x06
	.zero		1


	//   ....[13]....
        /*09a0*/ 	.word	0x000005e0
        /*09a4*/ 	.word	0x000000ff
        /*09a8*/ 	.word	0x00028c88
        /*09ac*/ 	.short	0x0100
        /*09ae*/ 	.byte	0x06
	.zero		1


	//   ....[14]....
        /*09b0*/ 	.word	0x00000710
        /*09b4*/ 	.word	0x000000ff
        /*09b8*/ 	.word	0x00028c90
        /*09bc*/ 	.short	0x0100
        /*09be*/ 	.byte	0x08
	.zero		1


	//   ....[15]....
        /*09c0*/ 	.word	0x00000720
        /*09c4*/ 	.word	0x000000ff
        /*09c8*/ 	.word	0x00028ca0
        /*09cc*/ 	.short	0x0100
        /*09ce*/ 	.byte	0x08
	.zero		1


	//   ....[16]....
        /*09d0*/ 	.word	0x00000730
        /*09d4*/ 	.word	0x000000ff
        /*09d8*/ 	.word	0x00028c98
        /*09dc*/ 	.short	0x0100
        /*09de*/ 	.byte	0x08
	.zero		1


	//   ....[17]....
        /*09e0*/ 	.word	0x00000740
        /*09e4*/ 	.word	0x000000ff
        /*09e8*/ 	.word	0x00028ca8
        /*09ec*/ 	.short	0x0100
        /*09ee*/ 	.byte	0x08
	.zero		1


	//   ....[18]....
        /*09f0*/ 	.word	0x00000870
        /*09f4*/ 	.word	0x000000ff
        /*09f8*/ 	.word	0x00028cb0
        /*09fc*/ 	.short	0x0100
        /*09fe*/ 	.byte	0x08
	.zero		1


	//   ....[19]....
        /*0a00*/ 	.word	0x00000880
        /*0a04*/ 	.word	0x000000ff
        /*0a08*/ 	.word	0x00028cc0
        /*0a0c*/ 	.short	0x0100
        /*0a0e*/ 	.byte	0x08
	.zero		1


	//   ....[20]....
        /*0a10*/ 	.word	0x00000890
        /*0a14*/ 	.word	0x000000ff
        /*0a18*/ 	.word	0x00028cb8
        /*0a1c*/ 	.short	0x0100
        /*0a1e*/ 	.byte	0x08
	.zero		1


	//   ....[21]....
        /*0a20*/ 	.word	0x000008a0
        /*0a24*/ 	.word	0x000000ff
        /*0a28*/ 	.word	0x00028cc8
        /*0a2c*/ 	.short	0x0100
        /*0a2e*/ 	.byte	0x08
	.zero		1


	//   ....[22]....
        /*0a30*/ 	.word	0x000022b0
        /*0a34*/ 	.word	0x000000ff
        /*0a38*/ 	.word	0x00028c50
        /*0a3c*/ 	.short	0x010a
        /*0a3e*/ 	.byte	0x17
	.zero		1


	//   ....[23]....
        /*0a40*/ 	.word	0x00002580
        /*0a44*/ 	.word	0x00000000
        /*0a48*/ 	.word	0x00000000
        /*0a4c*/ 	.short	0x0101
        /*0a4e*/ 	.byte	0x3f
	.zero		1


	//   ....[24]....
        /*0a50*/ 	.word	0x00002ee0
        /*0a54*/ 	.word	0x000000ff
        /*0a58*/ 	.word	0x00028c50
        /*0a5c*/ 	.short	0x010a
        /*0a5e*/ 	.byte	0x17
	.zero		1


	//   ....[25]....
        /*0a60*/ 	.word	0x00002f20
        /*0a64*/ 	.word	0x000000ff
        /*0a68*/ 	.word	0x00028c50
        /*0a6c*/ 	.short	0x010a
        /*0a6e*/ 	.byte	0x17
	.zero		1


	//   ....[26]....
        /*0a70*/ 	.word	0x00003100
        /*0a74*/ 	.word	0x00000000
        /*0a78*/ 	.word	0x00000000
        /*0a7c*/ 	.short	0x0101
        /*0a7e*/ 	.byte	0x3f
	.zero		1


	//   ....[27]....
        /*0a80*/ 	.word	0x000044a0
        /*0a84*/ 	.word	0x000000ff
        /*0a88*/ 	.word	0x00028c00
        /*0a8c*/ 	.short	0x010a
        /*0a8e*/ 	.byte	0x2e
	.zero		1


	//   ....[28]....
        /*0a90*/ 	.word	0x00004520
        /*0a94*/ 	.word	0x00000007
        /*0a98*/ 	.word	0x00028c30
        /*0a9c*/ 	.short	0x010a
        /*0a9e*/ 	.byte	0x3f
	.zero		1


	//   ....[29]....
        /*0aa0*/ 	.word	0x00004560
        /*0aa4*/ 	.word	0x00000007
        /*0aa8*/ 	.word	0x00028c30
        /*0aac*/ 	.short	0x010a
        /*0aae*/ 	.byte	0x3f
	.zero		1


	//   ....[30]....
        /*0ab0*/ 	.word	0x000052d0
        /*0ab4*/ 	.word	0x00000004
        /*0ab8*/ 	.word	0x00000000
        /*0abc*/ 	.short	0x0101
        /*0abe*/ 	.byte	0x3f
	.zero		1


	//   ....[31]....
        /*0ac0*/ 	.word	0x000057b0
        /*0ac4*/ 	.word	0x00000007
        /*0ac8*/ 	.word	0x00028c50
        /*0acc*/ 	.short	0x010a
        /*0ace*/ 	.byte	0x3f
	.zero		1


	//   ....[32]....
        /*0ad0*/ 	.word	0x000057f0
        /*0ad4*/ 	.word	0x00000007
        /*0ad8*/ 	.word	0x00028c50
        /*0adc*/ 	.short	0x010a
        /*0ade*/ 	.byte	0x3f
	.zero		1


	//   ....[33]....
        /*0ae0*/ 	.word	0x00005b10
        /*0ae4*/ 	.word	0x00000007
        /*0ae8*/ 	.word	0x00000000
        /*0aec*/ 	.short	0x0101
        /*0aee*/ 	.byte	0x3f
	.zero		1


	//   ....[34]....
        /*0af0*/ 	.word	0x00005c10
        /*0af4*/ 	.word	0x000000ff
        /*0af8*/ 	.word	0x00028c30
        /*0afc*/ 	.short	0x010a
        /*0afe*/ 	.byte	0x18
	.zero		1


	//   ....[35]....
        /*0b00*/ 	.word	0x00005c60
        /*0b04*/ 	.word	0x000000ff
        /*0b08*/ 	.word	0x00028c30
        /*0b0c*/ 	.short	0x010a
        /*0b0e*/ 	.byte	0x18
	.zero		1


	//   ....[36]....
        /*0b10*/ 	.word	0x00006740
        /*0b14*/ 	.word	0x00000000
        /*0b18*/ 	.word	0x00000000
        /*0b1c*/ 	.short	0x0101
        /*0b1e*/ 	.byte	0x3f
	.zero		1


	//   ....[37]....
        /*0b20*/ 	.word	0x00007780
        /*0b24*/ 	.word	0x000000ff
        /*0b28*/ 	.word	0x00028c50
        /*0b2c*/ 	.short	0x010a
        /*0b2e*/ 	.byte	0x18
	.zero		1


	//   ....[38]....
        /*0b30*/ 	.word	0x000077c0
        /*0b34*/ 	.word	0x000000ff
        /*0b38*/ 	.word	0x00028c50
        /*0b3c*/ 	.short	0x010a
        /*0b3e*/ 	.byte	0x18
	.zero		1


	//   ....[39]....
        /*0b40*/ 	.word	0x00007a60
        /*0b44*/ 	.word	0x0000000a
        /*0b48*/ 	.word	0x00000000
        /*0b4c*/ 	.short	0x0101
        /*0b4e*/ 	.byte	0x3f
	.zero		1


	//   ....[40]....
        /*0b50*/ 	.word	0x00007b90
        /*0b54*/ 	.word	0x000000ff
        /*0b58*/ 	.word	0x00028c30
        /*0b5c*/ 	.short	0x010a
        /*0b5e*/ 	.byte	0x17
	.zero		1


	//   ....[41]....
        /*0b60*/ 	.word	0x00007bd0
        /*0b64*/ 	.word	0x000000ff
        /*0b68*/ 	.word	0x00028c30
        /*0b6c*/ 	.short	0x010a
        /*0b6e*/ 	.byte	0x17
	.zero		1


	//   ....[42]....
        /*0b70*/ 	.word	0x00008940
        /*0b74*/ 	.word	0x0000000b
        /*0b78*/ 	.word	0x00000000
        /*0b7c*/ 	.short	0x0101
        /*0b7e*/ 	.byte	0x3f
	.zero		1


	//   ....[43]....
        /*0b80*/ 	.word	0x00009060
        /*0b84*/ 	.word	0x000000ff
        /*0b88*/ 	.word	0x00028c50
        /*0b8c*/ 	.short	0x010a
        /*0b8e*/ 	.byte	0x17
	.zero		1


	//   ....[44]....
        /*0b90*/ 	.word	0x000090a0
        /*0b94*/ 	.word	0x000000ff
        /*0b98*/ 	.word	0x00028c50
        /*0b9c*/ 	.short	0x010a
        /*0b9e*/ 	.byte	0x17
	.zero		1


	//   ....[45]....
        /*0ba0*/ 	.word	0x00009340
        /*0ba4*/ 	.word	0x0000000a
        /*0ba8*/ 	.word	0x00000000
        /*0bac*/ 	.short	0x0101
        /*0bae*/ 	.byte	0x3f
	.zero		1


	//   ....[46]....
        /*0bb0*/ 	.word	0x0000bcb0
        /*0bb4*/ 	.word	0x000000ff
        /*0bb8*/ 	.word	0x00000000
        /*0bbc*/ 	.short	0x0101
        /*0bbe*/ 	.byte	0x04
	.zero		1


	//   ....[47]....
        /*0bc0*/ 	.word	0x0000c5d0
        /*0bc4*/ 	.word	0x000000ff
        /*0bc8*/ 	.word	0x00000000
        /*0bcc*/ 	.short	0x0101
        /*0bce*/ 	.byte	0x04
	.zero		1


	//   ....[48]....
        /*0bd0*/ 	.word	0x00010b70
        /*0bd4*/ 	.word	0x00000000
        /*0bd8*/ 	.word	0x00028c40
        /*0bdc*/ 	.short	0x010a
        /*0bde*/ 	.byte	0x3f
	.zero		1


	//   ....[49]....
        /*0be0*/ 	.word	0x00011660
        /*0be4*/ 	.word	0x00000013
        /*0be8*/ 	.word	0x00028c00
        /*0bec*/ 	.short	0x0107
        /*0bee*/ 	.byte	0x3f
	.zero		1


	//   ....[50]....
        /*0bf0*/ 	.word	0x00011750
        /*0bf4*/ 	.word	0x00000013
        /*0bf8*/ 	.word	0x00028c00
        /*0bfc*/ 	.short	0x0101
        /*0bfe*/ 	.byte	0x3f
	.zero		1


	//   ....[51]....
        /*0c00*/ 	.word	0x00011770
        /*0c04*/ 	.word	0x00000013
        /*0c08*/ 	.word	0x00028c20
        /*0c0c*/ 	.short	0x010a
        /*0c0e*/ 	.byte	0x3f
	.zero		1


	//   ....[52]....
        /*0c10*/ 	.word	0x00011850
        /*0c14*/ 	.word	0x00000000
        /*0c18*/ 	.word	0x00028c60
        /*0c1c*/ 	.short	0x010a
        /*0c1e*/ 	.byte	0x3f
	.zero		1


	//   ....[53]....
        /*0c20*/ 	.word	0x000124e0
        /*0c24*/ 	.word	0x00000003
        /*0c28*/ 	.word	0x00028c40
        /*0c2c*/ 	.short	0x010a
        /*0c2e*/ 	.byte	0x3f
	.zero		1


	//   ....[54]....
        /*0c30*/ 	.word	0x00012740
        /*0c34*/ 	.word	0x00000003
        /*0c38*/ 	.word	0x00028c60
        /*0c3c*/ 	.short	0x010a
        /*0c3e*/ 	.byte	0x3f
	.zero		1


	//   ....[55]....
        /*0c40*/ 	.word	0x00013300
        /*0c44*/ 	.word	0x00000004
        /*0c48*/ 	.word	0x00028c40
        /*0c4c*/ 	.short	0x010a
        /*0c4e*/ 	.byte	0x3f
	.zero		1


	//   ....[56]....
        /*0c50*/ 	.word	0x00013550
        /*0c54*/ 	.word	0x00000004
        /*0c58*/ 	.word	0x00028c60
        /*0c5c*/ 	.short	0x010a
        /*0c5e*/ 	.byte	0x3f
	.zero		1


	//   ....[57]....
        /*0c60*/ 	.word	0x00014090
        /*0c64*/ 	.word	0x00000004
        /*0c68*/ 	.word	0x00028c40
        /*0c6c*/ 	.short	0x010a
        /*0c6e*/ 	.byte	0x3f
	.zero		1


	//   ....[58]....
        /*0c70*/ 	.word	0x000142f0
        /*0c74*/ 	.word	0x00000004
        /*0c78*/ 	.word	0x00028c60
        /*0c7c*/ 	.short	0x010a
        /*0c7e*/ 	.byte	0x3f
	.zero		1


	//   ....[59]....
        /*0c80*/ 	.word	0x00016070
        /*0c84*/ 	.word	0x00000000
        /*0c88*/ 	.word	0x00028c20
        /*0c8c*/ 	.short	0x010a
        /*0c8e*/ 	.byte	0x3f
	.zero		1


	//   ....[60]....
        /*0c90*/ 	.word	0x00016230
        /*0c94*/ 	.word	0x00000006
        /*0c98*/ 	.word	0x00000000
        /*0c9c*/ 	.short	0x010a
        /*0c9e*/ 	.byte	0x3f
	.zero		1


	//   ....[61]....
        /*0ca0*/ 	.word	0x000162a0
        /*0ca4*/ 	.word	0x00000007
        /*0ca8*/ 	.word	0x00000000
        /*0cac*/ 	.short	0x010a
        /*0cae*/ 	.byte	0x3f
	.zero		1


	//   ....[62]....
        /*0cb0*/ 	.word	0x00016310
        /*0cb4*/ 	.word	0x00000004
        /*0cb8*/ 	.word	0x00000000
        /*0cbc*/ 	.short	0x010a
        /*0cbe*/ 	.byte	0x3f
	.zero		1


	//   ....[63]....
        /*0cc0*/ 	.word	0x00016340
        /*0cc4*/ 	.word	0x00000003
        /*0cc8*/ 	.word	0x00000000
        /*0ccc*/ 	.short	0x010a
        /*0cce*/ 	.byte	0x3f
	.zero		1


	//   ....[64]....
        /*0cd0*/ 	.word	0x000163b0
        /*0cd4*/ 	.word	0x00000003
        /*0cd8*/ 	.word	0x00028c50
        /*0cdc*/ 	.short	0x010a
        /*0cde*/ 	.byte	0x3f
	.zero		1


	//   ....[65]....
        /*0ce0*/ 	.word	0x00016410
        /*0ce4*/ 	.word	0x00000003
        /*0ce8*/ 	.word	0x00028c50
        /*0cec*/ 	.short	0x010a
        /*0cee*/ 	.byte	0x3f
	.zero		1


	//   ....[66]....
        /*0cf0*/ 	.word	0x00016470
        /*0cf4*/ 	.word	0x00000003
        /*0cf8*/ 	.word	0x00028c00
        /*0cfc*/ 	.short	0x010a
        /*0cfe*/ 	.byte	0x3f
	.zero		1


	//   ....[67]....
        /*0d00*/ 	.word	0x000164c0
        /*0d04*/ 	.word	0x00000007
        /*0d08*/ 	.word	0x00028c30
        /*0d0c*/ 	.short	0x010a
        /*0d0e*/ 	.byte	0x3f
	.zero		1


	//   ....[68]....
        /*0d10*/ 	.word	0x00016510
        /*0d14*/ 	.word	0x00000007
        /*0d18*/ 	.word	0x00028c50
        /*0d1c*/ 	.short	0x010a
        /*0d1e*/ 	.byte	0x3f
	.zero		1


	//   ....[69]....
        /*0d20*/ 	.word	0x00016570
        /*0d24*/ 	.word	0x00000000
        /*0d28*/ 	.word	0x00028c30
        /*0d2c*/ 	.short	0x010a
        /*0d2e*/ 	.byte	0x3f
	.zero		1


	//   ....[70]....
        /*0d30*/ 	.word	0x000165c0
        /*0d34*/ 	.word	0x0000000a
        /*0d38*/ 	.word	0x00028c50
        /*0d3c*/ 	.short	0x010a
        /*0d3e*/ 	.byte	0x3f
	.zero		1


	//   ....[71]....
        /*0d40*/ 	.word	0x00016620
        /*0d44*/ 	.word	0x00000000
        /*0d48*/ 	.word	0x00028c30
        /*0d4c*/ 	.short	0x010a
        /*0d4e*/ 	.byte	0x3f
	.zero		1


	//   ....[72]....
        /*0d50*/ 	.word	0x00016670
        /*0d54*/ 	.word	0x0000000a
        /*0d58*/ 	.word	0x00028c50
        /*0d5c*/ 	.short	0x010a
        /*0d5e*/ 	.byte	0x3f
	.zero		1


	//   ....[73]....
        /*0d60*/ 	.word	0x00016810
        /*0d64*/ 	.word	0x00000000
        /*0d68*/ 	.word	0x00028c40
        /*0d6c*/ 	.short	0x010a
        /*0d6e*/ 	.byte	0x3f
	.zero		1


	//   ....[74]....
        /*0d70*/ 	.word	0x00016d90
        /*0d74*/ 	.word	0x00000013
        /*0d78*/ 	.word	0x00028c20
        /*0d7c*/ 	.short	0x010a
        /*0d7e*/ 	.byte	0x3f
	.zero		1


	//   ....[75]....
        /*0d80*/ 	.word	0x00016de0
        /*0d84*/ 	.word	0x00000000
        /*0d88*/ 	.word	0x00028c60
        /*0d8c*/ 	.short	0x010a
        /*0d8e*/ 	.byte	0x3f
	.zero		1


	//   ....[76]....
        /*0d90*/ 	.word	0x00016e30
        /*0d94*/ 	.word	0x00000003
        /*0d98*/ 	.word	0x00028c40
        /*0d9c*/ 	.short	0x010a
        /*0d9e*/ 	.byte	0x3f
	.zero		1


	//   ....[77]....
        /*0da0*/ 	.word	0x00016e80
        /*0da4*/ 	.word	0x00000003
        /*0da8*/ 	.word	0x00028c60
        /*0dac*/ 	.short	0x010a
        /*0dae*/ 	.byte	0x3f
	.zero		1


	//   ....[78]....
        /*0db0*/ 	.word	0x00016ed0
        /*0db4*/ 	.word	0x00000004
        /*0db8*/ 	.word	0x00028c40
        /*0dbc*/ 	.short	0x010a
        /*0dbe*/ 	.byte	0x3f
	.zero		1


	//   ....[79]....
        /*0dc0*/ 	.word	0x00016f20
        /*0dc4*/ 	.word	0x00000004
        /*0dc8*/ 	.word	0x00028c60
        /*0dcc*/ 	.short	0x010a
        /*0dce*/ 	.byte	0x3f
	.zero		1


	//   ....[80]....
        /*0dd0*/ 	.word	0x00016f70
        /*0dd4*/ 	.word	0x00000004
        /*0dd8*/ 	.word	0x00028c40
        /*0ddc*/ 	.short	0x010a
        /*0dde*/ 	.byte	0x3f
	.zero		1


	//   ....[81]....
        /*0de0*/ 	.word	0x00016fc0
        /*0de4*/ 	.word	0x00000004
        /*0de8*/ 	.word	0x00028c60
        /*0dec*/ 	.short	0x010a
        /*0dee*/ 	.byte	0x3f
	.zero		1


	//   ....[82]....
        /*0df0*/ 	.word	0x00017a70
        /*0df4*/ 	.word	0x00000000
        /*0df8*/ 	.word	0x00028c20
        /*0dfc*/ 	.short	0x010a
        /*0dfe*/ 	.byte	0x3f
	.zero		1


	//   ....[83]....
        /*0e00*/ 	.word	0x00017c10
        /*0e04*/ 	.word	0x00000006
        /*0e08*/ 	.word	0x00000000
        /*0e0c*/ 	.short	0x010a
        /*0e0e*/ 	.byte	0x3f
	.zero		1


	//   ....[84]....
        /*0e10*/ 	.word	0x00017c60
        /*0e14*/ 	.word	0x00000007
        /*0e18*/ 	.word	0x00000000
        /*0e1c*/ 	.short	0x010a
        /*0e1e*/ 	.byte	0x3f
	.zero		1


	//   ....[85]....
        /*0e20*/ 	.word	0x00017cb0
        /*0e24*/ 	.word	0x00000004
        /*0e28*/ 	.word	0x00000000
        /*0e2c*/ 	.short	0x010a
        /*0e2e*/ 	.byte	0x3f
	.zero		1


	//----- nvinfo : EIATTR_NUM_MBARRIERS
	.align		4
.L_554:
        /*0e30*/ 	.byte	0x03, 0x38
        /*0e32*/ 	.short	0x0016


	//----- nvinfo : EIATTR_EXIT_INSTR_OFFSETS
	.align		4
        /*0e34*/ 	.byte	0x04, 0x1c
        /*0e36*/ 	.short	(.L_556 - .L_555)


	//   ....[0]....
.L_555:
        /*0e38*/ 	.word	0x00000a40


	//   ....[1]....
        /*0e3c*/ 	.word	0x0000e7e0


	//   ....[2]....
        /*0e40*/ 	.word	0x00016390


	//----- nvinfo : EIATTR_MAX_THREADS
	.align		4
.L_556:
        /*0e44*/ 	.byte	0x04, 0x05
        /*0e46*/ 	.short	(.L_558 - .L_557)
.L_557:
        /*0e48*/ 	.word	0x00000180
        /*0e4c*/ 	.word	0x00000001
        /*0e50*/ 	.word	0x00000001


	//----- nvinfo : EIATTR_CRS_STACK_SIZE
	.align		4
.L_558:
        /*0e54*/ 	.byte	0x04, 0x1e
        /*0e56*/ 	.short	(.L_560 - .L_559)
.L_559:
        /*0e58*/ 	.word	0x00000000


	//----- nvinfo : EIATTR_CBANK_PARAM_SIZE
	.align		4
.L_560:
        /*0e5c*/ 	.byte	0x03, 0x19
        /*0e5e*/ 	.short	0x0af0


	//----- nvinfo : EIATTR_PARAM_CBANK
	.align		4
        /*0e60*/ 	.byte	0x04, 0x0a
        /*0e62*/ 	.short	(.L_562 - .L_561)
	.align		4
.L_561:
        /*0e64*/ 	.word	index@(.nv.constant0._ZN7cutlass13device_kernelIN5flash11enable_sm90INS1_16FlashAttnFwdSm90INS1_25CollectiveMainloopFwdSm90ILi2EN4cute5tupleIJNS5_1CILi1EEES8_S8_EEENS6_IJNS7_ILi64EEESA_SA_EEELi512ENS_10bfloat16_tEfNS_4arch4Sm90ELb1ELb0ELb0ELb1ELb0ELb0ELb0ELb0ELb0ELb1ELb1ELb0EEENS1_21CollectiveEpilogueFwdINS6_IJSA_NS7_ILi512EEESA_EEES9_SC_SE_Li256ELb1ELb1ELb1ELb0EEENS1_36VarlenDynamicPersistentTileSchedulerILi64ELi64ELi256ELi128ELb1ELb1ELb1ELb1ELb1ELb1EEEEEEEEEvNT_6ParamsE)
        /*0e68*/ 	.short	0x0210
        /*0e6a*/ 	.short	0x0af0


	//----- nvinfo : EIATTR_SW_WAR
	.align		4
.L_562:
        /*0e6c*/ 	.byte	0x04, 0x36
        /*0e6e*/ 	.short	(.L_564 - .L_563)
.L_563:
        /*0e70*/ 	.word	0x00000008
.L_564:


//--------------------- .nv.info._ZN7cutlass13device_kernelIN5flash11enable_sm90INS1_16FlashAttnFwdSm90INS1_25CollectiveMainloopFwdSm90ILi2EN4cute5tupleIJNS5_1CILi1EEES8_S8_EEENS6_IJNS7_ILi64EEESA_SA_EEELi512ENS_10bfloat16_tEfNS_4arch4Sm90ELb1ELb0ELb0ELb1ELb0ELb1ELb0ELb0ELb0ELb1ELb1ELb0EEENS1_21CollectiveEpilogueFwdINS6_IJSA_NS7_ILi512EEESA_EEES9_SC_SE_Li256ELb1ELb1ELb1ELb0EEENS1_36VarlenDynamicPersistentTileSchedulerILi64ELi64ELi256ELi128ELb1ELb1ELb1ELb1ELb1ELb1EEEEEEEEEvNT_6ParamsE --------------------------
	.section	.nv.info._ZN7cutlass13device_kernelIN5flash11enable_sm90INS1_16FlashAttnFwdSm90INS1_25CollectiveMainloopFwdSm90ILi2EN4cute5tupleIJNS5_1CILi1EEES8_S8_EEENS6_IJNS7_ILi64EEESA_SA_EEELi512ENS_10bfloat16_tEfNS_4arch4Sm90ELb1ELb0ELb0ELb1ELb0ELb1ELb0ELb0ELb0ELb1ELb1ELb0EEENS1_21CollectiveEpilogueFwdINS6_IJSA_NS7_ILi512EEESA_EEES9_SC_SE_Li256ELb1ELb1ELb1ELb0EEENS1_36VarlenDynamicPersistentTileSchedulerILi64ELi64ELi256ELi128ELb1ELb1ELb1ELb1ELb1ELb1EEEEEEEEEvNT_6ParamsE,"",@"SHT_CUDA_INFO"
	.sectionflags	@""
	.align	4


	//----- nvinfo : EIATTR_CUDA_API_VERSION
	.align		4
        /*0000*/ 	.byte	0x04, 0x37
        /*0002*/ 	.short	(.L_566 - .L_565)
.L_565:
        /*0004*/ 	.word	0x00000082


	//----- nvinfo : EIATTR_KPARAM_INFO
	.align		4
.L_566:
        /*0008*/ 	.byte	0x04, 0x17
        /*000a*/ 	.short	(.L_568 - .L_567)
.L_567:
        /*000c*/ 	.word	0x00000000
        /*0010*/ 	.short	0x0000
        /*0012*/ 	.short	0x0070
        /*0014*/ 	.byte	0x00, 0xf0, 0x01, 0x2a


	//----- nvinfo : EIATTR_SPARSE_MMA_MASK
	.align		4
.L_568:
        /*0018*/ 	.byte	0x03, 0x50
        /*001a*/ 	.short	0x0000


	//----- nvinfo : EIATTR_MAXREG_COUNT
	.align		4
        /*001c*/ 	.byte	0x03, 0x1b
        /*001e*/ 	.short	0x00a8


	//----- nvinfo : EIATTR_NUM_BARRIERS
	.align		4
        /*0020*/ 	.byte	0x02, 0x4c
        /*0022*/ 	.byte	0x10
	.zero		1


	//----- nvinfo : EIATTR_EXTERNS
	.align		4
        /*0024*/ 	.byte	0x04, 0x0f
        /*0026*/ 	.short	(.L_570 - .L_569)


	//   ....[0]....
	.align		4
.L_569:
        /*0028*/ 	.word	index@(__assertfail)


	//----- nvinfo : EIATTR_ANNOTATIONS
	.align		4
.L_570:
        /*002c*/ 	.byte	0x04, 0x55
        /*002e*/ 	.short	(.L_572 - .L_571)


	//   ....[0]....
.L_571:
        /* <DEDUP_REMOVED lines=88> */


	//----- nvinfo : EIATTR_MERCURY_ISA_VERSION
	.align		4
.L_572:
        /*05a0*/ 	.byte	0x03, 0x5f
        /*05a2*/ 	.short	0x0101


	//----- nvinfo : EIATTR_UNUSED_LOAD_BYTE_OFFSET
	.align		4
        /*05a4*/ 	.byte	0x04, 0x44
        /*05a6*/ 	.short	(.L_574 - .L_573)


	//   ....[0]....
.L_573:
        /*05a8*/ 	.word	0x00000a80
        /*05ac*/ 	.word	0x0000fff0


	//   ....[1]....
        /*05b0*/ 	.word	0x00010280
        /*05b4*/ 	.word	0x0000fff0


	//----- nvinfo : EIATTR_INT_WARP_WIDE_INSTR_OFFSETS
	.align		4
.L_574:
        /*05b8*/ 	.byte	0x04, 0x31
        /*05ba*/ 	.short	(.L_576 - .L_575)


	//   ....[0]....
.L_575:
        /*05bc*/ 	.word	0x00000190


	//   ....[1]....
        /*05c0*/ 	.word	0x000001d0


	//   ....[2]....
        /*05c4*/ 	.word	0x00000240


	//   ....[3]....
        /*05c8*/ 	.word	0x00018700


	//   ....[4]....
        /*05cc*/ 	.word	0x00018790


	//   ....[5]....
        /*05d0*/ 	.word	0x0001d0c0


	//   ....[6]....
        /*05d4*/ 	.word	0x0001d150


	//----- nvinfo : EIATTR_COOP_GROUP_MASK_REGIDS
	.align		4
.L_576:
        /*05d8*/ 	.byte	0x04, 0x29
        /*05da*/ 	.short	(.L_578 - .L_577)


	//   ....[0]....
.L_577:
        /*05dc*/ 	.word	0xffffffff


	//   ....[1]....
        /*05e0*/ 	.word	0xffffffff


	//   ....[2]....
        /*05e4*/ 	.word	0xffffffff


	//   ....[3]....
        /*05e8*/ 	.word	0xffffffff


	//   ....[4]....
        /*05ec*/ 	.word	0xffffffff


	//   ....[5]....
        /*05f0*/ 	.word	0xffffffff


	//   ....[6]....
        /*05f4*/ 	.word	0xffffffff


	//   ....[7]....
        /*05f8*/ 	.word	0xffffffff


	//   ....[8]....
        /*05fc*/ 	.word	0xffffffff


	//   ....[9]....
        /*0600*/ 	.word	0xffffffff


	//   ....[10]....
        /*0604*/ 	.word	0xffffffff


	//   ....[11]....
        /*0608*/ 	.word	0xffffffff


	//   ....[12]....
        /*060c*/ 	.word	0xffffffff


	//   ....[13]....
        /*0610*/ 	.word	0xffffffff


	//   ....[14]....
        /*0614*/ 	.word	0xffffffff


	//   ....[15]....
        /*0618*/ 	.word	0xffffffff


	//   ....[16]....
        /*061c*/ 	.word	0xffffffff


	//   ....[17]....
        /*0620*/ 	.word	0xffffffff


	//   ....[18]....
        /*0624*/ 	.word	0xffffffff


	//   ....[19]....
        /*0628*/ 	.word	0xffffffff


	//   ....[20]....
        /*062c*/ 	.word	0xffffffff


	//   ....[21]....
        /*0630*/ 	.word	0xffffffff


	//   ....[22]....
        /*0634*/ 	.word	0xffffffff


	//   ....[23]....
        /*0638*/ 	.word	0xffffffff


	//   ....[24]....
        /*063c*/ 	.word	0xffffffff


	//   ....[25]....
        /*0640*/ 	.word	0xffffffff


	//   ....[26]....
        /*0644*/ 	.word	0xffffffff


	//   ....[27]....
        /*0648*/ 	.word	0xffffffff


	//   ....[28]....
        /*064c*/ 	.word	0xffffffff


	//   ....[29]....
        /*0650*/ 	.word	0xffffffff


	//   ....[30]....
        /*0654*/ 	.word	0xffffffff


	//   ....[31]....
        /*0658*/ 	.word	0xffffffff


	//   ....[32]....
        /*065c*/ 	.word	0xffffffff


	//   ....[33]....
        /*0660*/ 	.word	0xffffffff


	//   ....[34]....
        /*0664*/ 	.word	0xffffffff


	//   ....[35]....
        /*0668*/ 	.word	0xffffffff


	//   ....[36]....
        /*066c*/ 	.word	0xffffffff


	//   ....[37]....
        /*0670*/ 	.word	0xffffffff


	//   ....[38]....
        /*0674*/ 	.word	0xffffffff


	//   ....[39]....
        /*0678*/ 	.word	0xffffffff


	//   ....[40]....
        /*067c*/ 	.word	0xffffffff


	//   ....[41]....
        /*0680*/ 	.word	0xffffffff


	//   ....[42]....
        /*0684*/ 	.word	0xffffffff


	//   ....[43]....
        /*0688*/ 	.word	0xffffffff


	//   ....[44]....
        /*068c*/ 	.word	0xffffffff


	//   ....[45]....
        /*0690*/ 	.word	0xffffffff


	//   ....[46]....
        /*0694*/ 	.word	0xffffffff


	//   ....[47]....
        /*0698*/ 	.word	0xffffffff


	//   ....[48]....
        /*069c*/ 	.word	0xffffffff


	//   ....[49]....
        /*06a0*/ 	.word	0xffffffff


	//   ....[50]....
        /*06a4*/ 	.word	0xffffffff


	//   ....[51]....
        /*06a8*/ 	.word	0xffffffff


	//   ....[52]....
        /*06ac*/ 	.word	0xffffffff


	//   ....[53]....
        /*06b0*/ 	.word	0xffffffff


	//   ....[54]....
        /*06b4*/ 	.word	0xffffffff


	//   ....[55]....
        /*06b8*/ 	.word	0xffffffff


	//   ....[56]....
        /*06bc*/ 	.word	0xffffffff


	//   ....[57]....
        /*06c0*/ 	.word	0xffffffff


	//   ....[58]....
        /*06c4*/ 	.word	0xffffffff


	//   ....[59]....
        /*06c8*/ 	.word	0xffffffff


	//   ....[60]....
        /*06cc*/ 	.word	0xffffffff


	//   ....[61]....
        /*06d0*/ 	.word	0xffffffff


	//   ....[62]....
        /*06d4*/ 	.word	0xffffffff


	//   ....[63]....
        /*06d8*/ 	.word	0xffffffff


	//   ....[64]....
        /*06dc*/ 	.word	0xffffffff


	//   ....[65]....
        /*06e0*/ 	.word	0xffffffff


	//   ....[66]....
        /*06e4*/ 	.word	0xffffffff


	//   ....[67]....
        /*06e8*/ 	.word	0xffffffff


	//   ....[68]....
        /*06ec*/ 	.word	0xffffffff


	//   ....[69]....
        /*06f0*/ 	.word	0xffffffff


	//   ....[70]....
        /*06f4*/ 	.word	0xffffffff


	//   ....[71]....
        /*06f8*/ 	.word	0xffffffff


	//   ....[72]....
        /*06fc*/ 	.word	0xffffffff


	//   ....[73]....
        /*0700*/ 	.word	0xffffffff


	//   ....[74]....
        /*0704*/ 	.word	0xffffffff


	//   ....[75]....
        /*0708*/ 	.word	0xffffffff


	//   ....[76]....
        /*070c*/ 	.word	0xffffffff


	//   ....[77]....
        /*0710*/ 	.word	0xffffffff


	//   ....[78]....
        /*0714*/ 	.word	0xffffffff


	//   ....[79]....
        /*0718*/ 	.word	0xffffffff


	//   ....[80]....
        /*071c*/ 	.word	0xffffffff


	//   ....[81]....
        /*0720*/ 	.word	0xffffffff


	//   ....[82]....
        /*0724*/ 	.word	0xffffffff


	//   ....[83]....
        /*0728*/ 	.word	0xffffffff


	//   ....[84]....
        /*072c*/ 	.word	0xffffffff


	//   ....[85]....
        /*0730*/ 	.word	0xffffffff


	//   ....[86]....
        /*0734*/ 	.word	0xffffffff


	//   ....[87]....
        /*0738*/ 	.word	0xffffffff


	//   ....[88]....
        /*073c*/ 	.word	0xffffffff


	//   ....[89]....
        /*0740*/ 	.word	0xffffffff


	//   ....[90]....
        /*0744*/ 	.word	0xffffffff


	//   ....[91]....
        /*0748*/ 	.word	0xffffffff


	//   ....[92]....
        /*074c*/ 	.word	0xffffffff


	//   ....[93]....
        /*0750*/ 	.word	0xffffffff


	//   ....[94]....
        /*0754*/ 	.word	0xffffffff


	//   ....[95]....
        /*0758*/ 	.word	0xffffffff


	//   ....[96]....
        /*075c*/ 	.word	0xffffffff


	//   ....[97]....
        /*0760*/ 	.word	0xffffffff


	//   ....[98]....
        /*0764*/ 	.word	0xffffffff


	//   ....[99]....
        /*0768*/ 	.word	0xffffffff


	//   ....[100]....
        /*076c*/ 	.word	0xffffffff


	//   ....[101]....
        /*0770*/ 	.word	0xffffffff


	//   ....[102]....
        /*0774*/ 	.word	0xffffffff


	//   ....[103]....
        /*0778*/ 	.word	0xffffffff


	//   ....[104]....
        /*077c*/ 	.word	0xffffffff


	//   ....[105]....
        /*0780*/ 	.word	0xffffffff


	//   ....[106]....
        /*0784*/ 	.word	0xffffffff


	//   ....[107]....
        /*0788*/ 	.word	0xffffffff


	//   ....[108]....
        /*078c*/ 	.word	0xffffffff


	//   ....[109]....
        /*0790*/ 	.word	0xffffffff


	//   ....[110]....
        /*0794*/ 	.word	0xffffffff


	//   ....[111]....
        /*0798*/ 	.word	0x0500000f


	//   ....[112]....
        /*079c*/ 	.word	0x0500000f


	//   ....[113]....
        /*07a0*/ 	.word	0x0500000f


	//   ....[114]....
        /*07a4*/ 	.word	0x0500000f


	//   ....[115]....
        /*07a8*/ 	.word	0x0500000f


	//   ....[116]....
        /*07ac*/ 	.word	0x0500000f


	//   ....[117]....
        /*07b0*/ 	.word	0x0500000f


	//   ....[118]....
        /*07b4*/ 	.word	0x0500000f


	//   ....[119]....
        /*07b8*/ 	.word	0x0500000f


	//   ....[120]....
        /*07bc*/ 	.word	0x0500000f


	//   ....[121]....
        /*07c0*/ 	.word	0x0500000f


	//   ....[122]....
        /*07c4*/ 	.word	0x0500000f


	//   ....[123]....
        /*07c8*/ 	.word	0x0500000f


	//   ....[124]....
        /*07cc*/ 	.word	0x0500000f


	//   ....[125]....
        /*07d0*/ 	.word	0x0500000f


	//   ....[126]....
        /*07d4*/ 	.word	0x0500000f


	//   ....[127]....
        /*07d8*/ 	.word	0x0500000f


	//   ....[128]....
        /*07dc*/ 	.word	0x0500000f


	//   ....[129]....
        /*07e0*/ 	.word	0x0500000f


	//   ....[130]....
        /*07e4*/ 	.word	0x0500000f


	//   ....[131]....
        /*07e8*/ 	.word	0x0500000f


	//   ....[132]....
        /*07ec*/ 	.word	0x0500000f


	//   ....[133]....
        /*07f0*/ 	.word	0x0500000f


	//   ....[134]....
        /*07f4*/ 	.word	0x0500000f


	//   ....[135]....
        /*07f8*/ 	.word	0x0500000f


	//   ....[136]....
        /*07fc*/ 	.word	0x0500000f


	//   ....[137]....
        /*0800*/ 	.word	0x0500000f


	//   ....[138]....
        /*0804*/ 	.word	0x0500000f


	//   ....[139]....
        /*0808*/ 	.word	0x0500000f


	//   ....[140]....
        /*080c*/ 	.word	0x0500000f


	//   ....[141]....
        /*0810*/ 	.word	0x0500000f


	//   ....[142]....
        /*0814*/ 	.word	0x0500000f


	//   ....[143]....
        /*0818*/ 	.word	0x0500000f


	//   ....[144]....
        /*081c*/ 	.word	0x0500000f


	//   ....[145]....
        /*0820*/ 	.word	0x0500000f


	//   ....[146]....
        /*0824*/ 	.word	0x0500000f


	//   ....[147]....
        /*0828*/ 	.word	0x0500000f


	//   ....[148]....
        /*082c*/ 	.word	0x0500000f


	//   ....[149]....
        /*0830*/ 	.word	0x0500000f


	//   ....[150]....
        /*0834*/ 	.word	0x0500000f


	//   ....[151]....
        /*0838*/ 	.word	0x0500000f


	//   ....[152]....
        /*083c*/ 	.word	0x0500000f


	//   ....[153]....
        /*0840*/ 	.word	0x0500000f


	//   ....[154]....
        /*0844*/ 	.word	0x0500000f


	//   ....[155]....
        /*0848*/ 	.word	0x0500000f


	//----- nvinfo : EIATTR_COOP_GROUP_INSTR_OFFSETS
	.align		4
.L_578:
        /*084c*/ 	.byte	0x04, 0x28
        /*084e*/ 	.short	(.L_580 - .L_579)


	//   ....[0]....
.L_579:
        /*0850*/ 	.word	0x00000060


	//   ....[1]....
        /*0854*/ 	.word	0x000001a0


	//   ....[2]....
        /*0858*/ 	.word	0x000001f0


	//   ....[3]....
        /*085c*/ 	.word	0x000003e0


	//   ....[4]....
        /*0860*/ 	.word	0x00000540


	//   ....[5]....
        /*0864*/ 	.word	0x00000660


	//   ....[6]....
        /*0868*/ 	.word	0x000007c0


	//   ....[7]....
        /*086c*/ 	.word	0x000051e0


	//   ....[8]....
        /*0870*/ 	.word	0x000073b0


	//   ....[9]....
        /*0874*/ 	.word	0x00007b30


	//   ....[10]....
        /*0878*/ 	.word	0x00007b40


	//   ....[11]....
        /*087c*/ 	.word	0x00007b50


	//   ....[12]....
        /*0880*/ 	.word	0x00007b60


	//   ....[13]....
        /*0884*/ 	.word	0x00007e60


	//   ....[14]....
        /*0888*/ 	.word	0x00007e70


	//   ....[15]....
        /*088c*/ 	.word	0x00007e80


	//   ....[16]....
        /*0890*/ 	.word	0x00007e90


	//   ....[17]....
        /*0894*/ 	.word	0x00009170


	//   ....[18]....
        /*0898*/ 	.word	0x00009180


	//   ....[19]....
        /*089c*/ 	.word	0x00009190


	//   ....[20]....
        /*08a0*/ 	.word	0x000091a0


	//   ....[21]....
        /*08a4*/ 	.word	0x000093d0


	//   ....[22]....
        /*08a8*/ 	.word	0x000093e0


	//   ....[23]....
        /*08ac*/ 	.word	0x000093f0


	//   ....[24]....
        /*08b0*/ 	.word	0x00009400


	//   ....[25]....
        /*08b4*/ 	.word	0x0000a9a0


	//   ....[26]....
        /*08b8*/ 	.word	0x0000a9d0


	//   ....[27]....
        /*08bc*/ 	.word	0x0000ad90


	//   ....[28]....
        /*08c0*/ 	.word	0x0000ae40


	//   ....[29]....
        /*08c4*/ 	.word	0x0000b160


	//   ....[30]....
        /*08c8*/ 	.word	0x0000b240


	//   ....[31]....
        /*08cc*/ 	.word	0x0000bcb0


	//   ....[32]....
        /*08d0*/ 	.word	0x0000bf70


	//   ....[33]....
        /*08d4*/ 	.word	0x0000bff0


	//   ....[34]....
        /*08d8*/ 	.word	0x0000c690


	//   ....[35]....
        /*08dc*/ 	.word	0x0000c790


	//   ....[36]....
        /*08e0*/ 	.word	0x0000cd60


	//   ....[37]....
        /*08e4*/ 	.word	0x0000cf30


	//   ....[38]....
        /*08e8*/ 	.word	0x0000dd10


	//   ....[39]....
        /*08ec*/ 	.word	0x0000e230


	//   ....[40]....
        /*08f0*/ 	.word	0x0000e260


	//   ....[41]....
        /*08f4*/ 	.word	0x0000e7d0


	//   ....[42]....
        /*08f8*/ 	.word	0x0000e9a0


	//   ....[43]....
        /*08fc*/ 	.word	0x0000f750


	//   ....[44]....
        /*0900*/ 	.word	0x0000f7a0


	//   ....[45]....
        /*0904*/ 	.word	0x0000f800


	//   ....[46]....
        /*0908*/ 	.word	0x0000f950


	//   ....[47]....
        /*090c*/ 	.word	0x0000fb20


	//   ....[48]....
        /*0910*/ 	.word	0x00010f90


	//   ....[49]....
        /*0914*/ 	.word	0x00011310


	//   ....[50]....
        /*0918*/ 	.word	0x00011320


	//   ....[51]....
        /*091c*/ 	.word	0x00011330


	//   ....[52]....
        /*0920*/ 	.word	0x00011340


	//   ....[53]....
        /*0924*/ 	.word	0x00011fa0


	//   ....[54]....
        /*0928*/ 	.word	0x00011fe0


	//   ....[55]....
        /*092c*/ 	.word	0x00012270


	//   ....[56]....
        /*0930*/ 	.word	0x00012290


	//   ....[57]....
        /*0934*/ 	.word	0x00012ad0


	//   ....[58]....
        /*0938*/ 	.word	0x00012b20


	//   ....[59]....
        /*093c*/ 	.word	0x00013490


	//   ....[60]....
        /*0940*/ 	.word	0x000134b0


	//   ....[61]....
        /*0944*/ 	.word	0x00014790


	//   ....[62]....
        /*0948*/ 	.word	0x000147a0


	//   ....[63]....
        /*094c*/ 	.word	0x000149d0


	//   ....[64]....
        /*0950*/ 	.word	0x000149f0


	//   ....[65]....
        /*0954*/ 	.word	0x00014ca0


	//   ....[66]....
        /*0958*/ 	.word	0x00014eb0


	//   ....[67]....
        /*095c*/ 	.word	0x00014ee0


	//   ....[68]....
        /*0960*/ 	.word	0x00014f10


	//   ....[69]....
        /*0964*/ 	.word	0x00014f40


	//   ....[70]....
        /*0968*/ 	.word	0x00014f70


	//   ....[71]....
        /*096c*/ 	.word	0x00014fa0


	//   ....[72]....
        /*0970*/ 	.word	0x00015140


	//   ....[73]....
        /*0974*/ 	.word	0x00015170


	//   ....[74]....
        /*0978*/ 	.word	0x000151a0


	//   ....[75]....
        /*097c*/ 	.word	0x000151d0


	//   ....[76]....
        /*0980*/ 	.word	0x00015200


	//   ....[77]....
        /*0984*/ 	.word	0x00015230


	//   ....[78]....
        /*0988*/ 	.word	0x000152d0


	//   ....[79]....
        /*098c*/ 	.word	0x00015300


	//   ....[80]....
        /*0990*/ 	.word	0x00015310


	//   ....[81]....
        /*0994*/ 	.word	0x00015340


	//   ....[82]....
        /*0998*/ 	.word	0x000168d0


	//   ....[83]....
        /*099c*/ 	.word	0x00018ce0


	//   ....[84]....
        /*09a0*/ 	.word	0x000197d0


	//   ....[85]....
        /*09a4*/ 	.word	0x000197e0


	//   ....[86]....
        /*09a8*/ 	.word	0x00019880


	//   ....[87]....
        /*09ac*/ 	.word	0x00019890


	//   ....[88]....
        /*09b0*/ 	.word	0x00019910


	//   ....[89]....
        /*09b4*/ 	.word	0x00019920


	//   ....[90]....
        /*09b8*/ 	.word	0x00019970


	//   ....[91]....
        /*09bc*/ 	.word	0x00019990


	//   ....[92]....
        /*09c0*/ 	.word	0x0001d3e0


	//   ....[93]....
        /*09c4*/ 	.word	0x0001d460


	//   ....[94]....
        /*09c8*/ 	.word	0x0001d490


	//   ....[95]....
        /*09cc*/ 	.word	0x0001d4a0


	//   ....[96]....
        /*09d0*/ 	.word	0x0001d4d0


	//   ....[97]....
        /*09d4*/ 	.word	0x0001d500


	//   ....[98]....
        /*09d8*/ 	.word	0x0001d530


	//   ....[99]....
        /*09dc*/ 	.word	0x0001d560


	//   ....[100]....
        /*09e0*/ 	.word	0x0001d720


	//   ....[101]....
        /*09e4*/ 	.word	0x0001d750


	//   ....[102]....
        /*09e8*/ 	.word	0x0001d780


	//   ....[103]....
        /*09ec*/ 	.word	0x0001d7b0


	//   ....[104]....
        /*09f0*/ 	.word	0x0001d7e0


	//   ....[105]....
        /*09f4*/ 	.word	0x0001d810


	//   ....[106]....
        /*09f8*/ 	.word	0x0001d8e0


	//   ....[107]....
        /*09fc*/ 	.word	0x0001d900


	//   ....[108]....
        /*0a00*/ 	.word	0x0001d910


	//   ....[109]....
        /*0a04*/ 	.word	0x0001d990


	//   ....[110]....
        /*0a08*/ 	.word	0x0001e4c0


	//   ....[111]....
        /*0a0c*/ 	.word	0x0001e9a0


	//   ....[112]....
        /*0a10*/ 	.word	0x0001ea30


	//   ....[113]....
        /*0a14*/ 	.word	0x0001ea80


	//   ....[114]....
        /*0a18*/ 	.word	0x0001ead0


	//   ....[115]....
        /*0a1c*/ 	.word	0x0001eb70


	//   ....[116]....
        /*0a20*/ 	.word	0x0001ec00


	//   ....[117]....
        /*0a24*/ 	.word	0x0001ec50


	//   ....[118]....
        /*0a28*/ 	.word	0x0001eca0


	//   ....[119]....
        /*0a2c*/ 	.word	0x0001ed90


	//   ....[120]....
        /*0a30*/ 	.word	0x0001ee20


	//   ....[121]....
        /*0a34*/ 	.word	0x0001ee70


	//   ....[122]....
        /*0a38*/ 	.word	0x0001eec0


	//   ....[123]....
        /*0a3c*/ 	.word	0x0001ef60


	//   ....[124]....
        /*0a40*/ 	.word	0x0001eff0


	//   ....[125]....
        /*0a44*/ 	.word	0x0001f040


	//   ....[126]....
        /*0a48*/ 	.word	0x0001f090


	//   ....[127]....
        /*0a4c*/ 	.word	0x0001f3a0


	//   ....[128]....
        /*0a50*/ 	.word	0x0001f680


	//   ....[129]....
        /*0a54*/ 	.word	0x0001f860


	//   ....[130]....
        /*0a58*/ 	.word	0x0001f8b0


	//   ....[131]....
        /*0a5c*/ 	.word	0x0001f910


	//   ....[132]....
        /*0a60*/ 	.word	0x0001fa00


	//   ....[133]....
        /*0a64*/ 	.word	0x0001fa60


	//   ....[134]....
        /*0a68*/ 	.word	0x0001fb50


	//   ....[135]....
        /*0a6c*/ 	.word	0x0001fbb0


	//   ....[136]....
        /*0a70*/ 	.word	0x0001fc80


	//   ....[137]....
        /*0a74*/ 	.word	0x0001ffb0


	//   ....[138]....
        /*0a78*/ 	.word	0x00020050


	//   ....[139]....
        /*0a7c*/ 	.word	0x000201f0


	//   ....[140]....
        /*0a80*/ 	.word	0x00020270


	//   ....[141]....
        /*0a84*/ 	.word	0x000202f0


	//   ....[142]....
        /*0a88*/ 	.word	0x00020370


	//   ....[143]....
        /*0a8c*/ 	.word	0x000203f0


	//   ....[144]....
        /*0a90*/ 	.word	0x00020480


	//   ....[145]....
        /*0a94*/ 	.word	0x00020520


	//   ....[146]....
        /*0a98*/ 	.word	0x000205d0


	//   ....[147]....
        /*0a9c*/ 	.word	0x00020650


	//   ....[148]....
        /*0aa0*/ 	.word	0x000206d0


	//   ....[149]....
        /*0aa4*/ 	.word	0x00020750


	//   ....[150]....
        /*0aa8*/ 	.word	0x000207e0


	//   ....[151]....
        /*0aac*/ 	.word	0x00020860


	//   ....[152]....
        /*0ab0*/ 	.word	0x00020910


	//   ....[153]....
        /*0ab4*/ 	.word	0x00020960


	//   ....[154]....
        /*0ab8*/ 	.word	0x00020a20


	//   ....[155]....
        /*0abc*/ 	.word	0x00020b50


	//----- nvinfo : EIATTR_REG_RECONFIG
	.align		4
.L_580:
        /*0ac0*/ 	.byte	0x01, 0x54
	.zero		2


	//----- nvinfo : EIATTR_SYSCALL_OFFSETS
	.align		4
        /*0ac4*/ 	.byte	0x04, 0x46
        /*0ac6*/ 	.short	(.L_582 - .L_581)


	//   ....[0]....
.L_581:
        /*0ac8*/ 	.word	0x000020a0


	//   ....[1]....
        /*0acc*/ 	.word	0x000021f0


	//   ....[2]....
        /*0ad0*/ 	.word	0x00007560


	//   ....[3]....
        /*0ad4*/ 	.word	0x00007880


	//   ....[4]....
        /*0ad8*/ 	.word	0x00018900


	//   ....[5]....
        /*0adc*/ 	.word	0x00018a50


	//   ....[6]....
        /*0ae0*/ 	.word	0x00018b50


	//   ....[7]....
        /*0ae4*/ 	.word	0x000193f0


	//----- nvinfo : EIATTR_MBARRIER_INSTR_OFFSETS
	.align		4
.L_582:
        /*0ae8*/ 	.byte	0x04, 0x39
        /*0aea*/ 	.short	(.L_584 - .L_583)


	//   ....[0]....
.L_583:
        /*0aec*/ 	.word	0x000002d0
        /*0af0*/ 	.word	0x000000ff
        /*0af4*/ 	.word	0x00028c00
        /*0af8*/ 	.short	0x0100
        /*0afa*/ 	.byte	0x08
	.zero		1


	//   ....[1]....
        /*0afc*/ 	.word	0x000002e0
        /*0b00*/ 	.word	0x000000ff
        /*0b04*/ 	.word	0x00028c20
        /*0b08*/ 	.short	0x0100
        /*0b0a*/ 	.byte	0x08
	.zero		1


	//   ....[2]....
        /*0b0c*/ 	.word	0x00000390
        /*0b10*/ 	.word	0x000000ff
        /*0b14*/ 	.word	0x00028c30
        /*0b18*/ 	.short	0x0100
        /*0b1a*/ 	.byte	0x06
	.zero		1


	//   ....[3]....
        /*0b1c*/ 	.word	0x000003a0
        /*0b20*/ 	.word	0x000000ff
        /*0b24*/ 	.word	0x00028c40
        /*0b28*/ 	.short	0x0100
        /*0b2a*/ 	.byte	0x06
	.zero		1


	//   ....[4]....
        /*0b2c*/ 	.word	0x000003b0
        /*0b30*/ 	.word	0x000000ff
        /*0b34*/ 	.word	0x00028c38
        /*0b38*/ 	.short	0x0100
        /*0b3a*/ 	.byte	0x06
	.zero		1


	//   ....[5]....
        /*0b3c*/ 	.word	0x000003c0
        /*0b40*/ 	.word	0x000000ff
        /*0b44*/ 	.word	0x00028c48
        /*0b48*/ 	.short	0x0100
        /*0b4a*/ 	.byte	0x06
	.zero		1


	//   ....[6]....
        /*0b4c*/ 	.word	0x000004f0
        /*0b50*/ 	.word	0x000000ff
        /*0b54*/ 	.word	0x00028c50
        /*0b58*/ 	.short	0x0100
        /*0b5a*/ 	.byte	0x08
	.zero		1


	//   ....[7]....
        /*0b5c*/ 	.word	0x00000500
        /*0b60*/ 	.word	0x000000ff
        /*0b64*/ 	.word	0x00028c60
        /*0b68*/ 	.short	0x0100
        /*0b6a*/ 	.byte	0x08
	.zero		1


	//   ....[8]....
        /*0b6c*/ 	.word	0x00000510
        /*0b70*/ 	.word	0x000000ff
        /*0b74*/ 	.word	0x00028c58
        /*0b78*/ 	.short	0x0100
        /*0b7a*/ 	.byte	0x08
	.zero		1


	//   ....[9]....
        /*0b7c*/ 	.word	0x00000520
        /*0b80*/ 	.word	0x000000ff
        /*0b84*/ 	.word	0x00028c68
        /*0b88*/ 	.short	0x0100
        /*0b8a*/ 	.byte	0x08
	.zero		1


	//   ....[10]....
        /*0b8c*/ 	.word	0x00000610
        /*0b90*/ 	.word	0x000000ff
        /*0b94*/ 	.word	0x00028c70
        /*0b98*/ 	.short	0x0100
        /*0b9a*/ 	.byte	0x06
	.zero		1


	//   ....[11]....
        /*0b9c*/ 	.word	0x00000620
        /*0ba0*/ 	.word	0x000000ff
        /*0ba4*/ 	.word	0x00028c80
        /*0ba8*/ 	.short	0x0100
        /*0baa*/ 	.byte	0x06
	.zero		1


	//   ....[12]....
        /*0bac*/ 	.word	0x00000630
        /*0bb0*/ 	.word	0x000000ff
        /*0bb4*/ 	.word	0x00028c78
        /*0bb8*/ 	.short	0x0100
        /*0bba*/ 	.byte	0x06
	.zero		1


	//   ....[13]....
        /*0bbc*/ 	.word	0x00000640
        /*0bc0*/ 	.word	0x000000ff
        /*0bc4*/ 	.word	0x00028c88
        /*0bc8*/ 	.short	0x0100
        /*0bca*/ 	.byte	0x06
	.zero		1


	//   ....[14]....
        /*0bcc*/ 	.word	0x00000770
        /*0bd0*/ 	.word	0x000000ff
        /*0bd4*/ 	.word	0x00028c90
        /*0bd8*/ 	.short	0x0100
        /*0bda*/ 	.byte	0x08
	.zero		1


	//   ....[15]....
        /*0bdc*/ 	.word	0x00000780
        /*0be0*/ 	.word	0x000000ff
        /*0be4*/ 	.word	0x00028ca0
        /*0be8*/ 	.short	0x0100
        /*0bea*/ 	.byte	0x08
	.zero		1


	//   ....[16]....
        /*0bec*/ 	.word	0x00000790
        /*0bf0*/ 	.word	0x000000ff
        /*0bf4*/ 	.word	0x00028c98
        /*0bf8*/ 	.short	0x0100
        /*0bfa*/ 	.byte	0x08
	.zero		1


	//   ....[17]....
        /*0bfc*/ 	.word	0x000007a0
        /*0c00*/ 	.word	0x000000ff
        /*0c04*/ 	.word	0x00028ca8
        /*0c08*/ 	.short	0x0100
        /*0c0a*/ 	.byte	0x08
	.zero		1


	//   ....[18]....
        /*0c0c*/ 	.word	0x000008d0
        /*0c10*/ 	.word	0x000000ff
        /*0c14*/ 	.word	0x00028cb0
        /*0c18*/ 	.short	0x0100
        /*0c1a*/ 	.byte	0x08
	.zero		1


	//   ....[19]....
        /*0c1c*/ 	.word	0x000008e0
        /*0c20*/ 	.word	0x000000ff
        /*0c24*/ 	.word	0x00028cc0
        /*0c28*/ 	.short	0x0100
        /*0c2a*/ 	.byte	0x08
	.zero		1


	//   ....[20]....
        /*0c2c*/ 	.word	0x000008f0
        /*0c30*/ 	.word	0x000000ff
        /*0c34*/ 	.word	0x00028cb8
        /*0c38*/ 	.short	0x0100
        /*0c3a*/ 	.byte	0x08
	.zero		1


	//   ....[21]....
        /*0c3c*/ 	.word	0x00000900
        /*0c40*/ 	.word	0x000000ff
        /*0c44*/ 	.word	0x00028cc8
        /*0c48*/ 	.short	0x0100
        /*0c4a*/ 	.byte	0x08
	.zero		1


	//   ....[22]....
        /*0c4c*/ 	.word	0x00002db0
        /*0c50*/ 	.word	0x0000004b
        /*0c54*/ 	.word	0x00028c90
        /*0c58*/ 	.short	0x010a
        /*0c5a*/ 	.byte	0x3f
	.zero		1


	//   ....[23]....
        /*0c5c*/ 	.word	0x00003800
        /*0c60*/ 	.word	0x0000004b
        /*0c64*/ 	.word	0x00028c90
        /*0c68*/ 	.short	0x010a
        /*0c6a*/ 	.byte	0x3f
	.zero		1


	//   ....[24]....
        /*0c6c*/ 	.word	0x00004120
        /*0c70*/ 	.word	0x0000004b
        /*0c74*/ 	.word	0x00028c90
        /*0c78*/ 	.short	0x010a
        /*0c7a*/ 	.byte	0x3f
	.zero		1


	//   ....[25]....
        /*0c7c*/ 	.word	0x00004320
        /*0c80*/ 	.word	0x00000004
        /*0c84*/ 	.word	0x00000000
        /*0c88*/ 	.short	0x0101
        /*0c8a*/ 	.byte	0x3f
	.zero		1


	//   ....[26]....
        /*0c8c*/ 	.word	0x00004360
        /*0c90*/ 	.word	0x0000004b
        /*0c94*/ 	.word	0x00028cb0
        /*0c98*/ 	.short	0x010a
        /*0c9a*/ 	.byte	0x3f
	.zero		1


	//   ....[27]....
        /*0c9c*/ 	.word	0x00004990
        /*0ca0*/ 	.word	0x0000004b
        /*0ca4*/ 	.word	0x00000000
        /*0ca8*/ 	.short	0x0101
        /*0caa*/ 	.byte	0x3f
	.zero		1


	//   ....[28]....
        /*0cac*/ 	.word	0x00005300
        /*0cb0*/ 	.word	0x00000005
        /*0cb4*/ 	.word	0x00028c50
        /*0cb8*/ 	.short	0x010a
        /*0cba*/ 	.byte	0x3f
	.zero		1


	//   ....[29]....
        /*0cbc*/ 	.word	0x000056c0
        /*0cc0*/ 	.word	0x00000005
        /*0cc4*/ 	.word	0x00000000
        /*0cc8*/ 	.short	0x0101
        /*0cca*/ 	.byte	0x3f
	.zero		1


	//   ....[30]....
        /*0ccc*/ 	.word	0x00006000
        /*0cd0*/ 	.word	0x00000015
        /*0cd4*/ 	.word	0x00028c50
        /*0cd8*/ 	.short	0x010a
        /*0cda*/ 	.byte	0x3f
	.zero		1


	//   ....[31]....
        /*0cdc*/ 	.word	0x00006050
        /*0ce0*/ 	.word	0x00000015
        /*0ce4*/ 	.word	0x00028c50
        /*0ce8*/ 	.short	0x010a
        /*0cea*/ 	.byte	0x3f
	.zero		1


	//   ....[32]....
        /*0cec*/ 	.word	0x00006320
        /*0cf0*/ 	.word	0x00000015
        /*0cf4*/ 	.word	0x00000000
        /*0cf8*/ 	.short	0x0101
        /*0cfa*/ 	.byte	0x3f
	.zero		1


	//   ....[33]....
        /*0cfc*/ 	.word	0x000075f0
        /*0d00*/ 	.word	0x00000002
        /*0d04*/ 	.word	0x00028c00
        /*0d08*/ 	.short	0x010a
        /*0d0a*/ 	.byte	0x3f
	.zero		1


	//   ....[34]....
        /*0d0c*/ 	.word	0x00007640
        /*0d10*/ 	.word	0x00000002
        /*0d14*/ 	.word	0x00028c00
        /*0d18*/ 	.short	0x010a
        /*0d1a*/ 	.byte	0x3f
	.zero		1


	//   ....[35]....
        /*0d1c*/ 	.word	0x000080e0
        /*0d20*/ 	.word	0x00000002
        /*0d24*/ 	.word	0x00028c00
        /*0d28*/ 	.short	0x010a
        /*0d2a*/ 	.byte	0x3f
	.zero		1


	//   ....[36]....
        /*0d2c*/ 	.word	0x000095b0
        /*0d30*/ 	.word	0x00000002
        /*0d34*/ 	.word	0x00028c00
        /*0d38*/ 	.short	0x010a
        /*0d3a*/ 	.byte	0x3f
	.zero		1


	//   ....[37]....
        /*0d3c*/ 	.word	0x0000a560
        /*0d40*/ 	.word	0x00000014
        /*0d44*/ 	.word	0x00028c30
        /*0d48*/ 	.short	0x010a
        /*0d4a*/ 	.byte	0x3f
	.zero		1


	//   ....[38]....
        /*0d4c*/ 	.word	0x0000a600
        /*0d50*/ 	.word	0x00000014
        /*0d54*/ 	.word	0x00028c30
        /*0d58*/ 	.short	0x010a
        /*0d5a*/ 	.byte	0x3f
	.zero		1


	//   ....[39]....
        /*0d5c*/ 	.word	0x0000b300
        /*0d60*/ 	.word	0x0000001f
        /*0d64*/ 	.word	0x00000000
        /*0d68*/ 	.short	0x0101
        /*0d6a*/ 	.byte	0x3f
	.zero		1


	//   ....[40]....
        /*0d6c*/ 	.word	0x0000b8b0
        /*0d70*/ 	.word	0x00000014
        /*0d74*/ 	.word	0x00028c50
        /*0d78*/ 	.short	0x010a
        /*0d7a*/ 	.byte	0x3f
	.zero		1


	//   ....[41]....
        /*0d7c*/ 	.word	0x0000b950
        /*0d80*/ 	.word	0x00000014
        /*0d84*/ 	.word	0x00028c50
        /*0d88*/ 	.short	0x010a
        /*0d8a*/ 	.byte	0x3f
	.zero		1


	//   ....[42]....
        /*0d8c*/ 	.word	0x0000bcd0
        /*0d90*/ 	.word	0x00000014
        /*0d94*/ 	.word	0x00000000
        /*0d98*/ 	.short	0x0101
        /*0d9a*/ 	.byte	0x3f
	.zero		1


	//   ....[43]....
        /*0d9c*/ 	.word	0x0000bdc0
        /*0da0*/ 	.word	0x000000d9
        /*0da4*/ 	.word	0x00028c30
        /*0da8*/ 	.short	0x010a
        /*0daa*/ 	.byte	0x3f
	.zero		1


	//   ....[44]....
        /*0dac*/ 	.word	0x0000be80
        /*0db0*/ 	.word	0x000000d9
        /*0db4*/ 	.word	0x00028c30
        /*0db8*/ 	.short	0x010a
        /*0dba*/ 	.byte	0x3f
	.zero		1


	//   ....[45]....
        /*0dbc*/ 	.word	0x0000c970
        /*0dc0*/ 	.word	0x0000000f
        /*0dc4*/ 	.word	0x00000000
        /*0dc8*/ 	.short	0x0101
        /*0dca*/ 	.byte	0x3f
	.zero		1


	//   ....[46]....
        /*0dcc*/ 	.word	0x0000d9e0
        /*0dd0*/ 	.word	0x000000d9
        /*0dd4*/ 	.word	0x00028c50
        /*0dd8*/ 	.short	0x010a
        /*0dda*/ 	.byte	0x3f
	.zero		1


	//   ....[47]....
        /*0ddc*/ 	.word	0x0000da30
        /*0de0*/ 	.word	0x000000d9
        /*0de4*/ 	.word	0x00028c50
        /*0de8*/ 	.short	0x010a
        /*0dea*/ 	.byte	0x3f
	.zero		1


	//   ....[48]....
        /*0dec*/ 	.word	0x0000dd30
        /*0df0*/ 	.word	0x000000d9
        /*0df4*/ 	.word	0x00000000
        /*0df8*/ 	.short	0x0101
        /*0dfa*/ 	.byte	0x3f
	.zero		1


	//   ....[49]....
        /*0dfc*/ 	.word	0x0000de60
        /*0e00*/ 	.word	0x000000c2
        /*0e04*/ 	.word	0x00028c30
        /*0e08*/ 	.short	0x010a
        /*0e0a*/ 	.byte	0x3f
	.zero		1


	//   ....[50]....
        /*0e0c*/ 	.word	0x0000ded0
        /*0e10*/ 	.word	0x000000c2
        /*0e14*/ 	.word	0x00028c30
        /*0e18*/ 	.short	0x010a
        /*0e1a*/ 	.byte	0x3f
	.zero		1


	//   ....[51]....
        /*0e1c*/ 	.word	0x0000e3e0
        /*0e20*/ 	.word	0x0000000e
        /*0e24*/ 	.word	0x00000000
        /*0e28*/ 	.short	0x0101
        /*0e2a*/ 	.byte	0x3f
	.zero		1


	//   ....[52]....
        /*0e2c*/ 	.word	0x0000f420
        /*0e30*/ 	.word	0x000000c2
        /*0e34*/ 	.word	0x00028c50
        /*0e38*/ 	.short	0x010a
        /*0e3a*/ 	.byte	0x3f
	.zero		1


	//   ....[53]....
        /*0e3c*/ 	.word	0x0000f470
        /*0e40*/ 	.word	0x000000c2
        /*0e44*/ 	.word	0x00028c50
        /*0e48*/ 	.short	0x010a
        /*0e4a*/ 	.byte	0x3f
	.zero		1


	//   ....[54]....
        /*0e4c*/ 	.word	0x0000f770
        /*0e50*/ 	.word	0x000000c2
        /*0e54*/ 	.word	0x00000000
        /*0e58*/ 	.short	0x0101
        /*0e5a*/ 	.byte	0x3f
	.zero		1


	//   ....[55]....
        /*0e5c*/ 	.word	0x00011f90
        /*0e60*/ 	.word	0x00000004
        /*0e64*/ 	.word	0x00000000
        /*0e68*/ 	.short	0x0101
        /*0e6a*/ 	.byte	0x3f
	.zero		1


	//   ....[56]....
        /*0e6c*/ 	.word	0x00012b60
        /*0e70*/ 	.word	0x00000008
        /*0e74*/ 	.word	0x00000000
        /*0e78*/ 	.short	0x0101
        /*0e7a*/ 	.byte	0x3f
	.zero		1


	//   ....[57]....
        /*0e7c*/ 	.word	0x000169b0
        /*0e80*/ 	.word	0x00000012
        /*0e84*/ 	.word	0x00028c20
        /*0e88*/ 	.short	0x010a
        /*0e8a*/ 	.byte	0x3f
	.zero		1


	//   ....[58]....
        /*0e8c*/ 	.word	0x00016a80
        /*0e90*/ 	.word	0x00000005
        /*0e94*/ 	.word	0x00028ca0
        /*0e98*/ 	.short	0x010a
        /*0e9a*/ 	.byte	0x3f
	.zero		1


	//   ....[59]....
        /*0e9c*/ 	.word	0x00016cc0
        /*0ea0*/ 	.word	0x00000005
        /*0ea4*/ 	.word	0x00028cc0
        /*0ea8*/ 	.short	0x010a
        /*0eaa*/ 	.byte	0x3f
	.zero		1


	//   ....[60]....
        /*0eac*/ 	.word	0x00017720
        /*0eb0*/ 	.word	0x00000005
        /*0eb4*/ 	.word	0x00028ca0
        /*0eb8*/ 	.short	0x010a
        /*0eba*/ 	.byte	0x3f
	.zero		1


	//   ....[61]....
        /*0ebc*/ 	.word	0x00017950
        /*0ec0*/ 	.word	0x00000005
        /*0ec4*/ 	.word	0x00028cc0
        /*0ec8*/ 	.short	0x010a
        /*0eca*/ 	.byte	0x3f
	.zero		1


	//   ....[62]....
        /*0ecc*/ 	.word	0x00018f40
        /*0ed0*/ 	.word	0x00000000
        /*0ed4*/ 	.word	0x00028c40
        /*0ed8*/ 	.short	0x010a
        /*0eda*/ 	.byte	0x3f
	.zero		1


	//   ....[63]....
        /*0edc*/ 	.word	0x00019a30
        /*0ee0*/ 	.word	0x00000012
        /*0ee4*/ 	.word	0x00028c00
        /*0ee8*/ 	.short	0x0107
        /*0eea*/ 	.byte	0x3f
	.zero		1


	//   ....[64]....
        /*0eec*/ 	.word	0x00019b20
        /*0ef0*/ 	.word	0x00000012
        /*0ef4*/ 	.word	0x00028c00
        /*0ef8*/ 	.short	0x0101
        /*0efa*/ 	.byte	0x3f
	.zero		1


	//   ....[65]....
        /*0efc*/ 	.word	0x00019b40
        /*0f00*/ 	.word	0x00000012
        /*0f04*/ 	.word	0x00028c20
        /*0f08*/ 	.short	0x010a
        /*0f0a*/ 	.byte	0x3f
	.zero		1


	//   ....[66]....
        /*0f0c*/ 	.word	0x00019c20
        /*0f10*/ 	.word	0x00000000
        /*0f14*/ 	.word	0x00028c60
        /*0f18*/ 	.short	0x010a
        /*0f1a*/ 	.byte	0x3f
	.zero		1


	//   ....[67]....
        /*0f1c*/ 	.word	0x0001a8b0
        /*0f20*/ 	.word	0x00000002
        /*0f24*/ 	.word	0x00028c40
        /*0f28*/ 	.short	0x010a
        /*0f2a*/ 	.byte	0x3f
	.zero		1


	//   ....[68]....
        /*0f2c*/ 	.word	0x0001ab10
        /*0f30*/ 	.word	0x00000002
        /*0f34*/ 	.word	0x00028c60
        /*0f38*/ 	.short	0x010a
        /*0f3a*/ 	.byte	0x3f
	.zero		1


	//   ....[69]....
        /*0f3c*/ 	.word	0x0001b6d0
        /*0f40*/ 	.word	0x00000002
        /*0f44*/ 	.word	0x00028c40
        /*0f48*/ 	.short	0x010a
        /*0f4a*/ 	.byte	0x3f
	.zero		1


	//   ....[70]....
        /*0f4c*/ 	.word	0x0001b920
        /*0f50*/ 	.word	0x00000002
        /*0f54*/ 	.word	0x00028c60
        /*0f58*/ 	.short	0x010a
        /*0f5a*/ 	.byte	0x3f
	.zero		1


	//   ....[71]....
        /*0f5c*/ 	.word	0x0001c460
        /*0f60*/ 	.word	0x00000003
        /*0f64*/ 	.word	0x00028c40
        /*0f68*/ 	.short	0x010a
        /*0f6a*/ 	.byte	0x3f
	.zero		1


	//   ....[72]....
        /*0f6c*/ 	.word	0x0001c6c0
        /*0f70*/ 	.word	0x00000003
        /*0f74*/ 	.word	0x00028c60
        /*0f78*/ 	.short	0x010a
        /*0f7a*/ 	.byte	0x3f
	.zero		1


	//   ....[73]....
        /*0f7c*/ 	.word	0x0001e440
        /*0f80*/ 	.word	0x00000000
        /*0f84*/ 	.word	0x00028c20
        /*0f88*/ 	.short	0x010a
        /*0f8a*/ 	.byte	0x3f
	.zero		1


	//   ....[74]....
        /*0f8c*/ 	.word	0x0001e5f0
        /*0f90*/ 	.word	0x00000006
        /*0f94*/ 	.word	0x00000000
        /*0f98*/ 	.short	0x010a
        /*0f9a*/ 	.byte	0x3f
	.zero		1


	//   ....[75]....
        /*0f9c*/ 	.word	0x0001e660
        /*0fa0*/ 	.word	0x00000007
        /*0fa4*/ 	.word	0x00000000
        /*0fa8*/ 	.short	0x010a
        /*0faa*/ 	.byte	0x3f
	.zero		1


	//   ....[76]....
        /*0fac*/ 	.word	0x0001e6d0
        /*0fb0*/ 	.word	0x00000004
        /*0fb4*/ 	.word	0x00000000
        /*0fb8*/ 	.short	0x010a
        /*0fba*/ 	.byte	0x3f
	.zero		1


	//   ....[77]....
        /*0fbc*/ 	.word	0x0001e700
        /*0fc0*/ 	.word	0x00000003
        /*0fc4*/ 	.word	0x00000000
        /*0fc8*/ 	.short	0x010a
        /*0fca*/ 	.byte	0x3f
	.zero		1


	//   ....[78]....
        /*0fcc*/ 	.word	0x0001e760
        /*0fd0*/ 	.word	0x0000004b
        /*0fd4*/ 	.word	0x00028c90
        /*0fd8*/ 	.short	0x010a
        /*0fda*/ 	.byte	0x3f
	.zero		1


	//   ....[79]....
        /*0fdc*/ 	.word	0x0001e7b0
        /*0fe0*/ 	.word	0x0000004b
        /*0fe4*/ 	.word	0x00028c90
        /*0fe8*/ 	.short	0x010a
        /*0fea*/ 	.byte	0x3f
	.zero		1


	//   ....[80]....
        /*0fec*/ 	.word	0x0001e800
        /*0ff0*/ 	.word	0x0000004b
        /*0ff4*/ 	.word	0x00028c90
        /*0ff8*/ 	.short	0x010a
        /*0ffa*/ 	.byte	0x3f
	.zero		1


	//   ....[81]....
        /*0ffc*/ 	.word	0x0001e850
        /*1000*/ 	.word	0x0000004b
        /*1004*/ 	.word	0x00028cb0
        /*1008*/ 	.short	0x010a
        /*100a*/ 	.byte	0x3f
	.zero		1


	//   ....[82]....
        /*100c*/ 	.word	0x0001e8a0
        /*1010*/ 	.word	0x00000005
        /*1014*/ 	.word	0x00028c50
        /*1018*/ 	.short	0x010a
        /*101a*/ 	.byte	0x3f
	.zero		1


	//   ....[83]....
        /*101c*/ 	.word	0x0001e8f0
        /*1020*/ 	.word	0x00000015
        /*1024*/ 	.word	0x00028c50
        /*1028*/ 	.short	0x010a
        /*102a*/ 	.byte	0x3f
	.zero		1


	//   ....[84]....
        /*102c*/ 	.word	0x0001ece0
        /*1030*/ 	.word	0x00000002
        /*1034*/ 	.word	0x00028c00
        /*1038*/ 	.short	0x010a
        /*103a*/ 	.byte	0x3f
	.zero		1


	//   ....[85]....
        /*103c*/ 	.word	0x0001f0e0
        /*1040*/ 	.word	0x00000002
        /*1044*/ 	.word	0x00028c00
        /*1048*/ 	.short	0x010a
        /*104a*/ 	.byte	0x3f
	.zero		1


	//   ....[86]....
        /*104c*/ 	.word	0x0001f130
        /*1050*/ 	.word	0x00000014
        /*1054*/ 	.word	0x00028c30
        /*1058*/ 	.short	0x010a
        /*105a*/ 	.byte	0x3f
	.zero		1


	//   ....[87]....
        /*105c*/ 	.word	0x0001f180
        /*1060*/ 	.word	0x00000014
        /*1064*/ 	.word	0x00028c50
        /*1068*/ 	.short	0x010a
        /*106a*/ 	.byte	0x3f
	.zero		1


	//   ....[88]....
        /*106c*/ 	.word	0x0001f1d0
        /*1070*/ 	.word	0x000000d9
        /*1074*/ 	.word	0x00028c30
        /*1078*/ 	.short	0x010a
        /*107a*/ 	.byte	0x3f
	.zero		1


	//   ....[89]....
        /*107c*/ 	.word	0x0001f220
        /*1080*/ 	.word	0x000000d9
        /*1084*/ 	.word	0x00028c50
        /*1088*/ 	.short	0x010a
        /*108a*/ 	.byte	0x3f
	.zero		1


	//   ....[90]....
        /*108c*/ 	.word	0x0001f270
        /*1090*/ 	.word	0x000000c2
        /*1094*/ 	.word	0x00028c30
        /*1098*/ 	.short	0x010a
        /*109a*/ 	.byte	0x3f
	.zero		1


	//   ....[91]....
        /*109c*/ 	.word	0x0001f2c0
        /*10a0*/ 	.word	0x000000c2
        /*10a4*/ 	.word	0x00028c50
        /*10a8*/ 	.short	0x010a
        /*10aa*/ 	.byte	0x3f
	.zero		1


	//   ....[92]....
        /*10ac*/ 	.word	0x0001f460
        /*10b0*/ 	.word	0x00000012
        /*10b4*/ 	.word	0x00028c20
        /*10b8*/ 	.short	0x010a
        /*10ba*/ 	.byte	0x3f
	.zero		1


	//   ....[93]....
        /*10bc*/ 	.word	0x0001f4b0
        /*10c0*/ 	.word	0x00000005
        /*10c4*/ 	.word	0x00028ca0
        /*10c8*/ 	.short	0x010a
        /*10ca*/ 	.byte	0x3f
	.zero		1


	//   ....[94]....
        /*10cc*/ 	.word	0x0001f500
        /*10d0*/ 	.word	0x00000005
        /*10d4*/ 	.word	0x00028cc0
        /*10d8*/ 	.short	0x010a
        /*10da*/ 	.byte	0x3f
	.zero		1


	//   ....[95]....
        /*10dc*/ 	.word	0x0001f550
        /*10e0*/ 	.word	0x00000005
        /*10e4*/ 	.word	0x00028ca0
        /*10e8*/ 	.short	0x010a
        /*10ea*/ 	.byte	0x3f
	.zero		1


	//   ....[96]....
        /*10ec*/ 	.word	0x0001f5a0
        /*10f0*/ 	.word	0x00000005
        /*10f4*/ 	.word	0x00028cc0
        /*10f8*/ 	.short	0x010a
        /*10fa*/ 	.byte	0x3f
	.zero		1


	//   ....[97]....
        /*10fc*/ 	.word	0x0001f740
        /*1100*/ 	.word	0x00000000
        /*1104*/ 	.word	0x00028c40
        /*1108*/ 	.short	0x010a
        /*110a*/ 	.byte	0x3f
	.zero		1


	//   ....[98]....
        /*110c*/ 	.word	0x0001fcc0
        /*1110*/ 	.word	0x00000012
        /*1114*/ 	.word	0x00028c20
        /*1118*/ 	.short	0x010a
        /*111a*/ 	.byte	0x3f
	.zero		1


	//   ....[99]....
        /*111c*/ 	.word	0x0001fd10
        /*1120*/ 	.word	0x00000000
        /*1124*/ 	.word	0x00028c60
        /*1128*/ 	.short	0x010a
        /*112a*/ 	.byte	0x3f
	.zero		1


	//   ....[100]....
        /*112c*/ 	.word	0x0001fd60
        /*1130*/ 	.word	0x00000002
        /*1134*/ 	.word	0x00028c40
        /*1138*/ 	.short	0x010a
        /*113a*/ 	.byte	0x3f
	.zero		1


	//   ....[101]....
        /*113c*/ 	.word	0x0001fdb0
        /*1140*/ 	.word	0x00000002
        /*1144*/ 	.word	0x00028c60
        /*1148*/ 	.short	0x010a
        /*114a*/ 	.byte	0x3f
	.zero		1


	//   ....[102]....
        /*114c*/ 	.word	0x0001fe00
        /*1150*/ 	.word	0x00000002
        /*1154*/ 	.word	0x00028c40
        /*1158*/ 	.short	0x010a
        /*115a*/ 	.byte	0x3f
	.zero		1


	//   ....[103]....
        /*115c*/ 	.word	0x0001fe50
        /*1160*/ 	.word	0x00000002
        /*1164*/ 	.word	0x00028c60
        /*1168*/ 	.short	0x010a
        /*116a*/ 	.byte	0x3f
	.zero		1


	//   ....[104]....
        /*116c*/ 	.word	0x0001fea0
        /*1170*/ 	.word	0x00000003
        /*1174*/ 	.word	0x00028c40
        /*1178*/ 	.short	0x010a
        /*117a*/ 	.byte	0x3f
	.zero		1


	//   ....[105]....
        /*117c*/ 	.word	0x0001fef0
        /*1180*/ 	.word	0x00000003
        /*1184*/ 	.word	0x00028c60
        /*1188*/ 	.short	0x010a
        /*118a*/ 	.byte	0x3f
	.zero		1


	//   ....[106]....
        /*118c*/ 	.word	0x00020a70
        /*1190*/ 	.word	0x00000000
        /*1194*/ 	.word	0x00028c20
        /*1198*/ 	.short	0x010a
        /*119a*/ 	.byte	0x3f
	.zero		1


	//   ....[107]....
        /*119c*/ 	.word	0x00020c10
        /*11a0*/ 	.word	0x00000006
        /*11a4*/ 	.word	0x00000000
        /*11a8*/ 	.short	0x010a
        /*11aa*/ 	.byte	0x3f
	.zero		1


	//   ....[108]....
        /*11ac*/ 	.word	0x00020c60
        /*11b0*/ 	.word	0x00000007
        /*11b4*/ 	.word	0x00000000
        /*11b8*/ 	.short	0x010a
        /*11ba*/ 	.byte	0x3f
	.zero		1


	//   ....[109]....
        /*11bc*/ 	.word	0x00020cb0
        /*11c0*/ 	.word	0x00000004
        /*11c4*/ 	.word	0x00000000
        /*11c8*/ 	.short	0x010a
        /*11ca*/ 	.byte	0x3f
	.zero		1


	//----- nvinfo : EIATTR_NUM_MBARRIERS
	.align		4
.L_584:
        /*11cc*/ 	.byte	0x03, 0x38
        /*11ce*/ 	.short	0x0016


	//----- nvinfo : EIATTR_EXIT_INSTR_OFFSETS
	.align		4
        /*11d0*/ 	.byte	0x04, 0x1c
        /*11d2*/ 	.short	(.L_586 - .L_585)


	//   ....[0]....
.L_585:
        /*11d4*/ 	.word	0x0001e750


	//----- nvinfo : EIATTR_MAX_THREADS
	.align		4
.L_586:
        /*11d8*/ 	.byte	0x04, 0x05
        /*11da*/ 	.short	(.L_588 - .L_587)
.L_587:
        /*11dc*/ 	.word	0x00000180
        /*11e0*/ 	.word	0x00000001
        /*11e4*/ 	.word	0x00000001


	//----- nvinfo : EIATTR_CRS_STACK_SIZE
	.align		4
.L_588:
        /*11e8*/ 	.byte	0x04, 0x1e
        /*11ea*/ 	.short	(.L_590 - .L_589)
.L_589:
        /*11ec*/ 	.word	0x00000000


	//----- nvinfo : EIATTR_CBANK_PARAM_SIZE
	.align		4
.L_590:
        /*11f0*/ 	.byte	0x03, 0x19
        /*11f2*/ 	.short	0x0af0


	//----- nvinfo : EIATTR_PARAM_CBANK
	.align		4
        /*11f4*/ 	.byte	0x04, 0x0a
        /*11f6*/ 	.short	(.L_592 - .L_591)
	.align		4
.L_591:
        /*11f8*/ 	.word	index@(.nv.constant0._ZN7cutlass13device_kernelIN5flash11enable_sm90INS1_16FlashAttnFwdSm90INS1_25CollectiveMainloopFwdSm90ILi2EN4cute5tupleIJNS5_1CILi1EEES8_S8_EEENS6_IJNS7_ILi64EEESA_SA_EEELi512ENS_10bfloat16_tEfNS_4arch4Sm90ELb1ELb0ELb0ELb1ELb0ELb1ELb0ELb0ELb0ELb1ELb1ELb0EEENS1_21CollectiveEpilogueFwdINS6_IJSA_NS7_ILi512EEESA_EEES9_SC_SE_Li256ELb1ELb1ELb1ELb0EEENS1_36VarlenDynamicPersistentTileSchedulerILi64ELi64ELi256ELi128ELb1ELb1ELb1ELb1ELb1ELb1EEEEEEEEEvNT_6ParamsE)
        /*11fc*/ 	.short	0x0210
        /*11fe*/ 	.short	0x0af0


	//----- nvinfo : EIATTR_SW_WAR
	.align		4
.L_592:
        /*1200*/ 	.byte	0x04, 0x36
        /*1202*/ 	.short	(.L_594 - .L_593)
.L_593:
        /*1204*/ 	.word	0x00000008
.L_594:


//--------------------- .nv.info._ZN7cutlass13device_kernelIN5flash11enable_sm90INS1_16FlashAttnFwdSm90INS1_25CollectiveMainloopFwdSm90ILi2EN4cute5tupleIJNS5_1CILi1EEES8_S8_EEENS6_IJNS7_ILi64EEESA_SA_EEELi512ENS_10bfloat16_tEfNS_4arch4Sm90ELb1ELb0ELb0ELb1ELb0ELb0ELb1ELb0ELb0ELb1ELb1ELb0EEENS1_21CollectiveEpilogueFwdINS6_IJSA_NS7_ILi512EEESA_EEES9_SC_SE_Li256ELb1ELb1ELb1ELb0EEENS1_36VarlenDynamicPersistentTileSchedulerILi64ELi64ELi256ELi128ELb1ELb1ELb1ELb1ELb1ELb1EEEEEEEEEvNT_6ParamsE --------------------------
	.section	.nv.info._ZN7cutlass13device_kernelIN5flash11enable_sm90INS1_16FlashAttnFwdSm90INS1_25CollectiveMainloopFwdSm90ILi2EN4cute5tupleIJNS5_1CILi1EEES8_S8_EEENS6_IJNS7_ILi64EEESA_SA_EEELi512ENS_10bfloat16_tEfNS_4arch4Sm90ELb1ELb0ELb0ELb1ELb0ELb0ELb1ELb0ELb0ELb1ELb1ELb0EEENS1_21CollectiveEpilogueFwdINS6_IJSA_NS7_ILi512EEESA_EEES9_SC_SE_Li256ELb1ELb1ELb1ELb0EEENS1_36VarlenDynamicPersistentTileSchedulerILi64ELi64ELi256ELi128ELb1ELb1ELb1ELb1ELb1ELb1EEEEEEEEEvNT_6ParamsE,"",@"SHT_CUDA_INFO"
	.sectionflags	@""
	.align	4


	//----- nvinfo : EIATTR_CUDA_API_VERSION
	.align		4
        /*0000*/ 	.byte	0x04, 0x37
        /*0002*/ 	.short	(.L_596 - .L_595)
.L_595:
        /*0004*/ 	.word	0x00000082


	//----- nvinfo : EIATTR_KPARAM_INFO
	.align		4
.L_596:
        /*0008*/ 	.byte	0x04, 0x17
        /*000a*/ 	.short	(.L_598 - .L_597)
.L_597:
        /*000c*/ 	.word	0x00000000
        /*0010*/ 	.short	0x0000
        /*0012*/ 	.short	0x0070
        /*0014*/ 	.byte	0x00, 0xf0, 0x01, 0x2e


	//----- nvinfo : EIATTR_SPARSE_MMA_MASK
	.align		4
.L_598:
        /*0018*/ 	.byte	0x03, 0x50
        /*001a*/ 	.short	0x0000


	//----- nvinfo : EIATTR_MAXREG_COUNT
	.align		4
        /*001c*/ 	.byte	0x03, 0x1b
        /*001e*/ 	.short	0x00a8


	//----- nvinfo : EIATTR_NUM_BARRIERS
	.align		4
        /*0020*/ 	.byte	0x02, 0x4c
        /*0022*/ 	.byte	0x10
	.zero		1


	//----- nvinfo : EIATTR_EXTERNS
	.align		4
        /*0024*/ 	.byte	0x04, 0x0f
        /*0026*/ 	.short	(.L_600 - .L_599)


	//   ....[0]....
	.align		4
.L_599:
        /*0028*/ 	.word	index@(__assertfail)


	//----- nvinfo : EIATTR_ANNOTATIONS
	.align		4
.L_600:
        /*002c*/ 	.byte	0x04, 0x55
        /*002e*/ 	.short	(.L_602 - .L_601)


	//   ....[0]....
.L_601:
        /* <DEDUP_REMOVED lines=88> */


	//----- nvinfo : EIATTR_MERCURY_ISA_VERSION
	.align		4
.L_602:
        /*0598*/ 	.byte	0x03, 0x5f
        /*059a*/ 	.short	0x0101


	//----- nvinfo : EIATTR_UNUSED_LOAD_BYTE_OFFSET
	.align		4
        /*059c*/ 	.byte	0x04, 0x44
        /*059e*/ 	.short	(.L_604 - .L_603)


	//   ....[0]....
.L_603:
        /*05a0*/ 	.word	0x00000a40
        /*05a4*/ 	.word	0x0000fff0


	//   ....[1]....
        /*05a8*/ 	.word	0x0000d7d0
        /*05ac*/ 	.word	0x0000fff0


	//----- nvinfo : EIATTR_INT_WARP_WIDE_INSTR_OFFSETS
	.align		4
.L_604:
        /*05b0*/ 	.byte	0x04, 0x31
        /*05b2*/ 	.short	(.L_606 - .L_605)


	//   ....[0]....
.L_605:
        /*05b4*/ 	.word	0x00000130


	//   ....[1]....
        /*05b8*/ 	.word	0x00000170


	//   ....[2]....
        /*05bc*/ 	.word	0x000001e0


	//   ....[3]....
        /*05c0*/ 	.word	0x000001f0


	//   ....[4]....
        /*05c4*/ 	.word	0x00013bc0


	//   ....[5]....
        /*05c8*/ 	.word	0x00013c20


	//   ....[6]....
        /*05cc*/ 	.word	0x000195b0


	//   ....[7]....
        /*05d0*/ 	.word	0x00019640


	//----- nvinfo : EIATTR_COOP_GROUP_MASK_REGIDS
	.align		4
.L_606:
        /*05d4*/ 	.byte	0x04, 0x29
        /*05d6*/ 	.short	(.L_608 - .L_607)


	//   ....[0]....
.L_607:
        /*05d8*/ 	.word	0xffffffff


	//   ....[1]....
        /*05dc*/ 	.word	0xffffffff


	//   ....[2]....
        /*05e0*/ 	.word	0xffffffff


	//   ....[3]....
        /*05e4*/ 	.word	0xffffffff


	//   ....[4]....
        /*05e8*/ 	.word	0xffffffff


	//   ....[5]....
        /*05ec*/ 	.word	0xffffffff


	//   ....[6]....
        /*05f0*/ 	.word	0xffffffff


	//   ....[7]....
        /*05f4*/ 	.word	0xffffffff


	//   ....[8]....
        /*05f8*/ 	.word	0xffffffff


	//   ....[9]....
        /*05fc*/ 	.word	0xffffffff


	//   ....[10]....
        /*0600*/ 	.word	0xffffffff


	//   ....[11]....
        /*0604*/ 	.word	0xffffffff


	//   ....[12]....
        /*0608*/ 	.word	0xffffffff


	//   ....[13]....
        /*060c*/ 	.word	0xffffffff


	//   ....[14]....
        /*0610*/ 	.word	0xffffffff


	//   ....[15]....
        /*0614*/ 	.word	0xffffffff


	//   ....[16]....
        /*0618*/ 	.word	0xffffffff


	//   ....[17]....
        /*061c*/ 	.word	0xffffffff


	//   ....[18]....
        /*0620*/ 	.word	0xffffffff


	//   ....[19]....
        /*0624*/ 	.word	0xffffffff


	//   ....[20]....
        /*0628*/ 	.word	0xffffffff


	//   ....[21]....
        /*062c*/ 	.word	0xffffffff


	//   ....[22]....
        /*0630*/ 	.word	0xffffffff


	//   ....[23]....
        /*0634*/ 	.word	0xffffffff


	//   ....[24]....
        /*0638*/ 	.word	0xffffffff


	//   ....[25]....
        /*063c*/ 	.word	0xffffffff


	//   ....[26]....
        /*0640*/ 	.word	0xffffffff


	//   ....[27]....
        /*0644*/ 	.word	0xffffffff


	//   ....[28]....
        /*0648*/ 	.word	0xffffffff


	//   ....[29]....
        /*064c*/ 	.word	0xffffffff


	//   ....[30]....
        /*0650*/ 	.word	0xffffffff


	//   ....[31]....
        /*0654*/ 	.word	0xffffffff


	//   ....[32]....
        /*0658*/ 	.word	0xffffffff


	//   ....[33]....
        /*065c*/ 	.word	0xffffffff


	//   ....[34]....
        /*0660*/ 	.word	0xffffffff


	//   ....[35]....
        /*0664*/ 	.word	0xffffffff


	//   ....[36]....
        /*0668*/ 	.word	0xffffffff


	//   ....[37]....
        /*066c*/ 	.word	0xffffffff


	//   ....[38]....
        /*0670*/ 	.word	0xffffffff


	//   ....[39]....
        /*0674*/ 	.word	0xffffffff


	//   ....[40]....
        /*0678*/ 	.word	0xffffffff


	//   ....[41]....
        /*067c*/ 	.word	0xffffffff


	//   ....[42]....
        /*0680*/ 	.word	0xffffffff


	//   ....[43]....
        /*0684*/ 	.word	0xffffffff


	//   ....[44]....
        /*0688*/ 	.word	0xffffffff


	//   ....[45]....
        /*068c*/ 	.word	0xffffffff


	//   ....[46]....
        /*0690*/ 	.word	0xffffffff


	//   ....[47]....
        /*0694*/ 	.word	0xffffffff


	//   ....[48]....
        /*0698*/ 	.word	0xffffffff


	//   ....[49]....
        /*069c*/ 	.word	0xffffffff


	//   ....[50]....
        /*06a0*/ 	.word	0xffffffff


	//   ....[51]....
        /*06a4*/ 	.word	0xffffffff


	//   ....[52]....
        /*06a8*/ 	.word	0xffffffff


	//   ....[53]....
        /*06ac*/ 	.word	0xffffffff


	//   ....[54]....
        /*06b0*/ 	.word	0xffffffff


	//   ....[55]....
        /*06b4*/ 	.word	0xffffffff


	//   ....[56]....
        /*06b8*/ 	.word	0xffffffff


	//   ....[57]....
        /*06bc*/ 	.word	0xffffffff


	//   ....[58]....
        /*06c0*/ 	.word	0xffffffff


	//   ....[59]....
        /*06c4*/ 	.word	0xffffffff


	//   ....[60]....
        /*06c8*/ 	.word	0xffffffff


	//   ....[61]....
        /*06cc*/ 	.word	0xffffffff


	//   ....[62]....
        /*06d0*/ 	.word	0xffffffff


	//   ....[63]....
        /*06d4*/ 	.word	0xffffffff


	//   ....[64]....
        /*06d8*/ 	.word	0xffffffff


	//   ....[65]....
        /*06dc*/ 	.word	0xffffffff


	//   ....[66]....
        /*06e0*/ 	.word	0xffffffff


	//   ....[67]....
        /*06e4*/ 	.word	0xffffffff


	//   ....[68]....
        /*06e8*/ 	.word	0xffffffff


	//   ....[69]....
        /*06ec*/ 	.word	0xffffffff


	//   ....[70]....
        /*06f0*/ 	.word	0xffffffff


	//   ....[71]....
        /*06f4*/ 	.word	0xffffffff


	//   ....[72]....
        /*06f8*/ 	.word	0xffffffff


	//   ....[73]....
        /*06fc*/ 	.word	0xffffffff


	//   ....[74]....
        /*0700*/ 	.word	0xffffffff


	//   ....[75]....
        /*0704*/ 	.word	0xffffffff


	//   ....[76]....
        /*0708*/ 	.word	0xffffffff


	//   ....[77]....
        /*070c*/ 	.word	0xffffffff


	//   ....[78]....
        /*0710*/ 	.word	0xffffffff


	//   ....[79]....
        /*0714*/ 	.word	0xffffffff


	//   ....[80]....
        /*0718*/ 	.word	0xffffffff


	//   ....[81]....
        /*071c*/ 	.word	0xffffffff


	//   ....[82]....
        /*0720*/ 	.word	0xffffffff


	//   ....[83]....
        /*0724*/ 	.word	0xffffffff


	//   ....[84]....
        /*0728*/ 	.word	0xffffffff


	//   ....[85]....
        /*072c*/ 	.word	0xffffffff


	//   ....[86]....
        /*0730*/ 	.word	0xffffffff


	//   ....[87]....
        /*0734*/ 	.word	0xffffffff


	//   ....[88]....
        /*0738*/ 	.word	0xffffffff


	//   ....[89]....
        /*073c*/ 	.word	0xffffffff


	//   ....[90]....
        /*0740*/ 	.word	0xffffffff


	//   ....[91]....
        /*0744*/ 	.word	0xffffffff


	//   ....[92]....
        /*0748*/ 	.word	0xffffffff


	//   ....[93]....
        /*074c*/ 	.word	0xffffffff


	//   ....[94]....
        /*0750*/ 	.word	0xffffffff


	//   ....[95]....
        /*0754*/ 	.word	0xffffffff


	//   ....[96]....
        /*0758*/ 	.word	0xffffffff


	//   ....[97]....
        /*075c*/ 	.word	0xffffffff


	//   ....[98]....
        /*0760*/ 	.word	0xffffffff


	//   ....[99]....
        /*0764*/ 	.word	0xffffffff


	//   ....[100]....
        /*0768*/ 	.word	0xffffffff


	//   ....[101]....
        /*076c*/ 	.word	0xffffffff


	//   ....[102]....
        /*0770*/ 	.word	0xffffffff


	//   ....[103]....
        /*0774*/ 	.word	0xffffffff


	//   ....[104]....
        /*0778*/ 	.word	0xffffffff


	//   ....[105]....
        /*077c*/ 	.word	0x0500000f


	//   ....[106]....
        /*0780*/ 	.word	0x0500000f


	//   ....[107]....
        /*0784*/ 	.word	0x0500000f


	//   ....[108]....
        /*0788*/ 	.word	0x0500000f


	//   ....[109]....
        /*078c*/ 	.word	0x0500000f


	//   ....[110]....
        /*0790*/ 	.word	0x0500000f


	//   ....[111]....
        /*0794*/ 	.word	0x0500000f


	//   ....[112]....
        /*0798*/ 	.word	0x0500000f


	//   ....[113]....
        /*079c*/ 	.word	0x0500000f


	//   ....[114]....
        /*07a0*/ 	.word	0x0500000f


	//   ....[115]....
        /*07a4*/ 	.word	0x0500000f


	//   ....[116]....
        /*07a8*/ 	.word	0x0500000f


	//   ....[117]....
        /*07ac*/ 	.word	0x0500000f


	//   ....[118]....
        /*07b0*/ 	.word	0x0500000f


	//   ....[119]....
        /*07b4*/ 	.word	0x0500000f


	//   ....[120]....
        /*07b8*/ 	.word	0x0500000f


	//   ....[121]....
        /*07bc*/ 	.word	0x0500000f


	//   ....[122]....
        /*07c0*/ 	.word	0x0500000f


	//   ....[123]....
        /*07c4*/ 	.word	0x0500000f


	//   ....[124]....
        /*07c8*/ 	.word	0x0500000f


	//   ....[125]....
        /*07cc*/ 	.word	0x0500000f


	//   ....[126]....
        /*07d0*/ 	.word	0x0500000f


	//   ....[127]....
        /*07d4*/ 	.word	0x0500000f


	//   ....[128]....
        /*07d8*/ 	.word	0x0500000f


	//   ....[129]....
        /*07dc*/ 	.word	0x0500000f


	//   ....[130]....
        /*07e0*/ 	.word	0x0500000f


	//   ....[131]....
        /*07e4*/ 	.word	0x0500000f


	//   ....[132]....
        /*07e8*/ 	.word	0x0500000f


	//   ....[133]....
        /*07ec*/ 	.word	0x0500000f


	//   ....[134]....
        /*07f0*/ 	.word	0x0500000f


	//   ....[135]....
        /*07f4*/ 	.word	0x0500000f


	//   ....[136]....
        /*07f8*/ 	.word	0x0500000f


	//   ....[137]....
        /*07fc*/ 	.word	0x0500000f


	//   ....[138]....
        /*0800*/ 	.word	0x0500000f


	//   ....[139]....
        /*0804*/ 	.word	0x0500000f


	//   ....[140]....
        /*0808*/ 	.word	0x0500000f


	//----- nvinfo : EIATTR_COOP_GROUP_INSTR_OFFSETS
	.align		4
.L_608:
        /*080c*/ 	.byte	0x04, 0x28
        /*080e*/ 	.short	(.L_610 - .L_609)


	//   ....[0]....
.L_609:
        /*0810*/ 	.word	0x00000070


	//   ....[1]....
        /*0814*/ 	.word	0x00000140


	//   ....[2]....
        /*0818*/ 	.word	0x00000190


	//   ....[3]....
        /*081c*/ 	.word	0x000003a0


	//   ....[4]....
        /*0820*/ 	.word	0x00000500


	//   ....[5]....
        /*0824*/ 	.word	0x00000620


	//   ....[6]....
        /*0828*/ 	.word	0x00000780


	//   ....[7]....
        /*082c*/ 	.word	0x00001f80


	//   ....[8]....
        /*0830*/ 	.word	0x00003f60


	//   ....[9]....
        /*0834*/ 	.word	0x00004f70


	//   ....[10]....
        /*0838*/ 	.word	0x00005b70


	//   ....[11]....
        /*083c*/ 	.word	0x00005ba0


	//   ....[12]....
        /*0840*/ 	.word	0x00005f60


	//   ....[13]....
        /*0844*/ 	.word	0x000060b0


	//   ....[14]....
        /*0848*/ 	.word	0x00006280


	//   ....[15]....
        /*084c*/ 	.word	0x000063d0


	//   ....[16]....
        /*0850*/ 	.word	0x00006d30


	//   ....[17]....
        /*0854*/ 	.word	0x000079b0


	//   ....[18]....
        /*0858*/ 	.word	0x00008550


	//   ....[19]....
        /*085c*/ 	.word	0x000088a0


	//   ....[20]....
        /*0860*/ 	.word	0x000088d0


	//   ....[21]....
        /*0864*/ 	.word	0x00008b60


	//   ....[22]....
        /*0868*/ 	.word	0x00008c50


	//   ....[23]....
        /*086c*/ 	.word	0x00008d90


	//   ....[24]....
        /*0870*/ 	.word	0x00009f60


	//   ....[25]....
        /*0874*/ 	.word	0x0000abf0


	//   ....[26]....
        /*0878*/ 	.word	0x0000b880


	//   ....[27]....
        /*087c*/ 	.word	0x0000b8b0


	//   ....[28]....
        /*0880*/ 	.word	0x0000bb40


	//   ....[29]....
        /*0884*/ 	.word	0x0000bd10


	//   ....[30]....
        /*0888*/ 	.word	0x0000cc90


	//   ....[31]....
        /*088c*/ 	.word	0x0000ccd0


	//   ....[32]....
        /*0890*/ 	.word	0x0000cd30


	//   ....[33]....
        /*0894*/ 	.word	0x0000cd60


	//   ....[34]....
        /*0898*/ 	.word	0x0000cd90


	//   ....[35]....
        /*089c*/ 	.word	0x0000e530


	//   ....[36]....
        /*08a0*/ 	.word	0x0000e8a0


	//   ....[37]....
        /*08a4*/ 	.word	0x0000e8b0


	//   ....[38]....
        /*08a8*/ 	.word	0x0000e8c0


	//   ....[39]....
        /*08ac*/ 	.word	0x0000e8f0


	//   ....[40]....
        /*08b0*/ 	.word	0x0000f540


	//   ....[41]....
        /*08b4*/ 	.word	0x0000f580


	//   ....[42]....
        /*08b8*/ 	.word	0x0000f830


	//   ....[43]....
        /*08bc*/ 	.word	0x0000f850


	//   ....[44]....
        /*08c0*/ 	.word	0x0000ff30


	//   ....[45]....
        /*08c4*/ 	.word	0x0000ff60


	//   ....[46]....
        /*08c8*/ 	.word	0x000107f0


	//   ....[47]....
        /*08cc*/ 	.word	0x00010810


	//   ....[48]....
        /*08d0*/ 	.word	0x00011af0


	//   ....[49]....
        /*08d4*/ 	.word	0x00011b30


	//   ....[50]....
        /*08d8*/ 	.word	0x00011d70


	//   ....[51]....
        /*08dc*/ 	.word	0x00011d90


	//   ....[52]....
        /*08e0*/ 	.word	0x00012050


	//   ....[53]....
        /*08e4*/ 	.word	0x00012260


	//   ....[54]....
        /*08e8*/ 	.word	0x00012290


	//   ....[55]....
        /*08ec*/ 	.word	0x000122c0


	//   ....[56]....
        /*08f0*/ 	.word	0x000122f0


	//   ....[57]....
        /*08f4*/ 	.word	0x00012320


	//   ....[58]....
        /*08f8*/ 	.word	0x00012350


	//   ....[59]....
        /*08fc*/ 	.word	0x000124f0


	//   ....[60]....
        /*0900*/ 	.word	0x00012520


	//   ....[61]....
        /*0904*/ 	.word	0x00012550


	//   ....[62]....
        /*0908*/ 	.word	0x00012580


	//   ....[63]....
        /*090c*/ 	.word	0x000125b0


	//   ....[64]....
        /*0910*/ 	.word	0x000125e0


	//   ....[65]....
        /*0914*/ 	.word	0x00012680


	//   ....[66]....
        /*0918*/ 	.word	0x000126b0


	//   ....[67]....
        /*091c*/ 	.word	0x000126c0


	//   ....[68]....
        /*0920*/ 	.word	0x000126f0


	//   ....[69]....
        /*0924*/ 	.word	0x000141a0


	//   ....[70]....
        /*0928*/ 	.word	0x00014c30


	//   ....[71]....
        /*092c*/ 	.word	0x00014c60


	//   ....[72]....
        /*0930*/ 	.word	0x00014c80


	//   ....[73]....
        /*0934*/ 	.word	0x00014d30


	//   ....[74]....
        /*0938*/ 	.word	0x00014dc0


	//   ....[75]....
        /*093c*/ 	.word	0x00014de0


	//   ....[76]....
        /*0940*/ 	.word	0x00014e70


	//   ....[77]....
        /*0944*/ 	.word	0x00014e80


	//   ....[78]....
        /*0948*/ 	.word	0x00015810


	//   ....[79]....
        /*094c*/ 	.word	0x000158a0


	//   ....[80]....
        /*0950*/ 	.word	0x000158f0


	//   ....[81]....
        /*0954*/ 	.word	0x00015a20


	//   ....[82]....
        /*0958*/ 	.word	0x00015b90


	//   ....[83]....
        /*095c*/ 	.word	0x00015ba0


	//   ....[84]....
        /*0960*/ 	.word	0x00015d00


	//   ....[85]....
        /*0964*/ 	.word	0x00015d10


	//   ....[86]....
        /*0968*/ 	.word	0x000198c0


	//   ....[87]....
        /*096c*/ 	.word	0x000198f0


	//   ....[88]....
        /*0970*/ 	.word	0x00019950


	//   ....[89]....
        /*0974*/ 	.word	0x00019980


	//   ....[90]....
        /*0978*/ 	.word	0x000199b0


	//   ....[91]....
        /*097c*/ 	.word	0x000199e0


	//   ....[92]....
        /*0980*/ 	.word	0x00019a10


	//   ....[93]....
        /*0984*/ 	.word	0x00019a40


	//   ....[94]....
        /*0988*/ 	.word	0x00019c00


	//   ....[95]....
        /*098c*/ 	.word	0x00019c30


	//   ....[96]....
        /*0990*/ 	.word	0x00019c60


	//   ....[97]....
        /*0994*/ 	.word	0x00019c90


	//   ....[98]....
        /*0998*/ 	.word	0x00019cc0


	//   ....[99]....
        /*099c*/ 	.word	0x00019cf0


	//   ....[100]....
        /*09a0*/ 	.word	0x00019dc0


	//   ....[101]....
        /*09a4*/ 	.word	0x00019de0


	//   ....[102]....
        /*09a8*/ 	.word	0x00019df0


	//   ....[103]....
        /*09ac*/ 	.word	0x00019e70


	//   ....[104]....
        /*09b0*/ 	.word	0x0001a9b0


	//   ....[105]....
        /*09b4*/ 	.word	0x0001af70


	//   ....[106]....
        /*09b8*/ 	.word	0x0001b0f0


	//   ....[107]....
        /*09bc*/ 	.word	0x0001b150


	//   ....[108]....
        /*09c0*/ 	.word	0x0001b1e0


	//   ....[109]....
        /*09c4*/ 	.word	0x0001b230


	//   ....[110]....
        /*09c8*/ 	.word	0x0001b390


	//   ....[111]....
        /*09cc*/ 	.word	0x0001b430


	//   ....[112]....
        /*09d0*/ 	.word	0x0001b4e0


	//   ....[113]....
        /*09d4*/ 	.word	0x0001b5c0


	//   ....[114]....
        /*09d8*/ 	.word	0x0001b780


	//   ....[115]....
        /*09dc*/ 	.word	0x0001b860


	//   ....[116]....
        /*09e0*/ 	.word	0x0001baf0


	//   ....[117]....
        /*09e4*/ 	.word	0x0001bbf0


	//   ....[118]....
        /*09e8*/ 	.word	0x0001bdc0


	//   ....[119]....
        /*09ec*/ 	.word	0x0001be80


	//   ....[120]....
        /*09f0*/ 	.word	0x0001c0a0


	//   ....[121]....
        /*09f4*/ 	.word	0x0001c0f0


	//   ....[122]....
        /*09f8*/ 	.word	0x0001c420


	//   ....[123]....
        /*09fc*/ 	.word	0x0001c4c0


	//   ....[124]....
        /*0a00*/ 	.word	0x0001c650


	//   ....[125]....
        /*0a04*/ 	.word	0x0001c6d0


	//   ....[126]....
        /*0a08*/ 	.word	0x0001c750


	//   ....[127]....
        /*0a0c*/ 	.word	0x0001c7d0


	//   ....[128]....
        /*0a10*/ 	.word	0x0001c850


	//   ....[129]....
        /*0a14*/ 	.word	0x0001c8e0


	//   ....[130]....
        /*0a18*/ 	.word	0x0001c980


	//   ....[131]....
        /*0a1c*/ 	.word	0x0001ca30


	//   ....[132]....
        /*0a20*/ 	.word	0x0001cab0


	//   ....[133]....
        /*0a24*/ 	.word	0x0001cb30


	//   ....[134]....
        /*0a28*/ 	.word	0x0001cbb0


	//   ....[135]....
        /*0a2c*/ 	.word	0x0001cc40


	//   ....[136]....
        /*0a30*/ 	.word	0x0001ccc0


	//   ....[137]....
        /*0a34*/ 	.word	0x0001cd70


	//   ....[138]....
        /*0a38*/ 	.word	0x0001cdc0


	//   ....[139]....
        /*0a3c*/ 	.word	0x0001ce80


	//   ....[140]....
        /*0a40*/ 	.word	0x0001cfb0


	//----- nvinfo : EIATTR_REG_RECONFIG
	.align		4
.L_610:
        /*0a44*/ 	.byte	0x01, 0x54
	.zero		2


	//----- nvinfo : EIATTR_SYSCALL_OFFSETS
	.align		4
        /*0a48*/ 	.byte	0x04, 0x46
        /*0a4a*/ 	.short	(.L_612 - .L_611)


	//   ....[0]....
.L_611:
        /*0a4c*/ 	.word	0x00004110


	//   ....[1]....
        /*0a50*/ 	.word	0x00013dc0


	//   ....[2]....
        /*0a54*/ 	.word	0x00013f10


	//   ....[3]....
        /*0a58*/ 	.word	0x00014010


	//   ....[4]....
        /*0a5c*/ 	.word	0x00014850


	//   ....[5]....
        /*0a60*/ 	.word	0x00015190


	//----- nvinfo : EIATTR_MBARRIER_INSTR_OFFSETS
	.align		4
.L_612:
        /*0a64*/ 	.byte	0x04, 0x39
        /*0a66*/ 	.short	(.L_614 - .L_613)


	//   ....[0]....
.L_613:
        /*0a68*/ 	.word	0x00000280
        /*0a6c*/ 	.word	0x000000ff
        /*0a70*/ 	.word	0x00038800
        /*0a74*/ 	.short	0x0100
        /*0a76*/ 	.byte	0x08
	.zero		1


	//   ....[1]....
        /*0a78*/ 	.word	0x00000290
        /*0a7c*/ 	.word	0x000000ff
        /*0a80*/ 	.word	0x00038810
        /*0a84*/ 	.short	0x0100
        /*0a86*/ 	.byte	0x08
	.zero		1


	//   ....[2]....
        /*0a88*/ 	.word	0x000002a0
        /*0a8c*/ 	.word	0x000000ff
        /*0a90*/ 	.word	0x00038820
        /*0a94*/ 	.short	0x0100
        /*0a96*/ 	.byte	0x08
	.zero		1


	//   ....[3]....
        /*0a98*/ 	.word	0x00000350
        /*0a9c*/ 	.word	0x000000ff
        /*0aa0*/ 	.word	0x00038830
        /*0aa4*/ 	.short	0x0100
        /*0aa6*/ 	.byte	0x06
	.zero		1


	//   ....[4]....
        /*0aa8*/ 	.word	0x00000360
        /*0aac*/ 	.word	0x000000ff
        /*0ab0*/ 	.word	0x00038840
        /*0ab4*/ 	.short	0x0100
        /*0ab6*/ 	.byte	0x06
	.zero		1


	//   ....[5]....
        /*0ab8*/ 	.word	0x00000370
        /*0abc*/ 	.word	0x000000ff
        /*0ac0*/ 	.word	0x00038838
        /*0ac4*/ 	.short	0x0100
        /*0ac6*/ 	.byte	0x06
	.zero		1


	//   ....[6]....
        /*0ac8*/ 	.word	0x00000380
        /*0acc*/ 	.word	0x000000ff
        /*0ad0*/ 	.word	0x00038848
        /*0ad4*/ 	.short	0x0100
        /*0ad6*/ 	.byte	0x06
	.zero		1


	//   ....[7]....
        /*0ad8*/ 	.word	0x000004b0
        /*0adc*/ 	.word	0x000000ff
        /*0ae0*/ 	.word	0x00038850
        /*0ae4*/ 	.short	0x0100
        /*0ae6*/ 	.byte	0x08
	.zero		1


	//   ....[8]....
        /*0ae8*/ 	.word	0x000004c0
        /*0aec*/ 	.word	0x000000ff
        /*0af0*/ 	.word	0x00038860
        /*0af4*/ 	.short	0x0100
        /*0af6*/ 	.byte	0x08
	.zero		1


	//   ....[9]....
        /*0af8*/ 	.word	0x000004d0
        /*0afc*/ 	.word	0x000000ff
        /*0b00*/ 	.word	0x00038858
        /*0b04*/ 	.short	0x0100
        /*0b06*/ 	.byte	0x08
	.zero		1


	//   ....[10]....
        /*0b08*/ 	.word	0x000004e0
        /*0b0c*/ 	.word	0x000000ff
        /*0b10*/ 	.word	0x00038868
        /*0b14*/ 	.short	0x0100
        /*0b16*/ 	.byte	0x08
	.zero		1


	//   ....[11]....
        /*0b18*/ 	.word	0x000005d0
        /*0b1c*/ 	.word	0x000000ff
        /*0b20*/ 	.word	0x00038870
        /*0b24*/ 	.short	0x0100
        /*0b26*/ 	.byte	0x06
	.zero		1


	//   ....[12]....
        /*0b28*/ 	.word	0x000005e0
        /*0b2c*/ 	.word	0x000000ff
        /*0b30*/ 	.word	0x00038880
        /*0b34*/ 	.short	0x0100
        /*0b36*/ 	.byte	0x06
	.zero		1


	//   ....[13]....
        /*0b38*/ 	.word	0x000005f0
        /*0b3c*/ 	.word	0x000000ff
        /*0b40*/ 	.word	0x00038878
        /*0b44*/ 	.short	0x0100
        /*0b46*/ 	.byte	0x06
	.zero		1


	//   ....[14]....
        /*0b48*/ 	.word	0x00000600
        /*0b4c*/ 	.word	0x000000ff
        /*0b50*/ 	.word	0x00038888
        /*0b54*/ 	.short	0x0100
        /*0b56*/ 	.byte	0x06
	.zero		1


	//   ....[15]....
        /*0b58*/ 	.word	0x00000730
        /*0b5c*/ 	.word	0x000000ff
        /*0b60*/ 	.word	0x00038890
        /*0b64*/ 	.short	0x0100
        /*0b66*/ 	.byte	0x08
	.zero		1


	//   ....[16]....
        /*0b68*/ 	.word	0x00000740
        /*0b6c*/ 	.word	0x000000ff
        /*0b70*/ 	.word	0x000388a0
        /*0b74*/ 	.short	0x0100
        /*0b76*/ 	.byte	0x08
	.zero		1


	//   ....[17]....
        /*0b78*/ 	.word	0x00000750
        /*0b7c*/ 	.word	0x000000ff
        /*0b80*/ 	.word	0x00038898
        /*0b84*/ 	.short	0x0100
        /*0b86*/ 	.byte	0x08
	.zero		1


	//   ....[18]....
        /*0b88*/ 	.word	0x00000760
        /*0b8c*/ 	.word	0x000000ff
        /*0b90*/ 	.word	0x000388a8
        /*0b94*/ 	.short	0x0100
        /*0b96*/ 	.byte	0x08
	.zero		1


	//   ....[19]....
        /*0b98*/ 	.word	0x00000890
        /*0b9c*/ 	.word	0x000000ff
        /*0ba0*/ 	.word	0x000388b0
        /*0ba4*/ 	.short	0x0100
        /*0ba6*/ 	.byte	0x08
	.zero		1


	//   ....[20]....
        /*0ba8*/ 	.word	0x000008a0
        /*0bac*/ 	.word	0x000000ff
        /*0bb0*/ 	.word	0x000388c0
        /*0bb4*/ 	.short	0x0100
        /*0bb6*/ 	.byte	0x08
	.zero		1


	//   ....[21]....
        /*0bb8*/ 	.word	0x000008b0
        /*0bbc*/ 	.word	0x000000ff
        /*0bc0*/ 	.word	0x000388b8
        /*0bc4*/ 	.short	0x0100
        /*0bc6*/ 	.byte	0x08
	.zero		1


	//   ....[22]....
        /*0bc8*/ 	.word	0x000008c0
        /*0bcc*/ 	.word	0x000000ff
        /*0bd0*/ 	.word	0x000388c8
        /*0bd4*/ 	.short	0x0100
        /*0bd6*/ 	.byte	0x08
	.zero		1


	//   ....[23]....
        /*0bd8*/ 	.word	0x00002350
        /*0bdc*/ 	.word	0x00000004
        /*0be0*/ 	.word	0x00000000
        /*0be4*/ 	.short	0x0101
        /*0be6*/ 	.byte	0x3f
	.zero		1


	//   ....[24]....
        /*0be8*/ 	.word	0x00002e40
        /*0bec*/ 	.word	0x00000004
        /*0bf0*/ 	.word	0x00000000
        /*0bf4*/ 	.short	0x0101
        /*0bf6*/ 	.byte	0x3f
	.zero		1


	//   ....[25]....
        /*0bf8*/ 	.word	0x000041c0
        /*0bfc*/ 	.word	0x00000010
        /*0c00*/ 	.word	0x00038800
        /*0c04*/ 	.short	0x010a
        /*0c06*/ 	.byte	0x3f
	.zero		1


	//   ....[26]....
        /*0c08*/ 	.word	0x00004230
        /*0c0c*/ 	.word	0x00000009
        /*0c10*/ 	.word	0x00038830
        /*0c14*/ 	.short	0x010a
        /*0c16*/ 	.byte	0x3f
	.zero		1


	//   ....[27]....
        /*0c18*/ 	.word	0x000042a0
        /*0c1c*/ 	.word	0x00000009
        /*0c20*/ 	.word	0x00038830
        /*0c24*/ 	.short	0x010a
        /*0c26*/ 	.byte	0x3f
	.zero		1


	//   ....[28]....
        /*0c28*/ 	.word	0x00004520
        /*0c2c*/ 	.word	0x00000010
        /*0c30*/ 	.word	0x00038810
        /*0c34*/ 	.short	0x010a
        /*0c36*/ 	.byte	0x3f
	.zero		1


	//   ....[29]....
        /*0c38*/ 	.word	0x00004560
        /*0c3c*/ 	.word	0x00000009
        /*0c40*/ 	.word	0x00038850
        /*0c44*/ 	.short	0x010a
        /*0c46*/ 	.byte	0x3f
	.zero		1


	//   ....[30]....
        /*0c48*/ 	.word	0x00004630
        /*0c4c*/ 	.word	0x00000009
        /*0c50*/ 	.word	0x00038850
        /*0c54*/ 	.short	0x010a
        /*0c56*/ 	.byte	0x3f
	.zero		1


	//   ....[31]....
        /*0c58*/ 	.word	0x00006610
        /*0c5c*/ 	.word	0x00000007
        /*0c60*/ 	.word	0x00000000
        /*0c64*/ 	.short	0x0101
        /*0c66*/ 	.byte	0x3f
	.zero		1


	//   ....[32]....
        /*0c68*/ 	.word	0x00006d50
        /*0c6c*/ 	.word	0x00000009
        /*0c70*/ 	.word	0x00000000
        /*0c74*/ 	.short	0x0101
        /*0c76*/ 	.byte	0x3f
	.zero		1


	//   ....[33]....
        /*0c78*/ 	.word	0x00006e60
        /*0c7c*/ 	.word	0x00000009
        /*0c80*/ 	.word	0x00038830
        /*0c84*/ 	.short	0x010a
        /*0c86*/ 	.byte	0x3f
	.zero		1


	//   ....[34]....
        /*0c88*/ 	.word	0x00006eb0
        /*0c8c*/ 	.word	0x00000009
        /*0c90*/ 	.word	0x00038830
        /*0c94*/ 	.short	0x010a
        /*0c96*/ 	.byte	0x3f
	.zero		1


	//   ....[35]....
        /*0c98*/ 	.word	0x00007030
        /*0c9c*/ 	.word	0x00000009
        /*0ca0*/ 	.word	0x00038850
        /*0ca4*/ 	.short	0x010a
        /*0ca6*/ 	.byte	0x3f
	.zero		1


	//   ....[36]....
        /*0ca8*/ 	.word	0x00007070
        /*0cac*/ 	.word	0x00000009
        /*0cb0*/ 	.word	0x00038850
        /*0cb4*/ 	.short	0x010a
        /*0cb6*/ 	.byte	0x3f
	.zero		1


	//   ....[37]....
        /*0cb8*/ 	.word	0x00008fa0
        /*0cbc*/ 	.word	0x0000000b
        /*0cc0*/ 	.word	0x00000000
        /*0cc4*/ 	.short	0x0101
        /*0cc6*/ 	.byte	0x3f
	.zero		1


	//   ....[38]....
        /*0cc8*/ 	.word	0x00009f80
        /*0ccc*/ 	.word	0x00000009
        /*0cd0*/ 	.word	0x00000000
        /*0cd4*/ 	.short	0x0101
        /*0cd6*/ 	.byte	0x3f
	.zero		1


	//   ....[39]....
        /*0cd8*/ 	.word	0x0000a0c0
        /*0cdc*/ 	.word	0x00000009
        /*0ce0*/ 	.word	0x00038830
        /*0ce4*/ 	.short	0x010a
        /*0ce6*/ 	.byte	0x3f
	.zero		1


	//   ....[40]....
        /*0ce8*/ 	.word	0x0000a110
        /*0cec*/ 	.word	0x00000009
        /*0cf0*/ 	.word	0x00038830
        /*0cf4*/ 	.short	0x010a
        /*0cf6*/ 	.byte	0x3f
	.zero		1


	//   ....[41]....
        /*0cf8*/ 	.word	0x0000a290
        /*0cfc*/ 	.word	0x00000009
        /*0d00*/ 	.word	0x00038850
        /*0d04*/ 	.short	0x010a
        /*0d06*/ 	.byte	0x3f
	.zero		1


	//   ....[42]....
        /*0d08*/ 	.word	0x0000a2d0
        /*0d0c*/ 	.word	0x00000009
        /*0d10*/ 	.word	0x00038850
        /*0d14*/ 	.short	0x010a
        /*0d16*/ 	.byte	0x3f
	.zero		1


	//   ....[43]....
        /*0d18*/ 	.word	0x0000c020
        /*0d1c*/ 	.word	0x000000a3
        /*0d20*/ 	.word	0x00000000
        /*0d24*/ 	.short	0x0101
        /*0d26*/ 	.byte	0x3f
	.zero		1


	//   ....[44]....
        /*0d28*/ 	.word	0x0000ccb0
        /*0d2c*/ 	.word	0x00000009
        /*0d30*/ 	.word	0x00000000
        /*0d34*/ 	.short	0x0101
        /*0d36*/ 	.byte	0x3f
	.zero		1


	//   ....[45]....
        /*0d38*/ 	.word	0x0000f570
        /*0d3c*/ 	.word	0x00000008
        /*0d40*/ 	.word	0x00000000
        /*0d44*/ 	.short	0x0101
        /*0d46*/ 	.byte	0x3f
	.zero		1


	//   ....[46]....
        /*0d48*/ 	.word	0x0000fe60
        /*0d4c*/ 	.word	0x00000008
        /*0d50*/ 	.word	0x00000000
        /*0d54*/ 	.short	0x0101
        /*0d56*/ 	.byte	0x3f
	.zero		1


	//   ....[47]....
        /*0d58*/ 	.word	0x00014400
        /*0d5c*/ 	.word	0x00000000
        /*0d60*/ 	.word	0x00038840
        /*0d64*/ 	.short	0x010a
        /*0d66*/ 	.byte	0x3f
	.zero		1


	//   ....[48]....
        /*0d68*/ 	.word	0x00014f40
        /*0d6c*/ 	.word	0x00000012
        /*0d70*/ 	.word	0x00038800
        /*0d74*/ 	.short	0x0107
        /*0d76*/ 	.byte	0x3f
	.zero		1


	//   ....[49]....
        /*0d78*/ 	.word	0x00014fe0
        /*0d7c*/ 	.word	0x00000012
        /*0d80*/ 	.word	0x00038800
        /*0d84*/ 	.short	0x0101
        /*0d86*/ 	.byte	0x3f
	.zero		1


	//   ....[50]....
        /*0d88*/ 	.word	0x00015f10
        /*0d8c*/ 	.word	0x00000012
        /*0d90*/ 	.word	0x00038810
        /*0d94*/ 	.short	0x0107
        /*0d96*/ 	.byte	0x3f
	.zero		1


	//   ....[51]....
        /*0d98*/ 	.word	0x00016010
        /*0d9c*/ 	.word	0x00000012
        /*0da0*/ 	.word	0x00038810
        /*0da4*/ 	.short	0x0101
        /*0da6*/ 	.byte	0x3f
	.zero		1


	//   ....[52]....
        /*0da8*/ 	.word	0x00016030
        /*0dac*/ 	.word	0x00000012
        /*0db0*/ 	.word	0x00038820
        /*0db4*/ 	.short	0x010a
        /*0db6*/ 	.byte	0x3f
	.zero		1


	//   ....[53]....
        /*0db8*/ 	.word	0x00016110
        /*0dbc*/ 	.word	0x00000000
        /*0dc0*/ 	.word	0x00038860
        /*0dc4*/ 	.short	0x010a
        /*0dc6*/ 	.byte	0x3f
	.zero		1


	//   ....[54]....
        /*0dc8*/ 	.word	0x00016da0
        /*0dcc*/ 	.word	0x00000003
        /*0dd0*/ 	.word	0x00038840
        /*0dd4*/ 	.short	0x010a
        /*0dd6*/ 	.byte	0x3f
	.zero		1


	//   ....[55]....
        /*0dd8*/ 	.word	0x00017000
        /*0ddc*/ 	.word	0x00000003
        /*0de0*/ 	.word	0x00038860
        /*0de4*/ 	.short	0x010a
        /*0de6*/ 	.byte	0x3f
	.zero		1


	//   ....[56]....
        /*0de8*/ 	.word	0x00017bc0
        /*0dec*/ 	.word	0x00000004
        /*0df0*/ 	.word	0x00038840
        /*0df4*/ 	.short	0x010a
        /*0df6*/ 	.byte	0x3f
	.zero		1


	//   ....[57]....
        /*0df8*/ 	.word	0x00017e10
        /*0dfc*/ 	.word	0x00000004
        /*0e00*/ 	.word	0x00038860
        /*0e04*/ 	.short	0x010a
        /*0e06*/ 	.byte	0x3f
	.zero		1


	//   ....[58]....
        /*0e08*/ 	.word	0x00018950
        /*0e0c*/ 	.word	0x00000004
        /*0e10*/ 	.word	0x00038840
        /*0e14*/ 	.short	0x010a
        /*0e16*/ 	.byte	0x3f
	.zero		1


	//   ....[59]....
        /*0e18*/ 	.word	0x00018bb0
        /*0e1c*/ 	.word	0x00000004
        /*0e20*/ 	.word	0x00038860
        /*0e24*/ 	.short	0x010a
        /*0e26*/ 	.byte	0x3f
	.zero		1


	//   ....[60]....
        /*0e28*/ 	.word	0x0001a930
        /*0e2c*/ 	.word	0x00000000
        /*0e30*/ 	.word	0x00038820
        /*0e34*/ 	.short	0x010a
        /*0e36*/ 	.byte	0x3f
	.zero		1


	//   ....[61]....
        /*0e38*/ 	.word	0x0001aaf0
        /*0e3c*/ 	.word	0x00000006
        /*0e40*/ 	.word	0x00000000
        /*0e44*/ 	.short	0x010a
        /*0e46*/ 	.byte	0x3f
	.zero		1


	//   ....[62]....
        /*0e48*/ 	.word	0x0001ab60
        /*0e4c*/ 	.word	0x00000007
        /*0e50*/ 	.word	0x00000000
        /*0e54*/ 	.short	0x010a
        /*0e56*/ 	.byte	0x3f
	.zero		1


	//   ....[63]....
        /*0e58*/ 	.word	0x0001abd0
        /*0e5c*/ 	.word	0x00000004
        /*0e60*/ 	.word	0x00000000
        /*0e64*/ 	.short	0x010a
        /*0e66*/ 	.byte	0x3f
	.zero		1


	//   ....[64]....
        /*0e68*/ 	.word	0x0001ac00
        /*0e6c*/ 	.word	0x00000003
        /*0e70*/ 	.word	0x00000000
        /*0e74*/ 	.short	0x010a
        /*0e76*/ 	.byte	0x3f
	.zero		1


	//   ....[65]....
        /*0e78*/ 	.word	0x0001ac60
        /*0e7c*/ 	.word	0x00000010
        /*0e80*/ 	.word	0x00038800
        /*0e84*/ 	.short	0x010a
        /*0e86*/ 	.byte	0x3f
	.zero		1


	//   ....[66]....
        /*0e88*/ 	.word	0x0001acb0
        /*0e8c*/ 	.word	0x00000009
        /*0e90*/ 	.word	0x00038830
        /*0e94*/ 	.short	0x010a
        /*0e96*/ 	.byte	0x3f
	.zero		1


	//   ....[67]....
        /*0e98*/ 	.word	0x0001ad00
        /*0e9c*/ 	.word	0x00000010
        /*0ea0*/ 	.word	0x00038810
        /*0ea4*/ 	.short	0x010a
        /*0ea6*/ 	.byte	0x3f
	.zero		1


	//   ....[68]....
        /*0ea8*/ 	.word	0x0001ad50
        /*0eac*/ 	.word	0x00000009
        /*0eb0*/ 	.word	0x00038850
        /*0eb4*/ 	.short	0x010a
        /*0eb6*/ 	.byte	0x3f
	.zero		1


	//   ....[69]....
        /*0eb8*/ 	.word	0x0001ada0
        /*0ebc*/ 	.word	0x00000009
        /*0ec0*/ 	.word	0x00038830
        /*0ec4*/ 	.short	0x010a
        /*0ec6*/ 	.byte	0x3f
	.zero		1


	//   ....[70]....
        /*0ec8*/ 	.word	0x0001adf0
        /*0ecc*/ 	.word	0x00000009
        /*0ed0*/ 	.word	0x00038850
        /*0ed4*/ 	.short	0x010a
        /*0ed6*/ 	.byte	0x3f
	.zero		1


	//   ....[71]....
        /*0ed8*/ 	.word	0x0001ae40
        /*0edc*/ 	.word	0x00000009
        /*0ee0*/ 	.word	0x00038830
        /*0ee4*/ 	.short	0x010a
        /*0ee6*/ 	.byte	0x3f
	.zero		1


	//   ....[72]....
        /*0ee8*/ 	.word	0x0001ae90
        /*0eec*/ 	.word	0x00000009
        /*0ef0*/ 	.word	0x00038850
        /*0ef4*/ 	.short	0x010a
        /*0ef6*/ 	.byte	0x3f
	.zero		1


	//   ....[73]....
        /*0ef8*/ 	.word	0x0001b030
        /*0efc*/ 	.word	0x00000000
        /*0f00*/ 	.word	0x00038840
        /*0f04*/ 	.short	0x010a
        /*0f06*/ 	.byte	0x3f
	.zero		1


	//   ....[74]....
        /*0f08*/ 	.word	0x0001c130
        /*0f0c*/ 	.word	0x00000012
        /*0f10*/ 	.word	0x00038820
        /*0f14*/ 	.short	0x010a
        /*0f16*/ 	.byte	0x3f
	.zero		1


	//   ....[75]....
        /*0f18*/ 	.word	0x0001c180
        /*0f1c*/ 	.word	0x00000000
        /*0f20*/ 	.word	0x00038860
        /*0f24*/ 	.short	0x010a
        /*0f26*/ 	.byte	0x3f
	.zero		1


	//   ....[76]....
        /*0f28*/ 	.word	0x0001c1d0
        /*0f2c*/ 	.word	0x00000003
        /*0f30*/ 	.word	0x00038840
        /*0f34*/ 	.short	0x010a
        /*0f36*/ 	.byte	0x3f
	.zero		1


	//   ....[77]....
        /*0f38*/ 	.word	0x0001c220
        /*0f3c*/ 	.word	0x00000003
        /*0f40*/ 	.word	0x00038860
        /*0f44*/ 	.short	0x010a
        /*0f46*/ 	.byte	0x3f
	.zero		1


	//   ....[78]....
        /*0f48*/ 	.word	0x0001c270
        /*0f4c*/ 	.word	0x00000004
        /*0f50*/ 	.word	0x00038840
        /*0f54*/ 	.short	0x010a
        /*0f56*/ 	.byte	0x3f
	.zero		1


	//   ....[79]....
        /*0f58*/ 	.word	0x0001c2c0
        /*0f5c*/ 	.word	0x00000004
        /*0f60*/ 	.word	0x00038860
        /*0f64*/ 	.short	0x010a
        /*0f66*/ 	.byte	0x3f
	.zero		1


	//   ....[80]....
        /*0f68*/ 	.word	0x0001c310
        /*0f6c*/ 	.word	0x00000004
        /*0f70*/ 	.word	0x00038840
        /*0f74*/ 	.short	0x010a
        /*0f76*/ 	.byte	0x3f
	.zero		1


	//   ....[81]....
        /*0f78*/ 	.word	0x0001c360
        /*0f7c*/ 	.word	0x00000004
        /*0f80*/ 	.word	0x00038860
        /*0f84*/ 	.short	0x010a
        /*0f86*/ 	.byte	0x3f
	.zero		1


	//   ....[82]....
        /*0f88*/ 	.word	0x0001ced0
        /*0f8c*/ 	.word	0x00000000
        /*0f90*/ 	.word	0x00038820
        /*0f94*/ 	.short	0x010a
        /*0f96*/ 	.byte	0x3f
	.zero		1


	//   ....[83]....
        /*0f98*/ 	.word	0x0001d070
        /*0f9c*/ 	.word	0x00000006
        /*0fa0*/ 	.word	0x00000000
        /*0fa4*/ 	.short	0x010a
        /*0fa6*/ 	.byte	0x3f
	.zero		1


	//   ....[84]....
        /*0fa8*/ 	.word	0x0001d0c0
        /*0fac*/ 	.word	0x00000007
        /*0fb0*/ 	.word	0x00000000
        /*0fb4*/ 	.short	0x010a
        /*0fb6*/ 	.byte	0x3f
	.zero		1


	//   ....[85]....
        /*0fb8*/ 	.word	0x0001d110
        /*0fbc*/ 	.word	0x00000004
        /*0fc0*/ 	.word	0x00000000
        /*0fc4*/ 	.short	0x010a
        /*0fc6*/ 	.byte	0x3f
	.zero		1


	//----- nvinfo : EIATTR_NUM_MBARRIERS
	.align		4
.L_614:
        /*0fc8*/ 	.byte	0x03, 0x38
        /*0fca*/ 	.short	0x0017


	//----- nvinfo : EIATTR_EXIT_INSTR_OFFSETS
	.align		4
        /*0fcc*/ 	.byte	0x04, 0x1c
        /*0fce*/ 	.short	(.L_616 - .L_615)


	//   ....[0]....
.L_615:
        /*0fd0*/ 	.word	0x00000a70


	//   ....[1]....
        /*0fd4*/ 	.word	0x00011ff0


	//   ....[2]....
        /*0fd8*/ 	.word	0x0001ac50


	//----- nvinfo : EIATTR_MAX_THREADS
	.align		4
.L_616:
        /*0fdc*/ 	.byte	0x04, 0x05
        /*0fde*/ 	.short	(.L_618 - .L_617)
.L_617:
        /*0fe0*/ 	.word	0x00000180
        /*0fe4*/ 	.word	0x00000001
        /*0fe8*/ 	.word	0x00000001


	//----- nvinfo : EIATTR_CRS_STACK_SIZE
	.align		4
.L_618:
        /*0fec*/ 	.byte	0x04, 0x1e
        /*0fee*/ 	.short	(.L_620 - .L_619)
.L_619:
        /*0ff0*/ 	.word	0x00000000


	//----- nvinfo : EIATTR_CBANK_PARAM_SIZE
	.align		4
.L_620:
        /*0ff4*/ 	.byte	0x03, 0x19
        /*0ff6*/ 	.short	0x0bf0


	//----- nvinfo : EIATTR_PARAM_CBANK
	.align		4
        /*0ff8*/ 	.byte	0x04, 0x0a
        /*0ffa*/ 	.short	(.L_622 - .L_621)
	.align		4
.L_621:
        /*0ffc*/ 	.word	index@(.nv.constant0._ZN7cutlass13device_kernelIN5flash11enable_sm90INS1_16FlashAttnFwdSm90INS1_25CollectiveMainloopFwdSm90ILi2EN4cute5tupleIJNS5_1CILi1EEES8_S8_EEENS6_IJNS7_ILi64EEESA_SA_EEELi512ENS_10bfloat16_tEfNS_4arch4Sm90ELb1ELb0ELb0ELb1ELb0ELb0ELb1ELb0ELb0ELb1ELb1ELb0EEENS1_21CollectiveEpilogueFwdINS6_IJSA_NS7_ILi512EEESA_EEES9_SC_SE_Li256ELb1ELb1ELb1ELb0EEENS1_36VarlenDynamicPersistentTileSchedulerILi64ELi64ELi256ELi128ELb1ELb1ELb1ELb1ELb1ELb1EEEEEEEEEvNT_6ParamsE)
        /*1000*/ 	.short	0x0210
        /*1002*/ 	.short	0x0bf0


	//----- nvinfo : EIATTR_SW_WAR
	.align		4
.L_622:
        /*1004*/ 	.byte	0x04, 0x36
        /*1006*/ 	.short	(.L_624 - .L_623)
.L_623:
        /*1008*/ 	.word	0x00000008
.L_624:


//--------------------- .nv.info._ZN7cutlass13device_kernelIN5flash11enable_sm90INS1_16FlashAttnFwdSm90INS1_25CollectiveMainloopFwdSm90ILi2EN4cute5tupleIJNS5_1CILi1EEES8_S8_EEENS6_IJNS7_ILi64EEESA_SA_EEELi512ENS_10bfloat16_tEfNS_4arch4Sm90ELb1ELb0ELb0ELb1ELb0ELb1ELb1ELb0ELb0ELb1ELb1ELb0EEENS1_21CollectiveEpilogueFwdINS6_IJSA_NS7_ILi512EEESA_EEES9_SC_SE_Li256ELb1ELb1ELb1ELb0EEENS1_36VarlenDynamicPersistentTileSchedulerILi64ELi64ELi256ELi128ELb1ELb1ELb1ELb1ELb1ELb1EEEEEEEEEvNT_6ParamsE --------------------------
	.section	.nv.info._ZN7cutlass13device_kernelIN5flash11enable_sm90INS1_16FlashAttnFwdSm90INS1_25CollectiveMainloopFwdSm90ILi2EN4cute5tupleIJNS5_1CILi1EEES8_S8_EEENS6_IJNS7_ILi64EEESA_SA_EEELi512ENS_10bfloat16_tEfNS_4arch4Sm90ELb1ELb0ELb0ELb1ELb0ELb1ELb1ELb0ELb0ELb1ELb1ELb0EEENS1_21CollectiveEpilogueFwdINS6_IJSA_NS7_ILi512EEESA_EEES9_SC_SE_Li256ELb1ELb1ELb1ELb0EEENS1_36VarlenDynamicPersistentTileSchedulerILi64ELi64ELi256ELi128ELb1ELb1ELb1ELb1ELb1ELb1EEEEEEEEEvNT_6ParamsE,"",@"SHT_CUDA_INFO"
	.sectionflags	@""
	.align	4


	//----- nvinfo : EIATTR_CUDA_API_VERSION
	.align		4
        /*0000*/ 	.byte	0x04, 0x37
        /*0002*/ 	.short	(.L_626 - .L_625)
.L_625:
        /*0004*/ 	.word	0x00000082


	//----- nvinfo : EIATTR_KPARAM_INFO
	.align		4
.L_626:
        /*0008*/ 	.byte	0x04, 0x17
        /*000a*/ 	.short	(.L_628 - .L_627)
.L_627:
        /*000c*/ 	.word	0x00000000
        /*0010*/ 	.short	0x0000
        /*0012*/ 	.short	0x0070
        /*0014*/ 	.byte	0x00, 0xf0, 0x01, 0x2e


	//----- nvinfo : EIATTR_SPARSE_MMA_MASK
	.align		4
.L_628:
        /*0018*/ 	.byte	0x03, 0x50
        /*001a*/ 	.short	0x0000


	//----- nvinfo : EIATTR_MAXREG_COUNT
	.align		4
        /*001c*/ 	.byte	0x03, 0x1b
        /*001e*/ 	.short	0x00a8


	//----- nvinfo : EIATTR_NUM_BARRIERS
	.align		4
        /*0020*/ 	.byte	0x02, 0x4c
        /*0022*/ 	.byte	0x10
	.zero		1


	//----- nvinfo : EIATTR_EXTERNS
	.align		4
        /*0024*/ 	.byte	0x04, 0x0f
        /*0026*/ 	.short	(.L_630 - .L_629)


	//   ....[0]....
	.align		4
.L_629:
        /*0028*/ 	.word	index@(__assertfail)


	//----- nvinfo : EIATTR_ANNOTATIONS
	.align		4
.L_630:
        /*002c*/ 	.byte	0x04, 0x55
        /*002e*/ 	.short	(.L_632 - .L_631)


	//   ....[0]....
.L_631:
        /* <DEDUP_REMOVED lines=104> */


	//----- nvinfo : EIATTR_MERCURY_ISA_VERSION
	.align		4
.L_632:
        /*0698*/ 	.byte	0x03, 0x5f
        /*069a*/ 	.short	0x0101


	//----- nvinfo : EIATTR_UNUSED_LOAD_BYTE_OFFSET
	.align		4
        /*069c*/ 	.byte	0x04, 0x44
        /*069e*/ 	.short	(.L_634 - .L_633)


	//   ....[0]....
.L_633:
        /*06a0*/ 	.word	0x00000ab0
        /*06a4*/ 	.word	0x0000fff0


	//   ....[1]....
        /*06a8*/ 	.word	0x00014a10
        /*06ac*/ 	.word	0x0000fff0


	//----- nvinfo : EIATTR_INT_WARP_WIDE_INSTR_OFFSETS
	.align		4
.L_634:
        /*06b0*/ 	.byte	0x04, 0x31
        /*06b2*/ 	.short	(.L_636 - .L_635)


	//   ....[0]....
.L_635:
        /*06b4*/ 	.word	0x00000190


	//   ....[1]....
        /*06b8*/ 	.word	0x000001d0


	//   ....[2]....
        /*06bc*/ 	.word	0x00000240


	//   ....[3]....
        /*06c0*/ 	.word	0x00000250


	//   ....[4]....
        /*06c4*/ 	.word	0x0001cfd0


	//   ....[5]....
        /*06c8*/ 	.word	0x0001d030


	//   ....[6]....
        /*06cc*/ 	.word	0x000229c0


	//   ....[7]....
        /*06d0*/ 	.word	0x00022a20


	//----- nvinfo : EIATTR_COOP_GROUP_MASK_REGIDS
	.align		4
.L_636:
        /*06d4*/ 	.byte	0x04, 0x29
        /*06d6*/ 	.short	(.L_638 - .L_637)


	//   ....[0]....
.L_637:
        /*06d8*/ 	.word	0xffffffff


	//   ....[1]....
        /*06dc*/ 	.word	0xffffffff


	//   ....[2]....
        /*06e0*/ 	.word	0xffffffff


	//   ....[3]....
        /*06e4*/ 	.word	0xffffffff


	//   ....[4]....
        /*06e8*/ 	.word	0xffffffff


	//   ....[5]....
        /*06ec*/ 	.word	0xffffffff


	//   ....[6]....
        /*06f0*/ 	.word	0xffffffff


	//   ....[7]....
        /*06f4*/ 	.word	0xffffffff


	//   ....[8]....
        /*06f8*/ 	.word	0xffffffff


	//   ....[9]....
        /*06fc*/ 	.word	0xffffffff


	//   ....[10]....
        /*0700*/ 	.word	0xffffffff


	//   ....[11]....
        /*0704*/ 	.word	0xffffffff


	//   ....[12]....
        /*0708*/ 	.word	0xffffffff


	//   ....[13]....
        /*070c*/ 	.word	0xffffffff


	//   ....[14]....
        /*0710*/ 	.word	0xffffffff


	//   ....[15]....
        /*0714*/ 	.word	0xffffffff


	//   ....[16]....
        /*0718*/ 	.word	0xffffffff


	//   ....[17]....
        /*071c*/ 	.word	0xffffffff


	//   ....[18]....
        /*0720*/ 	.word	0xffffffff


	//   ....[19]....
        /*0724*/ 	.word	0xffffffff


	//   ....[20]....
        /*0728*/ 	.word	0xffffffff


	//   ....[21]....
        /*072c*/ 	.word	0xffffffff


	//   ....[22]....
        /*0730*/ 	.word	0xffffffff


	//   ....[23]....
        /*0734*/ 	.word	0xffffffff


	//   ....[24]....
        /*0738*/ 	.word	0xffffffff


	//   ....[25]....
        /*073c*/ 	.word	0xffffffff


	//   ....[26]....
        /*0740*/ 	.word	0xffffffff


	//   ....[27]....
        /*0744*/ 	.word	0xffffffff


	//   ....[28]....
        /*0748*/ 	.word	0xffffffff


	//   ....[29]....
        /*074c*/ 	.word	0xffffffff


	//   ....[30]....
        /*0750*/ 	.word	0xffffffff


	//   ....[31]....
        /*0754*/ 	.word	0xffffffff


	//   ....[32]....
        /*0758*/ 	.word	0xffffffff


	//   ....[33]....
        /*075c*/ 	.word	0xffffffff


	//   ....[34]....
        /*0760*/ 	.word	0xffffffff


	//   ....[35]....
        /*0764*/ 	.word	0xffffffff


	//   ....[36]....
        /*0768*/ 	.word	0xffffffff


	//   ....[37]....
        /*076c*/ 	.word	0xffffffff


	//   ....[38]....
        /*0770*/ 	.word	0xffffffff


	//   ....[39]....
        /*0774*/ 	.word	0xffffffff


	//   ....[40]....
        /*0778*/ 	.word	0xffffffff


	//   ....[41]....
        /*077c*/ 	.word	0xffffffff


	//   ....[42]....
        /*0780*/ 	.word	0xffffffff


	//   ....[43]....
        /*0784*/ 	.word	0xffffffff


	//   ....[44]....
        /*0788*/ 	.word	0xffffffff


	//   ....[45]....
        /*078c*/ 	.word	0xffffffff


	//   ....[46]....
        /*0790*/ 	.word	0xffffffff


	//   ....[47]....
        /*0794*/ 	.word	0xffffffff


	//   ....[48]....
        /*0798*/ 	.word	0xffffffff


	//   ....[49]....
        /*079c*/ 	.word	0xffffffff


	//   ....[50]....
        /*07a0*/ 	.word	0xffffffff


	//   ....[51]....
        /*07a4*/ 	.word	0xffffffff


	//   ....[52]....
        /*07a8*/ 	.word	0xffffffff


	//   ....[53]....
        /*07ac*/ 	.word	0xffffffff


	//   ....[54]....
        /*07b0*/ 	.word	0xffffffff


	//   ....[55]....
        /*07b4*/ 	.word	0xffffffff


	//   ....[56]....
        /*07b8*/ 	.word	0xffffffff


	//   ....[57]....
        /*07bc*/ 	.word	0xffffffff


	//   ....[58]....
        /*07c0*/ 	.word	0xffffffff


	//   ....[59]....
        /*07c4*/ 	.word	0xffffffff


	//   ....[60]....
        /*07c8*/ 	.word	0xffffffff


	//   ....[61]....
        /*07cc*/ 	.word	0xffffffff


	//   ....[62]....
        /*07d0*/ 	.word	0xffffffff


	//   ....[63]....
        /*07d4*/ 	.word	0xffffffff


	//   ....[64]....
        /*07d8*/ 	.word	0xffffffff


	//   ....[65]....
        /*07dc*/ 	.word	0xffffffff


	//   ....[66]....
        /*07e0*/ 	.word	0xffffffff


	//   ....[67]....
        /*07e4*/ 	.word	0xffffffff


	//   ....[68]....
        /*07e8*/ 	.word	0xffffffff


	//   ....[69]....
        /*07ec*/ 	.word	0xffffffff


	//   ....[70]....
        /*07f0*/ 	.word	0xffffffff


	//   ....[71]....
        /*07f4*/ 	.word	0xffffffff


	//   ....[72]....
        /*07f8*/ 	.word	0xffffffff


	//   ....[73]....
        /*07fc*/ 	.word	0xffffffff


	//   ....[74]....
        /*0800*/ 	.word	0xffffffff


	//   ....[75]....
        /*0804*/ 	.word	0xffffffff


	//   ....[76]....
        /*0808*/ 	.word	0xffffffff


	//   ....[77]....
        /*080c*/ 	.word	0xffffffff


	//   ....[78]....
        /*0810*/ 	.word	0xffffffff


	//   ....[79]....
        /*0814*/ 	.word	0xffffffff


	//   ....[80]....
        /*0818*/ 	.word	0xffffffff


	//   ....[81]....
        /*081c*/ 	.word	0xffffffff


	//   ....[82]....
        /*0820*/ 	.word	0xffffffff


	//   ....[83]....
        /*0824*/ 	.word	0xffffffff


	//   ....[84]....
        /*0828*/ 	.word	0xffffffff


	//   ....[85]....
        /*082c*/ 	.word	0xffffffff


	//   ....[86]....
        /*0830*/ 	.word	0xffffffff


	//   ....[87]....
        /*0834*/ 	.word	0xffffffff


	//   ....[88]....
        /*0838*/ 	.word	0xffffffff


	//   ....[89]....
        /*083c*/ 	.word	0xffffffff


	//   ....[90]....
        /*0840*/ 	.word	0xffffffff


	//   ....[91]....
        /*0844*/ 	.word	0xffffffff


	//   ....[92]....
        /*0848*/ 	.word	0xffffffff


	//   ....[93]....
        /*084c*/ 	.word	0xffffffff


	//   ....[94]....
        /*0850*/ 	.word	0xffffffff


	//   ....[95]....
        /*0854*/ 	.word	0xffffffff


	//   ....[96]....
        /*0858*/ 	.word	0xffffffff


	//   ....[97]....
        /*085c*/ 	.word	0xffffffff


	//   ....[98]....
        /*0860*/ 	.word	0xffffffff


	//   ....[99]....
        /*0864*/ 	.word	0xffffffff


	//   ....[100]....
        /*0868*/ 	.word	0xffffffff


	//   ....[101]....
        /*086c*/ 	.word	0xffffffff


	//   ....[102]....
        /*0870*/ 	.word	0xffffffff


	//   ....[103]....
        /*0874*/ 	.word	0xffffffff


	//   ....[104]....
        /*0878*/ 	.word	0xffffffff


	//   ....[105]....
        /*087c*/ 	.word	0xffffffff


	//   ....[106]....
        /*0880*/ 	.word	0xffffffff


	//   ....[107]....
        /*0884*/ 	.word	0xffffffff


	//   ....[108]....
        /*0888*/ 	.word	0xffffffff


	//   ....[109]....
        /*088c*/ 	.word	0xffffffff


	//   ....[110]....
        /*0890*/ 	.word	0xffffffff


	//   ....[111]....
        /*0894*/ 	.word	0xffffffff


	//   ....[112]....
        /*0898*/ 	.word	0xffffffff


	//   ....[113]....
        /*089c*/ 	.word	0xffffffff


	//   ....[114]....
        /*08a0*/ 	.word	0xffffffff


	//   ....[115]....
        /*08a4*/ 	.word	0xffffffff


	//   ....[116]....
        /*08a8*/ 	.word	0xffffffff


	//   ....[117]....
        /*08ac*/ 	.word	0xffffffff


	//   ....[118]....
        /*08b0*/ 	.word	0xffffffff


	//   ....[119]....
        /*08b4*/ 	.word	0xffffffff


	//   ....[120]....
        /*08b8*/ 	.word	0xffffffff


	//   ....[121]....
        /*08bc*/ 	.word	0xffffffff


	//   ....[122]....
        /*08c0*/ 	.word	0x0500000f


	//   ....[123]....
        /*08c4*/ 	.word	0x0500000f


	//   ....[124]....
        /*08c8*/ 	.word	0x0500000f


	//   ....[125]....
        /*08cc*/ 	.word	0x0500000f


	//   ....[126]....
        /*08d0*/ 	.word	0x0500000f


	//   ....[127]....
        /*08d4*/ 	.word	0x0500000f


	//   ....[128]....
        /*08d8*/ 	.word	0x0500000f


	//   ....[129]....
        /*08dc*/ 	.word	0x0500000f


	//   ....[130]....
        /*08e0*/ 	.word	0x0500000f


	//   ....[131]....
        /*08e4*/ 	.word	0x0500000f


	//   ....[132]....
        /*08e8*/ 	.word	0x0500000f


	//   ....[133]....
        /*08ec*/ 	.word	0x0500000f


	//   ....[134]....
        /*08f0*/ 	.word	0x0500000f


	//   ....[135]....
        /*08f4*/ 	.word	0x0500000f


	//   ....[136]....
        /*08f8*/ 	.word	0x0500000f


	//   ....[137]....
        /*08fc*/ 	.word	0x0500000f


	//   ....[138]....
        /*0900*/ 	.word	0x0500000f


	//   ....[139]....
        /*0904*/ 	.word	0x0500000f


	//   ....[140]....
        /*0908*/ 	.word	0x0500000f


	//   ....[141]....
        /*090c*/ 	.word	0x0500000f


	//   ....[142]....
        /*0910*/ 	.word	0x0500000f


	//   ....[143]....
        /*0914*/ 	.word	0x0500000f


	//   ....[144]....
        /*0918*/ 	.word	0x0500000f


	//   ....[145]....
        /*091c*/ 	.word	0x0500000f


	//   ....[146]....
        /*0920*/ 	.word	0x0500000f


	//   ....[147]....
        /*0924*/ 	.word	0x0500000f


	//   ....[148]....
        /*0928*/ 	.word	0x0500000f


	//   ....[149]....
        /*092c*/ 	.word	0x0500000f


	//   ....[150]....
        /*0930*/ 	.word	0x0500000f


	//   ....[151]....
        /*0934*/ 	.word	0x0500000f


	//   ....[152]....
        /*0938*/ 	.word	0x0500000f


	//   ....[153]....
        /*093c*/ 	.word	0x0500000f


	//   ....[154]....
        /*0940*/ 	.word	0x0500000f


	//   ....[155]....
        /*0944*/ 	.word	0x0500000f


	//   ....[156]....
        /*0948*/ 	.word	0x0500000f


	//   ....[157]....
        /*094c*/ 	.word	0x0500000f


	//   ....[158]....
        /*0950*/ 	.word	0x0500000f


	//   ....[159]....
        /*0954*/ 	.word	0x0500000f


	//   ....[160]....
        /*0958*/ 	.word	0x0500000f


	//   ....[161]....
        /*095c*/ 	.word	0x0500000f


	//   ....[162]....
        /*0960*/ 	.word	0x0500000f


	//   ....[163]....
        /*0964*/ 	.word	0x0500000f


	//   ....[164]....
        /*0968*/ 	.word	0x0500000f


	//   ....[165]....
        /*096c*/ 	.word	0x0500000f


	//   ....[166]....
        /*0970*/ 	.word	0x0500000f


	//   ....[167]....
        /*0974*/ 	.word	0x0500000f


	//   ....[168]....
        /*0978*/ 	.word	0x0500000f


	//   ....[169]....
        /*097c*/ 	.word	0x0500000f


	//   ....[170]....
        /*0980*/ 	.word	0x0500000f


	//   ....[171]....
        /*0984*/ 	.word	0x0500000f


	//   ....[172]....
        /*0988*/ 	.word	0x0500000f


	//   ....[173]....
        /*098c*/ 	.word	0x0500000f


	//   ....[174]....
        /*0990*/ 	.word	0x0500000f


	//----- nvinfo : EIATTR_COOP_GROUP_INSTR_OFFSETS
	.align		4
.L_638:
        /*0994*/ 	.byte	0x04, 0x28
        /*0996*/ 	.short	(.L_640 - .L_639)


	//   ....[0]....
.L_639:
        /*0998*/ 	.word	0x00000070


	//   ....[1]....
        /*099c*/ 	.word	0x000001a0


	//   ....[2]....
        /*09a0*/ 	.word	0x000001f0


	//   ....[3]....
        /*09a4*/ 	.word	0x00000400


	//   ....[4]....
        /*09a8*/ 	.word	0x00000560


	//   ....[5]....
        /*09ac*/ 	.word	0x00000680


	//   ....[6]....
        /*09b0*/ 	.word	0x000007e0


	//   ....[7]....
        /*09b4*/ 	.word	0x00005330


	//   ....[8]....
        /*09b8*/ 	.word	0x00007290


	//   ....[9]....
        /*09bc*/ 	.word	0x00007a10


	//   ....[10]....
        /*09c0*/ 	.word	0x00007a20


	//   ....[11]....
        /*09c4*/ 	.word	0x00007a30


	//   ....[12]....
        /*09c8*/ 	.word	0x00007a40


	//   ....[13]....
        /*09cc*/ 	.word	0x00007d20


	//   ....[14]....
        /*09d0*/ 	.word	0x00007d30


	//   ....[15]....
        /*09d4*/ 	.word	0x00007d40


	//   ....[16]....
        /*09d8*/ 	.word	0x00007d50


	//   ....[17]....
        /*09dc*/ 	.word	0x00009030


	//   ....[18]....
        /*09e0*/ 	.word	0x00009040


	//   ....[19]....
        /*09e4*/ 	.word	0x00009050


	//   ....[20]....
        /*09e8*/ 	.word	0x00009060


	//   ....[21]....
        /*09ec*/ 	.word	0x00009270


	//   ....[22]....
        /*09f0*/ 	.word	0x00009280


	//   ....[23]....
        /*09f4*/ 	.word	0x00009290


	//   ....[24]....
        /*09f8*/ 	.word	0x000092a0


	//   ....[25]....
        /*09fc*/ 	.word	0x0000ab60


	//   ....[26]....
        /*0a00*/ 	.word	0x0000c280


	//   ....[27]....
        /*0a04*/ 	.word	0x0000c2b0


	//   ....[28]....
        /*0a08*/ 	.word	0x0000c680


	//   ....[29]....
        /*0a0c*/ 	.word	0x0000c770


	//   ....[30]....
        /*0a10*/ 	.word	0x0000caf0


	//   ....[31]....
        /*0a14*/ 	.word	0x0000cbb0


	//   ....[32]....
        /*0a18*/ 	.word	0x0000d450


	//   ....[33]....
        /*0a1c*/ 	.word	0x0000da40


	//   ....[34]....
        /*0a20*/ 	.word	0x0000f180


	//   ....[35]....
        /*0a24*/ 	.word	0x0000f420


	//   ....[36]....
        /*0a28*/ 	.word	0x0000f530


	//   ....[37]....
        /*0a2c*/ 	.word	0x0000f7d0


	//   ....[38]....
        /*0a30*/ 	.word	0x0000f870


	//   ....[39]....
        /*0a34*/ 	.word	0x0000f990


	//   ....[40]....
        /*0a38*/ 	.word	0x00010c10


	//   ....[41]....
        /*0a3c*/ 	.word	0x00011260


	//   ....[42]....
        /*0a40*/ 	.word	0x00012b80


	//   ....[43]....
        /*0a44*/ 	.word	0x00012b90


	//   ....[44]....
        /*0a48*/ 	.word	0x00012bb0


	//   ....[45]....
        /*0a4c*/ 	.word	0x00012d30


	//   ....[46]....
        /*0a50*/ 	.word	0x00013ee0


	//   ....[47]....
        /*0a54*/ 	.word	0x00013f30


	//   ....[48]....
        /*0a58*/ 	.word	0x00013f90


	//   ....[49]....
        /*0a5c*/ 	.word	0x000140e0


	//   ....[50]....
        /*0a60*/ 	.word	0x000142b0


	//   ....[51]....
        /*0a64*/ 	.word	0x00015720


	//   ....[52]....
        /*0a68*/ 	.word	0x00015aa0


	//   ....[53]....
        /*0a6c*/ 	.word	0x00015ab0


	//   ....[54]....
        /*0a70*/ 	.word	0x00015ac0


	//   ....[55]....
        /*0a74*/ 	.word	0x00015ad0


	//   ....[56]....
        /*0a78*/ 	.word	0x00016730


	//   ....[57]....
        /*0a7c*/ 	.word	0x00016770


	//   ....[58]....
        /*0a80*/ 	.word	0x00016a00


	//   ....[59]....
        /*0a84*/ 	.word	0x00016a20


	//   ....[60]....
        /*0a88*/ 	.word	0x00017250


	//   ....[61]....
        /*0a8c*/ 	.word	0x00017290


	//   ....[62]....
        /*0a90*/ 	.word	0x00017ce0


	//   ....[63]....
        /*0a94*/ 	.word	0x00017d00


	//   ....[64]....
        /*0a98*/ 	.word	0x00018fd0


	//   ....[65]....
        /*0a9c*/ 	.word	0x00018ff0


	//   ....[66]....
        /*0aa0*/ 	.word	0x00019220


	//   ....[67]....
        /*0aa4*/ 	.word	0x00019240


	//   ....[68]....
        /*0aa8*/ 	.word	0x000194f0


	//   ....[69]....
        /*0aac*/ 	.word	0x00019700


	//   ....[70]....
        /*0ab0*/ 	.word	0x00019730


	//   ....[71]....
        /*0ab4*/ 	.word	0x00019760


	//   ....[72]....
        /*0ab8*/ 	.word	0x00019790


	//   ....[73]....
        /*0abc*/ 	.word	0x000197c0


	//   ....[74]....
        /*0ac0*/ 	.word	0x000197f0


	//   ....[75]....
        /*0ac4*/ 	.word	0x00019990


	//   ....[76]....
        /*0ac8*/ 	.word	0x000199c0


	//   ....[77]....
        /*0acc*/ 	.word	0x000199f0


	//   ....[78]....
        /*0ad0*/ 	.word	0x00019a20


	//   ....[79]....
        /*0ad4*/ 	.word	0x00019a50


	//   ....[80]....
        /*0ad8*/ 	.word	0x00019a80


	//   ....[81]....
        /*0adc*/ 	.word	0x00019b20


	//   ....[82]....
        /*0ae0*/ 	.word	0x00019b50


	//   ....[83]....
        /*0ae4*/ 	.word	0x00019b60


	//   ....[84]....
        /*0ae8*/ 	.word	0x00019b90


	//   ....[85]....
        /*0aec*/ 	.word	0x0001b1a0


	//   ....[86]....
        /*0af0*/ 	.word	0x0001d5b0


	//   ....[87]....
        /*0af4*/ 	.word	0x0001e040


	//   ....[88]....
        /*0af8*/ 	.word	0x0001e070


	//   ....[89]....
        /*0afc*/ 	.word	0x0001e090


	//   ....[90]....
        /*0b00*/ 	.word	0x0001e140


	//   ....[91]....
        /*0b04*/ 	.word	0x0001e1d0


	//   ....[92]....
        /*0b08*/ 	.word	0x0001e1f0


	//   ....[93]....
        /*0b0c*/ 	.word	0x0001e280


	//   ....[94]....
        /*0b10*/ 	.word	0x0001e290


	//   ....[95]....
        /*0b14*/ 	.word	0x0001ec20


	//   ....[96]....
        /*0b18*/ 	.word	0x0001ec30


	//   ....[97]....
        /*0b1c*/ 	.word	0x0001ed00


	//   ....[98]....
        /*0b20*/ 	.word	0x0001ed10


	//   ....[99]....
        /*0b24*/ 	.word	0x0001efa0


	//   ....[100]....
        /*0b28*/ 	.word	0x0001efb0


	//   ....[101]....
        /*0b2c*/ 	.word	0x0001f110


	//   ....[102]....
        /*0b30*/ 	.word	0x0001f120


	//   ....[103]....
        /*0b34*/ 	.word	0x00022ce0


	//   ....[104]....
        /*0b38*/ 	.word	0x00022d10


	//   ....[105]....
        /*0b3c*/ 	.word	0x00022d70


	//   ....[106]....
        /*0b40*/ 	.word	0x00022da0


	//   ....[107]....
        /*0b44*/ 	.word	0x00022dd0


	//   ....[108]....
        /*0b48*/ 	.word	0x00022e00


	//   ....[109]....
        /*0b4c*/ 	.word	0x00022e30


	//   ....[110]....
        /*0b50*/ 	.word	0x00022e60


	//   ....[111]....
        /*0b54*/ 	.word	0x00023020


	//   ....[112]....
        /*0b58*/ 	.word	0x00023050


	//   ....[113]....
        /*0b5c*/ 	.word	0x00023080


	//   ....[114]....
        /*0b60*/ 	.word	0x000230b0


	//   ....[115]....
        /*0b64*/ 	.word	0x000230e0


	//   ....[116]....
        /*0b68*/ 	.word	0x00023110


	//   ....[117]....
        /*0b6c*/ 	.word	0x000231e0


	//   ....[118]....
        /*0b70*/ 	.word	0x00023200


	//   ....[119]....
        /*0b74*/ 	.word	0x00023210


	//   ....[120]....
        /*0b78*/ 	.word	0x00023290


	//   ....[121]....
        /*0b7c*/ 	.word	0x00023dd0


	//   ....[122]....
        /*0b80*/ 	.word	0x00024210


	//   ....[123]....
        /*0b84*/ 	.word	0x000242a0


	//   ....[124]....
        /*0b88*/ 	.word	0x000242f0


	//   ....[125]....
        /*0b8c*/ 	.word	0x00024340


	//   ....[126]....
        /*0b90*/ 	.word	0x000243e0


	//   ....[127]....
        /*0b94*/ 	.word	0x00024470


	//   ....[128]....
        /*0b98*/ 	.word	0x000244c0


	//   ....[129]....
        /*0b9c*/ 	.word	0x00024510


	//   ....[130]....
        /*0ba0*/ 	.word	0x00024600


	//   ....[131]....
        /*0ba4*/ 	.word	0x00024690


	//   ....[132]....
        /*0ba8*/ 	.word	0x000246e0


	//   ....[133]....
        /*0bac*/ 	.word	0x00024730


	//   ....[134]....
        /*0bb0*/ 	.word	0x000247d0


	//   ....[135]....
        /*0bb4*/ 	.word	0x00024860


	//   ....[136]....
        /*0bb8*/ 	.word	0x000248b0


	//   ....[137]....
        /*0bbc*/ 	.word	0x00024900


	//   ....[138]....
        /*0bc0*/ 	.word	0x00024c60


	//   ....[139]....
        /*0bc4*/ 	.word	0x00024f40


	//   ....[140]....
        /*0bc8*/ 	.word	0x000250c0


	//   ....[141]....
        /*0bcc*/ 	.word	0x00025120


	//   ....[142]....
        /*0bd0*/ 	.word	0x000251b0


	//   ....[143]....
        /*0bd4*/ 	.word	0x00025200


	//   ....[144]....
        /*0bd8*/ 	.word	0x00025360


	//   ....[145]....
        /*0bdc*/ 	.word	0x00025400


	//   ....[146]....
        /*0be0*/ 	.word	0x000254b0


	//   ....[147]....
        /*0be4*/ 	.word	0x00025590


	//   ....[148]....
        /*0be8*/ 	.word	0x00025750


	//   ....[149]....
        /*0bec*/ 	.word	0x00025830


	//   ....[150]....
        /*0bf0*/ 	.word	0x00025ab0


	//   ....[151]....
        /*0bf4*/ 	.word	0x00025bc0


	//   ....[152]....
        /*0bf8*/ 	.word	0x00025d90


	//   ....[153]....
        /*0bfc*/ 	.word	0x00025e50


	//   ....[154]....
        /*0c00*/ 	.word	0x00026070


	//   ....[155]....
        /*0c04*/ 	.word	0x000260c0


	//   ....[156]....
        /*0c08*/ 	.word	0x000263f0


	//   ....[157]....
        /*0c0c*/ 	.word	0x00026490


	//   ....[158]....
        /*0c10*/ 	.word	0x00026630


	//   ....[159]....
        /*0c14*/ 	.word	0x000266b0


	//   ....[160]....
        /*0c18*/ 	.word	0x00026730


	//   ....[161]....
        /*0c1c*/ 	.word	0x000267b0


	//   ....[162]....
        /*0c20*/ 	.word	0x00026830


	//   ....[163]....
        /*0c24*/ 	.word	0x000268c0


	//   ....[164]....
        /*0c28*/ 	.word	0x00026960


	//   ....[165]....
        /*0c2c*/ 	.word	0x00026a10


	//   ....[166]....
        /*0c30*/ 	.word	0x00026a90


	//   ....[167]....
        /*0c34*/ 	.word	0x00026b10


	//   ....[168]....
        /*0c38*/ 	.word	0x00026b90


	//   ....[169]....
        /*0c3c*/ 	.word	0x00026c20


	//   ....[170]....
        /*0c40*/ 	.word	0x00026ca0


	//   ....[171]....
        /*0c44*/ 	.word	0x00026d50


	//   ....[172]....
        /*0c48*/ 	.word	0x00026da0


	//   ....[173]....
        /*0c4c*/ 	.word	0x00026e60


	//   ....[174]....
        /*0c50*/ 	.word	0x00026f90


	//----- nvinfo : EIATTR_REG_RECONFIG
	.align		4
.L_640:
        /*0c54*/ 	.byte	0x01, 0x54
	.zero		2


	//----- nvinfo : EIATTR_SYSCALL_OFFSETS
	.align		4
        /*0c58*/ 	.byte	0x04, 0x46
        /*0c5a*/ 	.short	(.L_642 - .L_641)


	//   ....[0]....
.L_641:
        /*0c5c*/ 	.word	0x000020d0


	//   ....[1]....
        /*0c60*/ 	.word	0x00002220


	//   ....[2]....
        /*0c64*/ 	.word	0x00007440


	//   ....[3]....
        /*0c68*/ 	.word	0x00007760


	//   ....[4]....
        /*0c6c*/ 	.word	0x0001d1d0


	//   ....[5]....
        /*0c70*/ 	.word	0x0001d320


	//   ....[6]....
        /*0c74*/ 	.word	0x0001d420


	//   ....[7]....
        /*0c78*/ 	.word	0x0001dc60


	//   ....[8]....
        /*0c7c*/ 	.word	0x0001e5a0


	//----- nvinfo : EIATTR_MBARRIER_INSTR_OFFSETS
	.align		4
.L_642:
        /*0c80*/ 	.byte	0x04, 0x39
        /*0c82*/ 	.short	(.L_644 - .L_643)


	//   ....[0]....
.L_643:
        /*0c84*/ 	.word	0x000002e0
        /*0c88*/ 	.word	0x000000ff
        /*0c8c*/ 	.word	0x00038800
        /*0c90*/ 	.short	0x0100
        /*0c92*/ 	.byte	0x08
	.zero		1


	//   ....[1]....
        /*0c94*/ 	.word	0x000002f0
        /*0c98*/ 	.word	0x000000ff
        /*0c9c*/ 	.word	0x00038810
        /*0ca0*/ 	.short	0x0100
        /*0ca2*/ 	.byte	0x08
	.zero		1


	//   ....[2]....
        /*0ca4*/ 	.word	0x00000300
        /*0ca8*/ 	.word	0x000000ff
        /*0cac*/ 	.word	0x00038820
        /*0cb0*/ 	.short	0x0100
        /*0cb2*/ 	.byte	0x08
	.zero		1


	//   ....[3]....
        /*0cb4*/ 	.word	0x000003b0
        /*0cb8*/ 	.word	0x000000ff
        /*0cbc*/ 	.word	0x00038830
        /*0cc0*/ 	.short	0x0100
        /*0cc2*/ 	.byte	0x06
	.zero		1


	//   ....[4]....
        /*0cc4*/ 	.word	0x000003c0
        /*0cc8*/ 	.word	0x000000ff
        /*0ccc*/ 	.word	0x00038840
        /*0cd0*/ 	.short	0x0100
        /*0cd2*/ 	.byte	0x06
	.zero		1


	//   ....[5]....
        /*0cd4*/ 	.word	0x000003d0
        /*0cd8*/ 	.word	0x000000ff
        /*0cdc*/ 	.word	0x00038838
        /*0ce0*/ 	.short	0x0100
        /*0ce2*/ 	.byte	0x06
	.zero		1


	//   ....[6]....
        /*0ce4*/ 	.word	0x000003e0
        /*0ce8*/ 	.word	0x000000ff
        /*0cec*/ 	.word	0x00038848
        /*0cf0*/ 	.short	0x0100
        /*0cf2*/ 	.byte	0x06
	.zero		1


	//   ....[7]....
        /*0cf4*/ 	.word	0x00000510
        /*0cf8*/ 	.word	0x000000ff
        /*0cfc*/ 	.word	0x00038850
        /*0d00*/ 	.short	0x0100
        /*0d02*/ 	.byte	0x08
	.zero		1


	//   ....[8]....
        /*0d04*/ 	.word	0x00000520
        /*0d08*/ 	.word	0x000000ff
        /*0d0c*/ 	.word	0x00038860
        /*0d10*/ 	.short	0x0100
        /*0d12*/ 	.byte	0x08
	.zero		1


	//   ....[9]....
        /*0d14*/ 	.word	0x00000530
        /*0d18*/ 	.word	0x000000ff
        /*0d1c*/ 	.word	0x00038858
        /*0d20*/ 	.short	0x0100
        /*0d22*/ 	.byte	0x08
	.zero		1


	//   ....[10]....
        /*0d24*/ 	.word	0x00000540
        /*0d28*/ 	.word	0x000000ff
        /*0d2c*/ 	.word	0x00038868
        /*0d30*/ 	.short	0x0100
        /*0d32*/ 	.byte	0x08
	.zero		1


	//   ....[11]....
        /*0d34*/ 	.word	0x00000630
        /*0d38*/ 	.word	0x000000ff
        /*0d3c*/ 	.word	0x00038870
        /*0d40*/ 	.short	0x0100
        /*0d42*/ 	.byte	0x06
	.zero		1


	//   ....[12]....
        /*0d44*/ 	.word	0x00000640
        /*0d48*/ 	.word	0x000000ff
        /*0d4c*/ 	.word	0x00038880
        /*0d50*/ 	.short	0x0100
        /*0d52*/ 	.byte	0x06
	.zero		1


	//   ....[13]....
        /*0d54*/ 	.word	0x00000650
        /*0d58*/ 	.word	0x000000ff
        /*0d5c*/ 	.word	0x00038878
        /*0d60*/ 	.short	0x0100
        /*0d62*/ 	.byte	0x06
	.zero		1


	//   ....[14]....
        /*0d64*/ 	.word	0x00000660
        /*0d68*/ 	.word	0x000000ff
        /*0d6c*/ 	.word	0x00038888
        /*0d70*/ 	.short	0x0100
        /*0d72*/ 	.byte	0x06
	.zero		1


	//   ....[15]....
        /*0d74*/ 	.word	0x00000790
        /*0d78*/ 	.word	0x000000ff
        /*0d7c*/ 	.word	0x00038890
        /*0d80*/ 	.short	0x0100
        /*0d82*/ 	.byte	0x08
	.zero		1


	//   ....[16]....
        /*0d84*/ 	.word	0x000007a0
        /*0d88*/ 	.word	0x000000ff
        /*0d8c*/ 	.word	0x000388a0
        /*0d90*/ 	.short	0x0100
        /*0d92*/ 	.byte	0x08
	.zero		1


	//   ....[17]....
        /*0d94*/ 	.word	0x000007b0
        /*0d98*/ 	.word	0x000000ff
        /*0d9c*/ 	.word	0x00038898
        /*0da0*/ 	.short	0x0100
        /*0da2*/ 	.byte	0x08
	.zero		1


	//   ....[18]....
        /*0da4*/ 	.word	0x000007c0
        /*0da8*/ 	.word	0x000000ff
        /*0dac*/ 	.word	0x000388a8
        /*0db0*/ 	.short	0x0100
        /*0db2*/ 	.byte	0x08
	.zero		1


	//   ....[19]....
        /*0db4*/ 	.word	0x000008f0
        /*0db8*/ 	.word	0x000000ff
        /*0dbc*/ 	.word	0x000388b0
        /*0dc0*/ 	.short	0x0100
        /*0dc2*/ 	.byte	0x08
	.zero		1


	//   ....[20]....
        /*0dc4*/ 	.word	0x00000900
        /*0dc8*/ 	.word	0x000000ff
        /*0dcc*/ 	.word	0x000388c0
        /*0dd0*/ 	.short	0x0100
        /*0dd2*/ 	.byte	0x08
	.zero		1


	//   ....[21]....
        /*0dd4*/ 	.word	0x00000910
        /*0dd8*/ 	.word	0x000000ff
        /*0ddc*/ 	.word	0x000388b8
        /*0de0*/ 	.short	0x0100
        /*0de2*/ 	.byte	0x08
	.zero		1


	//   ....[22]....
        /*0de4*/ 	.word	0x00000920
        /*0de8*/ 	.word	0x000000ff
        /*0dec*/ 	.word	0x000388c8
        /*0df0*/ 	.short	0x0100
        /*0df2*/ 	.byte	0x08
	.zero		1


	//   ....[23]....
        /*0df4*/ 	.word	0x00002df0
        /*0df8*/ 	.word	0x0000004b
        /*0dfc*/ 	.word	0x00038890
        /*0e00*/ 	.short	0x010a
        /*0e02*/ 	.byte	0x3f
	.zero		1


	//   ....[24]....
        /*0e04*/ 	.word	0x00003840
        /*0e08*/ 	.word	0x0000004b
        /*0e0c*/ 	.word	0x00038890
        /*0e10*/ 	.short	0x010a
        /*0e12*/ 	.byte	0x3f
	.zero		1


	//   ....[25]....
        /*0e14*/ 	.word	0x00004160
        /*0e18*/ 	.word	0x0000004b
        /*0e1c*/ 	.word	0x00038890
        /*0e20*/ 	.short	0x010a
        /*0e22*/ 	.byte	0x3f
	.zero		1


	//   ....[26]....
        /*0e24*/ 	.word	0x00004360
        /*0e28*/ 	.word	0x00000004
        /*0e2c*/ 	.word	0x00000000
        /*0e30*/ 	.short	0x0101
        /*0e32*/ 	.byte	0x3f
	.zero		1


	//   ....[27]....
        /*0e34*/ 	.word	0x000043a0
        /*0e38*/ 	.word	0x0000004b
        /*0e3c*/ 	.word	0x000388b0
        /*0e40*/ 	.short	0x010a
        /*0e42*/ 	.byte	0x3f
	.zero		1


	//   ....[28]....
        /*0e44*/ 	.word	0x000049d0
        /*0e48*/ 	.word	0x0000004b
        /*0e4c*/ 	.word	0x00000000
        /*0e50*/ 	.short	0x0101
        /*0e52*/ 	.byte	0x3f
	.zero		1


	//   ....[29]....
        /*0e54*/ 	.word	0x00005660
        /*0e58*/ 	.word	0x00000005
        /*0e5c*/ 	.word	0x00000000
        /*0e60*/ 	.short	0x0101
        /*0e62*/ 	.byte	0x3f
	.zero		1


	//   ....[30]....
        /*0e64*/ 	.word	0x00006200
        /*0e68*/ 	.word	0x00000004
        /*0e6c*/ 	.word	0x00000000
        /*0e70*/ 	.short	0x0101
        /*0e72*/ 	.byte	0x3f
	.zero		1


	//   ....[31]....
        /*0e74*/ 	.word	0x000074d0
        /*0e78*/ 	.word	0x00000002
        /*0e7c*/ 	.word	0x00038800
        /*0e80*/ 	.short	0x010a
        /*0e82*/ 	.byte	0x3f
	.zero		1


	//   ....[32]....
        /*0e84*/ 	.word	0x00007520
        /*0e88*/ 	.word	0x00000002
        /*0e8c*/ 	.word	0x00038800
        /*0e90*/ 	.short	0x010a
        /*0e92*/ 	.byte	0x3f
	.zero		1


	//   ....[33]....
        /*0e94*/ 	.word	0x00007fa0
        /*0e98*/ 	.word	0x00000002
        /*0e9c*/ 	.word	0x00038800
        /*0ea0*/ 	.short	0x010a
        /*0ea2*/ 	.byte	0x3f
	.zero		1


	//   ....[34]....
        /*0ea4*/ 	.word	0x00009450
        /*0ea8*/ 	.word	0x00000002
        /*0eac*/ 	.word	0x00038800
        /*0eb0*/ 	.short	0x010a
        /*0eb2*/ 	.byte	0x3f
	.zero		1


	//   ....[35]....
        /*0eb4*/ 	.word	0x0000a410
        /*0eb8*/ 	.word	0x000000a9
        /*0ebc*/ 	.word	0x00038830
        /*0ec0*/ 	.short	0x010a
        /*0ec2*/ 	.byte	0x3f
	.zero		1


	//   ....[36]....
        /*0ec4*/ 	.word	0x0000a4c0
        /*0ec8*/ 	.word	0x000000a9
        /*0ecc*/ 	.word	0x00038830
        /*0ed0*/ 	.short	0x010a
        /*0ed2*/ 	.byte	0x3f
	.zero		1


	//   ....[37]....
        /*0ed4*/ 	.word	0x0000a7d0
        /*0ed8*/ 	.word	0x00000002
        /*0edc*/ 	.word	0x00038810
        /*0ee0*/ 	.short	0x010a
        /*0ee2*/ 	.byte	0x3f
	.zero		1


	//   ....[38]....
        /*0ee4*/ 	.word	0x0000a820
        /*0ee8*/ 	.word	0x000000a9
        /*0eec*/ 	.word	0x00038850
        /*0ef0*/ 	.short	0x010a
        /*0ef2*/ 	.byte	0x3f
	.zero		1


	//   ....[39]....
        /*0ef4*/ 	.word	0x0000a8d0
        /*0ef8*/ 	.word	0x000000a9
        /*0efc*/ 	.word	0x00038850
        /*0f00*/ 	.short	0x010a
        /*0f02*/ 	.byte	0x3f
	.zero		1


	//   ....[40]....
        /*0f04*/ 	.word	0x0000cd30
        /*0f08*/ 	.word	0x00000014
        /*0f0c*/ 	.word	0x00000000
        /*0f10*/ 	.short	0x0101
        /*0f12*/ 	.byte	0x3f
	.zero		1


	//   ....[41]....
        /*0f14*/ 	.word	0x0000d470
        /*0f18*/ 	.word	0x000000a9
        /*0f1c*/ 	.word	0x00000000
        /*0f20*/ 	.short	0x0101
        /*0f22*/ 	.byte	0x3f
	.zero		1


	//   ....[42]....
        /*0f24*/ 	.word	0x0000d570
        /*0f28*/ 	.word	0x000000c5
        /*0f2c*/ 	.word	0x00038830
        /*0f30*/ 	.short	0x010a
        /*0f32*/ 	.byte	0x3f
	.zero		1


	//   ....[43]....
        /*0f34*/ 	.word	0x0000d5e0
        /*0f38*/ 	.word	0x000000c5
        /*0f3c*/ 	.word	0x00038830
        /*0f40*/ 	.short	0x010a
        /*0f42*/ 	.byte	0x3f
	.zero		1


	//   ....[44]....
        /*0f44*/ 	.word	0x0000d850
        /*0f48*/ 	.word	0x000000c5
        /*0f4c*/ 	.word	0x00038850
        /*0f50*/ 	.short	0x010a
        /*0f52*/ 	.byte	0x3f
	.zero		1


	//   ....[45]....
        /*0f54*/ 	.word	0x0000d8a0
        /*0f58*/ 	.word	0x000000c5
        /*0f5c*/ 	.word	0x00038850
        /*0f60*/ 	.short	0x010a
        /*0f62*/ 	.byte	0x3f
	.zero		1


	//   ....[46]....
        /*0f64*/ 	.word	0x0000fbe0
        /*0f68*/ 	.word	0x000000a6
        /*0f6c*/ 	.word	0x00000000
        /*0f70*/ 	.short	0x0101
        /*0f72*/ 	.byte	0x3f
	.zero		1


	//   ....[47]....
        /*0f74*/ 	.word	0x00010c30
        /*0f78*/ 	.word	0x000000c5
        /*0f7c*/ 	.word	0x00000000
        /*0f80*/ 	.short	0x0101
        /*0f82*/ 	.byte	0x3f
	.zero		1


	//   ....[48]....
        /*0f84*/ 	.word	0x00010d70
        /*0f88*/ 	.word	0x000000c1
        /*0f8c*/ 	.word	0x00038830
        /*0f90*/ 	.short	0x010a
        /*0f92*/ 	.byte	0x3f
	.zero		1


	//   ....[49]....
        /*0f94*/ 	.word	0x00010de0
        /*0f98*/ 	.word	0x000000c1
        /*0f9c*/ 	.word	0x00038830
        /*0fa0*/ 	.short	0x010a
        /*0fa2*/ 	.byte	0x3f
	.zero		1


	//   ....[50]....
        /*0fa4*/ 	.word	0x00011050
        /*0fa8*/ 	.word	0x000000c1
        /*0fac*/ 	.word	0x00038850
        /*0fb0*/ 	.short	0x010a
        /*0fb2*/ 	.byte	0x3f
	.zero		1


	//   ....[51]....
        /*0fb4*/ 	.word	0x000110a0
        /*0fb8*/ 	.word	0x000000c1
        /*0fbc*/ 	.word	0x00038850
        /*0fc0*/ 	.short	0x010a
        /*0fc2*/ 	.byte	0x3f
	.zero		1


	//   ....[52]....
        /*0fc4*/ 	.word	0x00013050
        /*0fc8*/ 	.word	0x000000a2
        /*0fcc*/ 	.word	0x00000000
        /*0fd0*/ 	.short	0x0101
        /*0fd2*/ 	.byte	0x3f
	.zero		1


	//   ....[53]....
        /*0fd4*/ 	.word	0x00013f00
        /*0fd8*/ 	.word	0x000000c1
        /*0fdc*/ 	.word	0x00000000
        /*0fe0*/ 	.short	0x0101
        /*0fe2*/ 	.byte	0x3f
	.zero		1


	//   ....[54]....
        /*0fe4*/ 	.word	0x00016720
        /*0fe8*/ 	.word	0x00000004
        /*0fec*/ 	.word	0x00000000
        /*0ff0*/ 	.short	0x0101
        /*0ff2*/ 	.byte	0x3f
	.zero		1


	//   ....[55]....
        /*0ff4*/ 	.word	0x000172b0
        /*0ff8*/ 	.word	0x00000008
        /*0ffc*/ 	.word	0x00000000
        /*1000*/ 	.short	0x0101
        /*1002*/ 	.byte	0x3f
	.zero		1


	//   ....[56]....
        /*1004*/ 	.word	0x0001b280
        /*1008*/ 	.word	0x00000012
        /*100c*/ 	.word	0x00038820
        /*1010*/ 	.short	0x010a
        /*1012*/ 	.byte	0x3f
	.zero		1


	//   ....[57]....
        /*1014*/ 	.word	0x0001b350
        /*1018*/ 	.word	0x00000004
        /*101c*/ 	.word	0x000388a0
        /*1020*/ 	.short	0x010a
        /*1022*/ 	.byte	0x3f
	.zero		1


	//   ....[58]....
        /*1024*/ 	.word	0x0001b590
        /*1028*/ 	.word	0x00000004
        /*102c*/ 	.word	0x000388c0
        /*1030*/ 	.short	0x010a
        /*1032*/ 	.byte	0x3f
	.zero		1


	//   ....[59]....
        /*1034*/ 	.word	0x0001bff0
        /*1038*/ 	.word	0x00000004
        /*103c*/ 	.word	0x000388a0
        /*1040*/ 	.short	0x010a
        /*1042*/ 	.byte	0x3f
	.zero		1


	//   ....[60]....
        /*1044*/ 	.word	0x0001c220
        /*1048*/ 	.word	0x00000004
        /*104c*/ 	.word	0x000388c0
        /*1050*/ 	.short	0x010a
        /*1052*/ 	.byte	0x3f
	.zero		1


	//   ....[61]....
        /*1054*/ 	.word	0x0001d810
        /*1058*/ 	.word	0x00000000
        /*105c*/ 	.word	0x00038840
        /*1060*/ 	.short	0x010a
        /*1062*/ 	.byte	0x3f
	.zero		1


	//   ....[62]....
        /*1064*/ 	.word	0x0001e350
        /*1068*/ 	.word	0x00000012
        /*106c*/ 	.word	0x00038800
        /*1070*/ 	.short	0x0107
        /*1072*/ 	.byte	0x3f
	.zero		1


	//   ....[63]....
        /*1074*/ 	.word	0x0001e3f0
        /*1078*/ 	.word	0x00000012
        /*107c*/ 	.word	0x00038800
        /*1080*/ 	.short	0x0101
        /*1082*/ 	.byte	0x3f
	.zero		1


	//   ....[64]....
        /*1084*/ 	.word	0x0001f320
        /*1088*/ 	.word	0x00000012
        /*108c*/ 	.word	0x00038810
        /*1090*/ 	.short	0x0107
        /*1092*/ 	.byte	0x3f
	.zero		1


	//   ....[65]....
        /*1094*/ 	.word	0x0001f420
        /*1098*/ 	.word	0x00000012
        /*109c*/ 	.word	0x00038810
        /*10a0*/ 	.short	0x0101
        /*10a2*/ 	.byte	0x3f
	.zero		1


	//   ....[66]....
        /*10a4*/ 	.word	0x0001f440
        /*10a8*/ 	.word	0x00000012
        /*10ac*/ 	.word	0x00038820
        /*10b0*/ 	.short	0x010a
        /*10b2*/ 	.byte	0x3f
	.zero		1


	//   ....[67]....
        /*10b4*/ 	.word	0x0001f520
        /*10b8*/ 	.word	0x00000000
        /*10bc*/ 	.word	0x00038860
        /*10c0*/ 	.short	0x010a
        /*10c2*/ 	.byte	0x3f
	.zero		1


	//   ....[68]....
        /*10c4*/ 	.word	0x000201b0
        /*10c8*/ 	.word	0x00000002
        /*10cc*/ 	.word	0x00038840
        /*10d0*/ 	.short	0x010a
        /*10d2*/ 	.byte	0x3f
	.zero		1


	//   ....[69]....
        /*10d4*/ 	.word	0x00020410
        /*10d8*/ 	.word	0x00000002
        /*10dc*/ 	.word	0x00038860
        /*10e0*/ 	.short	0x010a
        /*10e2*/ 	.byte	0x3f
	.zero		1


	//   ....[70]....
        /*10e4*/ 	.word	0x00020fd0
        /*10e8*/ 	.word	0x00000003
        /*10ec*/ 	.word	0x00038840
        /*10f0*/ 	.short	0x010a
        /*10f2*/ 	.byte	0x3f
	.zero		1


	//   ....[71]....
        /*10f4*/ 	.word	0x00021220
        /*10f8*/ 	.word	0x00000003
        /*10fc*/ 	.word	0x00038860
        /*1100*/ 	.short	0x010a
        /*1102*/ 	.byte	0x3f
	.zero		1


	//   ....[72]....
        /*1104*/ 	.word	0x00021d60
        /*1108*/ 	.word	0x00000003
        /*110c*/ 	.word	0x00038840
        /*1110*/ 	.short	0x010a
        /*1112*/ 	.byte	0x3f
	.zero		1


	//   ....[73]....
        /*1114*/ 	.word	0x00021fc0
        /*1118*/ 	.word	0x00000003
        /*111c*/ 	.word	0x00038860
        /*1120*/ 	.short	0x010a
        /*1122*/ 	.byte	0x3f
	.zero		1


	//   ....[74]....
        /*1124*/ 	.word	0x00023d50
        /*1128*/ 	.word	0x00000000
        /*112c*/ 	.word	0x00038820
        /*1130*/ 	.short	0x010a
        /*1132*/ 	.byte	0x3f
	.zero		1


	//   ....[75]....
        /*1134*/ 	.word	0x00023f00
        /*1138*/ 	.word	0x00000006
        /*113c*/ 	.word	0x00000000
        /*1140*/ 	.short	0x010a
        /*1142*/ 	.byte	0x3f
	.zero		1


	//   ....[76]....
        /*1144*/ 	.word	0x00023f70
        /*1148*/ 	.word	0x00000007
        /*114c*/ 	.word	0x00000000
        /*1150*/ 	.short	0x010a
        /*1152*/ 	.byte	0x3f
	.zero		1


	//   ....[77]....
        /*1154*/ 	.word	0x00023fe0
        /*1158*/ 	.word	0x00000004
        /*115c*/ 	.word	0x00000000
        /*1160*/ 	.short	0x010a
        /*1162*/ 	.byte	0x3f
	.zero		1


	//   ....[78]....
        /*1164*/ 	.word	0x00024010
        /*1168*/ 	.word	0x00000003
        /*116c*/ 	.word	0x00000000
        /*1170*/ 	.short	0x010a
        /*1172*/ 	.byte	0x3f
	.zero		1


	//   ....[79]....
        /*1174*/ 	.word	0x00024070
        /*1178*/ 	.word	0x0000004b
        /*117c*/ 	.word	0x00038890
        /*1180*/ 	.short	0x010a
        /*1182*/ 	.byte	0x3f
	.zero		1


	//   ....[80]....
        /*1184*/ 	.word	0x000240c0
        /*1188*/ 	.word	0x0000004b
        /*118c*/ 	.word	0x00038890
        /*1190*/ 	.short	0x010a
        /*1192*/ 	.byte	0x3f
	.zero		1


	//   ....[81]....
        /*1194*/ 	.word	0x00024110
        /*1198*/ 	.word	0x0000004b
        /*119c*/ 	.word	0x00038890
        /*11a0*/ 	.short	0x010a
        /*11a2*/ 	.byte	0x3f
	.zero		1


	//   ....[82]....
        /*11a4*/ 	.word	0x00024160
        /*11a8*/ 	.word	0x0000004b
        /*11ac*/ 	.word	0x000388b0
        /*11b0*/ 	.short	0x010a
        /*11b2*/ 	.byte	0x3f
	.zero		1


	//   ....[83]....
        /*11b4*/ 	.word	0x00024550
        /*11b8*/ 	.word	0x00000002
        /*11bc*/ 	.word	0x00038800
        /*11c0*/ 	.short	0x010a
        /*11c2*/ 	.byte	0x3f
	.zero		1


	//   ....[84]....
        /*11c4*/ 	.word	0x00024950
        /*11c8*/ 	.word	0x00000002
        /*11cc*/ 	.word	0x00038800
        /*11d0*/ 	.short	0x010a
        /*11d2*/ 	.byte	0x3f
	.zero		1


	//   ....[85]....
        /*11d4*/ 	.word	0x000249a0
        /*11d8*/ 	.word	0x000000a9
        /*11dc*/ 	.word	0x00038830
        /*11e0*/ 	.short	0x010a
        /*11e2*/ 	.byte	0x3f
	.zero		1


	//   ....[86]....
        /*11e4*/ 	.word	0x000249f0
        /*11e8*/ 	.word	0x00000002
        /*11ec*/ 	.word	0x00038810
        /*11f0*/ 	.short	0x010a
        /*11f2*/ 	.byte	0x3f
	.zero		1


	//   ....[87]....
        /*11f4*/ 	.word	0x00024a40
        /*11f8*/ 	.word	0x000000a9
        /*11fc*/ 	.word	0x00038850
        /*1200*/ 	.short	0x010a
        /*1202*/ 	.byte	0x3f
	.zero		1


	//   ....[88]....
        /*1204*/ 	.word	0x00024a90
        /*1208*/ 	.word	0x000000c5
        /*120c*/ 	.word	0x00038830
        /*1210*/ 	.short	0x010a
        /*1212*/ 	.byte	0x3f
	.zero		1


	//   ....[89]....
        /*1214*/ 	.word	0x00024ae0
        /*1218*/ 	.word	0x000000c5
        /*121c*/ 	.word	0x00038850
        /*1220*/ 	.short	0x010a
        /*1222*/ 	.byte	0x3f
	.zero		1


	//   ....[90]....
        /*1224*/ 	.word	0x00024b30
        /*1228*/ 	.word	0x000000c1
        /*122c*/ 	.word	0x00038830
        /*1230*/ 	.short	0x010a
        /*1232*/ 	.byte	0x3f
	.zero		1


	//   ....[91]....
        /*1234*/ 	.word	0x00024b80
        /*1238*/ 	.word	0x000000c1
        /*123c*/ 	.word	0x00038850
        /*1240*/ 	.short	0x010a
        /*1242*/ 	.byte	0x3f
	.zero		1


	//   ....[92]....
        /*1244*/ 	.word	0x00024d20
        /*1248*/ 	.word	0x00000012
        /*124c*/ 	.word	0x00038820
        /*1250*/ 	.short	0x010a
        /*1252*/ 	.byte	0x3f
	.zero		1


	//   ....[93]....
        /*1254*/ 	.word	0x00024d70
        /*1258*/ 	.word	0x00000004
        /*125c*/ 	.word	0x000388a0
        /*1260*/ 	.short	0x010a
        /*1262*/ 	.byte	0x3f
	.zero		1


	//   ....[94]....
        /*1264*/ 	.word	0x00024dc0
        /*1268*/ 	.word	0x00000004
        /*126c*/ 	.word	0x000388c0
        /*1270*/ 	.short	0x010a
        /*1272*/ 	.byte	0x3f
	.zero		1


	//   ....[95]....
        /*1274*/ 	.word	0x00024e10
        /*1278*/ 	.word	0x00000004
        /*127c*/ 	.word	0x000388a0
        /*1280*/ 	.short	0x010a
        /*1282*/ 	.byte	0x3f
	.zero		1


	//   ....[96]....
        /*1284*/ 	.word	0x00024e60
        /*1288*/ 	.word	0x00000004
        /*128c*/ 	.word	0x000388c0
        /*1290*/ 	.short	0x010a
        /*1292*/ 	.byte	0x3f
	.zero		1


	//   ....[97]....
        /*1294*/ 	.word	0x00025000
        /*1298*/ 	.word	0x00000000
        /*129c*/ 	.word	0x00038840
        /*12a0*/ 	.short	0x010a
        /*12a2*/ 	.byte	0x3f
	.zero		1


	//   ....[98]....
        /*12a4*/ 	.word	0x00026100
        /*12a8*/ 	.word	0x00000012
        /*12ac*/ 	.word	0x00038820
        /*12b0*/ 	.short	0x010a
        /*12b2*/ 	.byte	0x3f
	.zero		1


	//   ....[99]....
        /*12b4*/ 	.word	0x00026150
        /*12b8*/ 	.word	0x00000000
        /*12bc*/ 	.word	0x00038860
        /*12c0*/ 	.short	0x010a
        /*12c2*/ 	.byte	0x3f
	.zero		1


	//   ....[100]....
        /*12c4*/ 	.word	0x000261a0
        /*12c8*/ 	.word	0x00000002
        /*12cc*/ 	.word	0x00038840
        /*12d0*/ 	.short	0x010a
        /*12d2*/ 	.byte	0x3f
	.zero		1


	//   ....[101]....
        /*12d4*/ 	.word	0x000261f0
        /*12d8*/ 	.word	0x00000002
        /*12dc*/ 	.word	0x00038860
        /*12e0*/ 	.short	0x010a
        /*12e2*/ 	.byte	0x3f
	.zero		1


	//   ....[102]....
        /*12e4*/ 	.word	0x00026240
        /*12e8*/ 	.word	0x00000003
        /*12ec*/ 	.word	0x00038840
        /*12f0*/ 	.short	0x010a
        /*12f2*/ 	.byte	0x3f
	.zero		1


	//   ....[103]....
        /*12f4*/ 	.word	0x00026290
        /*12f8*/ 	.word	0x00000003
        /*12fc*/ 	.word	0x00038860
        /*1300*/ 	.short	0x010a
        /*1302*/ 	.byte	0x3f
	.zero		1


	//   ....[104]....
        /*1304*/ 	.word	0x000262e0
        /*1308*/ 	.word	0x00000003
        /*130c*/ 	.word	0x00038840
        /*1310*/ 	.short	0x010a
        /*1312*/ 	.byte	0x3f
	.zero		1


	//   ....[105]....
        /*1314*/ 	.word	0x00026330
        /*1318*/ 	.word	0x00000003
        /*131c*/ 	.word	0x00038860
        /*1320*/ 	.short	0x010a
        /*1322*/ 	.byte	0x3f
	.zero		1


	//   ....[106]....
        /*1324*/ 	.word	0x00026eb0
        /*1328*/ 	.word	0x00000000
        /*132c*/ 	.word	0x00038820
        /*1330*/ 	.short	0x010a
        /*1332*/ 	.byte	0x3f
	.zero		1


	//   ....[107]....
        /*1334*/ 	.word	0x00027050
        /*1338*/ 	.word	0x00000006
        /*133c*/ 	.word	0x00000000
        /*1340*/ 	.short	0x010a
        /*1342*/ 	.byte	0x3f
	.zero		1


	//   ....[108]....
        /*1344*/ 	.word	0x000270a0
        /*1348*/ 	.word	0x00000007
        /*134c*/ 	.word	0x00000000
        /*1350*/ 	.short	0x010a
        /*1352*/ 	.byte	0x3f
	.zero		1


	//   ....[109]....
        /*1354*/ 	.word	0x000270f0
        /*1358*/ 	.word	0x00000004
        /*135c*/ 	.word	0x00000000
        /*1360*/ 	.short	0x010a
        /*1362*/ 	.byte	0x3f
	.zero		1


	//----- nvinfo : EIATTR_NUM_MBARRIERS
	.align		4
.L_644:
        /*1364*/ 	.byte	0x03, 0x38
        /*1366*/ 	.short	0x0017


	//----- nvinfo : EIATTR_EXIT_INSTR_OFFSETS
	.align		4
        /*1368*/ 	.byte	0x04, 0x1c
        /*136a*/ 	.short	(.L_646 - .L_645)


	//   ....[0]....
.L_645:
        /*136c*/ 	.word	0x00024060


	//----- nvinfo : EIATTR_MAX_THREADS
	.align		4
.L_646:
        /*1370*/ 	.byte	0x04, 0x05
        /*1372*/ 	.short	(.L_648 - .L_647)
.L_647:
        /*1374*/ 	.word	0x00000180
        /*1378*/ 	.word	0x00000001
        /*137c*/ 	.word	0x00000001


	//----- nvinfo : EIATTR_CRS_STACK_SIZE
	.align		4
.L_648:
        /*1380*/ 	.byte	0x04, 0x1e
        /*1382*/ 	.short	(.L_650 - .L_649)
.L_649:
        /*1384*/ 	.word	0x00000000


	//----- nvinfo : EIATTR_CBANK_PARAM_SIZE
	.align		4
.L_650:
        /*1388*/ 	.byte	0x03, 0x19
        /*138a*/ 	.short	0x0bf0


	//----- nvinfo : EIATTR_PARAM_CBANK
	.align		4
        /*138c*/ 	.byte	0x04, 0x0a
        /*138e*/ 	.short	(.L_652 - .L_651)
	.align		4
.L_651:
        /*1390*/ 	.word	index@(.nv.constant0._ZN7cutlass13device_kernelIN5flash11enable_sm90INS1_16FlashAttnFwdSm90INS1_25CollectiveMainloopFwdSm90ILi2EN4cute5tupleIJNS5_1CILi1EEES8_S8_EEENS6_IJNS7_ILi64EEESA_SA_EEELi512ENS_10bfloat16_tEfNS_4arch4Sm90ELb1ELb0ELb0ELb1ELb0ELb1ELb1ELb0ELb0ELb1ELb1ELb0EEENS1_21CollectiveEpilogueFwdINS6_IJSA_NS7_ILi512EEESA_EEES9_SC_SE_Li256ELb1ELb1ELb1ELb0EEENS1_36VarlenDynamicPersistentTileSchedulerILi64ELi64ELi256ELi128ELb1ELb1ELb1ELb1ELb1ELb1EEEEEEEEEvNT_6ParamsE)
        /*1394*/ 	.short	0x0210
        /*1396*/ 	.short	0x0bf0


	//----- nvinfo : EIATTR_SW_WAR
	.align		4
.L_652:
        /*1398*/ 	.byte	0x04, 0x36
        /*139a*/ 	.short	(.L_654 - .L_653)
.L_653:
        /*139c*/ 	.word	0x00000008
.L_654:


//--------------------- .nv.callgraph             --------------------------
	.section	.nv.callgraph,"",@"SHT_CUDA_CALLGRAPH"
	.align	4
	.sectionentsize	8
	.align		4
        /*0000*/ 	.word	0x00000000
	.align		4
        /*0004*/ 	.word	0xffffffff
	.align		4
        /*0008*/ 	.word	index@(_ZN7cutlass13device_kernelIN5flash11enable_sm90INS1_16FlashAttnFwdSm90INS1_25CollectiveMainloopFwdSm90ILi2EN4cute5tupleIJNS5_1CILi1EEES8_S8_EEENS6_IJNS7_ILi64EEESA_SA_EEELi512ENS_10bfloat16_tEfNS_4arch4Sm90ELb0ELb0ELb0ELb0ELb0ELb0ELb0ELb0ELb0ELb1ELb1ELb0EEENS1_21CollectiveEpilogueFwdINS6_IJSA_NS7_ILi512EEESA_EEES9_SC_SE_Li256ELb0ELb1ELb1ELb0EEENS1_19SingleTileSchedulerILb0ELb1ELb1ELi64EEEEEEEEEvNT_6ParamsE)
	.align		4
        /*000c*/ 	.word	index@(__assertfail)
	.align		4
        /*0010*/ 	.word	index@(_ZN7cutlass13device_kernelIN5flash11enable_sm90INS1_16FlashAttnFwdSm90INS1_25CollectiveMainloopFwdSm90ILi2EN4cute5tupleIJNS5_1CILi1EEES8_S8_EEENS6_IJNS7_ILi64EEESA_SA_EEELi512ENS_10bfloat16_tEfNS_4arch4Sm90ELb0ELb0ELb0ELb0ELb0ELb0ELb1ELb0ELb0ELb1ELb1ELb0EEENS1_21CollectiveEpilogueFwdINS6_IJSA_NS7_ILi512EEESA_EEES9_SC_SE_Li256ELb0ELb1ELb1ELb0EEENS1_19SingleTileSchedulerILb0ELb1ELb1ELi64EEEEEEEEEvNT_6ParamsE)
	.align		4
        /*0014*/ 	.word	index@(__assertfail)
	.align		4
        /*0018*/ 	.word	index@(_ZN7cutlass13device_kernelIN5flash11enable_sm90INS1_16FlashAttnFwdSm90INS1_25CollectiveMainloopFwdSm90ILi2EN4cute5tupleIJNS5_1CILi1EEES8_S8_EEENS6_IJNS7_ILi64EEESA_SA_EEELi512ENS_10bfloat16_tEfNS_4arch4Sm90ELb0ELb0ELb0ELb1ELb0ELb0ELb0ELb0ELb0ELb1ELb1ELb0EEENS1_21CollectiveEpilogueFwdINS6_IJSA_NS7_ILi512EEESA_EEES9_SC_SE_Li256ELb1ELb1ELb1ELb0EEENS1_36VarlenDynamicPersistentTileSchedulerILi64ELi64ELi256ELi128ELb1ELb1ELb1ELb0ELb1ELb1EEEEEEEEEvNT_6ParamsE)
	.align		4
        /*001c*/ 	.word	index@(__assertfail)
	.align		4
        /*0020*/ 	.word	index@(_ZN7cutlass13device_kernelIN5flash11enable_sm90INS1_16FlashAttnFwdSm90INS1_25CollectiveMainloopFwdSm90ILi2EN4cute5tupleIJNS5_1CILi1EEES8_S8_EEENS6_IJNS7_ILi64EEESA_SA_EEELi512ENS_10bfloat16_tEfNS_4arch4Sm90ELb0ELb0ELb0ELb1ELb0ELb1ELb0ELb0ELb0ELb1ELb1ELb0EEENS1_21CollectiveEpilogueFwdINS6_IJSA_NS7_ILi512EEESA_EEES9_SC_SE_Li256ELb1ELb1ELb1ELb0EEENS1_36VarlenDynamicPersistentTileSchedulerILi64ELi64ELi256ELi128ELb1ELb1ELb1ELb0ELb1ELb1EEEEEEEEEvNT_6ParamsE)
	.align		4
        /*0024*/ 	.word	index@(__assertfail)
	.align		4
        /*0028*/ 	.word	index@(_ZN7cutlass13device_kernelIN5flash11enable_sm90INS1_16FlashAttnFwdSm90INS1_25CollectiveMainloopFwdSm90ILi2EN4cute5tupleIJNS5_1CILi1EEES8_S8_EEENS6_IJNS7_ILi64EEESA_SA_EEELi512ENS_10bfloat16_tEfNS_4arch4Sm90ELb0ELb0ELb0ELb1ELb0ELb0ELb1ELb0ELb0ELb1ELb1ELb0EEENS1_21CollectiveEpilogueFwdINS6_IJSA_NS7_ILi512EEESA_EEES9_SC_SE_Li256ELb1ELb1ELb1ELb0EEENS1_36VarlenDynamicPersistentTileSchedulerILi64ELi64ELi256ELi128ELb1ELb1ELb1ELb0ELb1ELb1EEEEEEEEEvNT_6ParamsE)
	.align		4
        /*002c*/ 	.word	index@(__assertfail)
	.align		4
        /*0030*/ 	.word	index@(_ZN7cutlass13device_kernelIN5flash11enable_sm90INS1_16FlashAttnFwdSm90INS1_25CollectiveMainloopFwdSm90ILi2EN4cute5tupleIJNS5_1CILi1EEES8_S8_EEENS6_IJNS7_ILi64EEESA_SA_EEELi512ENS_10bfloat16_tEfNS_4arch4Sm90ELb0ELb0ELb0ELb1ELb0ELb1ELb1ELb0ELb0ELb1ELb1ELb0EEENS1_21CollectiveEpilogueFwdINS6_IJSA_NS7_ILi512EEESA_EEES9_SC_SE_Li256ELb1ELb1ELb1ELb0EEENS1_36VarlenDynamicPersistentTileSchedulerILi64ELi64ELi256ELi128ELb1ELb1ELb1ELb0ELb1ELb1EEEEEEEEEvNT_6ParamsE)
	.align		4
        /*0034*/ 	.word	index@(__assertfail)
	.align		4
        /*0038*/ 	.word	index@(_ZN7cutlass13device_kernelIN5flash11enable_sm90INS1_16FlashAttnFwdSm90INS1_25CollectiveMainloopFwdSm90ILi2EN4cute5tupleIJNS5_1CILi1EEES8_S8_EEENS6_IJNS7_ILi64EEESA_SA_EEELi512ENS_10bfloat16_tEfNS_4arch4Sm90ELb0ELb1ELb0ELb0ELb0ELb0ELb0ELb0ELb0ELb1ELb1ELb0EEENS1_21CollectiveEpilogueFwdINS6_IJSA_NS7_ILi512EEESA_EEES9_SC_SE_Li256ELb0ELb1ELb1ELb0EEENS1_19SingleTileSchedulerILb0ELb1ELb1ELi64EEEEEEEEEvNT_6ParamsE)
	.align		4
        /*003c*/ 	.word	index@(__assertfail)
	.align		4
        /*0040*/ 	.word	index@(_ZN7cutlass13device_kernelIN5flash11enable_sm90INS1_16FlashAttnFwdSm90INS1_25CollectiveMainloopFwdSm90ILi2EN4cute5tupleIJNS5_1CILi1EEES8_S8_EEENS6_IJNS7_ILi64EEESA_SA_EEELi512ENS_10bfloat16_tEfNS_4arch4Sm90ELb0ELb1ELb0ELb0ELb0ELb0ELb1ELb0ELb0ELb1ELb1ELb0EEENS1_21CollectiveEpilogueFwdINS6_IJSA_NS7_ILi512EEESA_EEES9_SC_SE_Li256ELb0ELb1ELb1ELb0EEENS1_19SingleTileSchedulerILb0ELb1ELb1ELi64EEEEEEEEEvNT_6ParamsE)
	.align		4
        /*0044*/ 	.word	index@(__assertfail)
	.align		4
        /*0048*/ 	.word	index@(_ZN7cutlass13device_kernelIN5flash11enable_sm90INS1_16FlashAttnFwdSm90INS1_25CollectiveMainloopFwdSm90ILi2EN4cute5tupleIJNS5_1CILi1EEES8_S8_EEENS6_IJNS7_ILi64EEESA_SA_EEELi512ENS_10bfloat16_tEfNS_4arch4Sm90ELb0ELb1ELb0ELb1ELb0ELb0ELb0ELb0ELb0ELb1ELb1ELb0EEENS1_21CollectiveEpilogueFwdINS6_IJSA_NS7_ILi512EEESA_EEES9_SC_SE_Li256ELb1ELb1ELb1ELb0EEENS1_36VarlenDynamicPersistentTileSchedulerILi64ELi64ELi256ELi128ELb1ELb1ELb1ELb1ELb0ELb1EEEEEEEEEvNT_6ParamsE)
	.align		4
        /*004c*/ 	.word	index@(__assertfail)
	.align		4
        /*0050*/ 	.word	index@(_ZN7cutlass13device_kernelIN5flash11enable_sm90INS1_16FlashAttnFwdSm90INS1_25CollectiveMainloopFwdSm90ILi2EN4cute5tupleIJNS5_1CILi1EEES8_S8_EEENS6_IJNS7_ILi64EEESA_SA_EEELi512ENS_10bfloat16_tEfNS_4arch4Sm90ELb0ELb1ELb0ELb1ELb0ELb1ELb0ELb0ELb0ELb1ELb1ELb0EEENS1_21CollectiveEpilogueFwdINS6_IJSA_NS7_ILi512EEESA_EEES9_SC_SE_Li256ELb1ELb1ELb1ELb0EEENS1_36VarlenDynamicPersistentTileSchedulerILi64ELi64ELi256ELi128ELb1ELb1ELb1ELb1ELb0ELb1EEEEEEEEEvNT_6ParamsE)
	.align		4
        /*0054*/ 	.word	index@(__assertfail)
	.align		4
        /*0058*/ 	.word	index@(_ZN7cutlass13device_kernelIN5flash11enable_sm90INS1_16FlashAttnFwdSm90INS1_25CollectiveMainloopFwdSm90ILi2EN4cute5tupleIJNS5_1CILi1EEES8_S8_EEENS6_IJNS7_ILi64EEESA_SA_EEELi512ENS_10bfloat16_tEfNS_4arch4Sm90ELb0ELb1ELb0ELb1ELb0ELb0ELb1ELb0ELb0ELb1ELb1ELb0EEENS1_21CollectiveEpilogueFwdINS6_IJSA_NS7_ILi512EEESA_EEES9_SC_SE_Li256ELb1ELb1ELb1ELb0EEENS1_36VarlenDynamicPersistentTileSchedulerILi64ELi64ELi256ELi128ELb1ELb1ELb1ELb1ELb0ELb1EEEEEEEEEvNT_6ParamsE)
	.align		4
        /*005c*/ 	.word	index@(__assertfail)
	.align		4
        /*0060*/ 	.word	index@(_ZN7cutlass13device_kernelIN5flash11enable_sm90INS1_16FlashAttnFwdSm90INS1_25CollectiveMainloopFwdSm90ILi2EN4cute5tupleIJNS5_1CILi1EEES8_S8_EEENS6_IJNS7_ILi64EEESA_SA_EEELi512ENS_10bfloat16_tEfNS_4arch4Sm90ELb0ELb1ELb0ELb1ELb0ELb1ELb1ELb0ELb0ELb1ELb1ELb0EEENS1_21CollectiveEpilogueFwdINS6_IJSA_NS7_ILi512EEESA_EEES9_SC_SE_Li256ELb1ELb1ELb1ELb0EEENS1_36VarlenDynamicPersistentTileSchedulerILi64ELi64ELi256ELi128ELb1ELb1ELb1ELb1ELb0ELb1EEEEEEEEEvNT_6ParamsE)
	.align		4
        /*0064*/ 	.word	index@(__assertfail)
	.align		4
        /*0068*/ 	.word	index@(_ZN7cutlass13device_kernelIN5flash11enable_sm90INS1_16FlashAttnFwdSm90INS1_25CollectiveMainloopFwdSm90ILi2EN4cute5tupleIJNS5_1CILi1EEES8_S8_EEENS6_IJNS7_ILi64EEESA_SA_EEELi512ENS_10bfloat16_tEfNS_4arch4Sm90ELb1ELb0ELb0ELb0ELb0ELb0ELb0ELb0ELb0ELb1ELb1ELb0EEENS1_21CollectiveEpilogueFwdINS6_IJSA_NS7_ILi512EEESA_EEES9_SC_SE_Li256ELb0ELb1ELb1ELb0EEENS1_19SingleTileSchedulerILb0ELb1ELb1ELi64EEEEEEEEEvNT_6ParamsE)
	.align		4
        /*006c*/ 	.word	index@(__assertfail)
	.align		4
        /*0070*/ 	.word	index@(_ZN7cutlass13device_kernelIN5flash11enable_sm90INS1_16FlashAttnFwdSm90INS1_25CollectiveMainloopFwdSm90ILi2EN4cute5tupleIJNS5_1CILi1EEES8_S8_EEENS6_IJNS7_ILi64EEESA_SA_EEELi512ENS_10bfloat16_tEfNS_4arch4Sm90ELb1ELb0ELb0ELb0ELb0ELb0ELb1ELb0ELb0ELb1ELb1ELb0EEENS1_21CollectiveEpilogueFwdINS6_IJSA_NS7_ILi512EEESA_EEES9_SC_SE_Li256ELb0ELb1ELb1ELb0EEENS1_19SingleTileSchedulerILb0ELb1ELb1ELi64EEEEEEEEEvNT_6ParamsE)
	.align		4
        /*0074*/ 	.word	index@(__assertfail)
	.align		4
        /*0078*/ 	.word	index@(_ZN7cutlass13device_kernelIN5flash11enable_sm90INS1_16FlashAttnFwdSm90INS1_25CollectiveMainloopFwdSm90ILi2EN4cute5tupleIJNS5_1CILi1EEES8_S8_EEENS6_IJNS7_ILi64EEESA_SA_EEELi512ENS_10bfloat16_tEfNS_4arch4Sm90ELb1ELb0ELb0ELb1ELb0ELb0ELb0ELb0ELb0ELb1ELb1ELb0EEENS1_21CollectiveEpilogueFwdINS6_IJSA_NS7_ILi512EEESA_EEES9_SC_SE_Li256ELb1ELb1ELb1ELb0EEENS1_36VarlenDynamicPersistentTileSchedulerILi64ELi64ELi256ELi128ELb1ELb1ELb1ELb1ELb1ELb1EEEEEEEEEvNT_6ParamsE)
	.align		4
        /*007c*/ 	.word	index@(__assertfail)
	.align		4
        /*0080*/ 	.word	index@(_ZN7cutlass13device_kernelIN5flash11enable_sm90INS1_16FlashAttnFwdSm90INS1_25CollectiveMainloopFwdSm90ILi2EN4cute5tupleIJNS5_1CILi1EEES8_S8_EEENS6_IJNS7_ILi64EEESA_SA_EEELi512ENS_10bfloat16_tEfNS_4arch4Sm90ELb1ELb0ELb0ELb1ELb0ELb1ELb0ELb0ELb0ELb1ELb1ELb0EEENS1_21CollectiveEpilogueFwdINS6_IJSA_NS7_ILi512EEESA_EEES9_SC_SE_Li256ELb1ELb1ELb1ELb0EEENS1_36VarlenDynamicPersistentTileSchedulerILi64ELi64ELi256ELi128ELb1ELb1ELb1ELb1ELb1ELb1EEEEEEEEEvNT_6ParamsE)
	.align		4
        /*0084*/ 	.word	index@(__assertfail)
	.align		4
        /*0088*/ 	.word	index@(_ZN7cutlass13device_kernelIN5flash11enable_sm90INS1_16FlashAttnFwdSm90INS1_25CollectiveMainloopFwdSm90ILi2EN4cute5tupleIJNS5_1CILi1EEES8_S8_EEENS6_IJNS7_ILi64EEESA_SA_EEELi512ENS_10bfloat16_tEfNS_4arch4Sm90ELb1ELb0ELb0ELb1ELb0ELb0ELb1ELb0ELb0ELb1ELb1ELb0EEENS1_21CollectiveEpilogueFwdINS6_IJSA_NS7_ILi512EEESA_EEES9_SC_SE_Li256ELb1ELb1ELb1ELb0EEENS1_36VarlenDynamicPersistentTileSchedulerILi64ELi64ELi256ELi128ELb1ELb1ELb1ELb1ELb1ELb1EEEEEEEEEvNT_6ParamsE)
	.align		4
        /*008c*/ 	.word	index@(__assertfail)
	.align		4
        /*0090*/ 	.word	index@(_ZN7cutlass13device_kernelIN5flash11enable_sm90INS1_16FlashAttnFwdSm90INS1_25CollectiveMainloopFwdSm90ILi2EN4cute5tupleIJNS5_1CILi1EEES8_S8_EEENS6_IJNS7_ILi64EEESA_SA_EEELi512ENS_10bfloat16_tEfNS_4arch4Sm90ELb1ELb0ELb0ELb1ELb0ELb1ELb1ELb0ELb0ELb1ELb1ELb0EEENS1_21CollectiveEpilogueFwdINS6_IJSA_NS7_ILi512EEESA_EEES9_SC_SE_Li256ELb1ELb1ELb1ELb0EEENS1_36VarlenDynamicPersistentTileSchedulerILi64ELi64ELi256ELi128ELb1ELb1ELb1ELb1ELb1ELb1EEEEEEEEEvNT_6ParamsE)
	.align		4
        /*0094*/ 	.word	index@(__assertfail)
	.align		4
        /*0098*/ 	.word	0x00000000
	.align		4
        /*009c*/ 	.word	0xfffffffe
	.align		4
        /*00a0*/ 	.word	0x00000000
	.align		4
        /*00a4*/ 	.word	0xfffffffd
	.align		4
        /*00a8*/ 	.word	0x00000000
	.align		4
        /*00ac*/ 	.word	0xfffffffc


//--------------------- .nv.constant4             --------------------------
	.section	.nv.constant4,"a",@progbits
	.align	8
	.align		8
.nv.constant4:
        /*0000*/ 	.dword	__assertfail
	.align		8
        /*0008*/ 	.dword	__unnamed_1
	.align		8
        /*0010*/ 	.dword	__unnamed_2
	.align		8
        /*0018*/ 	.dword	__unnamed_3
	.align		8
        /*0020*/ 	.dword	__unnamed_4
	.align		8
        /*0028*/ 	.dword	__unnamed_5
	.align		8
        /*0030*/ 	.dword	__unnamed_6
	.align		8
        /*0038*/ 	.dword	_ZN75_INTERNAL_c460b146_39_flash_fwd_hdim64_512_bf16_split_sm90_cu_c04999b1_34034cuda3std3__45__cpo5beginE
	.align		8
        /*0040*/ 	.dword	_ZN75_INTERNAL_c460b146_39_flash_fwd_hdim64_512_bf16_split_sm90_cu_c04999b1_34034cuda3std3__45__cpo3endE
	.align		8
        /*0048*/ 	.dword	_ZN75_INTERNAL_c460b146_39_flash_fwd_hdim64_512_bf16_split_sm90_cu_c04999b1_34034cuda3std3__45__cpo6cbeginE
	.align		8
        /*0050*/ 	.dword	_ZN75_INTERNAL_c460b146_39_flash_fwd_hdim64_512_bf16_split_sm90_cu_c04999b1_34034cuda3std3__45__cpo4cendE
	.align		8
        /*0058*/ 	.dword	_ZN75_INTERNAL_c460b146_39_flash_fwd_hdim64_512_bf16_split_sm90_cu_c04999b1_34034cuda3std3__477_GLOBAL__N__c460b146_39_flash_fwd_hdim64_512_bf16_split_sm90_cu_c04999b1_34036ignoreE
	.align		8
        /*0060*/ 	.dword	_ZN75_INTERNAL_c460b146_39_flash_fwd_hdim64_512_bf16_split_sm90_cu_c04999b1_34034cuda3std3__419piecewise_constructE
	.align		8
        /*0068*/ 	.dword	_ZN75_INTERNAL_c460b146_39_flash_fwd_hdim64_512_bf16_split_sm90_cu_c04999b1_34034cuda3std3__48in_placeE
	.align		8
        /*0070*/ 	.dword	_ZN75_INTERNAL_c460b146_39_flash_fwd_hdim64_512_bf16_split_sm90_cu_c04999b1_34034cuda3std6ranges3__45__cpo4swapE
	.align		8
        /*0078*/ 	.dword	_ZN75_INTERNAL_c460b146_39_flash_fwd_hdim64_512_bf16_split_sm90_cu_c04999b1_34034cuda3std6ranges3__45__cpo9iter_moveE
	.align		8
        /*0080*/ 	.dword	_ZN75_INTERNAL_c460b146_39_flash_fwd_hdim64_512_bf16_split_sm90_cu_c04999b1_34034cute7productE
	.align		8
        /*0088*/ 	.dword	_ZN75_INTERNAL_c460b146_39_flash_fwd_hdim64_512_bf16_split_sm90_cu_c04999b1_34034cute1_E
	.align		8
        /*0090*/ 	.dword	$str$20
	.align		8
        /*0098*/ 	.dword	$str$21


//--------------------- .text._ZN7cutlass13device_kernelIN5flash11enable_sm90INS1_16FlashAttnFwdSm90INS1_25CollectiveMainloopFwdSm90ILi2EN4cute5tupleIJNS5_1CILi1EEES8_S8_EEENS6_IJNS7_ILi64EEESA_SA_EEELi512ENS_10bfloat16_tEfNS_4arch4Sm90ELb0ELb0ELb0ELb0ELb0ELb0ELb0ELb0ELb0ELb1ELb1ELb0EEENS1_21CollectiveEpilogueFwdINS6_IJSA_NS7_ILi512EEESA_EEES9_SC_SE_Li256ELb0ELb1ELb1ELb0EEENS1_19SingleTileSchedulerILb0ELb1ELb1ELi64EEEEEEEEEvNT_6ParamsE --------------------------
	.section	.text._ZN7cutlass13device_kernelIN5flash11enable_sm90INS1_16FlashAttnFwdSm90INS1_25CollectiveMainloopFwdSm90ILi2EN4cute5tupleIJNS5_1CILi1EEES8_S8_EEENS6_IJNS7_ILi64EEESA_SA_EEELi512ENS_10bfloat16_tEfNS_4arch4Sm90ELb0ELb0ELb0ELb0ELb0ELb0ELb0ELb0ELb0ELb1ELb1ELb0EEENS1_21CollectiveEpilogueFwdINS6_IJSA_NS7_ILi512EEESA_EEES9_SC_SE_Li256ELb0ELb1ELb1ELb0EEENS1_19SingleTileSchedulerILb0ELb1ELb1ELi64EEEEEEEEEvNT_6ParamsE,"ax",@progbits
	.align	128
.text._ZN7cutlass13device_kernelIN5flash11enable_sm90INS1_16FlashAttnFwdSm90INS1_25CollectiveMainloopFwdSm90ILi2EN4cute5tupleIJNS5_1CILi1EEES8_S8_EEENS6_IJNS7_ILi64EEESA_SA_EEELi512ENS_10bfloat16_tEfNS_4arch4Sm90ELb0ELb0ELb0ELb0ELb0ELb0ELb0ELb0ELb0ELb1ELb1ELb0EEENS1_21CollectiveEpilogueFwdINS6_IJSA_NS7_ILi512EEESA_EEES9_SC_SE_Li256ELb0ELb1ELb1ELb0EEENS1_19SingleTileSchedulerILb0ELb1ELb1ELi64EEEEEEEEEvNT_6ParamsE:
        .type           _ZN7cutlass13device_kernelIN5flash11enable_sm90INS1_16FlashAttnFwdSm90INS1_25CollectiveMainloopFwdSm90ILi2EN4cute5tupleIJNS5_1CILi1EEES8_S8_EEENS6_IJNS7_ILi64EEESA_SA_EEELi512ENS_10bfloat16_tEfNS_4arch4Sm90ELb0ELb0ELb0ELb0ELb0ELb0ELb0ELb0ELb0ELb1ELb1ELb0EEENS1_21CollectiveEpilogueFwdINS6_IJSA_NS7_ILi512EEESA_EEES9_SC_SE_Li256ELb0ELb1ELb1ELb0EEENS1_19SingleTileSchedulerILb0ELb1ELb1ELi64EEEEEEEEEvNT_6ParamsE,@function
        .size           _ZN7cutlass13device_kernelIN5flash11enable_sm90INS1_16FlashAttnFwdSm90INS1_25CollectiveMainloopFwdSm90ILi2EN4cute5tupleIJNS5_1CILi1EEES8_S8_EEENS6_IJNS7_ILi64EEESA_SA_EEELi512ENS_10bfloat16_tEfNS_4arch4Sm90ELb0ELb0ELb0ELb0ELb0ELb0ELb0ELb0ELb0ELb1ELb1ELb0EEENS1_21CollectiveEpilogueFwdINS6_IJSA_NS7_ILi512EEESA_EEES9_SC_SE_Li256ELb0ELb1ELb1ELb0EEENS1_19SingleTileSchedulerILb0ELb1ELb1ELi64EEEEEEEEEvNT_6ParamsE,(.L_x_5866 - _ZN7cutlass13device_kernelIN5flash11enable_sm90INS1_16FlashAttnFwdSm90INS1_25CollectiveMainloopFwdSm90ILi2EN4cute5tupleIJNS5_1CILi1EEES8_S8_EEENS6_IJNS7_ILi64EEESA_SA_EEELi512ENS_10bfloat16_tEfNS_4arch4Sm90ELb0ELb0ELb0ELb0ELb0ELb0ELb0ELb0ELb0ELb1ELb1ELb0EEENS1_21CollectiveEpilogueFwdINS6_IJSA_NS7_ILi512EEESA_EEES9_SC_SE_Li256ELb0ELb1ELb1ELb0EEENS1_19SingleTileSchedulerILb0ELb1ELb1ELi64EEEEEEEEEvNT_6ParamsE)
        .other          _ZN7cutlass13device_kernelIN5flash11enable_sm90INS1_16FlashAttnFwdSm90INS1_25CollectiveMainloopFwdSm90ILi2EN4cute5tupleIJNS5_1CILi1EEES8_S8_EEENS6_IJNS7_ILi64EEESA_SA_EEELi512ENS_10bfloat16_tEfNS_4arch4Sm90ELb0ELb0ELb0ELb0ELb0ELb0ELb0ELb0ELb0ELb1ELb1ELb0EEENS1_21CollectiveEpilogueFwdINS6_IJSA_NS7_ILi512EEESA_EEES9_SC_SE_Li256ELb0ELb1ELb1ELb0EEENS1_19SingleTileSchedulerILb0ELb1ELb1ELi64EEEEEEEEEvNT_6ParamsE,@"STO_CUDA_ENTRY STV_DEFAULT"
_ZN7cutlass13device_kernelIN5flash11enable_sm90INS1_16FlashAttnFwdSm90INS1_25CollectiveMainloopFwdSm90ILi2EN4cute5tupleIJNS5_1CILi1EEES8_S8_EEENS6_IJNS7_ILi64EEESA_SA_EEELi512ENS_10bfloat16_tEfNS_4arch4Sm90ELb0ELb0ELb0ELb0ELb0ELb0ELb0ELb0ELb0ELb1ELb1ELb0EEENS1_21CollectiveEpilogueFwdINS6_IJSA_NS7_ILi512EEESA_EEES9_SC_SE_Li256ELb0ELb1ELb1ELb0EEENS1_19SingleTileSchedulerILb0ELb1ELb1ELi64EEEEEEEEEvNT_6ParamsE:
[----:B------:R-:W0:Y:S02]  /*0000*/  LDC R1, c[0x0][0x28] ;  /* 0x00000a00ff017b82 */ /* 0x000e240000000800 */
[----:B0-----:R-:W-:Y:S01]  /*0010*/  VIADD R1, R1, 0xffffffe8 ;  /* 0xffffffe801017836 */ /* 0x001fe20000000000 */
[----:B------:R-:W0:Y:S01]  /*0020*/  S2R R3, SR_TID.X ;  /* 0x0000000000037919 */ /* 0x000e220000002100 */
[----:B------:R-:W-:Y:S01]  /*0030*/  ELECT P0, URZ, PT ;  /* 0x00000000003f782f */ /* 0x000fe20003800000 */
[----:B------:R-:W-:Y:S01]  /*0040*/  BSSY B0, `(.L_x_0) ;  /* 0x000000d000007945 */ /* 0x000fe20003800000 */
[----:B0-----:R-:W-:-:S05]  /*0050*/  SHF.R.U32.HI R0, RZ, 0x5, R3 ;  /* 0x00000005ff007819 */ /* 0x001fca0000011603 */
[----:B------:R-:W0:Y:S02]  /*0060*/  SHFL.IDX PT, R2, R0, RZ, 0x1f ;  /* 0x00001fff00027589 */ /* 0x000e2400000e0000 */
[----:B0-----:R-:W-:-:S13]  /*0070*/  ISETP.EQ.AND P0, PT, R2, RZ, P0 ;  /* 0x000000ff0200720c */ /* 0x001fda0000702270 */
[----:B------:R-:W-:Y:S05]  /*0080*/  @!P0 BRA `(.L_x_1) ;  /* 0x0000000000208947 */ /* 0x000fea0003800000 */
[----:B------:R-:W-:Y:S02]  /*0090*/  ULDC.64 UR4, c[0x0][0x198] ;  /* 0x0000660000047ab9 */ /* 0x000fe40000000a00 */
[----:B------:R-:W-:Y:S02]  /*00a0*/  UIADD3 UR6, UP0, UR4, 0x370, URZ ;  /* 0x0000037004067890 */ /* 0x000fe4000ff1e03f */
[----:B------:R-:W-:Y:S02]  /*00b0*/  UIADD3 UR4, UP1, UR4, 0x470, URZ ;  /* 0x0000047004047890 */ /* 0x000fe4000ff3e03f */
[----:B------:R-:W-:Y:S02]  /*00c0*/  UIADD3.X UR7, URZ, UR5, URZ, UP0, !UPT ;  /* 0x000000053f077290 */ /* 0x000fe400087fe43f */
[----:B------:R-:W-:-:S07]  /*00d0*/  UIADD3.X UR5, URZ, UR5, URZ, UP1, !UPT ;  /* 0x000000053f057290 */ /* 0x000fce0008ffe43f */
[----:B------:R0:W-:Y:S02]  /*00e0*/  UTMACCTL.PF [UR6] ;  /* 0x00000000060079b9 */ /* 0x0001e40008040000 */
[----:B------:R0:W-:Y:S02]  /*00f0*/  UTMACCTL.PF [UR4] ;  /* 0x00000000040079b9 */ /* 0x0001e40008040000 */
[----:B0-----:R-:W-:Y:S01]  /*0100*/  NOP ;  /* 0x0000000000007918 */ /* 0x001fe20000000000 */
.L_x_1:
[----:B------:R-:W-:Y:S05]  /*0110*/  BSYNC B0 ;  /* 0x0000000000007941 */ /* 0x000fea0003800000 */
.L_x_0:
[----:B------:R-:W-:Y:S01]  /*0120*/  VOTEU.ANY UP0, P0 ;  /* 0x00000000003f7886 */ /* 0x000fe20000000100 */
[----:B------:R-:W0:Y:S01]  /*0130*/  SHFL.IDX PT, R2, R0, RZ, 0x1f ;  /* 0x00001fff00027589 */ /* 0x000e2200000e0000 */
[----:B------:R-:W-:Y:S01]  /*0140*/  UMOV UR4, 0x80 ;  /* 0x0000008000047882 */ /* 0x000fe20000000000 */
[----:B------:R-:W-:Y:S01]  /*0150*/  UMOV UR7, 0x100 ;  /* 0x0000010000077882 */ /* 0x000fe20000000000 */
[----:B------:R-:W-:Y:S01]  /*0160*/  VOTEU.ANY UP1, P0 ;  /* 0x00000000003f7886 */ /* 0x000fe20000020100 */
[----:B------:R-:W1:Y:S01]  /*0170*/  @UP0 S2UR UR8, SR_CgaCtaId ;  /* 0x00000000000809c3 */ /* 0x000e620000008800 */
[----:B------:R-:W-:Y:S01]  /*0180*/  @UP0 UMOV UR6, 0x400 ;  /* 0x0000040000060882 */ /* 0x000fe20000000000 */
[----:B------:R-:W-:-:S04]  /*0190*/  @UP0 UIADD3 UR4, -UR4, 0x100000, URZ ;  /* 0x0010000004040890 */ /* 0x000fc8000fffe13f */
[----:B------:R-:W-:Y:S02]  /*01a0*/  @UP0 USHF.L.U32 UR5, UR4, 0xb, URZ ;  /* 0x0000000b04050899 */ /* 0x000fe4000800063f */
[----:B------:R-:W-:Y:S01]  /*01b0*/  @UP0 USHF.L.U32 UR4, UR4, 0x1, URZ ;  /* 0x0000000104040899 */ /* 0x000fe2000800063f */
[----:B0-----:R-:W-:Y:S02]  /*01c0*/  ISETP.NE.AND P1, PT, R2, RZ, PT ;  /* 0x000000ff0200720c */ /* 0x001fe40003f25270 */
[----:B------:R-:W-:Y:S01]  /*01d0*/  SHF.R.U32.HI R2, RZ, 0x7, R3 ;  /* 0x00000007ff027819 */ /* 0x000fe20000011603 */
[----:B-1----:R-:W-:Y:S02]  /*01e0*/  @UP0 ULEA UR8, UR8, UR6, 0x18 ;  /* 0x0000000608080291 */ /* 0x002fe4000f8ec03f */
[----:B------:R-:W-:-:S04]  /*01f0*/  @UP0 UIADD3 UR6, -UR7, 0x100000, URZ ;  /* 0x0010000007060890 */ /* 0x000fc8000fffe13f */
[----:B------:R-:W-:Y:S02]  /*0200*/  @UP0 USHF.L.U32 UR7, UR6, 0xb, URZ ;  /* 0x0000000b06070899 */ /* 0x000fe4000800063f */
[----:B------:R-:W-:Y:S01]  /*0210*/  @UP0 USHF.L.U32 UR6, UR6, 0x1, URZ ;  /* 0x0000000106060899 */ /* 0x000fe2000800063f */
[----:B------:R0:W1:Y:S01]  /*0220*/  SHFL.IDX PT, R3, R2, RZ, 0x1f ;  /* 0x00001fff02037589 */ /* 0x00006200000e0000 */
[----:B------:R-:W-:-:S03]  /*0230*/  VOTEU.ANY UP0, P0 ;  /* 0x00000000003f7886 */ /* 0x000fc60000000100 */
[----:B------:R-:W2:Y:S02]  /*0240*/  FENCE.VIEW.ASYNC.S ;  /* 0x00000000000073c6 */ /* 0x000ea40000000000 */
[----:B--2---:R0:W2:Y:S05]  /*0250*/  @UP0 SYNCS.EXCH.64 URZ, [UR8+0x28c00], UR4 ;  /* 0x028c0004083f05b2 */ /* 0x0040aa0008000100 */
[----:B------:R0:W3:Y:S02]  /*0260*/  @UP1 SYNCS.EXCH.64 URZ, [UR8+0x28c20], UR6 ;  /* 0x028c2006083f15b2 */ /* 0x0000e40008000100 */
[----:B0-----:R-:W-:Y:S05]  /*0270*/  @P1 BRA `(.L_x_2) ;  /* 0x0000000000381947 */ /* 0x001fea0003800000 */
[----:B------:R-:W0:Y:S01]  /*0280*/  S2UR UR5, SR_CgaCtaId ;  /* 0x00000000000579c3 */ /* 0x000e220000008800 */
[----:B------:R-:W-:Y:S01]  /*0290*/  UMOV UR4, 0x400 ;  /* 0x0000040000047882 */ /* 0x000fe20000000000 */
[----:B------:R-:W-:Y:S01]  /*02a0*/  UMOV UR7, 0x1 ;  /* 0x0000000100077882 */ /* 0x000fe20000000000 */
[----:B------:R-:W-:Y:S01]  /*02b0*/  ELECT P0, URZ, PT ;  /* 0x00000000003f782f */ /* 0x000fe20003800000 */
[----:B0-----:R-:W-:Y:S02]  /*02c0*/  ULEA UR6, UR5, UR4, 0x18 ;  /* 0x0000000405067291 */ /* 0x001fe4000f8ec03f */
[----:B------:R-:W-:-:S04]  /*02d0*/  UIADD3 UR4, -UR7, 0x100000, URZ ;  /* 0x0010000007047890 */ /* 0x000fc8000fffe13f */
[----:B------:R-:W-:Y:S02]  /*02e0*/  USHF.L.U32 UR5, UR4, 0xb, URZ ;  /* 0x0000000b04057899 */ /* 0x000fe4000800063f */
[----:B------:R-:W-:Y:S01]  /*02f0*/  USHF.L.U32 UR4, UR4, 0x1, URZ ;  /* 0x0000000104047899 */ /* 0x000fe2000800063f */
[----:B------:R-:W0:Y:S11]  /*0300*/  FENCE.VIEW.ASYNC.S ;  /* 0x00000000000073c6 */ /* 0x000e360000000000 */
[----:B0-----:R0:W4:Y:S01]  /*0310*/  SYNCS.EXCH.64 URZ, [UR6+0x28c30], UR4 ;  /* 0x028c3004063f75b2 */ /* 0x0011220008000100 */
[----:B------:R0:W0:Y:S01]  /*0320*/  SYNCS.EXCH.64 URZ, [UR6+0x28c40], UR4 ;  /* 0x028c4004063f75b2 */ /* 0x0000220008000100 */
[----:B------:R0:W0:Y:S01]  /*0330*/  SYNCS.EXCH.64 URZ, [UR6+0x28c38], UR4 ;  /* 0x028c3804063f75b2 */ /* 0x0000220008000100 */
[----:B------:R0:W0:Y:S01]  /*0340*/  SYNCS.EXCH.64 URZ, [UR6+0x28c48], UR4 ;  /* 0x028c4804063f75b2 */ /* 0x0000220008000100 */
[----:B------:R-:W-:Y:S01]  /*0350*/  NOP ;  /* 0x0000000000007918 */ /* 0x000fe20000000000 */
.L_x_2:
[----:B------:R-:W5:Y:S01]  /*0360*/  SHFL.IDX PT, R2, R0, RZ, 0x1f ;  /* 0x00001fff00027589 */ /* 0x000f6200000e0000 */
[----:B------:R-:W-:Y:S01]  /*0370*/  NOP ;  /* 0x0000000000007918 */ /* 0x000fe20000000000 */
[----:B-----5:R-:W-:-:S13]  /*0380*/  ISETP.NE.AND P0, PT, R2, RZ, PT ;  /* 0x000000ff0200720c */ /* 0x020fda0003f05270 */
[----:B------:R-:W-:Y:S05]  /*0390*/  @P0 BRA `(.L_x_3) ;  /* 0x0000000000480947 */ /* 0x000fea0003800000 */
[----:B0-----:R-:W0:Y:S01]  /*03a0*/  S2UR UR5, SR_CgaCtaId ;  /* 0x00000000000579c3 */ /* 0x001e220000008800 */
[----:B------:R-:W-:Y:S01]  /*03b0*/  UMOV UR4, 0x400 ;  /* 0x0000040000047882 */ /* 0x000fe20000000000 */
[----:B------:R-:W-:Y:S01]  /*03c0*/  UMOV UR6, 0x1 ;  /* 0x0000000100067882 */ /* 0x000fe20000000000 */
[----:B------:R-:W-:Y:S01]  /*03d0*/  UMOV UR9, 0x2 ;  /* 0x0000000200097882 */ /* 0x000fe20000000000 */
[----:B------:R-:W-:-:S04]  /*03e0*/  UIADD3 UR6, -UR6, 0x100000, URZ ;  /* 0x0010000006067890 */ /* 0x000fc8000fffe13f */
[----:B------:R-:W-:Y:S02]  /*03f0*/  USHF.L.U32 UR7, UR6, 0xb, URZ ;  /* 0x0000000b06077899 */ /* 0x000fe4000800063f */
[----:B------:R-:W-:Y:S01]  /*0400*/  USHF.L.U32 UR6, UR6, 0x1, URZ ;  /* 0x0000000106067899 */ /* 0x000fe2000800063f */
[----:B------:R-:W-:Y:S01]  /*0410*/  ELECT P0, URZ, PT ;  /* 0x00000000003f782f */ /* 0x000fe20003800000 */
[----:B0-----:R-:W-:Y:S02]  /*0420*/  ULEA UR8, UR5, UR4, 0x18 ;  /* 0x0000000405087291 */ /* 0x001fe4000f8ec03f */
[----:B------:R-:W-:-:S04]  /*0430*/  UIADD3 UR4, -UR9, 0x100000, URZ ;  /* 0x0010000009047890 */ /* 0x000fc8000fffe13f */
[----:B------:R-:W-:Y:S02]  /*0440*/  USHF.L.U32 UR5, UR4, 0xb, URZ ;  /* 0x0000000b04057899 */ /* 0x000fe4000800063f */
[----:B------:R-:W-:Y:S01]  /*0450*/  USHF.L.U32 UR4, UR4, 0x1, URZ ;  /* 0x0000000104047899 */ /* 0x000fe2000800063f */
[----:B------:R-:W0:Y:S03]  /*0460*/  FENCE.VIEW.ASYNC.S ;  /* 0x00000000000073c6 */ /* 0x000e260000000000 */
[----:B0-----:R0:W0:Y:S08]  /*0470*/  SYNCS.EXCH.64 URZ, [UR8+0x28c50], UR6 ;  /* 0x028c5006083f75b2 */ /* 0x0010300008000100 */
[----:B------:R0:W0:Y:S01]  /*0480*/  SYNCS.EXCH.64 URZ, [UR8+0x28c60], UR4 ;  /* 0x028c6004083f75b2 */ /* 0x0000220008000100 */
[----:B------:R0:W0:Y:S01]  /*0490*/  SYNCS.EXCH.64 URZ, [UR8+0x28c58], UR6 ;  /* 0x028c5806083f75b2 */ /* 0x0000220008000100 */
[----:B------:R0:W0:Y:S01]  /*04a0*/  SYNCS.EXCH.64 URZ, [UR8+0x28c68], UR4 ;  /* 0x028c6804083f75b2 */ /* 0x0000220008000100 */
[----:B------:R-:W-:Y:S01]  /*04b0*/  NOP ;  /* 0x0000000000007918 */ /* 0x000fe20000000000 */
.L_x_3:
[----:B------:R-:W5:Y:S01]  /*04c0*/  SHFL.IDX PT, R2, R0, RZ, 0x1f ;  /* 0x00001fff00027589 */ /* 0x000f6200000e0000 */
[----:B------:R-:W-:Y:S01]  /*04d0*/  NOP ;  /* 0x0000000000007918 */ /* 0x000fe20000000000 */
[----:B-----5:R-:W-:-:S13]  /*04e0*/  ISETP.NE.AND P0, PT, R2, RZ, PT ;  /* 0x000000ff0200720c */ /* 0x020fda0003f05270 */
[----:B------:R-:W-:Y:S05]  /*04f0*/  @P0 BRA `(.L_x_4) ;  /* 0x0000000000380947 */ /* 0x000fea0003800000 */
[----:B0-----:R-:W0:Y:S01]  /*0500*/  S2UR UR5, SR_CgaCtaId ;  /* 0x00000000000579c3 */ /* 0x001e220000008800 */
        /* <DEDUP_REMOVED lines=8> */
[----:B0-----:R0:W0:Y:S01]  /*0590*/  SYNCS.EXCH.64 URZ, [UR6+0x28c70], UR4 ;  /* 0x028c7004063f75b2 */ /* 0x0010220008000100 */
[----:B------:R0:W0:Y:S01]  /*05a0*/  SYNCS.EXCH.64 URZ, [UR6+0x28c80], UR4 ;  /* 0x028c8004063f75b2 */ /* 0x0000220008000100 */
[----:B------:R0:W0:Y:S01]  /*05b0*/  SYNCS.EXCH.64 URZ, [UR6+0x28c78], UR4 ;  /* 0x028c7804063f75b2 */ /* 0x0000220008000100 */
[----:B------:R0:W0:Y:S01]  /*05c0*/  SYNCS.EXCH.64 URZ, [UR6+0x28c88], UR4 ;  /* 0x028c8804063f75b2 */ /* 0x0000220008000100 */
[----:B------:R-:W-:Y:S01]  /*05d0*/  NOP ;  /* 0x0000000000007918 */ /* 0x000fe20000000000 */
.L_x_4:
        /* <DEDUP_REMOVED lines=8> */
[----:B------:R-:W-:Y:S01]  /*0660*/  ELECT P0, URZ, PT ;  /* 0x00000000003f782f */ /* 0x000fe20003800000 */
[----:B0-----:R-:W-:Y:S02]  /*0670*/  ULEA UR8, UR5, UR4, 0x18 ;  /* 0x0000000405087291 */ /* 0x001fe4000f8ec03f */
[----:B------:R-:W-:-:S04]  /*0680*/  UIADD3 UR4, -UR6, 0x100000, URZ ;  /* 0x0010000006047890 */ /* 0x000fc8000fffe13f */
[----:B------:R-:W-:Y:S02]  /*0690*/  USHF.L.U32 UR5, UR4, 0xb, URZ ;  /* 0x0000000b04057899 */ /* 0x000fe4000800063f */
[----:B------:R-:W-:Y:S02]  /*06a0*/  USHF.L.U32 UR4, UR4, 0x1, URZ ;  /* 0x0000000104047899 */ /* 0x000fe4000800063f */
        /* <DEDUP_REMOVED lines=9> */
.L_x_5:
        /* <DEDUP_REMOVED lines=22> */
.L_x_6:
[----:B------:R-:W-:Y:S01]  /*08a0*/  IMAD.MOV.U32 R2, RZ, RZ, 0x1 ;  /* 0x00000001ff027424 */ /* 0x000fe200078e00ff */
[----:B-1----:R-:W-:Y:S01]  /*08b0*/  ISETP.NE.AND P0, PT, R3, RZ, PT ;  /* 0x000000ff0300720c */ /* 0x002fe20003f05270 */
[----:B------:R-:W-:Y:S01]  /*08c0*/  NOP ;  /* 0x0000000000007918 */ /* 0x000fe20000000000 */
[----:B------:R-:W-:Y:S01]  /*08d0*/  ULDC.64 UR42, c[0x0][0x208] ;  /* 0x00008200002a7ab9 */ /* 0x000fe20000000a00 */
[----:B------:R-:W-:Y:S01]  /*08e0*/  BSSY B6, `(.L_x_7) ;  /* 0x0000d17000067945 */ /* 0x000fe20003800000 */
[----:B------:R-:W-:-:S05]  /*08f0*/  SEL R2, R2, 0x2, !P0 ;  /* 0x0000000202027807 */ /* 0x000fca0004000000 */
[----:B------:R1:W-:Y:S01]  /*0900*/  STL [R1+0x14], R2 ;  /* 0x0000140201007387 */ /* 0x0003e20000100800 */
[----:B0-234-:R-:W-:Y:S06]  /*0910*/  BAR.SYNC.DEFER_BLOCKING 0x0 ;  /* 0x0000000000007b1d */ /* 0x01dfec0000010000 */
[----:B------:R-:W-:Y:S05]  /*0920*/  @!P0 BRA `(.L_x_8) ;  /* 0x0000008800cc8947 */ /* 0x000fea0003800000 */
.L_x_9:
[----:B------:R-:W-:-:S08]  /*0930*/  NOP ;  /* 0x0000000000007918 */ /* 0x000fd00000000000 */
[----:B------:R-:W0:Y:S02]  /*0940*/  USETMAXREG.TRY_ALLOC.CTAPOOL UP0, 0xf0 ;  /* 0x000000f0000079c8 */ /* 0x000e240008000600 */
[----:B0-----:R-:W-:-:S13]  /*0950*/  PLOP3.LUT P0, PT, PT, PT, UP0, 0x80, 0x0 ;  /* 0x000000000000781c */ /* 0x001fda0003f0f008 */
[----:B------:R-:W-:Y:S05]  /*0960*/  @!P0 BRA `(.L_x_9) ;  /* 0xfffffffc00f08947 */ /* 0x000fea000383ffff */
[----:B------:R-:W0:Y:S01]  /*0970*/  S2R R6, SR_TID.X ;  /* 0x0000000000067919 */ /* 0x000e220000002100 */
[----:B------:R-:W2:Y:S08]  /*0980*/  LDC R4, c[0x0][0xc50] ;  /* 0x00031400ff047b82 */ /* 0x000eb00000000800 */
[----:B------:R-:W1:Y:S08]  /*0990*/  S2UR UR4, SR_CTAID.Y ;  /* 0x00000000000479c3 */ /* 0x000e700000002600 */
[----:B------:R-:W3:Y:S01]  /*09a0*/  S2UR UR5, SR_CTAID.Z ;  /* 0x00000000000579c3 */ /* 0x000ee20000002700 */
[----:B--2---:R-:W-:-:S02]  /*09b0*/  ISETP.NE.AND P1, PT, R4, 0x1, PT ;  /* 0x000000010400780c */ /* 0x004fc40003f25270 */
[----:B0-----:R-:W-:Y:S01]  /*09c0*/  LOP3.LUT R0, R6, 0xffffff80, RZ, 0xc0, !PT ;  /* 0xffffff8006007812 */ /* 0x001fe200078ec0ff */
[----:B-1----:R-:W-:-:S03]  /*09d0*/  IMAD.U32 R2, RZ, RZ, UR4 ;  /* 0x00000004ff027e24 */ /* 0x002fc6000f8e00ff */
[----:B------:R-:W-:-:S07]  /*09e0*/  ISETP.NE.AND P0, PT, R0, 0x80, PT ;  /* 0x000000800000780c */ /* 0x000fce0003f05270 */
[----:B------:R-:W0:Y:S08]  /*09f0*/  @P1 LDC R0, c[0x0][0xc54] ;  /* 0x00031500ff001b82 */ /* 0x000e300000000800 */
[----:B------:R-:W1:Y:S08]  /*0a00*/  @P1 LDC R5, c[0x0][0xc58] ;  /* 0x00031600ff051b82 */ /* 0x000e700000000800 */
[----:B------:R-:W-:Y:S06]  /*0a10*/  @!P0 BAR.ARV 0x8, 0x100 ;  /* 0x0204000000008b1d */ /* 0x000fec0000002000 */
[----:B------:R-:W-:Y:S01]  /*0a20*/  ISETP.GE.U32.AND P0, PT, R6, 0x100, PT ;  /* 0x000001000600780c */ /* 0x000fe20003f06070 */
[----:B0-----:R-:W-:-:S12]  /*0a30*/  @P1 IMAD.HI.U32 R0, R0, UR4, RZ ;  /* 0x0000000400001c27 */ /* 0x001fd8000f8e00ff */
[----:B------:R-:W-:Y:S06]  /*0a40*/  @P0 BAR.ARV 0xf, 0x100 ;  /* 0x03c4000000000b1d */ /* 0x000fec0000002000 */
[----:B---3--:R-:W-:Y:S02]  /*0a50*/  ISETP.LE.AND P0, PT, RZ, UR5, PT ;  /* 0x00000005ff007c0c */ /* 0x008fe4000bf03270 */
[----:B-1----:R-:W-:-:S05]  /*0a60*/  @P1 SHF.R.U32.HI R2, RZ, R5, R0 ;  /* 0x00000005ff021219 */ /* 0x002fca0000011600 */
[----:B------:R-:W-:-:S04]  /*0a70*/  IMAD.MOV R5, RZ, RZ, -R2 ;  /* 0x000000ffff057224 */ /* 0x000fc800078e0a02 */
[----:B------:R-:W-:Y:S02]  /*0a80*/  IMAD R4, R4, R5, UR4 ;  /* 0x0000000404047e24 */ /* 0x000fe4000f8e0205 */
[----:B------:R-:W-:Y:S05]  /*0a90*/  @!P0 BRA `(.L_x_10) ;  /* 0x000000cc00ec8947 */ /* 0x000fea0003800000 */
[----:B------:R-:W0:Y:S01]  /*0aa0*/  LDC.64 R8, c[0x0][0x418] ;  /* 0x00010600ff087b82 */ /* 0x000e220000000a00 */
[----:B------:R-:W-:Y:S01]  /*0ab0*/  SHF.R.U32.HI R7, RZ, 0x10, R4 ;  /* 0x00000010ff077819 */ /* 0x000fe20000011604 */
[----:B------:R-:W-:Y:S01]  /*0ac0*/  VIADD R18, R6, 0xffffff80 ;  /* 0xffffff8006127836 */ /* 0x000fe20000000000 */
[----:B------:R-:W-:Y:S02]  /*0ad0*/  LOP3.LUT R16, R4, 0xffff, RZ, 0xc0, !PT ;  /* 0x0000ffff04107812 */ /* 0x000fe400078ec0ff */
[----:B------:R-:W-:-:S03]  /*0ae0*/  ISETP.NE.AND P1, PT, R7, RZ, PT ;  /* 0x000000ff0700720c */ /* 0x000fc60003f25270 */
[----:B------:R-:W1:Y:S08]  /*0af0*/  LDC R22, c[0x0][0x424] ;  /* 0x00010900ff167b82 */ /* 0x000e700000000800 */
[----:B------:R-:W2:Y:S01]  /*0b00*/  LDC R5, c[0x0][0x2f0] ;  /* 0x0000bc00ff057b82 */ /* 0x000ea20000000800 */
[----:B0-----:R-:W-:-:S07]  /*0b10*/  ISETP.NE.U32.AND P0, PT, R8, RZ, PT ;  /* 0x000000ff0800720c */ /* 0x001fce0003f05070 */
[----:B------:R-:W0:Y:S01]  /*0b20*/  @!P1 LDC R7, c[0x0][0x9f0] ;  /* 0x00027c00ff079b82 */ /* 0x000e220000000800 */
[----:B------:R-:W-:-:S04]  /*0b30*/  ISETP.NE.AND.EX P0, PT, R9, RZ, PT, P0 ;  /* 0x000000ff0900720c */ /* 0x000fc80003f05300 */
[----:B-1----:R-:W-:Y:S02]  /*0b40*/  SEL R22, R22, 0x1, P0 ;  /* 0x0000000116167807 */ /* 0x002fe40000000000 */
[----:B------:R-:W-:-:S03]  /*0b50*/  ISETP.NE.AND P0, PT, R3, 0x1, PT ;  /* 0x000000010300780c */ /* 0x000fc60003f05270 */
[----:B--2---:R-:W-:-:S04]  /*0b60*/  IMAD R22, R22, R5, RZ ;  /* 0x0000000516167224 */ /* 0x004fc800078e02ff */
[----:B------:R-:W-:-:S05]  /*0b70*/  VIADD R0, R22, 0x3f ;  /* 0x0000003f16007836 */ /* 0x000fca0000000000 */
[----:B------:R-:W-:-:S04]  /*0b80*/  SHF.R.S32.HI R5, RZ, 0x1f, R0 ;  /* 0x0000001fff057819 */ /* 0x000fc80000011400 */
[----:B------:R-:W-:-:S04]  /*0b90*/  LEA.HI R5, R5, R0, RZ, 0x6 ;  /* 0x0000000005057211 */ /* 0x000fc800078f30ff */
[----:B------:R-:W-:Y:S01]  /*0ba0*/  SHF.R.S32.HI R0, RZ, 0x6, R5 ;  /* 0x00000006ff007819 */ /* 0x000fe20000011405 */
[----:B------:R-:W-:Y:S06]  /*0bb0*/  @!P0 BRA `(.L_x_11) ;  /* 0x0000001c00d88947 */ /* 0x000fec0003800000 */
[----:B------:R-:W-:Y:S01]  /*0bc0*/  ISETP.GE.AND P0, PT, R22, 0x1, PT ;  /* 0x000000011600780c */ /* 0x000fe20003f06270 */
[----:B------:R-:W-:-:S12]  /*0bd0*/  IMAD.MOV.U32 R4, RZ, RZ, RZ ;  /* 0x000000ffff047224 */ /* 0x000fd800078e00ff */
[----:B------:R-:W-:Y:S05]  /*0be0*/  @!P0 BRA `(.L_x_12) ;  /* 0x0000000000688947 */ /* 0x000fea0003800000 */
[-C--:B0-----:R-:W-:Y:S02]  /*0bf0*/  IABS R8, R7.reuse ;  /* 0x0000000700087213 */ /* 0x081fe40000000000 */
[----:B------:R-:W-:Y:S02]  /*0c00*/  IADD3 R6, R0, -0x1, R7 ;  /* 0xffffffff00067810 */ /* 0x000fe40007ffe007 */
[----:B------:R-:W0:Y:S01]  /*0c10*/  I2F.RP R3, R8 ;  /* 0x0000000800037306 */ /* 0x000e220000209400 */
[-C--:B------:R-:W-:Y:S02]  /*0c20*/  IABS R11, R7.reuse ;  /* 0x00000007000b7213 */ /* 0x080fe40000000000 */
[----:B------:R-:W-:Y:S02]  /*0c30*/  IABS R10, R6 ;  /* 0x00000006000a7213 */ /* 0x000fe40000000000 */
[----:B------:R-:W-:-:S04]  /*0c40*/  LOP3.LUT R6, R6, R7, RZ, 0x3c, !PT ;  /* 0x0000000706067212 */ /* 0x000fc800078e3cff */
[----:B------:R-:W-:Y:S01]  /*0c50*/  ISETP.GE.AND P2, PT, R6, RZ, PT ;  /* 0x000000ff0600720c */ /* 0x000fe20003f46270 */
[----:B0-----:R-:W0:Y:S02]  /*0c60*/  MUFU.RCP R3, R3 ;  /* 0x0000000300037308 */ /* 0x001e240000001000 */
[----:B0-----:R-:W-:Y:S01]  /*0c70*/  VIADD R4, R3, 0xffffffe ;  /* 0x0ffffffe03047836 */ /* 0x001fe20000000000 */
[----:B------:R-:W-:-:S05]  /*0c80*/  IADD3 R3, RZ, -R11, RZ ;  /* 0x8000000bff037210 */ /* 0x000fca0007ffe0ff */
[----:B------:R0:W1:Y:S02]  /*0c90*/  F2I.FTZ.U32.TRUNC.NTZ R5, R4 ;  /* 0x0000000400057305 */ /* 0x000064000021f000 */
[----:B0-----:R-:W-:Y:S02]  /*0ca0*/  IMAD.MOV.U32 R4, RZ, RZ, RZ ;  /* 0x000000ffff047224 */ /* 0x001fe400078e00ff */
[----:B-1----:R-:W-:-:S04]  /*0cb0*/  IMAD.MOV R9, RZ, RZ, -R5 ;  /* 0x000000ffff097224 */ /* 0x002fc800078e0a05 */
[----:B------:R-:W-:-:S04]  /*0cc0*/  IMAD R9, R9, R8, RZ ;  /* 0x0000000809097224 */ /* 0x000fc800078e02ff */
[----:B------:R-:W-:-:S06]  /*0cd0*/  IMAD.HI.U32 R5, R5, R9, R4 ;  /* 0x0000000905057227 */ /* 0x000fcc00078e0004 */
[----:B------:R-:W-:-:S04]  /*0ce0*/  IMAD.HI.U32 R5, R5, R10, RZ ;  /* 0x0000000a05057227 */ /* 0x000fc800078e00ff */
[----:B------:R-:W-:-:S05]  /*0cf0*/  IMAD R3, R5, R3, R10 ;  /* 0x0000000305037224 */ /* 0x000fca00078e020a */
[----:B------:R-:W-:-:S13]  /*0d00*/  ISETP.GT.U32.AND P1, PT, R8, R3, PT ;  /* 0x000000030800720c */ /* 0x000fda0003f24070 */
[----:B------:R-:W-:Y:S02]  /*0d10*/  @!P1 IMAD.IADD R3, R3, 0x1, -R8 ;  /* 0x0000000103039824 */ /* 0x000fe400078e0a08 */
[----:B------:R-:W-:Y:S01]  /*0d20*/  @!P1 VIADD R5, R5, 0x1 ;  /* 0x0000000105059836 */ /* 0x000fe20000000000 */
[----:B------:R-:W-:Y:S02]  /*0d30*/  ISETP.NE.AND P1, PT, R7, RZ, PT ;  /* 0x000000ff0700720c */ /* 0x000fe40003f25270 */
[----:B------:R-:W-:-:S13]  /*0d40*/  ISETP.GE.U32.AND P0, PT, R3, R8, PT ;  /* 0x000000080300720c */ /* 0x000fda0003f06070 */
[----:B------:R-:W-:-:S04]  /*0d50*/  @P0 VIADD R5, R5, 0x1 ;  /* 0x0000000105050836 */ /* 0x000fc80000000000 */
[----:B------:R-:W-:-:S04]  /*0d60*/  IMAD.MOV.U32 R4, RZ, RZ, R5 ;  /* 0x000000ffff047224 */ /* 0x000fc800078e0005 */
[----:B------:R-:W-:Y:S01]  /*0d70*/  @!P2 IMAD.MOV R4, RZ, RZ, -R4 ;  /* 0x000000ffff04a224 */ /* 0x000fe200078e0a04 */
[----:B------:R-:W-:-:S07]  /*0d80*/  @!P1 LOP3.LUT R4, RZ, R7, RZ, 0x33, !PT ;  /* 0x00000007ff049212 */ /* 0x000fce00078e33ff */
.L_x_12:
[-C--:B------:R-:W-:Y:S01]  /*0d90*/  IMAD R3, R16, R4.reuse, RZ ;  /* 0x0000000410037224 */ /* 0x080fe200078e02ff */
[----:B------:R-:W-:Y:S02]  /*0da0*/  PLOP3.LUT P0, PT, PT, PT, PT, 0x80, 0x0 ;  /* 0x000000000000781c */ /* 0x000fe40003f0f070 */
[----:B0-----:R-:W-:Y:S02]  /*0db0*/  CS2R R6, SRZ ;  /* 0x0000000000067805 */ /* 0x001fe4000001ff00 */
[----:B------:R-:W-:Y:S02]  /*0dc0*/  CS2R R150, SRZ ;  /* 0x0000000000967805 */ /* 0x000fe4000001ff00 */
[----:B------:R-:W-:Y:S02]  /*0dd0*/  CS2R R148, SRZ ;  /* 0x0000000000947805 */ /* 0x000fe4000001ff00 */
[----:B------:R-:W-:Y:S02]  /*0de0*/  VIADDMNMX R0, R3, R4, R0, PT ;  /* 0x0000000403007246 */ /* 0x000fe40003800100 */
[----:B------:R-:W-:-:S02]  /*0df0*/  CS2R R146, SRZ ;  /* 0x0000000000927805 */ /* 0x000fc4000001ff00 */
[----:B------:R-:W-:Y:S02]  /*0e00*/  CS2R R144, SRZ ;  /* 0x0000000000907805 */ /* 0x000fe4000001ff00 */
[----:B------:R-:W-:Y:S02]  /*0e10*/  CS2R R142, SRZ ;  /* 0x00000000008e7805 */ /* 0x000fe4000001ff00 */
[----:B------:R-:W-:Y:S02]  /*0e20*/  ISETP.GT.AND P1, PT, R0, R3, PT ;  /* 0x000000030000720c */ /* 0x000fe40003f24270 */
[----:B------:R-:W-:Y:S02]  /*0e30*/  CS2R R140, SRZ ;  /* 0x00000000008c7805 */ /* 0x000fe4000001ff00 */
[----:B------:R-:W-:Y:S02]  /*0e40*/  CS2R R138, SRZ ;  /* 0x00000000008a7805 */ /* 0x000fe4000001ff00 */
[----:B------:R-:W-:-:S02]  /*0e50*/  CS2R R136, SRZ ;  /* 0x0000000000887805 */ /* 0x000fc4000001ff00 */
[----:B------:R-:W-:Y:S02]  /*0e60*/  CS2R R134, SRZ ;  /* 0x0000000000867805 */ /* 0x000fe4000001ff00 */
[----:B------:R-:W-:Y:S02]  /*0e70*/  CS2R R132, SRZ ;  /* 0x0000000000847805 */ /* 0x000fe4000001ff00 */
[----:B------:R-:W-:Y:S02]  /*0e80*/  CS2R R130, SRZ ;  /* 0x0000000000827805 */ /* 0x000fe4000001ff00 */
        /* <DEDUP_REMOVED lines=52> */
[----:B------:R-:W-:Y:S01]  /*11d0*/  CS2R R24, SRZ ;  /* 0x0000000000187805 */ /* 0x000fe2000001ff00 */
[----:B------:R-:W-:Y:S06]  /*11e0*/  @!P1 BRA `(.L_x_13) ;  /* 0x0000005800d09947 */ /* 0x000fec0003800000 */
[----:B------:R-:W2:Y:S01]  /*11f0*/  LDL.LU R8, [R1+0x14] ;  /* 0x0000140001087983 */ /* 0x000ea20000300800 */
[----:B------:R-:W-:Y:S01]  /*1200*/  SHF.R.S32.HI R5, RZ, 0x1f, R18 ;  /* 0x0000001fff057819 */ /* 0x000fe20000011412 */
[----:B------:R-:W0:Y:S01]  /*1210*/  S2UR UR8, SR_CgaCtaId ;  /* 0x00000000000879c3 */ /* 0x000e220000008800 */
[----:B------:R-:W-:Y:S02]  /*1220*/  UMOV UR7, 0x400 ;  /* 0x0000040000077882 */ /* 0x000fe40000000000 */
[----:B------:R-:W-:-:S04]  /*1230*/  LEA.HI R5, R5, R18, RZ, 0x7 ;  /* 0x0000001205057211 */ /* 0x000fc800078f38ff */
[----:B------:R-:W-:Y:S02]  /*1240*/  SHF.R.S32.HI R4, RZ, 0x7, R5 ;  /* 0x00000007ff047819 */ /* 0x000fe40000011405 */
[----:B------:R-:W-:-:S04]  /*1250*/  LOP3.LUT R5, R5, 0xffffff80, RZ, 0xc0, !PT ;  /* 0xffffff8005057812 */ /* 0x000fc800078ec0ff */
[----:B------:R-:W1:Y:S01]  /*1260*/  SHFL.IDX PT, R4, R4, RZ, 0x1f ;  /* 0x00001fff04047589 */ /* 0x000e6200000e0000 */
[----:B------:R-:W-:-:S05]  /*1270*/  IMAD.IADD R5, R18, 0x1, -R5 ;  /* 0x0000000112057824 */ /* 0x000fca00078e0a05 */
[----:B------:R-:W-:Y:S02]  /*1280*/  SHF.R.S32.HI R6, RZ, 0x1f, R5 ;  /* 0x0000001fff067819 */ /* 0x000fe40000011405 */
[----:B-1----:R-:W-:Y:S02]  /*1290*/  R2UR UR4, R4 ;  /* 0x00000000040472ca */ /* 0x002fe400000e0000 */
[CC--:B------:R-:W-:Y:S02]  /*12a0*/  LEA.HI R4, R6.reuse, R5.reuse, RZ, 0x2 ;  /* 0x0000000506047211 */ /* 0x0c0fe400078f10ff */
[----:B------:R-:W-:Y:S02]  /*12b0*/  LEA.HI R5, R6, R5, RZ, 0x5 ;  /* 0x0000000506057211 */ /* 0x000fe400078f28ff */
[--C-:B------:R-:W-:Y:S02]  /*12c0*/  SHF.R.S32.HI R7, RZ, 0x2, R4.reuse ;  /* 0x00000002ff077819 */ /* 0x100fe40000011404 */
[----:B------:R-:W-:-:S02]  /*12d0*/  SHF.R.S32.HI R4, RZ, 0x1f, R4 ;  /* 0x0000001fff047819 */ /* 0x000fc40000011404 */
[----:B------:R-:W-:Y:S02]  /*12e0*/  SHF.R.S32.HI R5, RZ, 0x5, R5 ;  /* 0x00000005ff057819 */ /* 0x000fe40000011405 */
[----:B------:R-:W-:Y:S01]  /*12f0*/  LEA.HI R4, R4, R7, RZ, 0x3 ;  /* 0x0000000704047211 */ /* 0x000fe200078f18ff */
[----:B------:R-:W-:-:S03]  /*1300*/  ULEA.HI UR5, UR4, UR4, URZ, 0x1 ;  /* 0x0000000404057291 */ /* 0x000fc6000f8f083f */
[----:B------:R-:W-:Y:S01]  /*1310*/  LOP3.LUT R4, R4, 0xfffffff8, RZ, 0xc0, !PT ;  /* 0xfffffff804047812 */ /* 0x000fe200078ec0ff */
[----:B------:R-:W-:Y:S02]  /*1320*/  ULOP3.LUT UR6, UR5, 0x1fffe, URZ, 0xc0, !UPT ;  /* 0x0001fffe05067892 */ /* 0x000fe4000f8ec03f */
[----:B0-----:R-:W-:Y:S02]  /*1330*/  ULEA UR5, UR8, UR7, 0x18 ;  /* 0x0000000708057291 */ /* 0x001fe4000f8ec03f */
[----:B------:R-:W-:Y:S01]  /*1340*/  UIADD3 UR6, UR4, -UR6, URZ ;  /* 0x8000000604067290 */ /* 0x000fe2000fffe03f */
[----:B------:R-:W-:-:S03]  /*1350*/  IMAD.IADD R4, R7, 0x1, -R4 ;  /* 0x0000000107047824 */ /* 0x000fc600078e0a04 */
[----:B------:R-:W-:Y:S01]  /*1360*/  ULEA UR6, UR6, UR5, 0xf ;  /* 0x0000000506067291 */ /* 0x000fe2000f8e783f */
[----:B------:R-:W-:-:S03]  /*1370*/  IMAD R4, R5, 0x10, R4 ;  /* 0x0000001005047824 */ /* 0x000fc600078e0204 */
[----:B------:R-:W-:-:S04]  /*1380*/  UIADD3 UR6, UR6, 0x400, URZ ;  /* 0x0000040006067890 */ /* 0x000fc8000fffe03f */
[----:B------:R-:W-:-:S04]  /*1390*/  USHF.R.U32.HI UR6, URZ, 0x4, UR6 ;  /* 0x000000043f067899 */ /* 0x000fc80008011606 */
[----:B------:R-:W-:-:S04]  /*13a0*/  ULOP3.LUT UR6, UR6, 0x3fff, URZ, 0xc0, !UPT ;  /* 0x00003fff06067892 */ /* 0x000fc8000f8ec03f */
[----:B------:R-:W-:Y:S01]  /*13b0*/  ULOP3.LUT UR6, UR6, 0x2000000, URZ, 0xfc, !UPT ;  /* 0x0200000006067892 */ /* 0x000fe2000f8efc3f */
[----:B--2---:R-:W-:-:S04]  /*13c0*/  LOP3.LUT R8, R8, 0x1, RZ, 0xfc, !PT ;  /* 0x0000000108087812 */ /* 0x004fc800078efcff */
[----:B------:R-:W-:-:S13]  /*13d0*/  ISETP.NE.AND P0, PT, R8, 0x3, PT ;  /* 0x000000030800780c */ /* 0x000fda0003f05270 */
[----:B------:R-:W-:Y:S05]  /*13e0*/  @!P0 BRA `(.L_x_14) ;  /* 0x0000000000048947 */ /* 0x000fea0003800000 */
[----:B------:R-:W-:Y:S01]  /*13f0*/  BPT.TRAP 0x1 ;  /* 0x000000040000795c */ /* 0x000fe20000300000 */
.L_x_14:
[----:B------:R-:W-:-:S04]  /*1400*/  SHF.L.U32 R5, RZ, 0x1f, RZ ;  /* 0x0000001fff057819 */ /* 0x000fc800000006ff */
[----:B------:R-:W0:Y:S02]  /*1410*/  SYNCS.PHASECHK.TRANS64.TRYWAIT P1, [UR5+0x28c50], R5 ;  /* 0x028c5005ff0075a7 */ /* 0x000e240008020145 */
[----:B0-----:R-:W-:Y:S05]  /*1420*/  @!P1 BRA `(.L_x_15) ;  /* 0x000000c400909947 */ /* 0x001fea0003800000 */
.L_x_147:
[----:B------:R-:W-:Y:S01]  /*1430*/  BAR.SYNC.DEFER_BLOCKING 0xe, 0x100 ;  /* 0x0384000000007b1d */ /* 0x000fe20000010000 */
[----:B------:R-:W-:Y:S01]  /*1440*/  UIADD3 UR4, UR5, 0x26800, URZ ;  /* 0x0002680005047890 */ /* 0x000fe2000fffe03f */
[----:B------:R-:W-:Y:S01]  /*1450*/  VIADD R0, R0, 0xfffffffe ;  /* 0xfffffffe00007836 */ /* 0x000fe20000000000 */
[----:B------:R-:W-:Y:S01]  /*1460*/  UIADD3 UR14, UR6, 0x80, URZ ;  /* 0x00000080060e7890 */ /* 0x000fe2000fffe03f */
[----:B0-----:R-:W-:Y:S01]  /*1470*/  MOV R5, UR5 ;  /* 0x0000000500057c02 */ /* 0x001fe20008000f00 */
[----:B------:R-:W-:Y:S01]  /*1480*/  USHF.R.U32.HI UR4, URZ, 0x4, UR4 ;  /* 0x000000043f047899 */ /* 0x000fe20008011604 */
[----:B------:R-:W-:Y:S01]  /*1490*/  UMOV UR9, 0x40000040 ;  /* 0x4000004000097882 */ /* 0x000fe20000000000 */
[----:B------:R-:W-:Y:S02]  /*14a0*/  UMOV UR10, UR6 ;  /* 0x00000006000a7c82 */ /* 0x000fe40008000000 */
[----:B------:R-:W-:Y:S01]  /*14b0*/  ULOP3.LUT UR4, UR4, 0x3fff, URZ, 0xc0, !UPT ;  /* 0x00003fff04047892 */ /* 0x000fe2000f8ec03f */
[----:B------:R-:W0:Y:S01]  /*14c0*/  S2R R6, SR_TID.X ;  /* 0x0000000000067919 */ /* 0x000e220000002100 */
[----:B------:R-:W-:Y:S01]  /*14d0*/  UMOV UR11, 0x40000040 ;  /* 0x40000040000b7882 */ /* 0x000fe20000000000 */
[----:B------:R-:W-:Y:S01]  /*14e0*/  UMOV UR13, 0x40000040 ;  /* 0x40000040000d7882 */ /* 0x000fe20000000000 */
[----:B------:R-:W-:Y:S01]  /*14f0*/  ULOP3.LUT UR4, UR4, 0x10000, URZ, 0xfc, !UPT ;  /* 0x0001000004047892 */ /* 0x000fe2000f8efc3f */
[----:B------:R-:W-:Y:S01]  /*1500*/  ISETP.GE.AND P1, PT, R0, R3, PT ;  /* 0x000000030000720c */ /* 0x000fe20003f26270 */
[----:B------:R-:W-:Y:S01]  /*1510*/  UMOV UR15, 0x40000040 ;  /* 0x40000040000f7882 */ /* 0x000fe20000000000 */
[----:B------:R-:W-:-:S02]  /*1520*/  UIADD3 UR18, UR6, 0x100, URZ ;  /* 0x0000010006127890 */ /* 0x000fc4000fffe03f */
[----:B------:R-:W-:Y:S02]  /*1530*/  UIADD3 UR12, UR4, 0x2, URZ ;  /* 0x00000002040c7890 */ /* 0x000fe4000fffe03f */
[----:B------:R-:W-:Y:S01]  /*1540*/  UMOV UR8, UR4 ;  /* 0x0000000400087c82 */ /* 0x000fe20008000000 */
[----:B------:R-:W-:Y:S01]  /*1550*/  UIADD3 UR16, UR4, 0x4, URZ ;  /* 0x0000000404107890 */ /* 0x000fe2000fffe03f */
[----:B------:R-:W-:Y:S01]  /*1560*/  UMOV UR17, 0x40000040 ;  /* 0x4000004000117882 */ /* 0x000fe20000000000 */
[----:B------:R-:W-:Y:S01]  /*1570*/  WARPGROUP.ARRIVE ;  /* 0x00000000000079c5 */ /* 0x000fe20000000000 */
[----:B------:R-:W-:Y:S01]  /*1580*/  UMOV UR19, 0x40000040 ;  /* 0x4000004000137882 */ /* 0x000fe20000000000 */
[----:B------:R-:W-:Y:S02]  /*1590*/  UIADD3 UR20, UR4, 0x6, URZ ;  /* 0x0000000604147890 */ /* 0x000fe4000fffe03f */
[----:B------:R-:W-:Y:S02]  /*15a0*/  UIADD3 UR22, UR6, 0x180, URZ ;  /* 0x0000018006167890 */ /* 0x000fe4000fffe03f */
[----:B------:R-:W-:Y:S01]  /*15b0*/  HGMMA.64x256x16.F32.BF16 R24, gdesc[UR8].tnspB, RZ, !UPT, gsb0 ;  /* 0x43e00000081879f0 */ /* 0x000fe2000c0018ff */
[----:B------:R-:W-:Y:S01]  /*15c0*/  UMOV UR21, 0x40000040 ;  /* 0x4000004000157882 */ /* 0x000fe20000000000 */
[----:B------:R-:W-:Y:S01]  /*15d0*/  UMOV UR23, 0x40000040 ;  /* 0x4000004000177882 */ /* 0x000fe20000000000 */
[----:B------:R-:W-:Y:S01]  /*15e0*/  UMOV UR4, URZ ;  /* 0x0000003f00047c82 */ /* 0x000fe20008000000 */
[----:B0-----:R-:W-:-:S04]  /*15f0*/  LOP3.LUT R6, R6, 0x7f, RZ, 0xc0, !PT ;  /* 0x0000007f06067812 */ /* 0x001fc800078ec0ff */
[----:B------:R-:W-:-:S13]  /*1600*/  ISETP.NE.AND P2, PT, R6, RZ, PT ;  /* 0x000000ff0600720c */ /* 0x000fda0003f45270 */
[----:B------:R-:W-:-:S05]  /*1610*/  @!P2 VIADD R5, R5, 0x28c60 ;  /* 0x00028c600505a836 */ /* 0x000fca0000000000 */
[----:B------:R-:W-:Y:S01]  /*1620*/  @!P2 PRMT R5, RZ, 0x654, R5 ;  /* 0x00000654ff05a816 */ /* 0x000fe20000000005 */
[----:B------:R-:W-:Y:S02]  /*1630*/  WARPGROUP.DEPBAR.LE gsb0, 0x0 ;  /* 0x00008000000079c5 */ /* 0x000fe40000010000 */
[----:B------:R-:W-:-:S06]  /*1640*/  WARPGROUP.ARRIVE ;  /* 0x00000000000079c5 */ /* 0x000fcc0000000000 */
[----:B------:R-:W-:Y:S03]  /*1650*/  HGMMA.64x256x16.F32.BF16 R24, gdesc[UR12].tnspB, R24, gsb0 ;  /* 0x43e000000c1879f0 */ /* 0x000fe60008001818 */
[----:B------:R-:W-:Y:S02]  /*1660*/  WARPGROUP.DEPBAR.LE gsb0, 0x0 ;  /* 0x00008000000079c5 */ /* 0x000fe40000010000 */
[----:B------:R-:W-:-:S15]  /*1670*/  WARPGROUP.ARRIVE ;  /* 0x00000000000079c5 */ /* 0x000fde0000000000 */
[----:B------:R-:W-:-:S08]  /*1680*/  NOP ;  /* 0x0000000000007918 */ /* 0x000fd00000000000 */
[----:B------:R-:W-:Y:S03]  /*1690*/  HGMMA.64x256x16.F32.BF16 R24, gdesc[UR16].tnspB, R24, gsb0 ;  /* 0x43e00000101879f0 */ /* 0x000fe60008001818 */
[----:B------:R-:W-:Y:S02]  /*16a0*/  WARPGROUP.DEPBAR.LE gsb0, 0x0 ;  /* 0x00008000000079c5 */ /* 0x000fe40000010000 */
[----:B------:R-:W-:-:S15]  /*16b0*/  WARPGROUP.ARRIVE ;  /* 0x00000000000079c5 */ /* 0x000fde0000000000 */
[----:B------:R-:W-:-:S08]  /*16c0*/  NOP ;  /* 0x0000000000007918 */ /* 0x000fd00000000000 */
[----:B------:R-:W-:Y:S03]  /*16d0*/  HGMMA.64x256x16.F32.BF16 R24, gdesc[UR20].tnspB, R24, gsb0 ;  /* 0x43e00000141879f0 */ /* 0x000fe60008001818 */
[----:B------:R-:W-:Y:S02]  /*16e0*/  WARPGROUP.DEPBAR.LE gsb0, 0x0 ;  /* 0x00008000000079c5 */ /* 0x000fe40000010000 */
[----:B------:R-:W-:Y:S06]  /*16f0*/  BAR.ARV 0xf, 0x100 ;  /* 0x03c4000000007b1d */ /* 0x000fec0000002000 */
[----:B------:R0:W-:Y:S01]  /*1700*/  @!P2 SYNCS.ARRIVE.TRANS64.RED.A1T0 RZ, [R5+URZ], RZ ;  /* 0x000000ff05ffa9a7 */ /* 0x0001e2000810043f */
[----:B------:R-:W-:Y:S05]  /*1710*/  @!P1 BRA `(.L_x_16) ;  /* 0x0000000800dc9947 */ /* 0x000fea0003800000 */
[----:B------:R-:W-:Y:S01]  /*1720*/  IMAD.MOV.U32 R8, RZ, RZ, RZ ;  /* 0x000000ffff087224 */ /* 0x000fe200078e00ff */
[----:B------:R-:W-:-:S06]  /*1730*/  UMOV UR4, URZ ;  /* 0x0000003f00047c82 */ /* 0x000fcc0008000000 */
.L_x_21:
[----:B------:R-:W-:Y:S01]  /*1740*/  BAR.SYNC.DEFER_BLOCKING 0xe, 0x100 ;  /* 0x0384000000007b1d */ /* 0x000fe20000010000 */
[----:B01----:R-:W-:Y:S01]  /*1750*/  IMAD.U32 R5, RZ, RZ, UR4 ;  /* 0x00000004ff057e24 */ /* 0x003fe2000f8e00ff */
[----:B------:R-:W-:Y:S01]  /*1760*/  UIADD3 UR4, UR4, 0x1, URZ ;  /* 0x0000000104047890 */ /* 0x000fe2000fffe03f */
[C---:B------:R-:W-:Y:S01]  /*1770*/  ISETP.GT.AND P3, PT, R0.reuse, R3, PT ;  /* 0x000000030000720c */ /* 0x040fe20003f64270 */
[----:B------:R-:W-:Y:S02]  /*1780*/  VIADD R0, R0, 0xffffffff ;  /* 0xffffffff00007836 */ /* 0x000fe40000000000 */
[----:B------:R-:W-:Y:S01]  /*1790*/  IMAD R5, R5, 0x40, R4 ;  /* 0x0000004005057824 */ /* 0x000fe200078e0204 */
[----:B------:R-:W-:-:S04]  /*17a0*/  UISETP.NE.AND UP0, UPT, UR4, 0x2, UPT ;  /* 0x000000020400788c */ /* 0x000fc8000bf05270 */
[----:B------:R-:W-:Y:S01]  /*17b0*/  LEA R5, R5, UR5, 0x2 ;  /* 0x0000000505057c11 */ /* 0x000fe2000f8e10ff */
[----:B------:R-:W-:Y:S02]  /*17c0*/  USEL UR7, URZ, 0x1, UP0 ;  /* 0x000000013f077887 */ /* 0x000fe40008000000 */
[----:B------:R-:W-:-:S04]  /*17d0*/  USEL UR4, UR4, URZ, UP0 ;  /* 0x0000003f04047287 */ /* 0x000fc80008000000 */
[----:B------:R-:W-:Y:S01]  /*17e0*/  LOP3.LUT R8, R8, UR7, RZ, 0x3c, !PT ;  /* 0x0000000708087c12 */ /* 0x000fe2000f8e3cff */
[----:B------:R-:W0:Y:S04]  /*17f0*/  LDS R6, [R5+0x28800] ;  /* 0x0288000005067984 */ /* 0x000e280000000800 */
[----:B------:R-:W1:Y:S01]  /*1800*/  LDS R7, [R5+0x28820] ;  /* 0x0288200005077984 */ /* 0x000e620000000800 */
[-C--:B0-----:R-:W-:Y:S01]  /*1810*/  FMUL.FTZ R24, R24, R6.reuse ;  /* 0x0000000618187220 */ /* 0x081fe20000410000 */
[-C--:B------:R-:W-:Y:S01]  /*1820*/  FMUL.FTZ R25, R25, R6.reuse ;  /* 0x0000000619197220 */ /* 0x080fe20000410000 */
        /* <DEDUP_REMOVED lines=61> */
[----:B------:R-:W-:Y:S01]  /*1c00*/  FMUL.FTZ R149, R149, R6 ;  /* 0x0000000695957220 */ /* 0x000fe20000410000 */
[-C--:B-1----:R-:W-:Y:S01]  /*1c10*/  FMUL.FTZ R26, R26, R7.reuse ;  /* 0x000000071a1a7220 */ /* 0x082fe20000410000 */
        /* <DEDUP_REMOVED lines=63> */
[----:B------:R-:W-:Y:S06]  /*2010*/  @!P0 BRA `(.L_x_17) ;  /* 0x0000000000048947 */ /* 0x000fec0003800000 */
[----:B------:R-:W-:Y:S01]  /*2020*/  BPT.TRAP 0x1 ;  /* 0x000000040000795c */ /* 0x000fe20000300000 */
.L_x_17:
[----:B------:R-:W-:Y:S01]  /*2030*/  ULEA UR7, UR4, UR5, 0x3 ;  /* 0x0000000504077291 */ /* 0x000fe2000f8e183f */
[----:B------:R-:W-:-:S08]  /*2040*/  SHF.L.U32 R5, R8, 0x1f, RZ ;  /* 0x0000001f08057819 */ /* 0x000fd000000006ff */
[----:B------:R0:W1:Y:S01]  /*2050*/  SYNCS.PHASECHK.TRANS64.TRYWAIT P1, [UR7+0x28c50], R5 ;  /* 0x028c5005ff0075a7 */ /* 0x0000620008020147 */
[----:B------:R-:W-:Y:S05]  /*2060*/  @!P0 BRA `(.L_x_18) ;  /* 0x0000000000048947 */ /* 0x000fea0003800000 */
[----:B------:R-:W-:Y:S01]  /*2070*/  BPT.TRAP 0x1 ;  /* 0x000000040000795c */ /* 0x000fe20000300000 */
.L_x_18:
[----:B-1----:R-:W-:Y:S05]  /*2080*/  @P1 BRA `(.L_x_19) ;  /* 0x0000000000081947 */ /* 0x002fea0003800000 */
[----:B------:R-:W1:Y:S02]  /*2090*/  SYNCS.PHASECHK.TRANS64.TRYWAIT P1, [UR7+0x28c50], R5 ;  /* 0x028c5005ff0075a7 */ /* 0x000e640008020147 */
[----:B-1----:R-:W-:Y:S05]  /*20a0*/  @!P1 BRA `(.L_x_20) ;  /* 0x000000b800889947 */ /* 0x002fea0003800000 */
.L_x_19:
[----:B------:R-:W-:Y:S01]  /*20b0*/  ULEA UR10, UR4, UR6, 0xc ;  /* 0x00000006040a7291 */ /* 0x000fe2000f8e603f */
[----:B------:R-:W-:Y:S01]  /*20c0*/  WARPGROUP.ARRIVE ;  /* 0x00000000000079c5 */ /* 0x000fe20000000000 */
[----:B------:R-:W-:Y:S01]  /*20d0*/  UMOV UR11, 0x40000040 ;  /* 0x40000040000b7882 */ /* 0x000fe20000000000 */
[----:B------:R-:W-:Y:S01]  /*20e0*/  UMOV UR15, 0x40000040 ;  /* 0x40000040000f7882 */ /* 0x000fe20000000000 */
[----:B------:R-:W-:Y:S01]  /*20f0*/  UIADD3 UR14, UR10, 0x80, URZ ;  /* 0x000000800a0e7890 */ /* 0x000fe2000fffe03f */
[----:B01----:R-:W-:Y:S01]  /*2100*/  IMAD.U32 R5, RZ, RZ, UR7 ;  /* 0x00000007ff057e24 */ /* 0x003fe2000f8e00ff */
[----:B------:R-:W-:Y:S01]  /*2110*/  UIADD3 UR18, UR10, 0x100, URZ ;  /* 0x000001000a127890 */ /* 0x000fe2000fffe03f */
[----:B------:R-:W-:Y:S02]  /*2120*/  UMOV UR19, 0x40000040 ;  /* 0x4000004000137882 */ /* 0x000fe40000000000 */
[----:B------:R-:W-:Y:S01]  /*2130*/  HGMMA.64x256x16.F32.BF16 R24, gdesc[UR8].tnspB, R24, gsb0 ;  /* 0x43e00000081879f0 */ /* 0x000fe20008001818 */
[----:B------:R-:W-:Y:S01]  /*2140*/  UIADD3 UR22, UR10, 0x180, URZ ;  /* 0x000001800a167890 */ /* 0x000fe2000fffe03f */
[----:B------:R-:W-:Y:S01]  /*2150*/  @!P2 VIADD R5, R5, 0x28c60 ;  /* 0x00028c600505a836 */ /* 0x000fe20000000000 */
[----:B------:R-:W-:-:S04]  /*2160*/  UMOV UR23, 0x40000040 ;  /* 0x4000004000177882 */ /* 0x000fc80000000000 */
[----:B------:R-:W-:Y:S01]  /*2170*/  @!P2 PRMT R5, RZ, 0x654, R5 ;  /* 0x00000654ff05a816 */ /* 0x000fe20000000005 */
[----:B------:R-:W-:Y:S02]  /*2180*/  WARPGROUP.DEPBAR.LE gsb0, 0x0 ;  /* 0x00008000000079c5 */ /* 0x000fe40000010000 */
[----:B------:R-:W-:-:S15]  /*2190*/  WARPGROUP.ARRIVE ;  /* 0x00000000000079c5 */ /* 0x000fde0000000000 */
[----:B------:R-:W-:-:S03]  /*21a0*/  NOP ;  /* 0x0000000000007918 */ /* 0x000fc60000000000 */
        /* <DEDUP_REMOVED lines=12> */
[----:B------:R-:W-:Y:S05]  /*2270*/  @P3 BRA `(.L_x_21) ;  /* 0xfffffff400303947 */ /* 0x000fea000383ffff */
[----:B------:R-:W-:-:S12]  /*2280*/  USHF.L.U32 UR4, UR4, 0x6, URZ ;  /* 0x0000000604047899 */ /* 0x000fd8000800063f */
.L_x_16:
[----:B------:R-:W-:Y:S01]  /*2290*/  BAR.SYNC.DEFER_BLOCKING 0xe, 0x100 ;  /* 0x0384000000007b1d */ /* 0x000fe20000010000 */
[----:B------:R-:W-:Y:S01]  /*22a0*/  VIADD R4, R4, UR4 ;  /* 0x0000000404047c36 */ /* 0x000fe20008000000 */
[----:B------:R-:W-:Y:S02]  /*22b0*/  PLOP3.LUT P0, PT, PT, PT, PT, 0x8, 0x0 ;  /* 0x000000000000781c */ /* 0x000fe40003f0e170 */
[----:B------:R-:W-:Y:S02]  /*22c0*/  CS2R R6, SRZ ;  /* 0x0000000000067805 */ /* 0x000fe4000001ff00 */
[----:B------:R-:W-:-:S05]  /*22d0*/  LEA R4, R4, UR5, 0x2 ;  /* 0x0000000504047c11 */ /* 0x000fca000f8e10ff */
[----:B------:R-:W2:Y:S04]  /*22e0*/  LDS R3, [R4+0x28800] ;  /* 0x0288000004037984 */ /* 0x000ea80000000800 */
[----:B------:R-:W3:Y:S01]  /*22f0*/  LDS R0, [R4+0x28820] ;  /* 0x0288200004007984 */ /* 0x000ee20000000800 */
[-C--:B--2---:R-:W-:Y:S01]  /*2300*/  FMUL.FTZ R24, R24, R3.reuse ;  /* 0x0000000318187220 */ /* 0x084fe20000410000 */
        /* <DEDUP_REMOVED lines=63> */
[-C--:B---3--:R-:W-:Y:S01]  /*2700*/  FMUL.FTZ R26, R26, R0.reuse ;  /* 0x000000001a1a7220 */ /* 0x088fe20000410000 */
        /* <DEDUP_REMOVED lines=63> */
[----:B------:R-:W-:Y:S06]  /*2b00*/  BAR.ARV 0xf, 0x100 ;  /* 0x03c4000000007b1d */ /* 0x000fec0000002000 */
[----:B------:R-:W-:Y:S05]  /*2b10*/  BRA `(.L_x_13) ;  /* 0x0000004000847947 */ /* 0x000fea0003800000 */
.L_x_11:
[----:B------:R-:W-:Y:S02]  /*2b20*/  ISETP.GE.AND P0, PT, R22, 0x1, PT ;  /* 0x000000011600780c */ /* 0x000fe40003f06270 */
[----:B------:R-:W-:-:S11]  /*2b30*/  MOV R17, RZ ;  /* 0x000000ff00117202 */ /* 0x000fd60000000f00 */
[----:B------:R-:W-:Y:S05]  /*2b40*/  @!P0 BRA `(.L_x_22) ;  /* 0x0000000000688947 */ /* 0x000fea0003800000 */
[-C--:B0-----:R-:W-:Y:S02]  /*2b50*/  IABS R3, R7.reuse ;  /* 0x0000000700037213 */ /* 0x081fe40000000000 */
[----:B------:R-:W-:Y:S02]  /*2b60*/  IADD3 R6, R0, -0x1, R7 ;  /* 0xffffffff00067810 */ /* 0x000fe40007ffe007 */
[----:B------:R-:W0:Y:S01]  /*2b70*/  I2F.RP R8, R3 ;  /* 0x0000000300087306 */ /* 0x000e220000209400 */
[----:B------:R-:W-:-:S05]  /*2b80*/  IABS R11, R7 ;  /* 0x00000007000b7213 */ /* 0x000fca0000000000 */
[----:B------:R-:W-:Y:S02]  /*2b90*/  IMAD.MOV R11, RZ, RZ, -R11 ;  /* 0x000000ffff0b7224 */ /* 0x000fe400078e0a0b */
[----:B0-----:R-:W0:Y:S02]  /*2ba0*/  MUFU.RCP R8, R8 ;  /* 0x0000000800087308 */ /* 0x001e240000001000 */
[----:B0-----:R-:W-:Y:S01]  /*2bb0*/  VIADD R4, R8, 0xffffffe ;  /* 0x0ffffffe08047836 */ /* 0x001fe20000000000 */
[----:B------:R-:W-:Y:S02]  /*2bc0*/  IABS R8, R6 ;  /* 0x0000000600087213 */ /* 0x000fe40000000000 */
[----:B------:R-:W-:-:S03]  /*2bd0*/  LOP3.LUT R6, R6, R7, RZ, 0x3c, !PT ;  /* 0x0000000706067212 */ /* 0x000fc600078e3cff */
[----:B------:R0:W1:Y:S01]  /*2be0*/  F2I.FTZ.U32.TRUNC.NTZ R5, R4 ;  /* 0x0000000400057305 */ /* 0x000062000021f000 */
[----:B------:R-:W-:Y:S01]  /*2bf0*/  ISETP.GE.AND P2, PT, R6, RZ, PT ;  /* 0x000000ff0600720c */ /* 0x000fe20003f46270 */
[----:B0-----:R-:W-:Y:S02]  /*2c00*/  IMAD.MOV.U32 R4, RZ, RZ, RZ ;  /* 0x000000ffff047224 */ /* 0x001fe400078e00ff */
[----:B-1----:R-:W-:-:S04]  /*2c10*/  IMAD.MOV R10, RZ, RZ, -R5 ;  /* 0x000000ffff0a7224 */ /* 0x002fc800078e0a05 */
[----:B------:R-:W-:-:S04]  /*2c20*/  IMAD R9, R10, R3, RZ ;  /* 0x000000030a097224 */ /* 0x000fc800078e02ff */
[----:B------:R-:W-:-:S04]  /*2c30*/  IMAD.HI.U32 R9, R5, R9, R4 ;  /* 0x0000000905097227 */ /* 0x000fc800078e0004 */
[----:B------:R-:W-:Y:S02]  /*2c40*/  IMAD.MOV.U32 R4, RZ, RZ, R11 ;  /* 0x000000ffff047224 */ /* 0x000fe400078e000b */
        /* <DEDUP_REMOVED lines=8> */
[----:B------:R-:W-:Y:S01]  /*2cd0*/  @!P2 IMAD.MOV R17, RZ, RZ, -R17 ;  /* 0x000000ffff11a224 */ /* 0x000fe200078e0a11 */
[----:B------:R-:W-:-:S07]  /*2ce0*/  @!P0 LOP3.LUT R17, RZ, R7, RZ, 0x33, !PT ;  /* 0x00000007ff118212 */ /* 0x000fce00078e33ff */
.L_x_22:
        /* <DEDUP_REMOVED lines=70> */
[----:B------:R-:W-:Y:S01]  /*3150*/  SHF.R.S32.HI R73, RZ, 0x1f, R18 ;  /* 0x0000001fff497819 */ /* 0x000fe20000011412 */
[----:B------:R-:W0:Y:S01]  /*3160*/  S2UR UR6, SR_CgaCtaId ;  /* 0x00000000000679c3 */ /* 0x000e220000008800 */
[----:B------:R-:W-:Y:S02]  /*3170*/  UMOV UR36, 0x400 ;  /* 0x0000040000247882 */ /* 0x000fe40000000000 */
[----:B------:R-:W-:-:S04]  /*3180*/  LEA.HI R19, R73, R18, RZ, 0x7 ;  /* 0x0000001249137211 */ /* 0x000fc800078f38ff */
[----:B------:R-:W-:-:S05]  /*3190*/  SHF.R.S32.HI R24, RZ, 0x7, R19 ;  /* 0x00000007ff187819 */ /* 0x000fca0000011413 */
[----:B------:R-:W1:Y:S01]  /*31a0*/  SHFL.IDX PT, R0, R24, RZ, 0x1f ;  /* 0x00001fff18007589 */ /* 0x000e6200000e0000 */
[----:B0-----:R-:W-:Y:S01]  /*31b0*/  ULEA UR36, UR6, UR36, 0x18 ;  /* 0x0000002406247291 */ /* 0x001fe2000f8ec03f */
[----:B-1----:R-:W-:-:S13]  /*31c0*/  R2UR UR4, R0 ;  /* 0x00000000000472ca */ /* 0x002fda00000e0000 */
[----:B------:R-:W-:-:S04]  /*31d0*/  ULEA.HI UR5, UR4, UR4, URZ, 0x1 ;  /* 0x0000000404057291 */ /* 0x000fc8000f8f083f */
[----:B------:R-:W-:-:S04]  /*31e0*/  ULOP3.LUT UR5, UR5, 0x1fffe, URZ, 0xc0, !UPT ;  /* 0x0001fffe05057892 */ /* 0x000fc8000f8ec03f */
[----:B------:R-:W-:Y:S02]  /*31f0*/  UIADD3 UR5, UR4, -UR5, URZ ;  /* 0x8000000504057290 */ /* 0x000fe4000fffe03f */
[----:B------:R-:W-:Y:S02]  /*3200*/  UIADD3 UR4, UR36, 0x26800, URZ ;  /* 0x0002680024047890 */ /* 0x000fe4000fffe03f */
[----:B------:R-:W-:Y:S02]  /*3210*/  ULEA UR5, UR5, UR36, 0xf ;  /* 0x0000002405057291 */ /* 0x000fe4000f8e783f */
[----:B------:R-:W-:Y:S02]  /*3220*/  ULOP3.LUT UP0, URZ, UR4, 0x3ff, URZ, 0xc0, !UPT ;  /* 0x000003ff043f7892 */ /* 0x000fe4000f80c03f */
[----:B------:R-:W-:-:S04]  /*3230*/  UIADD3 UR5, UR5, 0x400, URZ ;  /* 0x0000040005057890 */ /* 0x000fc8000fffe03f */
[----:B------:R-:W-:Y:S01]  /*3240*/  PLOP3.LUT P0, PT, PT, PT, UP0, 0x80, 0x0 ;  /* 0x000000000000781c */ /* 0x000fe20003f0f008 */
[----:B------:R-:W-:-:S04]  /*3250*/  USHF.R.U32.HI UR5, URZ, 0x4, UR5 ;  /* 0x000000043f057899 */ /* 0x000fc80008011605 */
[----:B------:R-:W-:-:S08]  /*3260*/  ULOP3.LUT UR37, UR5, 0x3fff, URZ, 0xc0, !UPT ;  /* 0x00003fff05257892 */ /* 0x000fd0000f8ec03f */
[----:B------:R-:W-:Y:S05]  /*3270*/  @!P0 BRA `(.L_x_23) ;  /* 0x0000000000408947 */ /* 0x000fea0003800000 */
[----:B------:R-:W-:Y:S01]  /*3280*/  MOV R0, 0x0 ;  /* 0x0000000000007802 */ /* 0x000fe20000000f00 */
[----:B------:R-:W-:Y:S01]  /*3290*/  ULDC.64 UR4, c[0x4][0x90] ;  /* 0x0100240000047ab9 */ /* 0x000fe20000000a00 */
[----:B------:R-:W-:Y:S01]  /*32a0*/  ULDC.64 UR6, c[0x4][0x20] ;  /* 0x0100080000067ab9 */ /* 0x000fe20000000a00 */
[----:B------:R-:W-:Y:S01]  /*32b0*/  MOV R4, UR4 ;  /* 0x0000000400047c02 */ /* 0x000fe20008000f00 */
[----:B------:R0:W1:Y:S01]  /*32c0*/  LDC.64 R14, c[0x4][R0] ;  /* 0x01000000000e7b82 */ /* 0x0000620000000a00 */
[----:B------:R-:W-:Y:S01]  /*32d0*/  IMAD.U32 R5, RZ, RZ, UR5 ;  /* 0x00000005ff057e24 */ /* 0x000fe2000f8e00ff */
[----:B------:R-:W-:Y:S01]  /*32e0*/  ULDC.64 UR4, c[0x4][0x98] ;  /* 0x0100260000047ab9 */ /* 0x000fe20000000a00 */
[----:B------:R-:W-:Y:S02]  /*32f0*/  IMAD.U32 R10, RZ, RZ, UR6 ;  /* 0x00000006ff0a7e24 */ /* 0x000fe4000f8e00ff */
[----:B------:R-:W-:Y:S02]  /*3300*/  IMAD.U32 R6, RZ, RZ, UR4 ;  /* 0x00000004ff067e24 */ /* 0x000fe4000f8e00ff */
[----:B------:R-:W-:-:S02]  /*3310*/  IMAD.U32 R7, RZ, RZ, UR5 ;  /* 0x00000005ff077e24 */ /* 0x000fc4000f8e00ff */
[----:B------:R-:W-:Y:S02]  /*3320*/  IMAD.U32 R11, RZ, RZ, UR7 ;  /* 0x00000007ff0b7e24 */ /* 0x000fe4000f8e00ff */
[----:B------:R-:W-:Y:S02]  /*3330*/  IMAD.MOV.U32 R8, RZ, RZ, 0x70 ;  /* 0x00000070ff087424 */ /* 0x000fe400078e00ff */
[----:B------:R-:W-:Y:S02]  /*3340*/  IMAD.MOV.U32 R12, RZ, RZ, 0x1 ;  /* 0x00000001ff0c7424 */ /* 0x000fe400078e00ff */
[----:B0-----:R-:W-:-:S07]  /*3350*/  IMAD.MOV.U32 R13, RZ, RZ, RZ ;  /* 0x000000ffff0d7224 */ /* 0x001fce00078e00ff */
[----:B------:R-:W-:-:S07]  /*3360*/  LEPC R20, `(.L_x_23) ;  /* 0x000000001014794e */ /* 0x000fce0000000000 */
[----:B-1----:R-:W-:Y:S05]  /*3370*/  CALL.ABS.NOINC R14 ;  /* 0x000000000e007343 */ /* 0x002fea0003c00000 */
.L_x_23:
[----:B------:R-:W2:Y:S01]  /*3380*/  LDL.LU R20, [R1+0x14] ;  /* 0x0000140001147983 */ /* 0x000ea20000300800 */
[----:B------:R-:W-:Y:S02]  /*3390*/  SHF.L.U32 R13, RZ, 0x1f, RZ ;  /* 0x0000001fff0d7819 */ /* 0x000fe400000006ff */
[----:B------:R-:W-:Y:S02]  /*33a0*/  LOP3.LUT R19, R19, 0xffffff80, RZ, 0xc0, !PT ;  /* 0xffffff8013137812 */ /* 0x000fe400078ec0ff */
[----:B------:R-:W0:Y:S01]  /*33b0*/  SYNCS.PHASECHK.TRANS64.TRYWAIT P1, [UR36+0x28c00], R13 ;  /* 0x028c000dff0075a7 */ /* 0x000e220008020164 */
[----:B------:R-:W-:Y:S02]  /*33c0*/  LEA.HI R3, R24, R24, RZ, 0x1 ;  /* 0x0000001818037211 */ /* 0x000fe400078f08ff */
[----:B------:R-:W-:Y:S02]  /*33d0*/  IMAD.IADD R19, R18, 0x1, -R19 ;  /* 0x0000000112137824 */ /* 0x000fe400078e0a13 */
[----:B------:R-:W-:-:S03]  /*33e0*/  LOP3.LUT R3, R3, 0xfffffe, RZ, 0xc0, !PT ;  /* 0x00fffffe03037812 */ /* 0x000fc600078ec0ff */
[----:B------:R-:W-:Y:S02]  /*33f0*/  SHF.R.S32.HI R4, RZ, 0x1f, R19 ;  /* 0x0000001fff047819 */ /* 0x000fe40000011413 */
[----:B------:R-:W-:Y:S02]  /*3400*/  IMAD.IADD R3, R24, 0x1, -R3 ;  /* 0x0000000118037824 */ /* 0x000fe400078e0a03 */
[CC--:B------:R-:W-:Y:S02]  /*3410*/  LEA.HI R0, R4.reuse, R19.reuse, RZ, 0x2 ;  /* 0x0000001304007211 */ /* 0x0c0fe400078f10ff */
[----:B------:R-:W-:Y:S02]  /*3420*/  LEA.HI R4, R4, R19, RZ, 0x5 ;  /* 0x0000001304047211 */ /* 0x000fe400078f28ff */
[--C-:B------:R-:W-:Y:S02]  /*3430*/  SHF.R.S32.HI R5, RZ, 0x2, R0.reuse ;  /* 0x00000002ff057819 */ /* 0x100fe40000011400 */
[----:B------:R-:W-:-:S02]  /*3440*/  SHF.R.S32.HI R6, RZ, 0x1f, R0 ;  /* 0x0000001fff067819 */ /* 0x000fc40000011400 */
[----:B------:R-:W-:Y:S02]  /*3450*/  LOP3.LUT R0, R0, 0x7ffffffc, RZ, 0xc0, !PT ;  /* 0x7ffffffc00007812 */ /* 0x000fe400078ec0ff */
[----:B------:R-:W-:Y:S02]  /*3460*/  LEA.HI R6, R6, R5, RZ, 0x3 ;  /* 0x0000000506067211 */ /* 0x000fe400078f18ff */
[----:B------:R-:W-:Y:S02]  /*3470*/  IADD3 R0, -R0, R19, RZ ;  /* 0x0000001300007210 */ /* 0x000fe40007ffe1ff */
[----:B------:R-:W-:Y:S02]  /*3480*/  LOP3.LUT R6, R6, 0xfffffff8, RZ, 0xc0, !PT ;  /* 0xfffffff806067812 */ /* 0x000fe400078ec0ff */
[----:B------:R-:W-:Y:S01]  /*3490*/  SHF.R.S32.HI R4, RZ, 0x5, R4 ;  /* 0x00000005ff047819 */ /* 0x000fe20000011404 */
[----:B------:R-:W-:Y:S02]  /*34a0*/  IMAD.SHL.U32 R0, R0, 0x2, RZ ;  /* 0x0000000200007824 */ /* 0x000fe400078e00ff */
[----:B------:R-:W-:Y:S01]  /*34b0*/  IMAD.IADD R5, R5, 0x1, -R6 ;  /* 0x0000000105057824 */ /* 0x000fe200078e0a06 */
[----:B--2---:R-:W-:-:S04]  /*34c0*/  LOP3.LUT R7, R20, 0x1, RZ, 0xfc, !PT ;  /* 0x0000000114077812 */ /* 0x004fc800078efcff */
[----:B------:R-:W-:Y:S01]  /*34d0*/  ISETP.NE.AND P0, PT, R7, 0x3, PT ;  /* 0x000000030700780c */ /* 0x000fe20003f05270 */
[----:B0-----:R-:W-:-:S12]  /*34e0*/  @!P1 BRA `(.L_x_24) ;  /* 0x000000a400909947 */ /* 0x001fd80003800000 */
.L_x_148:
[----:B0-----:R-:W-:Y:S02]  /*34f0*/  IMAD R6, R4, 0x10, R5 ;  /* 0x0000001004067824 */ /* 0x001fe400078e0205 */
[----:B------:R-:W-:Y:S01]  /*3500*/  IMAD R4, R3, 0x100, R0 ;  /* 0x0000010003047824 */ /* 0x000fe200078e0200 */
[----:B------:R-:W-:Y:S06]  /*3510*/  @!P0 BRA `(.L_x_25) ;  /* 0x0000000000048947 */ /* 0x000fec0003800000 */
[----:B------:R-:W-:Y:S01]  /*3520*/  BPT.TRAP 0x1 ;  /* 0x000000040000795c */ /* 0x000fe20000300000 */
.L_x_25:
[----:B------:R0:W1:Y:S01]  /*3530*/  SYNCS.PHASECHK.TRANS64.TRYWAIT P2, [UR36+0x28c30], R13 ;  /* 0x028c300dff0075a7 */ /* 0x0000620008040164 */
[----:B------:R-:W-:Y:S05]  /*3540*/  @!P0 BRA `(.L_x_26) ;  /* 0x0000000000048947 */ /* 0x000fea0003800000 */
[----:B------:R-:W-:Y:S01]  /*3550*/  BPT.TRAP 0x1 ;  /* 0x000000040000795c */ /* 0x000fe20000300000 */
.L_x_26:
[----:B------:R-:W2:Y:S02]  /*3560*/  S2R R3, SR_TID.X ;  /* 0x0000000000037919 */ /* 0x000ea40000002100 */
[----:B--2---:R-:W-:-:S04]  /*3570*/  LOP3.LUT R3, R3, 0x7f, RZ, 0xc0, !PT ;  /* 0x0000007f03037812 */ /* 0x004fc800078ec0ff */
[----:B------:R-:W-:Y:S01]  /*3580*/  ISETP.NE.AND P1, PT, R3, RZ, PT ;  /* 0x000000ff0300720c */ /* 0x000fe20003f25270 */
[----:B-1----:R-:W-:-:S12]  /*3590*/  @P2 BRA `(.L_x_27) ;  /* 0x0000000000082947 */ /* 0x002fd80003800000 */
[----:B------:R-:W1:Y:S02]  /*35a0*/  SYNCS.PHASECHK.TRANS64.TRYWAIT P2, [UR36+0x28c30], R13 ;  /* 0x028c300dff0075a7 */ /* 0x000e640008040164 */
[----:B-1----:R-:W-:Y:S05]  /*35b0*/  @!P2 BRA `(.L_x_28) ;  /* 0x000000a40074a947 */ /* 0x002fea0003800000 */
.L_x_27:
[----:B------:R-:W-:Y:S05]  /*35c0*/  WARPSYNC.ALL ;  /* 0x0000000000007948 */ /* 0x000fea0003800000 */
[----:B------:R-:W-:Y:S01]  /*35d0*/  UIADD3 UR4, UR36, 0x20400, URZ ;  /* 0x0002040024047890 */ /* 0x000fe2000fffe03f */
[----:B------:R-:W-:Y:S01]  /*35e0*/  WARPGROUP.ARRIVE ;  /* 0x00000000000079c5 */ /* 0x000fe20000000000 */
[----:B------:R-:W-:Y:S01]  /*35f0*/  UIADD3 UR5, UR36, 0x22400, URZ ;  /* 0x0002240024057890 */ /* 0x000fe2000fffe03f */
[----:B------:R-:W-:Y:S01]  /*3600*/  IMAD R3, R17, -0x40, R22 ;  /* 0xffffffc011037824 */ /* 0x000fe200078e0216 */
[----:B------:R-:W-:Y:S02]  /*3610*/  USHF.R.U32.HI UR4, URZ, 0x4, UR4 ;  /* 0x000000043f047899 */ /* 0x000fe40008011604 */
[----:B------:R-:W-:-:S02]  /*3620*/  USHF.R.U32.HI UR5, URZ, 0x4, UR5 ;  /* 0x000000043f057899 */ /* 0x000fc40008011605 */
[----:B------:R-:W-:Y:S01]  /*3630*/  ULOP3.LUT UR4, UR4, 0x3fff, URZ, 0xc0, !UPT ;  /* 0x00003fff04047892 */ /* 0x000fe2000f8ec03f */
[----:B------:R-:W-:Y:S01]  /*3640*/  IADD3 R3, -R0, 0x40, R3 ;  /* 0x0000004000037810 */ /* 0x000fe20007ffe103 */
[----:B------:R-:W-:Y:S02]  /*3650*/  ULOP3.LUT UR5, UR5, 0x3fff, URZ, 0xc0, !UPT ;  /* 0x00003fff05057892 */ /* 0x000fe4000f8ec03f */
[----:B------:R-:W-:Y:S01]  /*3660*/  ULOP3.LUT UR8, UR4, 0x10000, URZ, 0xfc, !UPT ;  /* 0x0001000004087892 */ /* 0x000fe2000f8efc3f */
[C---:B------:R-:W-:Y:S01]  /*3670*/  ISETP.GT.AND P6, PT, R3.reuse, RZ, PT ;  /* 0x000000ff0300720c */ /* 0x040fe20003fc4270 */
[----:B------:R-:W-:Y:S01]  /*3680*/  ULOP3.LUT UR6, UR5, 0x10000, URZ, 0xfc, !UPT ;  /* 0x0001000005067892 */ /* 0x000fe2000f8efc3f */
[C---:B------:R-:W-:Y:S01]  /*3690*/  ISETP.GT.AND P2, PT, R3.reuse, 0x1, PT ;  /* 0x000000010300780c */ /* 0x040fe20003f44270 */
[----:B------:R-:W-:Y:S01]  /*36a0*/  UMOV UR9, 0x40000040 ;  /* 0x4000004000097882 */ /* 0x000fe20000000000 */
[----:B------:R-:W-:Y:S01]  /*36b0*/  UMOV UR7, 0x40000040 ;  /* 0x4000004000077882 */ /* 0x000fe20000000000 */
[----:B------:R-:W-:Y:S01]  /*36c0*/  UMOV UR5, UR9 ;  /* 0x0000000900057c82 */ /* 0x000fe20008000000 */
[----:B------:R-:W-:Y:S01]  /*36d0*/  UMOV UR4, UR8 ;  /* 0x0000000800047c82 */ /* 0x000fe20008000000 */
[----:B------:R-:W-:Y:S01]  /*36e0*/  UIADD3 UR12, UR8, 0x2, URZ ;  /* 0x00000002080c7890 */ /* 0x000fe2000fffe03f */
[----:B------:R-:W-:Y:S01]  /*36f0*/  ISETP.GT.AND P3, PT, R3, 0x8, PT ;  /* 0x000000080300780c */ /* 0x000fe20003f64270 */
[----:B------:R-:W-:-:S02]  /*3700*/  UIADD3 UR14, UR6, 0x2, URZ ;  /* 0x00000002060e7890 */ /* 0x000fc4000fffe03f */
[----:B------:R-:W-:Y:S01]  /*3710*/  HGMMA.64x64x16.F32.BF16 R24, gdesc[UR4], RZ, !UPT, gsb0 ;  /* 0x00e00000041879f0 */ /* 0x000fe2000c0018ff */
[----:B------:R-:W-:Y:S01]  /*3720*/  UMOV UR13, 0x40000040 ;  /* 0x40000040000d7882 */ /* 0x000fe20000000000 */
[----:B------:R-:W-:Y:S01]  /*3730*/  UMOV UR15, 0x40000040 ;  /* 0x40000040000f7882 */ /* 0x000fe20000000000 */
[----:B------:R-:W-:Y:S01]  /*3740*/  UIADD3 UR16, UR8, 0x4, URZ ;  /* 0x0000000408107890 */ /* 0x000fe2000fffe03f */
[C---:B------:R-:W-:Y:S01]  /*3750*/  ISETP.GT.AND P4, PT, R3.reuse, 0x9, PT ;  /* 0x000000090300780c */ /* 0x040fe20003f84270 */
[----:B------:R-:W-:Y:S01]  /*3760*/  UIADD3 UR18, UR6, 0x4, URZ ;  /* 0x0000000406127890 */ /* 0x000fe2000fffe03f */
[----:B------:R-:W-:Y:S01]  /*3770*/  ISETP.GT.AND P5, PT, R3, 0x10, PT ;  /* 0x000000100300780c */ /* 0x000fe20003fa4270 */
[----:B------:R-:W-:Y:S01]  /*3780*/  UMOV UR17, 0x40000040 ;  /* 0x4000004000117882 */ /* 0x000fe20000000000 */
[----:B------:R-:W-:Y:S01]  /*3790*/  UMOV UR19, 0x40000040 ;  /* 0x4000004000137882 */ /* 0x000fe20000000000 */
[----:B------:R-:W-:Y:S02]  /*37a0*/  UIADD3 UR20, UR8, 0x6, URZ ;  /* 0x0000000608147890 */ /* 0x000fe4000fffe03f */
[----:B------:R-:W-:Y:S01]  /*37b0*/  UIADD3 UR22, UR6, 0x6, URZ ;  /* 0x0000000606167890 */ /* 0x000fe2000fffe03f */
[----:B------:R-:W-:Y:S01]  /*37c0*/  UMOV UR21, 0x40000040 ;  /* 0x4000004000157882 */ /* 0x000fe20000000000 */
[----:B------:R-:W-:Y:S01]  /*37d0*/  UMOV UR23, 0x40000040 ;  /* 0x4000004000177882 */ /* 0x000fe20000000000 */
[----:B------:R-:W-:Y:S01]  /*37e0*/  ULDC UR4, c[0x0][0x988] ;  /* 0x0002620000047ab9 */ /* 0x000fe20000000800 */
[----:B------:R-:W-:-:S02]  /*37f0*/  WARPGROUP.DEPBAR.LE gsb0, 0x0 ;  /* 0x00008000000079c5 */ /* 0x000fc40000010000 */
[----:B------:R-:W-:-:S06]  /*3800*/  WARPGROUP.ARRIVE ;  /* 0x00000000000079c5 */ /* 0x000fcc0000000000 */
[----:B------:R-:W-:Y:S03]  /*3810*/  HGMMA.64x64x16.F32.BF16 R24, gdesc[UR12], R24, gsb0 ;  /* 0x00e000000c1879f0 */ /* 0x000fe60008001818 */
[----:B------:R-:W-:Y:S02]  /*3820*/  WARPGROUP.DEPBAR.LE gsb0, 0x0 ;  /* 0x00008000000079c5 */ /* 0x000fe40000010000 */
[----:B------:R-:W-:-:S06]  /*3830*/  WARPGROUP.ARRIVE ;  /* 0x00000000000079c5 */ /* 0x000fcc0000000000 */
[----:B------:R-:W-:Y:S03]  /*3840*/  HGMMA.64x64x16.F32.BF16 R24, gdesc[UR16], R24, gsb0 ;  /* 0x00e00000101879f0 */ /* 0x000fe60008001818 */
[----:B------:R-:W-:Y:S02]  /*3850*/  WARPGROUP.DEPBAR.LE gsb0, 0x0 ;  /* 0x00008000000079c5 */ /* 0x000fe40000010000 */
[----:B------:R-:W-:-:S06]  /*3860*/  WARPGROUP.ARRIVE ;  /* 0x00000000000079c5 */ /* 0x000fcc0000000000 */
[----:B------:R-:W-:Y:S03]  /*3870*/  HGMMA.64x64x16.F32.BF16 R24, gdesc[UR20], R24, gsb0 ;  /* 0x00e00000141879f0 */ /* 0x000fe60008001818 */
[----:B------:R-:W-:Y:S02]  /*3880*/  WARPGROUP.DEPBAR.LE gsb0, 0x0 ;  /* 0x00008000000079c5 */ /* 0x000fe40000010000 */
[----:B------:R-:W-:Y:S02]  /*3890*/  FSEL R5, R24, -INF , P6 ;  /* 0xff80000018057808 */ /* 0x000fe40003000000 */
[----:B------:R-:W-:Y:S02]  /*38a0*/  FSEL R25, R25, -INF , P2 ;  /* 0xff80000019197808 */ /* 0x000fe40001000000 */
[----:B------:R-:W-:Y:S02]  /*38b0*/  FSEL R11, R28, -INF , P3 ;  /* 0xff8000001c0b7808 */ /* 0x000fe40001800000 */
[----:B------:R-:W-:-:S02]  /*38c0*/  FMNMX.FTZ R0, R5, R25, !PT ;  /* 0x0000001905007209 */ /* 0x000fc40007810000 */
[----:B------:R-:W-:Y:S02]  /*38d0*/  FSEL R29, R29, -INF , P4 ;  /* 0xff8000001d1d7808 */ /* 0x000fe40002000000 */
[----:B------:R-:W-:Y:S02]  /*38e0*/  FMNMX.FTZ R0, R11, R0, !PT ;  /* 0x000000000b007209 */ /* 0x000fe40007810000 */
[----:B------:R-:W-:Y:S02]  /*38f0*/  FSEL R7, R26, -INF , P6 ;  /* 0xff8000001a077808 */ /* 0x000fe40003000000 */
[----:B------:R-:W-:Y:S02]  /*3900*/  ISETP.GT.AND P6, PT, R3, 0x11, PT ;  /* 0x000000110300780c */ /* 0x000fe40003fc4270 */
[----:B------:R-:W-:Y:S02]  /*3910*/  FSEL R19, R32, -INF , P5 ;  /* 0xff80000020137808 */ /* 0x000fe40002800000 */
[----:B------:R-:W-:-:S02]  /*3920*/  FMNMX.FTZ R0, R29, R0, !PT ;  /* 0x000000001d007209 */ /* 0x000fc40007810000 */
[----:B------:R-:W-:Y:S02]  /*3930*/  FSEL R27, R27, -INF , P2 ;  /* 0xff8000001b1b7808 */ /* 0x000fe40001000000 */
[----:B------:R-:W-:Y:S02]  /*3940*/  ISETP.GT.AND P2, PT, R3, 0x18, PT ;  /* 0x000000180300780c */ /* 0x000fe40003f44270 */
[----:B------:R-:W-:Y:S02]  /*3950*/  FSEL R33, R33, -INF , P6 ;  /* 0xff80000021217808 */ /* 0x000fe40003000000 */
[----:B------:R-:W-:Y:S02]  /*3960*/  FMNMX.FTZ R0, R19, R0, !PT ;  /* 0x0000000013007209 */ /* 0x000fe40007810000 */
[----:B------:R-:W-:Y:S02]  /*3970*/  FSEL R9, R30, -INF , P3 ;  /* 0xff8000001e097808 */ /* 0x000fe40001800000 */
[----:B------:R-:W-:-:S02]  /*3980*/  ISETP.GT.AND P3, PT, R3, 0x19, PT ;  /* 0x000000190300780c */ /* 0x000fc40003f64270 */
        /* <DEDUP_REMOVED lines=35> */
[----:B------:R-:W-:-:S02]  /*3bc0*/  FMNMX.FTZ R0, R69, R0, !PT ;  /* 0x0000000045007209 */ /* 0x000fc40007810000 */
[----:B------:R-:W-:Y:S02]  /*3bd0*/  FSEL R47, R47, -INF , P2 ;  /* 0xff8000002f2f7808 */ /* 0x000fe40001000000 */
[----:B------:R-:W-:Y:S02]  /*3be0*/  FMNMX.FTZ R10, R71, R0, !PT ;  /* 0x00000000470a7209 */ /* 0x000fe40007810000 */
[----:B------:R-:W-:Y:S02]  /*3bf0*/  FMNMX.FTZ R0, R7, R27, !PT ;  /* 0x0000001b07007209 */ /* 0x000fe40007810000 */
[----:B------:R-:W-:Y:S01]  /*3c00*/  FSEL R49, R50, -INF , P3 ;  /* 0xff80000032317808 */ /* 0x000fe20001800000 */
[----:B------:R-:W2:Y:S01]  /*3c10*/  SHFL.BFLY PT, R3, R10, 0x2, 0x1f ;  /* 0x0c401f000a037f89 */ /* 0x000ea200000e0000 */
[----:B------:R-:W-:Y:S02]  /*3c20*/  FMNMX.FTZ R0, R9, R0, !PT ;  /* 0x0000000009007209 */ /* 0x000fe40007810000 */
[----:B------:R-:W-:-:S02]  /*3c30*/  FSEL R51, R51, -INF , P4 ;  /* 0xff80000033337808 */ /* 0x000fc40002000000 */
[----:B------:R-:W-:Y:S02]  /*3c40*/  FMNMX.FTZ R0, R31, R0, !PT ;  /* 0x000000001f007209 */ /* 0x000fe40007810000 */
[----:B------:R-:W-:Y:S02]  /*3c50*/  FSEL R53, R54, -INF , P5 ;  /* 0xff80000036357808 */ /* 0x000fe40002800000 */
[----:B------:R-:W-:Y:S02]  /*3c60*/  FMNMX.FTZ R0, R15, R0, !PT ;  /* 0x000000000f007209 */ /* 0x000fe40007810000 */
[----:B------:R-:W-:Y:S02]  /*3c70*/  FSEL R55, R55, -INF , P6 ;  /* 0xff80000037377808 */ /* 0x000fe40003000000 */
[----:B------:R-:W-:-:S04]  /*3c80*/  FMNMX.FTZ R0, R35, R0, !PT ;  /* 0x0000000023007209 */ /* 0x000fc80007810000 */
[----:B-1----:R-:W-:Y:S01]  /*3c90*/  FMNMX.FTZ R8, R21, R0, !PT ;  /* 0x0000000015087209 */ /* 0x002fe20007810000 */
[----:B------:R-:W-:-:S03]  /*3ca0*/  IMAD.U32 R0, RZ, RZ, UR4 ;  /* 0x00000004ff007e24 */ /* 0x000fc6000f8e00ff */
[----:B------:R-:W-:Y:S02]  /*3cb0*/  FMNMX.FTZ R8, R39, R8, !PT ;  /* 0x0000000827087209 */ /* 0x000fe40007810000 */
[----:B--2---:R-:W-:Y:S02]  /*3cc0*/  FMNMX.FTZ R12, R10, R3, !PT ;  /* 0x000000030a0c7209 */ /* 0x004fe40007810000 */
[----:B------:R-:W-:-:S03]  /*3cd0*/  FMNMX.FTZ R8, R41, R8, !PT ;  /* 0x0000000829087209 */ /* 0x000fc60007810000 */
[----:B------:R-:W1:Y:S01]  /*3ce0*/  SHFL.BFLY PT, R3, R12, 0x1, 0x1f ;  /* 0x0c201f000c037f89 */ /* 0x000e6200000e0000 */
[----:B------:R-:W-:-:S04]  /*3cf0*/  FMNMX.FTZ R8, R43, R8, !PT ;  /* 0x000000082b087209 */ /* 0x000fc80007810000 */
[----:B------:R-:W-:-:S04]  /*3d00*/  FMNMX.FTZ R8, R45, R8, !PT ;  /* 0x000000082d087209 */ /* 0x000fc80007810000 */
[----:B------:R-:W-:-:S04]  /*3d10*/  FMNMX.FTZ R8, R47, R8, !PT ;  /* 0x000000082f087209 */ /* 0x000fc80007810000 */
[----:B------:R-:W-:-:S04]  /*3d20*/  FMNMX.FTZ R8, R49, R8, !PT ;  /* 0x0000000831087209 */ /* 0x000fc80007810000 */
[----:B------:R-:W-:-:S04]  /*3d30*/  FMNMX.FTZ R8, R51, R8, !PT ;  /* 0x0000000833087209 */ /* 0x000fc80007810000 */
[----:B------:R-:W-:Y:S02]  /*3d40*/  FMNMX.FTZ R8, R53, R8, !PT ;  /* 0x0000000835087209 */ /* 0x000fe40007810000 */
[----:B-1----:R-:W-:Y:S02]  /*3d50*/  FMNMX.FTZ R3, R12, R3, !PT ;  /* 0x000000030c037209 */ /* 0x002fe40007810000 */
[----:B------:R-:W-:Y:S02]  /*3d60*/  FMNMX.FTZ R8, R55, R8, !PT ;  /* 0x0000000837087209 */ /* 0x000fe40007810000 */
[C---:B------:R-:W-:Y:S01]  /*3d70*/  FSETP.NEU.FTZ.AND P2, PT, R3.reuse, -INF , PT ;  /* 0xff8000000300780b */ /* 0x040fe20003f5d000 */
[----:B------:R-:W-:-:S05]  /*3d80*/  FMUL.FTZ R10, R3, R0 ;  /* 0x00000000030a7220 */ /* 0x000fca0000410000 */
[----:B------:R-:W-:-:S05]  /*3d90*/  FSEL R12, R10, RZ, P2 ;  /* 0x000000ff0a0c7208 */ /* 0x000fca0001000000 */
[-CC-:B------:R-:W-:Y:S01]  /*3da0*/  FFMA.FTZ R5, R5, R0.reuse, -R12.reuse ;  /* 0x0000000005057223 */ /* 0x180fe2000001080c */
[-CC-:B------:R-:W-:Y:S01]  /*3db0*/  FFMA.FTZ R25, R25, R0.reuse, -R12.reuse ;  /* 0x0000000019197223 */ /* 0x180fe2000001080c */
[-CC-:B------:R-:W-:Y:S01]  /*3dc0*/  FFMA.FTZ R11, R11, R0.reuse, -R12.reuse ;  /* 0x000000000b0b7223 */ /* 0x180fe2000001080c */
[-CC-:B------:R-:W-:Y:S01]  /*3dd0*/  FFMA.FTZ R29, R29, R0.reuse, -R12.reuse ;  /* 0x000000001d1d7223 */ /* 0x180fe2000001080c */
[----:B------:R1:W-:Y:S01]  /*3de0*/  MUFU.EX2 R152, R5 ;  /* 0x0000000500987308 */ /* 0x0003e20000000800 */
[-CC-:B------:R-:W-:Y:S01]  /*3df0*/  FFMA.FTZ R19, R19, R0.reuse, -R12.reuse ;  /* 0x0000000013137223 */ /* 0x180fe2000001080c */
[-CC-:B------:R-:W-:Y:S01]  /*3e00*/  FFMA.FTZ R33, R33, R0.reuse, -R12.reuse ;  /* 0x0000000021217223 */ /* 0x180fe2000001080c */
[-CC-:B------:R-:W-:Y:S01]  /*3e10*/  FFMA.FTZ R23, R23, R0.reuse, -R12.reuse ;  /* 0x0000000017177223 */ /* 0x180fe2000001080c */
[-CC-:B------:R-:W-:Y:S01]  /*3e20*/  FFMA.FTZ R37, R37, R0.reuse, -R12.reuse ;  /* 0x0000000025257223 */ /* 0x180fe2000001080c */
[-CC-:B------:R-:W-:Y:S01]  /*3e30*/  FFMA.FTZ R57, R57, R0.reuse, -R12.reuse ;  /* 0x0000000039397223 */ /* 0x180fe2000001080c */
[-CC-:B------:R-:W-:Y:S01]  /*3e40*/  FFMA.FTZ R59, R59, R0.reuse, -R12.reuse ;  /* 0x000000003b3b7223 */ /* 0x180fe2000001080c */
[-CC-:B------:R-:W-:Y:S01]  /*3e50*/  FFMA.FTZ R61, R61, R0.reuse, -R12.reuse ;  /* 0x000000003d3d7223 */ /* 0x180fe2000001080c */
[----:B------:R-:W2:Y:S01]  /*3e60*/  MUFU.EX2 R25, R25 ;  /* 0x0000001900197308 */ /* 0x000ea20000000800 */
[----:B-1----:R-:W1:Y:S01]  /*3e70*/  SHFL.BFLY PT, R5, R8, 0x2, 0x1f ;  /* 0x0c401f0008057f89 */ /* 0x002e6200000e0000 */
[-CC-:B------:R-:W-:Y:S01]  /*3e80*/  FFMA.FTZ R63, R63, R0.reuse, -R12.reuse ;  /* 0x000000003f3f7223 */ /* 0x180fe2000001080c */
[-CC-:B------:R-:W-:Y:S01]  /*3e90*/  FFMA.FTZ R65, R65, R0.reuse, -R12.reuse ;  /* 0x0000000041417223 */ /* 0x180fe2000001080c */
[-CC-:B------:R-:W-:Y:S01]  /*3ea0*/  FFMA.FTZ R67, R67, R0.reuse, -R12.reuse ;  /* 0x0000000043437223 */ /* 0x180fe2000001080c */
[-CC-:B------:R-:W-:Y:S01]  /*3eb0*/  FFMA.FTZ R69, R69, R0.reuse, -R12.reuse ;  /* 0x0000000045457223 */ /* 0x180fe2000001080c */
[----:B------:R-:W-:-:S02]  /*3ec0*/  FFMA.FTZ R12, R71, R0, -R12 ;  /* 0x00000000470c7223 */ /* 0x000fc4000001080c */
[----:B------:R-:W3:Y:S08]  /*3ed0*/  MUFU.EX2 R11, R11 ;  /* 0x0000000b000b7308 */ /* 0x000ef00000000800 */
[----:B------:R-:W4:Y:S08]  /*3ee0*/  MUFU.EX2 R154, R29 ;  /* 0x0000001d009a7308 */ /* 0x000f300000000800 */
[----:B------:R-:W-:Y:S01]  /*3ef0*/  MUFU.EX2 R19, R19 ;  /* 0x0000001300137308 */ /* 0x000fe20000000800 */
[----:B-1----:R-:W-:-:S05]  /*3f00*/  FMNMX.FTZ R10, R8, R5, !PT ;  /* 0x00000005080a7209 */ /* 0x002fca0007810000 */
[----:B------:R-:W1:Y:S02]  /*3f10*/  SHFL.BFLY PT, R5, R10, 0x1, 0x1f ;  /* 0x0c201f000a057f89 */ /* 0x000e6400000e0000 */
[----:B------:R-:W-:Y:S08]  /*3f20*/  MUFU.EX2 R156, R33 ;  /* 0x00000021009c7308 */ /* 0x000ff00000000800 */
[----:B------:R-:W-:Y:S08]  /*3f30*/  MUFU.EX2 R23, R23 ;  /* 0x0000001700177308 */ /* 0x000ff00000000800 */
[----:B------:R-:W-:Y:S01]  /*3f40*/  MUFU.EX2 R158, R37 ;  /* 0x00000025009e7308 */ /* 0x000fe20000000800 */
[----:B-1----:R-:W-:-:S07]  /*3f50*/  FMNMX.FTZ R5, R10, R5, !PT ;  /* 0x000000050a057209 */ /* 0x002fce0007810000 */
[----:B------:R-:W-:Y:S01]  /*3f60*/  MUFU.EX2 R57, R57 ;  /* 0x0000003900397308 */ /* 0x000fe20000000800 */
[C---:B------:R-:W-:Y:S01]  /*3f70*/  FSETP.NEU.FTZ.AND P2, PT, R5.reuse, -INF , PT ;  /* 0xff8000000500780b */ /* 0x040fe20003f5d000 */
[----:B------:R-:W-:-:S05]  /*3f80*/  FMUL.FTZ R8, R5, R0 ;  /* 0x0000000005087220 */ /* 0x000fca0000410000 */
[----:B------:R-:W-:Y:S01]  /*3f90*/  FSEL R24, R8, RZ, P2 ;  /* 0x000000ff08187208 */ /* 0x000fe20001000000 */
[----:B------:R-:W-:Y:S04]  /*3fa0*/  MUFU.EX2 R160, R59 ;  /* 0x0000003b00a07308 */ /* 0x000fe80000000800 */
[--C-:B------:R-:W-:Y:S01]  /*3fb0*/  FFMA.FTZ R8, R7, R0, -R24.reuse ;  /* 0x0000000007087223 */ /* 0x100fe20000010818 */
[----:B------:R-:W-:Y:S01]  /*3fc0*/  LEA.HI R7, R73, R18, RZ, 0x4 ;  /* 0x0000001249077211 */ /* 0x000fe200078f20ff */
[-CC-:B------:R-:W-:Y:S01]  /*3fd0*/  FFMA.FTZ R10, R9, R0.reuse, -R24.reuse ;  /* 0x00000000090a7223 */ /* 0x180fe20000010818 */
[-CC-:B------:R-:W-:Y:S01]  /*3fe0*/  FFMA.FTZ R27, R27, R0.reuse, -R24.reuse ;  /* 0x000000001b1b7223 */ /* 0x180fe20000010818 */
[----:B------:R1:W-:Y:S01]  /*3ff0*/  MUFU.EX2 R153, R8 ;  /* 0x0000000800997308 */ /* 0x0003e20000000800 */
[----:B------:R-:W-:Y:S01]  /*4000*/  LOP3.LUT R9, R7, 0xfffffff0, RZ, 0xc0, !PT ;  /* 0xfffffff007097812 */ /* 0x000fe200078ec0ff */
[-CC-:B------:R-:W-:Y:S01]  /*4010*/  FFMA.FTZ R31, R31, R0.reuse, -R24.reuse ;  /* 0x000000001f1f7223 */ /* 0x180fe20000010818 */
[-CC-:B------:R-:W-:Y:S01]  /*4020*/  FFMA.FTZ R15, R15, R0.reuse, -R24.reuse ;  /* 0x000000000f0f7223 */ /* 0x180fe20000010818 */
[-CC-:B------:R-:W-:Y:S01]  /*4030*/  FFMA.FTZ R35, R35, R0.reuse, -R24.reuse ;  /* 0x0000000023237223 */ /* 0x180fe20000010818 */
[--C-:B------:R-:W-:Y:S01]  /*4040*/  FFMA.FTZ R21, R21, R0, -R24.reuse ;  /* 0x0000000015157223 */ /* 0x100fe20000010818 */
[----:B------:R-:W-:Y:S01]  /*4050*/  IMAD.IADD R9, R18, 0x1, -R9 ;  /* 0x0000000112097824 */ /* 0x000fe200078e0a09 */
[----:B------:R-:W-:Y:S01]  /*4060*/  LEA.HI R18, R73, R18, RZ, 0x5 ;  /* 0x0000001249127211 */ /* 0x000fe200078f28ff */
[----:B------:R5:W-:Y:S01]  /*4070*/  MUFU.EX2 R155, R10 ;  /* 0x0000000a009b7308 */ /* 0x000be20000000800 */
[-CC-:B------:R-:W-:Y:S01]  /*4080*/  FFMA.FTZ R39, R39, R0.reuse, -R24.reuse ;  /* 0x0000000027277223 */ /* 0x180fe20000010818 */
[-CC-:B------:R-:W-:Y:S01]  /*4090*/  FFMA.FTZ R41, R41, R0.reuse, -R24.reuse ;  /* 0x0000000029297223 */ /* 0x180fe20000010818 */
[----:B-1----:R-:W-:Y:S01]  /*40a0*/  SHF.R.S32.HI R8, RZ, 0x1f, R9 ;  /* 0x0000001fff087819 */ /* 0x002fe20000011409 */
[-CC-:B------:R-:W-:Y:S01]  /*40b0*/  FFMA.FTZ R43, R43, R0.reuse, -R24.reuse ;  /* 0x000000002b2b7223 */ /* 0x180fe20000010818 */
[-CC-:B------:R-:W-:Y:S01]  /*40c0*/  FFMA.FTZ R45, R45, R0.reuse, -R24.reuse ;  /* 0x000000002d2d7223 */ /* 0x180fe20000010818 */
[-CC-:B------:R-:W-:Y:S01]  /*40d0*/  FFMA.FTZ R47, R47, R0.reuse, -R24.reuse ;  /* 0x000000002f2f7223 */ /* 0x180fe20000010818 */
[----:B------:R-:W-:Y:S01]  /*40e0*/  LEA.HI R8, R8, R9, RZ, 0x3 ;  /* 0x0000000908087211 */ /* 0x000fe200078f18ff */
[----:B------:R1:W-:Y:S01]  /*40f0*/  MUFU.EX2 R26, R27 ;  /* 0x0000001b001a7308 */ /* 0x0003e20000000800 */
[-CC-:B------:R-:W-:Y:S01]  /*4100*/  FFMA.FTZ R49, R49, R0.reuse, -R24.reuse ;  /* 0x0000000031317223 */ /* 0x180fe20000010818 */
[-CC-:B------:R-:W-:Y:S01]  /*4110*/  FFMA.FTZ R51, R51, R0.reuse, -R24.reuse ;  /* 0x0000000033337223 */ /* 0x180fe20000010818 */
[----:B-----5:R-:W-:Y:S01]  /*4120*/  LOP3.LUT R10, R8, 0xfffffff8, RZ, 0xc0, !PT ;  /* 0xfffffff8080a7812 */ /* 0x020fe200078ec0ff */
[-CC-:B------:R-:W-:Y:S01]  /*4130*/  FFMA.FTZ R53, R53, R0.reuse, -R24.reuse ;  /* 0x0000000035357223 */ /* 0x180fe20000010818 */
[----:B------:R-:W-:-:S03]  /*4140*/  FFMA.FTZ R55, R55, R0, -R24 ;  /* 0x0000000037377223 */ /* 0x000fc60000010818 */
[----:B------:R-:W-:Y:S01]  /*4150*/  IMAD.IADD R10, R9, 0x1, -R10 ;  /* 0x00000001090a7824 */ /* 0x000fe200078e0a0a */
[----:B------:R-:W-:Y:S01]  /*4160*/  SHF.R.S32.HI R9, RZ, 0x4, R7 ;  /* 0x00000004ff097819 */ /* 0x000fe20000011407 */
[----:B------:R-:W-:Y:S02]  /*4170*/  MUFU.EX2 R28, R31 ;  /* 0x0000001f001c7308 */ /* 0x000fe40000000800 */
[----:B------:R-:W-:Y:S01]  /*4180*/  IMAD.SHL.U32 R7, R10, 0x40, RZ ;  /* 0x000000400a077824 */ /* 0x000fe200078e00ff */
[----:B------:R-:W-:Y:S01]  /*4190*/  SHF.L.U32 R14, R9, 0x3, RZ ;  /* 0x00000003090e7819 */ /* 0x000fe200000006ff */
[----:B------:R-:W-:Y:S02]  /*41a0*/  IMAD.SHL.U32 R9, R18, 0x20, RZ ;  /* 0x0000002012097824 */ /* 0x000fe400078e00ff */
[----:B--2---:R-:W-:Y:S01]  /*41b0*/  FADD.FTZ R18, R152, R25 ;  /* 0x0000001998127221 */ /* 0x004fe20000010000 */
[----:B------:R-:W-:Y:S02]  /*41c0*/  LOP3.LUT P2, RZ, R10, 0x4, RZ, 0xc0, !PT ;  /* 0x000000040aff7812 */ /* 0x000fe4000784c0ff */
[----:B------:R-:W-:Y:S01]  /*41d0*/  LOP3.LUT R7, R7, 0x1c0, RZ, 0xc0, !PT ;  /* 0x000001c007077812 */ /* 0x000fe200078ec0ff */
[----:B------:R-:W-:Y:S01]  /*41e0*/  MUFU.EX2 R15, R15 ;  /* 0x0000000f000f7308 */ /* 0x000fe20000000800 */
[----:B------:R-:W-:Y:S01]  /*41f0*/  LOP3.LUT R34, R9, 0x7ffffc00, RZ, 0xc0, !PT ;  /* 0x7ffffc0009227812 */ /* 0x000fe200078ec0ff */
[----:B---3--:R-:W-:Y:S01]  /*4200*/  FADD.FTZ R9, R11, R18 ;  /* 0x000000120b097221 */ /* 0x008fe20000010000 */
[----:B------:R-:W-:Y:S01]  /*4210*/  LOP3.LUT R14, R7, 0x8, R14, 0xf8, !PT ;  /* 0x00000008070e7812 */ /* 0x000fe200078ef80e */
[----:B------:R-:W-:Y:S01]  /*4220*/  IMAD.SHL.U32 R18, R8, 0x40, RZ ;  /* 0x0000004008127824 */ /* 0x000fe200078e00ff */
[----:B------:R-:W-:Y:S01]  /*4230*/  SHF.R.U32.HI R7, RZ, 0x3, R7 ;  /* 0x00000003ff077819 */ /* 0x000fe20000011607 */
[----:B----4-:R-:W-:Y:S01]  /*4240*/  FADD.FTZ R8, R154, R9 ;  /* 0x000000099a087221 */ /* 0x010fe20000010000 */
[----:B------:R-:W-:Y:S01]  /*4250*/  LOP3.LUT P3, RZ, R10, 0x2, RZ, 0xc0, !PT ;  /* 0x000000020aff7812 */ /* 0x000fe2000786c0ff */
[----:B------:R-:W2:Y:S01]  /*4260*/  MUFU.EX2 R30, R35 ;  /* 0x00000023001e7308 */ /* 0x000ea20000000800 */
[----:B-1----:R-:W-:Y:S01]  /*4270*/  LOP3.LUT R27, R14, R7, RZ, 0x3c, !PT ;  /* 0x000000070e1b7212 */ /* 0x002fe200078e3cff */
[----:B------:R-:W-:Y:S01]  /*4280*/  IMAD.U32 R14, RZ, RZ, UR36 ;  /* 0x00000024ff0e7e24 */ /* 0x000fe2000f8e00ff */
[----:B------:R-:W-:-:S02]  /*4290*/  LOP3.LUT R9, R18, 0x7ffffe00, RZ, 0xc0, !PT ;  /* 0x7ffffe0012097812 */ /* 0x000fc400078ec0ff */
[----:B------:R-:W-:Y:S01]  /*42a0*/  F2FP.BF16.F32.PACK_AB R154, R154, R11 ;  /* 0x0000000b9a9a723e */ /* 0x000fe200000010ff */
[----:B------:R-:W-:Y:S01]  /*42b0*/  @!P1 VIADD R7, R14, 0x28c40 ;  /* 0x00028c400e079836 */ /* 0x000fe20000000000 */
[----:B------:R-:W-:Y:S01]  /*42c0*/  IADD3 R27, R27, R9, R34 ;  /* 0x000000091b1b7210 */ /* 0x000fe20007ffe022 */
[----:B------:R-:W1:Y:S01]  /*42d0*/  MUFU.EX2 R21, R21 ;  /* 0x0000001500157308 */ /* 0x000e620000000800 */
[----:B------:R-:W-:Y:S02]  /*42e0*/  F2FP.BF16.F32.PACK_AB R152, R25, R152 ;  /* 0x000000981998723e */ /* 0x000fe400000010ff */
[----:B------:R-:W-:-:S04]  /*42f0*/  @!P1 PRMT R7, RZ, 0x654, R7 ;  /* 0x00000654ff079816 */ /* 0x000fc80000000007 */
[----:B------:R3:W-:Y:S01]  /*4300*/  @!P1 SYNCS.ARRIVE.TRANS64.RED.A1T0 RZ, [R7+URZ], RZ ;  /* 0x000000ff07ff99a7 */ /* 0x0007e2000810043f */
[----:B------:R-:W4:Y:S01]  /*4310*/  MUFU.EX2 R32, R39 ;  /* 0x0000002700207308 */ /* 0x000f220000000800 */
[----:B--2---:R-:W-:Y:S01]  /*4320*/  F2FP.BF16.F32.PACK_AB R157, R30, R15 ;  /* 0x0000000f1e9d723e */ /* 0x004fe200000010ff */
[----:B---3--:R-:W-:Y:S01]  /*4330*/  FADD.FTZ R7, R19, R8 ;  /* 0x0000000813077221 */ /* 0x008fe20000010000 */
[----:B------:R-:W-:-:S05]  /*4340*/  FADD.FTZ R8, R153, R26 ;  /* 0x0000001a99087221 */ /* 0x000fca0000010000 */
[----:B------:R-:W-:Y:S01]  /*4350*/  MUFU.EX2 R41, R41 ;  /* 0x0000002900297308 */ /* 0x000fe20000000800 */
[----:B------:R-:W-:Y:S01]  /*4360*/  F2FP.BF16.F32.PACK_AB R153, R26, R153 ;  /* 0x000000991a99723e */ /* 0x000fe200000010ff */
[----:B------:R-:W-:Y:S01]  /*4370*/  FADD.FTZ R34, R156, R7 ;  /* 0x000000079c227221 */ /* 0x000fe20000010000 */
[----:B------:R-:W-:Y:S01]  /*4380*/  FADD.FTZ R7, R155, R8 ;  /* 0x000000089b077221 */ /* 0x000fe20000010000 */
[C---:B------:R-:W-:Y:S02]  /*4390*/  F2FP.BF16.F32.PACK_AB R155, R28.reuse, R155 ;  /* 0x0000009b1c9b723e */ /* 0x040fe400000010ff */
[----:B------:R-:W-:Y:S01]  /*43a0*/  FADD.FTZ R9, R23, R34 ;  /* 0x0000002217097221 */ /* 0x000fe20000010000 */
[----:B------:R-:W-:Y:S01]  /*43b0*/  FADD.FTZ R8, R28, R7 ;  /* 0x000000071c087221 */ /* 0x000fe20000010000 */
[----:B------:R-:W2:Y:S01]  /*43c0*/  MUFU.EX2 R10, R43 ;  /* 0x0000002b000a7308 */ /* 0x000ea20000000800 */
[----:B------:R-:W-:Y:S01]  /*43d0*/  F2FP.BF16.F32.PACK_AB R156, R156, R19 ;  /* 0x000000139c9c723e */ /* 0x000fe200000010ff */
[C---:B------:R-:W-:Y:S01]  /*43e0*/  FADD.FTZ R34, R158.reuse, R9 ;  /* 0x000000099e227221 */ /* 0x040fe20000010000 */
[----:B------:R-:W-:Y:S01]  /*43f0*/  FADD.FTZ R7, R15, R8 ;  /* 0x000000080f077221 */ /* 0x000fe20000010000 */
[----:B------:R-:W-:-:S02]  /*4400*/  F2FP.BF16.F32.PACK_AB R158, R158, R23 ;  /* 0x000000179e9e723e */ /* 0x000fc400000010ff */
[----:B------:R-:W-:Y:S01]  /*4410*/  FADD.FTZ R9, R57, R34 ;  /* 0x0000002239097221 */ /* 0x000fe20000010000 */
[----:B------:R-:W-:Y:S01]  /*4420*/  FADD.FTZ R8, R30, R7 ;  /* 0x000000071e087221 */ /* 0x000fe20000010000 */
[----:B------:R-:W3:Y:S01]  /*4430*/  MUFU.EX2 R61, R61 ;  /* 0x0000003d003d7308 */ /* 0x000ee20000000800 */
[----:B------:R-:W-:Y:S02]  /*4440*/  IMAD.MOV.U32 R30, RZ, RZ, 0x40 ;  /* 0x00000040ff1e7424 */ /* 0x000fe400078e00ff */
[----:B------:R-:W-:Y:S01]  /*4450*/  FADD.FTZ R34, R160, R9 ;  /* 0x00000009a0227221 */ /* 0x000fe20000010000 */
[----:B-1----:R-:W-:Y:S01]  /*4460*/  FADD.FTZ R7, R21, R8 ;  /* 0x0000000815077221 */ /* 0x002fe20000010000 */
[----:B------:R-:W-:Y:S01]  /*4470*/  LEA R8, R27, UR36, 0x1 ;  /* 0x000000241b087c11 */ /* 0x000fe2000f8e08ff */
[----:B------:R-:W-:Y:S01]  /*4480*/  BAR.SYNC.DEFER_BLOCKING 0xf, 0x100 ;  /* 0x03c4000000007b1d */ /* 0x000fe20000010000 */
[----:B------:R-:W-:Y:S01]  /*4490*/  SEL R30, R30, 0xffffffc0, !P2 ;  /* 0xffffffc01e1e7807 */ /* 0x000fe20005000000 */
[C---:B----4-:R-:W-:Y:S01]  /*44a0*/  FADD.FTZ R28, R32.reuse, R7 ;  /* 0x00000007201c7221 */ /* 0x050fe20000010000 */
[----:B------:R-:W-:Y:S01]  /*44b0*/  F2FP.BF16.F32.PACK_AB R159, R32, R21 ;  /* 0x00000015209f723e */ /* 0x000fe200000010ff */
[----:B------:R-:W-:Y:S01]  /*44c0*/  VIADD R11, R8, 0x26800 ;  /* 0x00026800080b7836 */ /* 0x000fe20000000000 */
[----:B--2---:R-:W-:Y:S01]  /*44d0*/  F2FP.BF16.F32.PACK_AB R161, R10, R41 ;  /* 0x000000290aa1723e */ /* 0x004fe200000010ff */
[----:B------:R-:W1:Y:S01]  /*44e0*/  MUFU.EX2 R45, R45 ;  /* 0x0000002d002d7308 */ /* 0x000e620000000800 */
[----:B------:R-:W-:Y:S01]  /*44f0*/  FADD.FTZ R7, R41, R28 ;  /* 0x0000001c29077221 */ /* 0x000fe20000010000 */
[----:B------:R-:W-:Y:S01]  /*4500*/  VIADD R9, R8, 0x26820 ;  /* 0x0002682008097836 */ /* 0x000fe20000000000 */
[----:B------:R-:W-:Y:S01]  /*4510*/  F2FP.BF16.F32.PACK_AB R160, R160, R57 ;  /* 0x00000039a0a0723e */ /* 0x000fe200000010ff */
[----:B------:R-:W-:-:S02]  /*4520*/  @P3 VIADD R9, R11, 0xffffffe0 ;  /* 0xffffffe00b093836 */ /* 0x000fc40000000000 */
[----:B------:R-:W-:Y:S01]  /*4530*/  FADD.FTZ R28, R10, R7 ;  /* 0x000000070a1c7221 */ /* 0x000fe20000010000 */
[----:B---3--:R-:W-:Y:S01]  /*4540*/  FADD.FTZ R7, R61, R34 ;  /* 0x000000223d077221 */ /* 0x008fe20000010000 */
[----:B------:R-:W-:Y:S01]  /*4550*/  IMAD.IADD R10, R11, 0x1, R30 ;  /* 0x000000010b0a7824 */ /* 0x000fe200078e021e */
[----:B------:R-:W2:Y:S01]  /*4560*/  MUFU.EX2 R20, R63 ;  /* 0x0000003f00147308 */ /* 0x000ea20000000800 */
[----:B------:R-:W-:-:S07]  /*4570*/  IADD3 R11, R30, R9, RZ ;  /* 0x000000091e0b7210 */ /* 0x000fce0007ffe0ff */
[----:B------:R-:W3:Y:S01]  /*4580*/  MUFU.EX2 R18, R47 ;  /* 0x0000002f00127308 */ /* 0x000ee20000000800 */
[----:B-1----:R-:W-:Y:S01]  /*4590*/  FADD.FTZ R15, R45, R28 ;  /* 0x0000001c2d0f7221 */ /* 0x002fe20000010000 */
[----:B------:R1:W-:Y:S04]  /*45a0*/  STSM.16.M88.4 [R8+0x26800], R152 ;  /* 0x0268009808007844 */ /* 0x0003e80000000200 */
[----:B------:R1:W-:Y:S02]  /*45b0*/  STSM.16.M88.4 [R9], R156 ;  /* 0x0000009c09007844 */ /* 0x0003e40000000200 */
[----:B------:R-:W-:Y:S01]  /*45c0*/  MUFU.EX2 R65, R65 ;  /* 0x0000004100417308 */ /* 0x000fe20000000800 */
[C---:B--2---:R-:W-:Y:S01]  /*45d0*/  F2FP.BF16.F32.PACK_AB R162, R20.reuse, R61 ;  /* 0x0000003d14a2723e */ /* 0x044fe200000010ff */
[----:B------:R-:W-:-:S06]  /*45e0*/  FADD.FTZ R20, R20, R7 ;  /* 0x0000000714147221 */ /* 0x000fcc0000010000 */
[----:B------:R-:W2:Y:S01]  /*45f0*/  MUFU.EX2 R22, R67 ;  /* 0x0000004300167308 */ /* 0x000ea20000000800 */
[C---:B---3--:R-:W-:Y:S01]  /*4600*/  F2FP.BF16.F32.PACK_AB R163, R18.reuse, R45 ;  /* 0x0000002d12a3723e */ /* 0x048fe200000010ff */
[----:B------:R-:W-:-:S04]  /*4610*/  FADD.FTZ R18, R18, R15 ;  /* 0x0000000f12127221 */ /* 0x000fc80000010000 */
[----:B------:R1:W-:Y:S02]  /*4620*/  STSM.16.M88.4 [R10], R160 ;  /* 0x000000a00a007844 */ /* 0x0003e40000000200 */
[----:B------:R-:W-:Y:S08]  /*4630*/  MUFU.EX2 R49, R49 ;  /* 0x0000003100317308 */ /* 0x000ff00000000800 */
[----:B------:R-:W3:Y:S01]  /*4640*/  MUFU.EX2 R24, R51 ;  /* 0x0000003300187308 */ /* 0x000ee20000000800 */
[----:B--2---:R-:W-:Y:S01]  /*4650*/  F2FP.BF16.F32.PACK_AB R164, R22, R65 ;  /* 0x0000004116a4723e */ /* 0x004fe200000010ff */
[----:B------:R-:W-:-:S04]  /*4660*/  FADD.FTZ R65, R65, R20 ;  /* 0x0000001441417221 */ /* 0x000fc80000010000 */
[----:B------:R-:W-:Y:S02]  /*4670*/  FADD.FTZ R22, R22, R65 ;  /* 0x0000004116167221 */ /* 0x000fe40000010000 */
[----:B------:R-:W2:Y:S08]  /*4680*/  MUFU.EX2 R69, R69 ;  /* 0x0000004500457308 */ /* 0x000eb00000000800 */
[----:B------:R-:W4:Y:S01]  /*4690*/  MUFU.EX2 R12, R12 ;  /* 0x0000000c000c7308 */ /* 0x000f220000000800 */
[----:B---3--:R-:W-:Y:S01]  /*46a0*/  F2FP.BF16.F32.PACK_AB R165, R24, R49 ;  /* 0x0000003118a5723e */ /* 0x008fe200000010ff */
[----:B------:R-:W-:-:S04]  /*46b0*/  FADD.FTZ R49, R49, R18 ;  /* 0x0000001231317221 */ /* 0x000fc80000010000 */
[----:B------:R-:W-:Y:S02]  /*46c0*/  FADD.FTZ R24, R24, R49 ;  /* 0x0000003118187221 */ /* 0x000fe40000010000 */
[----:B------:R-:W-:Y:S01]  /*46d0*/  MUFU.EX2 R53, R53 ;  /* 0x0000003500357308 */ /* 0x000fe20000000800 */
[----:B--2---:R-:W-:-:S07]  /*46e0*/  FADD.FTZ R7, R69, R22 ;  /* 0x0000001645077221 */ /* 0x004fce0000010000 */
[----:B------:R-:W2:Y:S01]  /*46f0*/  MUFU.EX2 R26, R55 ;  /* 0x00000037001a7308 */ /* 0x000ea20000000800 */
[C---:B----4-:R-:W-:Y:S01]  /*4700*/  F2FP.BF16.F32.PACK_AB R166, R12.reuse, R69 ;  /* 0x000000450ca6723e */ /* 0x050fe200000010ff */
[----:B------:R-:W-:Y:S01]  /*4710*/  FADD.FTZ R7, R12, R7 ;  /* 0x000000070c077221 */ /* 0x000fe20000010000 */
[----:B--2---:R-:W-:Y:S01]  /*4720*/  F2FP.BF16.F32.PACK_AB R167, R26, R53 ;  /* 0x000000351aa7723e */ /* 0x004fe200000010ff */
[----:B------:R-:W-:-:S04]  /*4730*/  FADD.FTZ R53, R53, R24 ;  /* 0x0000001835357221 */ /* 0x000fc80000010000 */
[----:B------:R1:W-:Y:S01]  /*4740*/  STSM.16.M88.4 [R11], R164 ;  /* 0x000000a40b007844 */ /* 0x0003e20000000200 */
[----:B------:R-:W-:Y:S01]  /*4750*/  FADD.FTZ R12, R26, R53 ;  /* 0x000000351a0c7221 */ /* 0x000fe20000010000 */
[----:B------:R-:W-:Y:S06]  /*4760*/  @!P0 BRA `(.L_x_29) ;  /* 0x0000000000048947 */ /* 0x000fec0003800000 */
[----:B------:R-:W-:Y:S01]  /*4770*/  BPT.TRAP 0x1 ;  /* 0x000000040000795c */ /* 0x000fe20000300000 */
.L_x_29:
[----:B------:R2:W3:Y:S01]  /*4780*/  SYNCS.PHASECHK.TRANS64.TRYWAIT P2, [UR36+0x28c50], R13 ;  /* 0x028c500dff0075a7 */ /* 0x0004e20008040164 */
[----:B------:R-:W-:Y:S05]  /*4790*/  @!P0 BRA `(.L_x_30) ;  /* 0x0000000000048947 */ /* 0x000fea0003800000 */
[----:B------:R-:W-:Y:S01]  /*47a0*/  BPT.TRAP 0x1 ;  /* 0x000000040000795c */ /* 0x000fe20000300000 */
.L_x_30:
[----:B------:R-:W-:Y:S01]  /*47b0*/  ULOP3.LUT UR24, UR37, 0x2000000, URZ, 0xfc, !UPT ;  /* 0x0200000025187892 */ /* 0x000fe2000f8efc3f */
[----:B---3--:R-:W-:Y:S11]  /*47c0*/  @P2 BRA `(.L_x_31) ;  /* 0x0000000000082947 */ /* 0x008ff60003800000 */
[----:B------:R-:W3:Y:S02]  /*47d0*/  SYNCS.PHASECHK.TRANS64.TRYWAIT P2, [UR36+0x28c50], R13 ;  /* 0x028c500dff0075a7 */ /* 0x000ee40008040164 */
[----:B---3--:R-:W-:Y:S05]  /*47e0*/  @!P2 BRA `(.L_x_32) ;  /* 0x000000940000a947 */ /* 0x008fea0003800000 */
.L_x_31:
[----:B------:R-:W-:Y:S01]  /*47f0*/  WARPGROUP.ARRIVE ;  /* 0x00000000000079c5 */ /* 0x000fe20000000000 */
[----:B------:R-:W-:Y:S01]  /*4800*/  UMOV UR10, UR24 ;  /* 0x00000018000a7c82 */ /* 0x000fe20008000000 */
[----:B------:R-:W-:Y:S01]  /*4810*/  UMOV UR11, 0x40000040 ;  /* 0x40000040000b7882 */ /* 0x000fe20000000000 */
[----:B------:R-:W-:Y:S01]  /*4820*/  UIADD3 UR4, UR24, 0x80, URZ ;  /* 0x0000008018047890 */ /* 0x000fe2000fffe03f */
[----:B0-23--:R-:W-:Y:S02]  /*4830*/  VIADD R13, R17, 0xfffffffe ;  /* 0xfffffffe110d7836 */ /* 0x00dfe40000000000 */
[----:B------:R-:W-:Y:S01]  /*4840*/  HGMMA.64x256x16.F32.BF16 R24, R152, gdesc[UR8].tnspB, RZ, !UPT, gsb0 ;  /* 0x43e0000898187df0 */ /* 0x000fe2000c0018ff */
[----:B------:R-:W-:Y:S01]  /*4850*/  UMOV UR11, 0x40000040 ;  /* 0x40000040000b7882 */ /* 0x000fe20000000000 */
[----:B------:R-:W-:Y:S01]  /*4860*/  @!P1 VIADD R14, R14, 0x28c60 ;  /* 0x00028c600e0e9836 */ /* 0x000fe20000000000 */
[----:B------:R-:W-:Y:S01]  /*4870*/  ISETP.GE.AND P2, PT, R13, R16, PT ;  /* 0x000000100d00720c */ /* 0x000fe20003f46270 */
[----:B------:R-:W-:Y:S01]  /*4880*/  UMOV UR10, UR4 ;  /* 0x00000004000a7c82 */ /* 0x000fe20008000000 */
[----:B------:R-:W-:-:S02]  /*4890*/  UIADD3 UR4, UR24, 0x100, URZ ;  /* 0x0000010018047890 */ /* 0x000fc4000fffe03f */
[----:B------:R-:W-:Y:S01]  /*48a0*/  @!P1 PRMT R14, RZ, 0x654, R14 ;  /* 0x00000654ff0e9816 */ /* 0x000fe2000000000e */
[----:B------:R-:W-:Y:S02]  /*48b0*/  WARPGROUP.DEPBAR.LE gsb0, 0x0 ;  /* 0x00008000000079c5 */ /* 0x000fe40000010000 */
[----:B------:R-:W-:-:S15]  /*48c0*/  WARPGROUP.ARRIVE ;  /* 0x00000000000079c5 */ /* 0x000fde0000000000 */
[----:B------:R-:W-:-:S03]  /*48d0*/  NOP ;  /* 0x0000000000007918 */ /* 0x000fc60000000000 */
[----:B------:R-:W-:Y:S01]  /*48e0*/  HGMMA.64x256x16.F32.BF16 R24, R156, gdesc[UR8].tnspB, R24, gsb0 ;  /* 0x43e000089c187df0 */ /* 0x000fe20008001818 */
[----:B------:R-:W-:Y:S01]  /*48f0*/  UMOV UR10, UR4 ;  /* 0x00000004000a7c82 */ /* 0x000fe20008000000 */
[----:B------:R-:W-:Y:S01]  /*4900*/  UMOV UR11, 0x40000040 ;  /* 0x40000040000b7882 */ /* 0x000fe20000000000 */
[----:B------:R-:W-:Y:S01]  /*4910*/  UIADD3 UR4, UR24, 0x180, URZ ;  /* 0x0000018018047890 */ /* 0x000fe2000fffe03f */
[----:B------:R-:W-:Y:S02]  /*4920*/  WARPGROUP.DEPBAR.LE gsb0, 0x0 ;  /* 0x00008000000079c5 */ /* 0x000fe40000010000 */
[----:B------:R-:W-:-:S15]  /*4930*/  WARPGROUP.ARRIVE ;  /* 0x00000000000079c5 */ /* 0x000fde0000000000 */
[----:B------:R-:W-:-:S07]  /*4940*/  NOP ;  /* 0x0000000000007918 */ /* 0x000fce0000000000 */
[----:B------:R-:W-:Y:S01]  /*4950*/  HGMMA.64x256x16.F32.BF16 R24, R160, gdesc[UR8].tnspB, R24, gsb0 ;  /* 0x43e00008a0187df0 */ /* 0x000fe20008001818 */
[----:B------:R-:W-:Y:S01]  /*4960*/  UMOV UR10, UR4 ;  /* 0x00000004000a7c82 */ /* 0x000fe20008000000 */
[----:B------:R-:W-:Y:S01]  /*4970*/  UMOV UR11, 0x40000040 ;  /* 0x40000040000b7882 */ /* 0x000fe20000000000 */
[----:B------:R-:W-:Y:S01]  /*4980*/  UMOV UR4, URZ ;  /* 0x0000003f00047c82 */ /* 0x000fe20008000000 */
[----:B------:R-:W-:Y:S02]  /*4990*/  WARPGROUP.DEPBAR.LE gsb0, 0x0 ;  /* 0x00008000000079c5 */ /* 0x000fe40000010000 */
[----:B------:R-:W-:-:S15]  /*49a0*/  WARPGROUP.ARRIVE ;  /* 0x00000000000079c5 */ /* 0x000fde0000000000 */
[----:B------:R-:W-:-:S07]  /*49b0*/  NOP ;  /* 0x0000000000007918 */ /* 0x000fce0000000000 */
[----:B------:R-:W-:Y:S03]  /*49c0*/  HGMMA.64x256x16.F32.BF16 R24, R164, gdesc[UR8].tnspB, R24, gsb0 ;  /* 0x43e00008a4187df0 */ /* 0x000fe60008001818 */
[----:B------:R-:W-:Y:S02]  /*49d0*/  WARPGROUP.DEPBAR.LE gsb0, 0x0 ;  /* 0x00008000000079c5 */ /* 0x000fe40000010000 */
[----:B------:R-:W-:Y:S01]  /*49e0*/  @!PT LDS RZ, [RZ] ;  /* 0x00000000fffff984 */ /* 0x000fe20000000800 */
[----:B------:R-:W-:Y:S01]  /*49f0*/  @!PT LDS RZ, [RZ] ;  /* 0x00000000fffff984 */ /* 0x000fe20000000800 */
[----:B------:R-:W-:Y:S01]  /*4a00*/  @!PT LDS RZ, [RZ] ;  /* 0x00000000fffff984 */ /* 0x000fe20000000800 */
[----:B------:R-:W-:Y:S01]  /*4a10*/  @!PT LDS RZ, [RZ] ;  /* 0x00000000fffff984 */ /* 0x000fe20000000800 */
[----:B------:R0:W-:Y:S06]  /*4a20*/  MEMBAR.ALL.CTA ;  /* 0x0000000000007992 */ /* 0x0001ec0000008000 */
[----:B0-----:R-:W0:Y:S02]  /*4a30*/  FENCE.VIEW.ASYNC.S ;  /* 0x00000000000073c6 */ /* 0x001e240000000000 */
[----:B0-----:R-:W-:Y:S01]  /*4a40*/  NOP ;  /* 0x0000000000007918 */ /* 0x001fe20000000000 */
[----:B------:R-:W-:Y:S06]  /*4a50*/  BAR.ARV 0xe, 0x100 ;  /* 0x0384000000007b1d */ /* 0x000fec0000002000 */
[----:B------:R0:W-:Y:S01]  /*4a60*/  @!P1 SYNCS.ARRIVE.TRANS64.RED.A1T0 RZ, [R14+URZ], RZ ;  /* 0x000000ff0eff99a7 */ /* 0x0001e2000810043f */
[----:B------:R-:W-:Y:S05]  /*4a70*/  @!P2 BRA `(.L_x_33) ;  /* 0x000000180028a947 */ /* 0x000fea0003800000 */
[----:B------:R-:W-:Y:S01]  /*4a80*/  IMAD.MOV.U32 R185, RZ, RZ, RZ ;  /* 0x000000ffffb97224 */ /* 0x000fe200078e00ff */
[----:B------:R-:W-:-:S06]  /*4a90*/  UMOV UR4, URZ ;  /* 0x0000003f00047c82 */ /* 0x000fcc0008000000 */
.L_x_42:
[----:B------:R-:W-:Y:S01]  /*4aa0*/  UIADD3 UR5, UR4, 0x1, URZ ;  /* 0x0000000104057890 */ /* 0x000fe2000fffe03f */
[C---:B------:R-:W-:Y:S01]  /*4ab0*/  ISETP.GT.AND P2, PT, R13.reuse, R16, PT ;  /* 0x000000100d00720c */ /* 0x040fe20003f44270 */
[----:B------:R-:W-:Y:S02]  /*4ac0*/  VIADD R13, R13, 0xffffffff ;  /* 0xffffffff0d0d7836 */ /* 0x000fe40000000000 */
[----:B------:R-:W-:-:S04]  /*4ad0*/  UISETP.NE.AND UP0, UPT, UR5, 0x2, UPT ;  /* 0x000000020500788c */ /* 0x000fc8000bf05270 */
[----:B------:R-:W-:Y:S02]  /*4ae0*/  USEL UR7, URZ, 0x1, UP0 ;  /* 0x000000013f077887 */ /* 0x000fe40008000000 */
[----:B------:R-:W-:-:S04]  /*4af0*/  USEL UR5, UR5, URZ, UP0 ;  /* 0x0000003f05057287 */ /* 0x000fc80008000000 */
[----:B------:R-:W-:Y:S01]  /*4b00*/  LOP3.LUT R185, R185, UR7, RZ, 0x3c, !PT ;  /* 0x00000007b9b97c12 */ /* 0x000fe2000f8e3cff */
[----:B--23--:R-:W-:Y:S07]  /*4b10*/  @!P0 BRA `(.L_x_34) ;  /* 0x0000000000048947 */ /* 0x00cfee0003800000 */
[----:B------:R-:W-:Y:S01]  /*4b20*/  BPT.TRAP 0x1 ;  /* 0x000000040000795c */ /* 0x000fe20000300000 */
.L_x_34:
[----:B------:R-:W-:Y:S01]  /*4b30*/  ULEA UR7, UR5, UR36, 0x3 ;  /* 0x0000002405077291 */ /* 0x000fe2000f8e183f */
[----:B0-----:R-:W-:-:S08]  /*4b40*/  SHF.L.U32 R14, R185, 0x1f, RZ ;  /* 0x0000001fb90e7819 */ /* 0x001fd000000006ff */
[----:B------:R0:W2:Y:S01]  /*4b50*/  SYNCS.PHASECHK.TRANS64.TRYWAIT P3, [UR7+0x28c30], R14 ;  /* 0x028c300eff0075a7 */ /* 0x0000a20008060147 */
[----:B------:R-:W-:Y:S05]  /*4b60*/  @!P0 BRA `(.L_x_35) ;  /* 0x0000000000048947 */ /* 0x000fea0003800000 */
[----:B------:R-:W-:Y:S01]  /*4b70*/  BPT.TRAP 0x1 ;  /* 0x000000040000795c */ /* 0x000fe20000300000 */
.L_x_35:
[----:B--2---:R-:W-:Y:S05]  /*4b80*/  @P3 BRA `(.L_x_36) ;  /* 0x0000000000083947 */ /* 0x004fea0003800000 */
[----:B------:R-:W2:Y:S02]  /*4b90*/  SYNCS.PHASECHK.TRANS64.TRYWAIT P3, [UR7+0x28c30], R14 ;  /* 0x028c300eff0075a7 */ /* 0x000ea40008060147 */
[----:B--2---:R-:W-:Y:S05]  /*4ba0*/  @!P3 BRA `(.L_x_37) ;  /* 0x000000900024b947 */ /* 0x004fea0003800000 */
.L_x_36:
[----:B------:R-:W-:Y:S01]  /*4bb0*/  ULEA UR10, UR5, UR6, 0x9 ;  /* 0x00000006050a7291 */ /* 0x000fe2000f8e483f */
[----:B-1----:R-:W-:Y:S01]  /*4bc0*/  WARPGROUP.ARRIVE ;  /* 0x00000000000079c5 */ /* 0x002fe20000000000 */
[----:B------:R-:W-:Y:S01]  /*4bd0*/  UMOV UR11, 0x40000040 ;  /* 0x40000040000b7882 */ /* 0x000fe20000000000 */
[----:B------:R-:W-:Y:S01]  /*4be0*/  UMOV UR15, 0x40000040 ;  /* 0x40000040000f7882 */ /* 0x000fe20000000000 */
[----:B------:R-:W-:Y:S01]  /*4bf0*/  UIADD3 UR14, UR10, 0x2, URZ ;  /* 0x000000020a0e7890 */ /* 0x000fe2000fffe03f */
[----:B------:R-:W-:Y:S01]  /*4c00*/  ISETP.NE.AND P3, PT, R4, RZ, PT ;  /* 0x000000ff0400720c */ /* 0x000fe20003f65270 */
[----:B------:R-:W-:Y:S01]  /*4c10*/  UIADD3 UR18, UR10, 0x4, URZ ;  /* 0x000000040a127890 */ /* 0x000fe2000fffe03f */
[----:B------:R-:W-:Y:S02]  /*4c20*/  UMOV UR19, 0x40000040 ;  /* 0x4000004000137882 */ /* 0x000fe40000000000 */
[----:B------:R-:W-:Y:S01]  /*4c30*/  HGMMA.64x64x16.F32.BF16 R152, gdesc[UR8], RZ, !UPT, gsb0 ;  /* 0x00e00000089879f0 */ /* 0x000fe2000c0018ff */
[----:B------:R-:W-:Y:S01]  /*4c40*/  UIADD3 UR22, UR10, 0x6, URZ ;  /* 0x000000060a167890 */ /* 0x000fe2000fffe03f */
[----:B------:R-:W-:Y:S01]  /*4c50*/  UMOV UR23, 0x40000040 ;  /* 0x4000004000177882 */ /* 0x000fe20000000000 */
        /* <DEDUP_REMOVED lines=10> */
[----:B------:R-:W-:Y:S02]  /*4d00*/  FMNMX.FTZ R0, R152, R3, !PT ;  /* 0x0000000398007209 */ /* 0x000fe40007810000 */
[----:B------:R-:W-:Y:S02]  /*4d10*/  FMNMX.FTZ R18, R154, R5, !PT ;  /* 0x000000059a127209 */ /* 0x000fe40007810000 */
[----:B--2---:R-:W-:-:S04]  /*4d20*/  FMNMX.FTZ R15, R153, R0, !PT ;  /* 0x00000000990f7209 */ /* 0x004fc80007810000 */
[----:B------:R-:W-:-:S04]  /*4d30*/  FMNMX.FTZ R0, R156, R15, !PT ;  /* 0x0000000f9c007209 */ /* 0x000fc80007810000 */
        /* <DEDUP_REMOVED lines=11> */
[----:B------:R-:W-:Y:S02]  /*4df0*/  FMNMX.FTZ R0, R180, R15, !PT ;  /* 0x0000000fb4007209 */ /* 0x000fe40007810000 */
[----:B------:R-:W-:Y:S02]  /*4e00*/  FMNMX.FTZ R15, R155, R18, !PT ;  /* 0x000000129b0f7209 */ /* 0x000fe40007810000 */
[----:B------:R-:W-:Y:S02]  /*4e10*/  FMNMX.FTZ R19, R181, R0, !PT ;  /* 0x00000000b5137209 */ /* 0x000fe40007810000 */
[----:B------:R-:W-:-:S03]  /*4e20*/  FMNMX.FTZ R18, R158, R15, !PT ;  /* 0x0000000f9e127209 */ /* 0x000fc60007810000 */
[----:B------:R-:W1:Y:S01]  /*4e30*/  SHFL.BFLY PT, R0, R19, 0x2, 0x1f ;  /* 0x0c401f0013007f89 */ /* 0x000e6200000e0000 */
[----:B------:R-:W-:-:S04]  /*4e40*/  FMNMX.FTZ R15, R159, R18, !PT ;  /* 0x000000129f0f7209 */ /* 0x000fc80007810000 */
[----:B------:R-:W-:Y:S02]  /*4e50*/  FMNMX.FTZ R18, R162, R15, !PT ;  /* 0x0000000fa2127209 */ /* 0x000fe40007810000 */
[----:B-1----:R-:W-:Y:S02]  /*4e60*/  FMNMX.FTZ R20, R19, R0, !PT ;  /* 0x0000000013147209 */ /* 0x002fe40007810000 */
[----:B------:R-:W1:Y:S03]  /*4e70*/  LDC R0, c[0x0][0x988] ;  /* 0x00026200ff007b82 */ /* 0x000e660000000800 */
[----:B------:R-:W2:Y:S02]  /*4e80*/  SHFL.BFLY PT, R17, R20, 0x1, 0x1f ;  /* 0x0c201f0014117f89 */ /* 0x000ea400000e0000 */
[----:B--2---:R-:W-:Y:S02]  /*4e90*/  FMNMX.FTZ R15, R20, R17, !PT ;  /* 0x00000011140f7209 */ /* 0x004fe40007810000 */
[----:B------:R-:W-:-:S03]  /*4ea0*/  FMNMX.FTZ R17, R163, R18, !PT ;  /* 0x00000012a3117209 */ /* 0x000fc60007810000 */
[C---:B------:R-:W-:Y:S01]  /*4eb0*/  FADD.FTZ R3, -R15.reuse, R3 ;  /* 0x000000030f037221 */ /* 0x040fe20000010100 */
[----:B------:R-:W-:Y:S01]  /*4ec0*/  FMNMX.FTZ R18, R166, R17, !PT ;  /* 0x00000011a6127209 */ /* 0x000fe20007810000 */
[-C--:B-1----:R-:W-:Y:S02]  /*4ed0*/  FMUL.FTZ R187, R15, R0.reuse ;  /* 0x000000000fbb7220 */ /* 0x082fe40000410000 */
[----:B------:R-:W-:Y:S01]  /*4ee0*/  FMUL.FTZ R19, R3, R0 ;  /* 0x0000000003137220 */ /* 0x000fe20000410000 */
[----:B------:R-:W-:Y:S01]  /*4ef0*/  FMNMX.FTZ R3, R167, R18, !PT ;  /* 0x00000012a7037209 */ /* 0x000fe20007810000 */
[-CC-:B------:R-:W-:Y:S01]  /*4f00*/  FFMA.FTZ R157, R157, R0.reuse, -R187.reuse ;  /* 0x000000009d9d7223 */ /* 0x180fe200000108bb */
[-CC-:B------:R-:W-:Y:S01]  /*4f10*/  FFMA.FTZ R22, R165, R0.reuse, -R187.reuse ;  /* 0x00000000a5167223 */ /* 0x180fe200000108bb */
[----:B------:R1:W2:Y:S01]  /*4f20*/  MUFU.EX2 R18, R19 ;  /* 0x0000001300127308 */ /* 0x0002a20000000800 */
[----:B------:R-:W-:Y:S01]  /*4f30*/  FMNMX.FTZ R20, R170, R3, !PT ;  /* 0x00000003aa147209 */ /* 0x000fe20007810000 */
[-CC-:B------:R-:W-:Y:S01]  /*4f40*/  FFMA.FTZ R3, R152, R0.reuse, -R187.reuse ;  /* 0x0000000098037223 */ /* 0x180fe200000108bb */
[-CC-:B------:R-:W-:Y:S01]  /*4f50*/  FFMA.FTZ R152, R153, R0.reuse, -R187.reuse ;  /* 0x0000000099987223 */ /* 0x180fe200000108bb */
[--C-:B------:R-:W-:Y:S01]  /*4f60*/  FFMA.FTZ R153, R169, R0, -R187.reuse ;  /* 0x00000000a9997223 */ /* 0x100fe200000108bb */
[----:B------:R-:W-:Y:S01]  /*4f70*/  FMNMX.FTZ R17, R171, R20, !PT ;  /* 0x00000014ab117209 */ /* 0x000fe20007810000 */
[-CC-:B------:R-:W-:Y:S01]  /*4f80*/  FFMA.FTZ R165, R180, R0.reuse, -R187.reuse ;  /* 0x00000000b4a57223 */ /* 0x180fe200000108bb */
[-CC-:B------:R-:W-:Y:S01]  /*4f90*/  FFMA.FTZ R21, R164, R0.reuse, -R187.reuse ;  /* 0x00000000a4157223 */ /* 0x180fe200000108bb */
[----:B------:R-:W3:Y:S01]  /*4fa0*/  MUFU.EX2 R3, R3 ;  /* 0x0000000300037308 */ /* 0x000ee20000000800 */
[----:B------:R-:W-:Y:S01]  /*4fb0*/  FMNMX.FTZ R20, R174, R17, !PT ;  /* 0x00000011ae147209 */ /* 0x000fe20007810000 */
[----:B------:R-:W-:-:S03]  /*4fc0*/  FFMA.FTZ R164, R173, R0, -R187 ;  /* 0x00000000ada47223 */ /* 0x000fc600000108bb */
[----:B------:R-:W-:-:S03]  /*4fd0*/  FMNMX.FTZ R17, R175, R20, !PT ;  /* 0x00000014af117209 */ /* 0x000fc60007810000 */
[----:B------:R-:W4:Y:S01]  /*4fe0*/  MUFU.EX2 R152, R152 ;  /* 0x0000009800987308 */ /* 0x000f220000000800 */
[----:B------:R-:W-:Y:S01]  /*4ff0*/  FMNMX.FTZ R20, R178, R17, !PT ;  /* 0x00000011b2147209 */ /* 0x000fe20007810000 */
[-CC-:B------:R-:W-:Y:S01]  /*5000*/  FFMA.FTZ R17, R156, R0.reuse, -R187.reuse ;  /* 0x000000009c117223 */ /* 0x180fe200000108bb */
[-CC-:B------:R-:W-:Y:S01]  /*5010*/  FFMA.FTZ R156, R160, R0.reuse, -R187.reuse ;  /* 0x00000000a09c7223 */ /* 0x180fe200000108bb */
[--C-:B------:R-:W-:Y:S01]  /*5020*/  FFMA.FTZ R160, R168, R0, -R187.reuse ;  /* 0x00000000a8a07223 */ /* 0x100fe200000108bb */
[----:B-1----:R-:W-:Y:S01]  /*5030*/  FMNMX.FTZ R19, R179, R20, !PT ;  /* 0x00000014b3137209 */ /* 0x002fe20007810000 */
[--C-:B------:R-:W-:Y:S01]  /*5040*/  FFMA.FTZ R168, R177, R0, -R187.reuse ;  /* 0x00000000b1a87223 */ /* 0x100fe200000108bb */
[----:B--2---:R-:W-:Y:S01]  /*5050*/  FMUL.FTZ R24, R24, R18 ;  /* 0x0000001218187220 */ /* 0x004fe20000410000 */
[----:B------:R-:W1:Y:S01]  /*5060*/  MUFU.EX2 R17, R17 ;  /* 0x0000001100117308 */ /* 0x000e620000000800 */
[----:B------:R-:W-:Y:S01]  /*5070*/  FMNMX.FTZ R20, R182, R19, !PT ;  /* 0x00000013b6147209 */ /* 0x000fe20007810000 */
[-CC-:B------:R-:W-:Y:S01]  /*5080*/  FFMA.FTZ R19, R161, R0.reuse, -R187.reuse ;  /* 0x00000000a1137223 */ /* 0x180fe200000108bb */
[----:B------:R-:W-:Y:S01]  /*5090*/  FFMA.FTZ R161, R176, R0, -R187 ;  /* 0x00000000b0a17223 */ /* 0x000fe200000108bb */
[----:B---3--:R-:W-:Y:S01]  /*50a0*/  FFMA.FTZ R7, R18, R7, R3 ;  /* 0x0000000712077223 */ /* 0x008fe20000010003 */
[----:B------:R-:W-:Y:S01]  /*50b0*/  FMNMX.FTZ R23, R183, R20, !PT ;  /* 0x00000014b7177209 */ /* 0x000fe20007810000 */
[-C--:B------:R-:W-:Y:S01]  /*50c0*/  FMUL.FTZ R25, R25, R18.reuse ;  /* 0x0000001219197220 */ /* 0x080fe20000410000 */
[-C--:B------:R-:W-:Y:S01]  /*50d0*/  FMUL.FTZ R28, R28, R18.reuse ;  /* 0x000000121c1c7220 */ /* 0x080fe20000410000 */
[----:B------:R2:W-:Y:S01]  /*50e0*/  MUFU.EX2 R20, R157 ;  /* 0x0000009d00147308 */ /* 0x0005e20000000800 */
[-C--:B------:R-:W-:Y:S01]  /*50f0*/  FMUL.FTZ R29, R29, R18.reuse ;  /* 0x000000121d1d7220 */ /* 0x080fe20000410000 */
[----:B------:R-:W3:Y:S01]  /*5100*/  SHFL.BFLY PT, R184, R23, 0x2, 0x1f ;  /* 0x0c401f0017b87f89 */ /* 0x000ee200000e0000 */
[-C--:B------:R-:W-:Y:S01]  /*5110*/  FMUL.FTZ R32, R32, R18.reuse ;  /* 0x0000001220207220 */ /* 0x080fe20000410000 */
[-C--:B------:R-:W-:Y:S01]  /*5120*/  FMUL.FTZ R33, R33, R18.reuse ;  /* 0x0000001221217220 */ /* 0x080fe20000410000 */
[-C--:B------:R-:W-:Y:S01]  /*5130*/  FMUL.FTZ R36, R36, R18.reuse ;  /* 0x0000001224247220 */ /* 0x080fe20000410000 */
[-C--:B------:R-:W-:Y:S01]  /*5140*/  FMUL.FTZ R37, R37, R18.reuse ;  /* 0x0000001225257220 */ /* 0x080fe20000410000 */
[----:B------:R-:W-:Y:S01]  /*5150*/  FMUL.FTZ R40, R40, R18 ;  /* 0x0000001228287220 */ /* 0x000fe20000410000 */
[----:B------:R-:W-:Y:S01]  /*5160*/  MUFU.EX2 R156, R156 ;  /* 0x0000009c009c7308 */ /* 0x000fe20000000800 */
[-CC-:B--2---:R-:W-:Y:S01]  /*5170*/  FFMA.FTZ R157, R172, R0.reuse, -R187.reuse ;  /* 0x00000000ac9d7223 */ /* 0x184fe200000108bb */
[----:B------:R-:W-:Y:S01]  /*5180*/  FFMA.FTZ R172, R181, R0, -R187 ;  /* 0x00000000b5ac7223 */ /* 0x000fe200000108bb */
[----:B------:R-:W-:-:S02]  /*5190*/  IMAD.U32 R181, RZ, RZ, UR4 ;  /* 0x00000004ffb57e24 */ /* 0x000fc4000f8e00ff */
[-C--:B------:R-:W-:Y:S01]  /*51a0*/  FMUL.FTZ R41, R41, R18.reuse ;  /* 0x0000001229297220 */ /* 0x080fe20000410000 */
[-C--:B------:R-:W-:Y:S01]  /*51b0*/  FMUL.FTZ R44, R44, R18.reuse ;  /* 0x000000122c2c7220 */ /* 0x080fe20000410000 */
[-C--:B------:R-:W-:Y:S01]  /*51c0*/  FMUL.FTZ R45, R45, R18.reuse ;  /* 0x000000122d2d7220 */ /* 0x080fe20000410000 */
[-C--:B------:R-:W-:Y:S01]  /*51d0*/  FMUL.FTZ R48, R48, R18.reuse ;  /* 0x0000001230307220 */ /* 0x080fe20000410000 */
[----:B------:R-:W-:Y:S01]  /*51e0*/  MUFU.EX2 R19, R19 ;  /* 0x0000001300137308 */ /* 0x000fe20000000800 */
[-C--:B------:R-:W-:Y:S01]  /*51f0*/  FMUL.FTZ R49, R49, R18.reuse ;  /* 0x0000001231317220 */ /* 0x080fe20000410000 */
[-C--:B------:R-:W-:Y:S01]  /*5200*/  FMUL.FTZ R52, R52, R18.reuse ;  /* 0x0000001234347220 */ /* 0x080fe20000410000 */
[-C--:B------:R-:W-:Y:S01]  /*5210*/  FMUL.FTZ R53, R53, R18.reuse ;  /* 0x0000001235357220 */ /* 0x080fe20000410000 */
[-C--:B------:R-:W-:Y:S01]  /*5220*/  FMUL.FTZ R56, R56, R18.reuse ;  /* 0x0000001238387220 */ /* 0x080fe20000410000 */
[-C--:B------:R-:W-:Y:S01]  /*5230*/  FMUL.FTZ R57, R57, R18.reuse ;  /* 0x0000001239397220 */ /* 0x080fe20000410000 */
[-C--:B------:R-:W-:Y:S01]  /*5240*/  FMUL.FTZ R60, R60, R18.reuse ;  /* 0x000000123c3c7220 */ /* 0x080fe20000410000 */
[-C--:B------:R-:W-:Y:S01]  /*5250*/  FMUL.FTZ R61, R61, R18.reuse ;  /* 0x000000123d3d7220 */ /* 0x080fe20000410000 */
[----:B------:R-:W-:Y:S01]  /*5260*/  MUFU.EX2 R21, R21 ;  /* 0x0000001500157308 */ /* 0x000fe20000000800 */
[----:B------:R-:W-:Y:S01]  /*5270*/  FMUL.FTZ R64, R64, R18 ;  /* 0x0000001240407220 */ /* 0x000fe20000410000 */
[----:B---3--:R-:W-:Y:S01]  /*5280*/  FMNMX.FTZ R184, R23, R184, !PT ;  /* 0x000000b817b87209 */ /* 0x008fe20007810000 */
[-C--:B------:R-:W-:Y:S01]  /*5290*/  FMUL.FTZ R65, R65, R18.reuse ;  /* 0x0000001241417220 */ /* 0x080fe20000410000 */
[-C--:B------:R-:W-:Y:S01]  /*52a0*/  FMUL.FTZ R68, R68, R18.reuse ;  /* 0x0000001244447220 */ /* 0x080fe20000410000 */
[-C--:B------:R-:W-:Y:S01]  /*52b0*/  FMUL.FTZ R69, R69, R18.reuse ;  /* 0x0000001245457220 */ /* 0x080fe20000410000 */
[-C--:B------:R-:W-:Y:S01]  /*52c0*/  FMUL.FTZ R72, R72, R18.reuse ;  /* 0x0000001248487220 */ /* 0x080fe20000410000 */
[----:B------:R-:W2:Y:S01]  /*52d0*/  SHFL.BFLY PT, R23, R184, 0x1, 0x1f ;  /* 0x0c201f00b8177f89 */ /* 0x000ea200000e0000 */
        /* <DEDUP_REMOVED lines=23> */
[----:B--2---:R-:W-:Y:S01]  /*5450*/  FMNMX.FTZ R23, R184, R23, !PT ;  /* 0x00000017b8177209 */ /* 0x004fe20007810000 */
[----:B------:R-:W-:Y:S01]  /*5460*/  MUFU.EX2 R157, R157 ;  /* 0x0000009d009d7308 */ /* 0x000fe20000000800 */
[-C--:B------:R-:W-:Y:S01]  /*5470*/  FMUL.FTZ R113, R113, R18.reuse ;  /* 0x0000001271717220 */ /* 0x080fe20000410000 */
[-C--:B------:R-:W-:Y:S01]  /*5480*/  FMUL.FTZ R116, R116, R18.reuse ;  /* 0x0000001274747220 */ /* 0x080fe20000410000 */
[----:B------:R-:W-:Y:S01]  /*5490*/  FMUL.FTZ R117, R117, R18 ;  /* 0x0000001275757220 */ /* 0x000fe20000410000 */
[C---:B------:R-:W-:Y:S01]  /*54a0*/  FADD.FTZ R5, -R23.reuse, R5 ;  /* 0x0000000517057221 */ /* 0x040fe20000010100 */
[----:B------:R-:W-:Y:S01]  /*54b0*/  FMUL.FTZ R177, R23, R0 ;  /* 0x0000000017b17220 */ /* 0x000fe20000410000 */
[-C--:B------:R-:W-:Y:S01]  /*54c0*/  FMUL.FTZ R120, R120, R18.reuse ;  /* 0x0000001278787220 */ /* 0x080fe20000410000 */
[----:B------:R-:W-:Y:S01]  /*54d0*/  FMUL.FTZ R121, R121, R18 ;  /* 0x0000001279797220 */ /* 0x000fe20000410000 */
[-C--:B------:R-:W-:Y:S01]  /*54e0*/  FMUL.FTZ R5, R5, R0.reuse ;  /* 0x0000000005057220 */ /* 0x080fe20000410000 */
[-CC-:B------:R-:W-:Y:S01]  /*54f0*/  FFMA.FTZ R176, R154, R0.reuse, -R177.reuse ;  /* 0x000000009ab07223 */ /* 0x180fe200000108b1 */
[-CC-:B------:R-:W-:Y:S01]  /*5500*/  FFMA.FTZ R186, R167, R0.reuse, -R177.reuse ;  /* 0x00000000a7ba7223 */ /* 0x180fe200000108b1 */
[-CC-:B------:R-:W-:Y:S01]  /*5510*/  FFMA.FTZ R167, R170, R0.reuse, -R177.reuse ;  /* 0x00000000aaa77223 */ /* 0x180fe200000108b1 */
[-CC-:B------:R-:W-:Y:S01]  /*5520*/  FFMA.FTZ R170, R171, R0.reuse, -R177.reuse ;  /* 0x00000000abaa7223 */ /* 0x180fe200000108b1 */
[-CC-:B------:R-:W-:Y:S01]  /*5530*/  FFMA.FTZ R155, R155, R0.reuse, -R177.reuse ;  /* 0x000000009b9b7223 */ /* 0x180fe200000108b1 */
[----:B------:R-:W-:Y:S01]  /*5540*/  IMAD.U32 R171, RZ, RZ, UR7 ;  /* 0x00000007ffab7e24 */ /* 0x000fe2000f8e00ff */
[----:B------:R-:W-:Y:S01]  /*5550*/  MUFU.EX2 R5, R5 ;  /* 0x0000000500057308 */ /* 0x000fe20000000800 */
[-CC-:B------:R-:W-:Y:S01]  /*5560*/  FFMA.FTZ R169, R158, R0.reuse, -R177.reuse ;  /* 0x000000009ea97223 */ /* 0x180fe200000108b1 */
[----:B------:R-:W-:Y:S01]  /*5570*/  FFMA.FTZ R180, R159, R0, -R177 ;  /* 0x000000009fb47223 */ /* 0x000fe200000108b1 */
[----:B------:R-:W-:-:S02]  /*5580*/  @!P1 VIADD R154, R171, 0x28c40 ;  /* 0x00028c40ab9a9836 */ /* 0x000fc40000000000 */
[-CC-:B------:R-:W-:Y:S01]  /*5590*/  FFMA.FTZ R159, R162, R0.reuse, -R177.reuse ;  /* 0x00000000a29f7223 */ /* 0x180fe200000108b1 */
[-CC-:B------:R-:W-:Y:S01]  /*55a0*/  FFMA.FTZ R184, R163, R0.reuse, -R177.reuse ;  /* 0x00000000a3b87223 */ /* 0x180fe200000108b1 */
[-CC-:B------:R-:W-:Y:S01]  /*55b0*/  FFMA.FTZ R163, R166, R0.reuse, -R177.reuse ;  /* 0x00000000a6a37223 */ /* 0x180fe200000108b1 */
[-CC-:B------:R-:W-:Y:S01]  /*55c0*/  FFMA.FTZ R175, R175, R0.reuse, -R177.reuse ;  /* 0x00000000afaf7223 */ /* 0x180fe200000108b1 */
[----:B------:R-:W2:Y:S01]  /*55d0*/  MUFU.EX2 R176, R176 ;  /* 0x000000b000b07308 */ /* 0x000ea20000000800 */
[----:B------:R-:W-:Y:S01]  /*55e0*/  @!P1 PRMT R154, RZ, 0x654, R154 ;  /* 0x00000654ff9a9816 */ /* 0x000fe2000000009a */
[-CC-:B------:R-:W-:Y:S01]  /*55f0*/  FFMA.FTZ R173, R174, R0.reuse, -R177.reuse ;  /* 0x00000000aead7223 */ /* 0x180fe200000108b1 */
[----:B------:R-:W-:Y:S02]  /*5600*/  @!P3 IMAD R158, R181, 0x40, R6 ;  /* 0x00000040b59eb824 */ /* 0x000fe400078e0206 */
[-CC-:B------:R-:W-:Y:S01]  /*5610*/  FFMA.FTZ R178, R178, R0.reuse, -R177.reuse ;  /* 0x00000000b2b27223 */ /* 0x180fe200000108b1 */
[----:B------:R4:W-:Y:S01]  /*5620*/  @!P1 SYNCS.ARRIVE.TRANS64.RED.A1T0 RZ, [R154+URZ], RZ ;  /* 0x000000ff9aff99a7 */ /* 0x0009e2000810043f */
[-CC-:B------:R-:W-:Y:S01]  /*5630*/  FFMA.FTZ R179, R179, R0.reuse, -R177.reuse ;  /* 0x00000000b3b37223 */ /* 0x180fe200000108b1 */
[-CC-:B------:R-:W-:Y:S01]  /*5640*/  FFMA.FTZ R182, R182, R0.reuse, -R177.reuse ;  /* 0x00000000b6b67223 */ /* 0x180fe200000108b1 */
[----:B------:R-:W3:Y:S01]  /*5650*/  MUFU.EX2 R155, R155 ;  /* 0x0000009b009b7308 */ /* 0x000ee20000000800 */
[----:B------:R-:W-:Y:S01]  /*5660*/  @!P3 LEA R158, R158, UR36, 0x2 ;  /* 0x000000249e9ebc11 */ /* 0x000fe2000f8e10ff */
[----:B------:R-:W-:Y:S01]  /*5670*/  FFMA.FTZ R177, R183, R0, -R177 ;  /* 0x00000000b7b17223 */ /* 0x000fe200000108b1 */
[-C--:B------:R-:W-:Y:S01]  /*5680*/  FMUL.FTZ R124, R124, R18.reuse ;  /* 0x000000127c7c7220 */ /* 0x080fe20000410000 */
[----:B------:R-:W-:Y:S01]  /*5690*/  FMUL.FTZ R125, R125, R18 ;  /* 0x000000127d7d7220 */ /* 0x000fe20000410000 */
[C---:B----4-:R-:W-:Y:S01]  /*56a0*/  FADD.FTZ R154, R152.reuse, R7 ;  /* 0x00000007989a7221 */ /* 0x050fe20000010000 */
[----:B------:R-:W-:Y:S01]  /*56b0*/  @!P3 STS [R158+0x28800], R18 ;  /* 0x028800129e00b388 */ /* 0x000fe20000000800 */
[----:B------:R-:W-:Y:S01]  /*56c0*/  F2FP.BF16.F32.PACK_AB R152, R152, R3 ;  /* 0x000000039898723e */ /* 0x000fe200000010ff */
[----:B------:R-:W4:Y:S01]  /*56d0*/  MUFU.EX2 R169, R169 ;  /* 0x000000a900a97308 */ /* 0x000f220000000800 */
[----:B-1----:R-:W-:Y:S01]  /*56e0*/  FADD.FTZ R7, R17, R154 ;  /* 0x0000009a11077221 */ /* 0x002fe20000010000 */
[----:B--2---:R-:W-:Y:S01]  /*56f0*/  FFMA.FTZ R12, R5, R12, R176 ;  /* 0x0000000c050c7223 */ /* 0x004fe200000100b0 */
[----:B------:R1:W-:Y:S01]  /*5700*/  @!P3 STS [R158+0x28820], R5 ;  /* 0x028820059e00b388 */ /* 0x0003e20000000800 */
[-C--:B------:R-:W-:Y:S01]  /*5710*/  FMUL.FTZ R128, R128, R18.reuse ;  /* 0x0000001280807220 */ /* 0x080fe20000410000 */
[----:B------:R-:W-:Y:S01]  /*5720*/  FADD.FTZ R7, R20, R7 ;  /* 0x0000000714077221 */ /* 0x000fe20000010000 */
[-C--:B------:R-:W-:Y:S01]  /*5730*/  FMUL.FTZ R129, R129, R18.reuse ;  /* 0x0000001281817220 */ /* 0x080fe20000410000 */
[-C--:B------:R-:W-:Y:S01]  /*5740*/  FMUL.FTZ R132, R132, R18.reuse ;  /* 0x0000001284847220 */ /* 0x080fe20000410000 */
[----:B------:R-:W2:Y:S01]  /*5750*/  MUFU.EX2 R180, R180 ;  /* 0x000000b400b47308 */ /* 0x000ea20000000800 */
[----:B---3--:R-:W-:Y:S01]  /*5760*/  FADD.FTZ R12, R155, R12 ;  /* 0x0000000c9b0c7221 */ /* 0x008fe20000010000 */
[----:B------:R-:W-:Y:S01]  /*5770*/  FADD.FTZ R154, R156, R7 ;  /* 0x000000079c9a7221 */ /* 0x000fe20000010000 */
[-C--:B------:R-:W-:Y:S01]  /*5780*/  FMUL.FTZ R133, R133, R18.reuse ;  /* 0x0000001285857220 */ /* 0x080fe20000410000 */
[-C--:B------:R-:W-:Y:S01]  /*5790*/  FMUL.FTZ R136, R136, R18.reuse ;  /* 0x0000001288887220 */ /* 0x080fe20000410000 */
[-C--:B------:R-:W-:Y:S01]  /*57a0*/  FMUL.FTZ R137, R137, R18.reuse ;  /* 0x0000001289897220 */ /* 0x080fe20000410000 */
[----:B------:R-:W-:Y:S01]  /*57b0*/  FADD.FTZ R154, R19, R154 ;  /* 0x0000009a139a7221 */ /* 0x000fe20000010000 */
[-C--:B------:R-:W-:Y:S01]  /*57c0*/  FMUL.FTZ R140, R140, R18.reuse ;  /* 0x000000128c8c7220 */ /* 0x080fe20000410000 */
[----:B------:R-:W3:Y:S01]  /*57d0*/  MUFU.EX2 R159, R159 ;  /* 0x0000009f009f7308 */ /* 0x000ee20000000800 */
[----:B----4-:R-:W-:Y:S01]  /*57e0*/  FADD.FTZ R7, R169, R12 ;  /* 0x0000000ca9077221 */ /* 0x010fe20000010000 */
[-C--:B------:R-:W-:Y:S01]  /*57f0*/  FMUL.FTZ R141, R141, R18.reuse ;  /* 0x000000128d8d7220 */ /* 0x080fe20000410000 */
[-C--:B------:R-:W-:Y:S01]  /*5800*/  FMUL.FTZ R144, R144, R18.reuse ;  /* 0x0000001290907220 */ /* 0x080fe20000410000 */
[-C--:B------:R-:W-:Y:S01]  /*5810*/  FMUL.FTZ R145, R145, R18.reuse ;  /* 0x0000001291917220 */ /* 0x080fe20000410000 */
[-C--:B------:R-:W-:Y:S01]  /*5820*/  FMUL.FTZ R148, R148, R18.reuse ;  /* 0x0000001294947220 */ /* 0x080fe20000410000 */
[----:B------:R-:W-:Y:S01]  /*5830*/  FMUL.FTZ R149, R149, R18 ;  /* 0x0000001295957220 */ /* 0x000fe20000410000 */
[----:B------:R-:W-:Y:S01]  /*5840*/  F2FP.BF16.F32.PACK_AB R156, R19, R156 ;  /* 0x0000009c139c723e */ /* 0x000fe200000010ff */
[----:B------:R-:W4:Y:S01]  /*5850*/  MUFU.EX2 R184, R184 ;  /* 0x000000b800b87308 */ /* 0x000f220000000800 */
[----:B--2---:R-:W-:Y:S01]  /*5860*/  FADD.FTZ R12, R180, R7 ;  /* 0x00000007b40c7221 */ /* 0x004fe20000010000 */
[----:B-1----:R-:W-:Y:S01]  /*5870*/  F2FP.BF16.F32.PACK_AB R158, R22, R21 ;  /* 0x00000015169e723e */ /* 0x002fe200000010ff */
[-C--:B------:R-:W-:Y:S01]  /*5880*/  FMUL.FTZ R26, R26, R5.reuse ;  /* 0x000000051a1a7220 */ /* 0x080fe20000410000 */
[-C--:B------:R-:W-:Y:S01]  /*5890*/  FMUL.FTZ R27, R27, R5.reuse ;  /* 0x000000051b1b7220 */ /* 0x080fe20000410000 */
[-C--:B------:R-:W-:Y:S01]  /*58a0*/  FMUL.FTZ R30, R30, R5.reuse ;  /* 0x000000051e1e7220 */ /* 0x080fe20000410000 */
[-C--:B------:R-:W-:Y:S01]  /*58b0*/  FMUL.FTZ R31, R31, R5.reuse ;  /* 0x000000051f1f7220 */ /* 0x080fe20000410000 */
[-C--:B------:R-:W-:Y:S01]  /*58c0*/  FMUL.FTZ R34, R34, R5.reuse ;  /* 0x0000000522227220 */ /* 0x080fe20000410000 */
[----:B------:R-:W1:Y:S01]  /*58d0*/  MUFU.EX2 R163, R163 ;  /* 0x000000a300a37308 */ /* 0x000e620000000800 */
[----:B---3--:R-:W-:Y:S01]  /*58e0*/  FADD.FTZ R7, R159, R12 ;  /* 0x0000000c9f077221 */ /* 0x008fe20000010000 */
[-C--:B------:R-:W-:Y:S01]  /*58f0*/  FMUL.FTZ R35, R35, R5.reuse ;  /* 0x0000000523237220 */ /* 0x080fe20000410000 */
[-C--:B------:R-:W-:Y:S01]  /*5900*/  FMUL.FTZ R38, R38, R5.reuse ;  /* 0x0000000526267220 */ /* 0x080fe20000410000 */
[-C--:B------:R-:W-:Y:S01]  /*5910*/  FMUL.FTZ R39, R39, R5.reuse ;  /* 0x0000000527277220 */ /* 0x080fe20000410000 */
[-C--:B------:R-:W-:Y:S01]  /*5920*/  FMUL.FTZ R42, R42, R5.reuse ;  /* 0x000000052a2a7220 */ /* 0x080fe20000410000 */
[-C--:B------:R-:W-:Y:S01]  /*5930*/  FMUL.FTZ R43, R43, R5.reuse ;  /* 0x000000052b2b7220 */ /* 0x080fe20000410000 */
[-C--:B------:R-:W-:Y:S01]  /*5940*/  FMUL.FTZ R46, R46, R5.reuse ;  /* 0x000000052e2e7220 */ /* 0x080fe20000410000 */
[----:B------:R-:W2:Y:S01]  /*5950*/  MUFU.EX2 R186, R186 ;  /* 0x000000ba00ba7308 */ /* 0x000ea20000000800 */
[----:B----4-:R-:W-:Y:S01]  /*5960*/  FADD.FTZ R12, R184, R7 ;  /* 0x00000007b80c7221 */ /* 0x010fe20000010000 */
[-C--:B------:R-:W-:Y:S01]  /*5970*/  FMUL.FTZ R47, R47, R5.reuse ;  /* 0x000000052f2f7220 */ /* 0x080fe20000410000 */
[-C--:B------:R-:W-:Y:S01]  /*5980*/  FMUL.FTZ R50, R50, R5.reuse ;  /* 0x0000000532327220 */ /* 0x080fe20000410000 */
[-C--:B------:R-:W-:Y:S01]  /*5990*/  FMUL.FTZ R51, R51, R5.reuse ;  /* 0x0000000533337220 */ /* 0x080fe20000410000 */
[-C--:B------:R-:W-:Y:S01]  /*59a0*/  FMUL.FTZ R54, R54, R5.reuse ;  /* 0x0000000536367220 */ /* 0x080fe20000410000 */
[-C--:B------:R-:W-:Y:S01]  /*59b0*/  FMUL.FTZ R55, R55, R5.reuse ;  /* 0x0000000537377220 */ /* 0x080fe20000410000 */
[-C--:B------:R-:W-:Y:S01]  /*59c0*/  FMUL.FTZ R58, R58, R5.reuse ;  /* 0x000000053a3a7220 */ /* 0x080fe20000410000 */
[----:B------:R3:W-:Y:S01]  /*59d0*/  MUFU.EX2 R174, R175 ;  /* 0x000000af00ae7308 */ /* 0x0007e20000000800 */
[----:B-1----:R-:W-:Y:S01]  /*59e0*/  FADD.FTZ R7, R163, R12 ;  /* 0x0000000ca3077221 */ /* 0x002fe20000010000 */
[-C--:B------:R-:W-:Y:S01]  /*59f0*/  FMUL.FTZ R59, R59, R5.reuse ;  /* 0x000000053b3b7220 */ /* 0x080fe20000410000 */
[-C--:B------:R-:W-:Y:S01]  /*5a00*/  FMUL.FTZ R62, R62, R5.reuse ;  /* 0x000000053e3e7220 */ /* 0x080fe20000410000 */
[-C--:B------:R-:W-:Y:S01]  /*5a10*/  FMUL.FTZ R63, R63, R5.reuse ;  /* 0x000000053f3f7220 */ /* 0x080fe20000410000 */
[-C--:B------:R-:W-:Y:S01]  /*5a20*/  FMUL.FTZ R66, R66, R5.reuse ;  /* 0x0000000542427220 */ /* 0x080fe20000410000 */
[-C--:B------:R-:W-:Y:S01]  /*5a30*/  FMUL.FTZ R67, R67, R5.reuse ;  /* 0x0000000543437220 */ /* 0x080fe20000410000 */
[-C--:B------:R-:W-:Y:S01]  /*5a40*/  FMUL.FTZ R70, R70, R5.reuse ;  /* 0x0000000546467220 */ /* 0x080fe20000410000 */
[----:B------:R-:W1:Y:S01]  /*5a50*/  MUFU.EX2 R167, R167 ;  /* 0x000000a700a77308 */ /* 0x000e620000000800 */
[----:B---3--:R-:W-:Y:S01]  /*5a60*/  FADD.FTZ R175, R21, R154 ;  /* 0x0000009a15af7221 */ /* 0x008fe20000010000 */
[----:B--2---:R-:W-:Y:S01]  /*5a70*/  FADD.FTZ R12, R186, R7 ;  /* 0x00000007ba0c7221 */ /* 0x004fe20000010000 */
[-C--:B------:R-:W-:Y:S01]  /*5a80*/  FMUL.FTZ R71, R71, R5.reuse ;  /* 0x0000000547477220 */ /* 0x080fe20000410000 */
[-C--:B------:R-:W-:Y:S01]  /*5a90*/  FMUL.FTZ R74, R74, R5.reuse ;  /* 0x000000054a4a7220 */ /* 0x080fe20000410000 */
[----:B------:R-:W-:Y:S01]  /*5aa0*/  FADD.FTZ R175, R22, R175 ;  /* 0x000000af16af7221 */ /* 0x000fe20000010000 */
[-C--:B------:R-:W-:Y:S01]  /*5ab0*/  FMUL.FTZ R75, R75, R5.reuse ;  /* 0x000000054b4b7220 */ /* 0x080fe20000410000 */
[-C--:B------:R-:W-:Y:S01]  /*5ac0*/  FMUL.FTZ R78, R78, R5.reuse ;  /* 0x000000054e4e7220 */ /* 0x080fe20000410000 */
[----:B------:R-:W2:Y:S01]  /*5ad0*/  MUFU.EX2 R164, R164 ;  /* 0x000000a400a47308 */ /* 0x000ea20000000800 */
[----:B------:R-:W-:Y:S01]  /*5ae0*/  FADD.FTZ R154, R160, R175 ;  /* 0x000000afa09a7221 */ /* 0x000fe20000010000 */
[----:B------:R-:W-:Y:S01]  /*5af0*/  F2FP.BF16.F32.PACK_AB R160, R153, R160 ;  /* 0x000000a099a0723e */ /* 0x000fe200000010ff */
[-C--:B------:R-:W-:Y:S01]  /*5b00*/  FMUL.FTZ R79, R79, R5.reuse ;  /* 0x000000054f4f7220 */ /* 0x080fe20000410000 */
[-C--:B------:R-:W-:Y:S01]  /*5b10*/  FMUL.FTZ R82, R82, R5.reuse ;  /* 0x0000000552527220 */ /* 0x080fe20000410000 */
[----:B------:R-:W-:Y:S01]  /*5b20*/  FADD.FTZ R154, R153, R154 ;  /* 0x0000009a999a7221 */ /* 0x000fe20000010000 */
[----:B------:R-:W-:Y:S01]  /*5b30*/  F2FP.BF16.F32.PACK_AB R153, R155, R176 ;  /* 0x000000b09b99723e */ /* 0x000fe200000010ff */
[----:B------:R-:W-:Y:S01]  /*5b40*/  FMUL.FTZ R83, R83, R5 ;  /* 0x0000000553537220 */ /* 0x000fe20000410000 */
[----:B------:R-:W3:Y:S01]  /*5b50*/  MUFU.EX2 R170, R170 ;  /* 0x000000aa00aa7308 */ /* 0x000ee20000000800 */
[----:B------:R-:W-:Y:S01]  /*5b60*/  FADD.FTZ R7, R157, R154 ;  /* 0x0000009a9d077221 */ /* 0x000fe20000010000 */
[----:B-1----:R-:W-:Y:S01]  /*5b70*/  FADD.FTZ R3, R167, R12 ;  /* 0x0000000ca7037221 */ /* 0x002fe20000010000 */
[----:B------:R-:W-:Y:S01]  /*5b80*/  F2FP.BF16.F32.PACK_AB R154, R20, R17 ;  /* 0x00000011149a723e */ /* 0x000fe200000010ff */
[----:B------:R-:W-:Y:S01]  /*5b90*/  FMUL.FTZ R86, R86, R5 ;  /* 0x0000000556567220 */ /* 0x000fe20000410000 */
[----:B------:R-:W-:Y:S01]  /*5ba0*/  F2FP.BF16.F32.PACK_AB R155, R180, R169 ;  /* 0x000000a9b49b723e */ /* 0x000fe200000010ff */
[----:B------:R-:W-:Y:S01]  /*5bb0*/  BAR.SYNC.DEFER_BLOCKING 0xf, 0x100 ;  /* 0x03c4000000007b1d */ /* 0x000fe20000010000 */
[-C--:B------:R-:W-:Y:S01]  /*5bc0*/  FMUL.FTZ R87, R87, R5.reuse ;  /* 0x0000000557577220 */ /* 0x080fe20000410000 */
[----:B------:R-:W-:Y:S01]  /*5bd0*/  FMUL.FTZ R90, R90, R5 ;  /* 0x000000055a5a7220 */ /* 0x000fe20000410000 */
[C---:B--2---:R-:W-:Y:S01]  /*5be0*/  FADD.FTZ R18, R164.reuse, R7 ;  /* 0x00000007a4127221 */ /* 0x044fe20000010000 */
[----:B------:R-:W-:Y:S01]  /*5bf0*/  F2FP.BF16.F32.PACK_AB R162, R164, R157 ;  /* 0x0000009da4a2723e */ /* 0x000fe200000010ff */
[----:B------:R-:W-:Y:S01]  /*5c00*/  FMUL.FTZ R91, R91, R5 ;  /* 0x000000055b5b7220 */ /* 0x000fe20000410000 */
[----:B------:R-:W1:Y:S01]  /*5c10*/  MUFU.EX2 R161, R161 ;  /* 0x000000a100a17308 */ /* 0x000e620000000800 */
[----:B------:R-:W-:Y:S01]  /*5c20*/  F2FP.BF16.F32.PACK_AB R157, R184, R159 ;  /* 0x0000009fb89d723e */ /* 0x000fe200000010ff */
[----:B------:R-:W-:Y:S01]  /*5c30*/  FMUL.FTZ R94, R94, R5 ;  /* 0x000000055e5e7220 */ /* 0x000fe20000410000 */
[----:B------:R-:W-:Y:S01]  /*5c40*/  F2FP.BF16.F32.PACK_AB R159, R186, R163 ;  /* 0x000000a3ba9f723e */ /* 0x000fe200000010ff */
[-C--:B------:R-:W-:Y:S01]  /*5c50*/  FMUL.FTZ R95, R95, R5.reuse ;  /* 0x000000055f5f7220 */ /* 0x080fe20000410000 */
[----:B---3--:R-:W-:Y:S01]  /*5c60*/  FADD.FTZ R12, R170, R3 ;  /* 0x00000003aa0c7221 */ /* 0x008fe20000010000 */
[-C--:B------:R-:W-:Y:S01]  /*5c70*/  FMUL.FTZ R98, R98, R5.reuse ;  /* 0x0000000562627220 */ /* 0x080fe20000410000 */
[-C--:B------:R-:W-:Y:S01]  /*5c80*/  FMUL.FTZ R99, R99, R5.reuse ;  /* 0x0000000563637220 */ /* 0x080fe20000410000 */
[----:B------:R-:W2:Y:S01]  /*5c90*/  MUFU.EX2 R173, R173 ;  /* 0x000000ad00ad7308 */ /* 0x000ea20000000800 */
[-C--:B------:R-:W-:Y:S01]  /*5ca0*/  FMUL.FTZ R102, R102, R5.reuse ;  /* 0x0000000566667220 */ /* 0x080fe20000410000 */
[-C--:B------:R-:W-:Y:S01]  /*5cb0*/  FMUL.FTZ R103, R103, R5.reuse ;  /* 0x0000000567677220 */ /* 0x080fe20000410000 */
[-C--:B------:R-:W-:Y:S01]  /*5cc0*/  FMUL.FTZ R106, R106, R5.reuse ;  /* 0x000000056a6a7220 */ /* 0x080fe20000410000 */
[-C--:B------:R-:W-:Y:S01]  /*5cd0*/  FMUL.FTZ R107, R107, R5.reuse ;  /* 0x000000056b6b7220 */ /* 0x080fe20000410000 */
[-C--:B------:R-:W-:Y:S01]  /*5ce0*/  FMUL.FTZ R110, R110, R5.reuse ;  /* 0x000000056e6e7220 */ /* 0x080fe20000410000 */
[-C--:B------:R-:W-:Y:S01]  /*5cf0*/  FMUL.FTZ R111, R111, R5.reuse ;  /* 0x000000056f6f7220 */ /* 0x080fe20000410000 */
[-C--:B------:R-:W-:Y:S01]  /*5d00*/  FMUL.FTZ R114, R114, R5.reuse ;  /* 0x0000000572727220 */ /* 0x080fe20000410000 */
[----:B------:R-:W3:Y:S01]  /*5d10*/  MUFU.EX2 R168, R168 ;  /* 0x000000a800a87308 */ /* 0x000ee20000000800 */
[----:B-1----:R-:W-:Y:S01]  /*5d20*/  FADD.FTZ R7, R161, R18 ;  /* 0x00000012a1077221 */ /* 0x002fe20000010000 */
[----:B------:R1:W-:Y:S01]  /*5d30*/  STSM.16.M88.4 [R8+0x26800], R152 ;  /* 0x0268009808007844 */ /* 0x0003e20000000200 */
[-C--:B------:R-:W-:Y:S01]  /*5d40*/  FMUL.FTZ R115, R115, R5.reuse ;  /* 0x0000000573737220 */ /* 0x080fe20000410000 */
[-C--:B------:R-:W-:Y:S01]  /*5d50*/  FMUL.FTZ R118, R118, R5.reuse ;  /* 0x0000000576767220 */ /* 0x080fe20000410000 */
[-C--:B------:R-:W-:Y:S01]  /*5d60*/  FMUL.FTZ R119, R119, R5.reuse ;  /* 0x0000000577777220 */ /* 0x080fe20000410000 */
[----:B------:R1:W-:Y:S01]  /*5d70*/  STSM.16.M88.4 [R9], R156 ;  /* 0x0000009c09007844 */ /* 0x0003e20000000200 */
[----:B------:R-:W-:Y:S01]  /*5d80*/  FMUL.FTZ R122, R122, R5 ;  /* 0x000000057a7a7220 */ /* 0x000fe20000410000 */
[----:B------:R-:W4:Y:S01]  /*5d90*/  MUFU.EX2 R165, R165 ;  /* 0x000000a500a57308 */ /* 0x000f220000000800 */
[----:B--2---:R-:W-:Y:S01]  /*5da0*/  FADD.FTZ R3, R173, R12 ;  /* 0x0000000cad037221 */ /* 0x004fe20000010000 */
[----:B------:R-:W-:Y:S01]  /*5db0*/  F2FP.BF16.F32.PACK_AB R163, R174, R173 ;  /* 0x000000adaea3723e */ /* 0x000fe200000010ff */
[-C--:B------:R-:W-:Y:S01]  /*5dc0*/  FMUL.FTZ R123, R123, R5.reuse ;  /* 0x000000057b7b7220 */ /* 0x080fe20000410000 */
[-C--:B------:R-:W-:Y:S01]  /*5dd0*/  FMUL.FTZ R126, R126, R5.reuse ;  /* 0x000000057e7e7220 */ /* 0x080fe20000410000 */
[----:B------:R-:W-:Y:S01]  /*5de0*/  FADD.FTZ R3, R174, R3 ;  /* 0x00000003ae037221 */ /* 0x000fe20000010000 */
[-C--:B------:R-:W-:Y:S01]  /*5df0*/  FMUL.FTZ R127, R127, R5.reuse ;  /* 0x000000057f7f7220 */ /* 0x080fe20000410000 */
[----:B------:R-:W-:Y:S01]  /*5e00*/  FMUL.FTZ R130, R130, R5 ;  /* 0x0000000582827220 */ /* 0x000fe20000410000 */
[----:B------:R-:W2:Y:S01]  /*5e10*/  MUFU.EX2 R178, R178 ;  /* 0x000000b200b27308 */ /* 0x000ea20000000800 */
[C---:B---3--:R-:W-:Y:S01]  /*5e20*/  FADD.FTZ R12, R168.reuse, R7 ;  /* 0x00000007a80c7221 */ /* 0x048fe20000010000 */
[----:B------:R-:W-:Y:S01]  /*5e30*/  F2FP.BF16.F32.PACK_AB R164, R168, R161 ;  /* 0x000000a1a8a4723e */ /* 0x000fe200000010ff */
[----:B------:R-:W-:Y:S01]  /*5e40*/  FMUL.FTZ R131, R131, R5 ;  /* 0x0000000583837220 */ /* 0x000fe20000410000 */
[----:B------:R-:W-:Y:S01]  /*5e50*/  F2FP.BF16.F32.PACK_AB R161, R170, R167 ;  /* 0x000000a7aaa1723e */ /* 0x000fe200000010ff */
[-C--:B------:R-:W-:Y:S01]  /*5e60*/  FMUL.FTZ R134, R134, R5.reuse ;  /* 0x0000000586867220 */ /* 0x080fe20000410000 */
[-C--:B------:R-:W-:Y:S01]  /*5e70*/  FMUL.FTZ R135, R135, R5.reuse ;  /* 0x0000000587877220 */ /* 0x080fe20000410000 */
[-C--:B------:R-:W-:Y:S01]  /*5e80*/  FMUL.FTZ R138, R138, R5.reuse ;  /* 0x000000058a8a7220 */ /* 0x080fe20000410000 */
[----:B------:R-:W3:Y:S01]  /*5e90*/  MUFU.EX2 R172, R172 ;  /* 0x000000ac00ac7308 */ /* 0x000ee20000000800 */
[----:B----4-:R-:W-:Y:S01]  /*5ea0*/  FADD.FTZ R7, R165, R12 ;  /* 0x0000000ca5077221 */ /* 0x010fe20000010000 */
[----:B------:R1:W-:Y:S01]  /*5eb0*/  STSM.16.M88.4 [R10], R160 ;  /* 0x000000a00a007844 */ /* 0x0003e20000000200 */
[-C--:B------:R-:W-:Y:S01]  /*5ec0*/  FMUL.FTZ R139, R139, R5.reuse ;  /* 0x000000058b8b7220 */ /* 0x080fe20000410000 */
[-C--:B------:R-:W-:Y:S01]  /*5ed0*/  FMUL.FTZ R142, R142, R5.reuse ;  /* 0x000000058e8e7220 */ /* 0x080fe20000410000 */
[-C--:B------:R-:W-:Y:S01]  /*5ee0*/  FMUL.FTZ R143, R143, R5.reuse ;  /* 0x000000058f8f7220 */ /* 0x080fe20000410000 */
[-C--:B------:R-:W-:Y:S01]  /*5ef0*/  FMUL.FTZ R146, R146, R5.reuse ;  /* 0x0000000592927220 */ /* 0x080fe20000410000 */
[-C--:B------:R-:W-:Y:S01]  /*5f00*/  FMUL.FTZ R147, R147, R5.reuse ;  /* 0x0000000593937220 */ /* 0x080fe20000410000 */
[----:B------:R-:W4:Y:S01]  /*5f10*/  MUFU.EX2 R179, R179 ;  /* 0x000000b300b37308 */ /* 0x000f220000000800 */
[----:B--2---:R-:W-:Y:S01]  /*5f20*/  FADD.FTZ R12, R178, R3 ;  /* 0x00000003b20c7221 */ /* 0x004fe20000010000 */
[-C--:B------:R-:W-:Y:S01]  /*5f30*/  FMUL.FTZ R150, R150, R5.reuse ;  /* 0x0000000596967220 */ /* 0x080fe20000410000 */
[----:B------:R-:W-:-:S05]  /*5f40*/  FMUL.FTZ R151, R151, R5 ;  /* 0x0000000597977220 */ /* 0x000fca0000410000 */
[----:B------:R-:W2:Y:S01]  /*5f50*/  MUFU.EX2 R182, R182 ;  /* 0x000000b600b67308 */ /* 0x000ea20000000800 */
[C---:B---3--:R-:W-:Y:S01]  /*5f60*/  F2FP.BF16.F32.PACK_AB R166, R172.reuse, R165 ;  /* 0x000000a5aca6723e */ /* 0x048fe200000010ff */
[----:B------:R-:W-:-:S06]  /*5f70*/  FADD.FTZ R7, R172, R7 ;  /* 0x00000007ac077221 */ /* 0x000fcc0000010000 */
[----:B------:R-:W3:Y:S01]  /*5f80*/  MUFU.EX2 R177, R177 ;  /* 0x000000b100b17308 */ /* 0x000ee20000000800 */
[C---:B----4-:R-:W-:Y:S01]  /*5f90*/  FADD.FTZ R3, R179.reuse, R12 ;  /* 0x0000000cb3037221 */ /* 0x050fe20000010000 */
[----:B------:R-:W-:-:S03]  /*5fa0*/  F2FP.BF16.F32.PACK_AB R165, R179, R178 ;  /* 0x000000b2b3a5723e */ /* 0x000fc600000010ff */
[----:B--2---:R-:W-:Y:S01]  /*5fb0*/  FADD.FTZ R12, R182, R3 ;  /* 0x00000003b60c7221 */ /* 0x004fe20000010000 */
[----:B---3--:R-:W-:-:S03]  /*5fc0*/  F2FP.BF16.F32.PACK_AB R167, R177, R182 ;  /* 0x000000b6b1a7723e */ /* 0x008fc600000010ff */
[----:B------:R-:W-:Y:S02]  /*5fd0*/  FADD.FTZ R12, R177, R12 ;  /* 0x0000000cb10c7221 */ /* 0x000fe40000010000 */
[----:B------:R1:W-:Y:S01]  /*5fe0*/  STSM.16.M88.4 [R11], R164 ;  /* 0x000000a40b007844 */ /* 0x0003e20000000200 */
[----:B------:R-:W-:Y:S05]  /*5ff0*/  @!P0 BRA `(.L_x_38) ;  /* 0x0000000000048947 */ /* 0x000fea0003800000 */
[----:B------:R-:W-:Y:S01]  /*6000*/  BPT.TRAP 0x1 ;  /* 0x000000040000795c */ /* 0x000fe20000300000 */
.L_x_38:
[----:B------:R2:W3:Y:S01]  /*6010*/  SYNCS.PHASECHK.TRANS64.TRYWAIT P3, [UR7+0x28c50], R14 ;  /* 0x028c500eff0075a7 */ /* 0x0004e20008060147 */
[----:B------:R-:W-:Y:S05]  /*6020*/  @!P0 BRA `(.L_x_39) ;  /* 0x0000000000048947 */ /* 0x000fea0003800000 */
[----:B------:R-:W-:Y:S01]  /*6030*/  BPT.TRAP 0x1 ;  /* 0x000000040000795c */ /* 0x000fe20000300000 */
.L_x_39:
[----:B---3--:R-:W-:Y:S05]  /*6040*/  @P3 BRA `(.L_x_40) ;  /* 0x0000000000083947 */ /* 0x008fea0003800000 */
[----:B------:R-:W3:Y:S02]  /*6050*/  SYNCS.PHASECHK.TRANS64.TRYWAIT P3, [UR7+0x28c50], R14 ;  /* 0x028c500eff0075a7 */ /* 0x000ee40008060147 */
[----:B---3--:R-:W-:Y:S05]  /*6060*/  @!P3 BRA `(.L_x_41) ;  /* 0x0000007c000cb947 */ /* 0x008fea0003800000 */
.L_x_40:
[----:B------:R-:W-:Y:S01]  /*6070*/  ULEA UR4, UR5, UR24, 0xc ;  /* 0x0000001805047291 */ /* 0x000fe2000f8e603f */
[----:B------:R-:W-:Y:S01]  /*6080*/  WARPGROUP.ARRIVE ;  /* 0x00000000000079c5 */ /* 0x000fe20000000000 */
[----:B------:R-:W-:Y:S01]  /*6090*/  UMOV UR11, 0x40000040 ;  /* 0x40000040000b7882 */ /* 0x000fe20000000000 */
[----:B---3--:R-:W-:Y:S01]  /*60a0*/  @!P1 VIADD R171, R171, 0x28c60 ;  /* 0x00028c60abab9836 */ /* 0x008fe20000000000 */
[----:B------:R-:W-:Y:S01]  /*60b0*/  MOV R5, R23 ;  /* 0x0000001700057202 */ /* 0x000fe20000000f00 */
[----:B------:R-:W-:Y:S02]  /*60c0*/  IMAD.MOV.U32 R3, RZ, RZ, R15 ;  /* 0x000000ffff037224 */ /* 0x000fe400078e000f */
[----:B------:R-:W-:Y:S01]  /*60d0*/  UMOV UR10, UR4 ;  /* 0x00000004000a7c82 */ /* 0x000fe20008000000 */
[----:B------:R-:W-:Y:S01]  /*60e0*/  @!P1 PRMT R171, RZ, 0x654, R171 ;  /* 0x00000654ffab9816 */ /* 0x000fe200000000ab */
[----:B------:R-:W-:Y:S01]  /*60f0*/  HGMMA.64x256x16.F32.BF16 R24, R152, gdesc[UR8].tnspB, R24, gsb0 ;  /* 0x43e0000898187df0 */ /* 0x000fe20008001818 */
[----:B------:R-:W-:Y:S01]  /*6100*/  UIADD3 UR10, UR4, 0x80, URZ ;  /* 0x00000080040a7890 */ /* 0x000fe2000fffe03f */
[----:B------:R-:W-:Y:S01]  /*6110*/  UMOV UR11, 0x40000040 ;  /* 0x40000040000b7882 */ /* 0x000fe20000000000 */
[----:B------:R-:W-:-:S02]  /*6120*/  WARPGROUP.DEPBAR.LE gsb0, 0x0 ;  /* 0x00008000000079c5 */ /* 0x000fc40000010000 */
[----:B------:R-:W-:-:S15]  /*6130*/  WARPGROUP.ARRIVE ;  /* 0x00000000000079c5 */ /* 0x000fde0000000000 */
[----:B------:R-:W-:-:S08]  /*6140*/  NOP ;  /* 0x0000000000007918 */ /* 0x000fd00000000000 */
[----:B------:R-:W-:Y:S01]  /*6150*/  HGMMA.64x256x16.F32.BF16 R24, R156, gdesc[UR8].tnspB, R24, gsb0 ;  /* 0x43e000089c187df0 */ /* 0x000fe20008001818 */
[----:B------:R-:W-:Y:S01]  /*6160*/  UIADD3 UR10, UR4, 0x100, URZ ;  /* 0x00000100040a7890 */ /* 0x000fe2000fffe03f */
        /* <DEDUP_REMOVED lines=8> */
[----:B------:R-:W-:Y:S01]  /*61f0*/  UMOV UR4, UR5 ;  /* 0x0000000500047c82 */ /* 0x000fe20008000000 */
        /* <DEDUP_REMOVED lines=10> */
[----:B---3--:R-:W3:Y:S02]  /*62a0*/  FENCE.VIEW.ASYNC.S ;  /* 0x00000000000073c6 */ /* 0x008ee40000000000 */
[----:B---3--:R-:W-:Y:S01]  /*62b0*/  NOP ;  /* 0x0000000000007918 */ /* 0x008fe20000000000 */
[----:B------:R-:W-:Y:S06]  /*62c0*/  BAR.ARV 0xe, 0x100 ;  /* 0x0384000000007b1d */ /* 0x000fec0000002000 */
[----:B------:R3:W-:Y:S01]  /*62d0*/  @!P1 SYNCS.ARRIVE.TRANS64.RED.A1T0 RZ, [R171+URZ], RZ ;  /* 0x000000ffabff99a7 */ /* 0x0007e2000810043f */
[----:B------:R-:W-:Y:S05]  /*62e0*/  @P2 BRA `(.L_x_42) ;  /* 0xffffffe400ec2947 */ /* 0x000fea000383ffff */
[----:B------:R-:W-:Y:S01]  /*62f0*/  IMAD.MOV.U32 R5, RZ, RZ, R23 ;  /* 0x000000ffff057224 */ /* 0x000fe200078e0017 */
[----:B------:R-:W-:Y:S01]  /*6300*/  USHF.L.U32 UR4, UR5, 0x6, URZ ;  /* 0x0000000605047899 */ /* 0x000fe2000800063f */
[----:B------:R-:W-:-:S11]  /*6310*/  IMAD.MOV.U32 R3, RZ, RZ, R15 ;  /* 0x000000ffff037224 */ /* 0x000fd600078e000f */
.L_x_33:
[----:B-1----:R-:W1:Y:S01]  /*6320*/  SHFL.BFLY PT, R8, R7, 0x2, 0x1f ;  /* 0x0c401f0007087f89 */ /* 0x002e6200000e0000 */
[----:B------:R-:W-:Y:S08]  /*6330*/  BAR.ARV 0x8, 0x100 ;  /* 0x0204000000007b1d */ /* 0x000ff00000002000 */
[----:B------:R-:W-:Y:S01]  /*6340*/  BAR.SYNC.DEFER_BLOCKING 0xf, 0x100 ;  /* 0x03c4000000007b1d */ /* 0x000fe20000010000 */
[----:B------:R-:W-:Y:S01]  /*6350*/  ISETP.NE.AND P0, PT, R4, RZ, PT ;  /* 0x000000ff0400720c */ /* 0x000fe20003f05270 */
[----:B------:R-:W-:-:S02]  /*6360*/  IMAD.MOV.U32 R4, RZ, RZ, RZ ;  /* 0x000000ffff047224 */ /* 0x000fc400078e00ff */
[----:B------:R-:W-:Y:S02]  /*6370*/  VIADD R6, R6, UR4 ;  /* 0x0000000406067c36 */ /* 0x000fe40008000000 */
[----:B------:R-:W4:Y:S01]  /*6380*/  SHFL.BFLY PT, R11, R12, 0x2, 0x1f ;  /* 0x0c401f000c0b7f89 */ /* 0x000f2200000e0000 */
[----:B-1----:R-:W-:Y:S01]  /*6390*/  FADD.FTZ R8, R8, R7 ;  /* 0x0000000708087221 */ /* 0x002fe20000010000 */
[----:B------:R-:W-:-:S06]  /*63a0*/  IMAD.MOV.U32 R7, RZ, RZ, -0x800000 ;  /* 0xff800000ff077424 */ /* 0x000fcc00078e00ff */
[----:B------:R-:W-:Y:S01]  /*63b0*/  @!P0 LEA R6, R6, UR36, 0x2 ;  /* 0x0000002406068c11 */ /* 0x000fe2000f8e10ff */
[----:B------:R-:W1:Y:S01]  /*63c0*/  SHFL.BFLY PT, R9, R8, 0x1, 0x1f ;  /* 0x0c201f0008097f89 */ /* 0x000e6200000e0000 */
[----:B----4-:R-:W-:-:S05]  /*63d0*/  FADD.FTZ R11, R11, R12 ;  /* 0x0000000c0b0b7221 */ /* 0x010fca0000010000 */
[----:B------:R-:W0:Y:S01]  /*63e0*/  SHFL.BFLY PT, R10, R11, 0x1, 0x1f ;  /* 0x0c201f000b0a7f89 */ /* 0x000e2200000e0000 */
[----:B-1----:R-:W-:Y:S01]  /*63f0*/  FADD.FTZ R13, R8, R9 ;  /* 0x00000009080d7221 */ /* 0x002fe20000010000 */
[----:B------:R-:W-:-:S04]  /*6400*/  IMAD.MOV.U32 R9, RZ, RZ, RZ ;  /* 0x000000ffff097224 */ /* 0x000fc800078e00ff */
[----:B------:R-:W-:-:S13]  /*6410*/  FSETP.NE.FTZ.AND P1, PT, R13, RZ, PT ;  /* 0x000000ff0d00720b */ /* 0x000fda0003f35000 */
[----:B------:R-:W1:Y:S01]  /*6420*/  @P1 MUFU.RCP R9, R13 ;  /* 0x0000000d00091308 */ /* 0x000e620000001000 */
[----:B------:R-:W-:Y:S01]  /*6430*/  @P1 FMUL.FTZ R8, R0, 0.69314718246459960938 ;  /* 0x3f31721800081820 */ /* 0x000fe20000410000 */
[----:B0-2---:R-:W-:-:S05]  /*6440*/  FADD.FTZ R14, R11, R10 ;  /* 0x0000000a0b0e7221 */ /* 0x005fca0000010000 */
[----:B------:R-:W-:Y:S01]  /*6450*/  FSETP.NE.FTZ.AND P2, PT, R14, RZ, PT ;  /* 0x000000ff0e00720b */ /* 0x000fe20003f55000 */
[----:B------:R-:W-:Y:S01]  /*6460*/  @P1 MUFU.LG2 R10, R13 ;  /* 0x0000000d000a1308 */ /* 0x000fe20000000c00 */
[----:B-1----:R0:W-:Y:S01]  /*6470*/  @!P0 STS [R6+0x28800], R9 ;  /* 0x0288000906008388 */ /* 0x0021e20000000800 */
[-C--:B------:R-:W-:Y:S01]  /*6480*/  FMUL.FTZ R24, R24, R9.reuse ;  /* 0x0000000918187220 */ /* 0x080fe20000410000 */
[----:B------:R-:W-:-:S09]  /*6490*/  FMUL.FTZ R25, R25, R9 ;  /* 0x0000000919197220 */ /* 0x000fd20000410000 */
[----:B------:R-:W1:Y:S01]  /*64a0*/  @P2 MUFU.RCP R4, R14 ;  /* 0x0000000e00042308 */ /* 0x000e620000001000 */
[-C--:B------:R-:W-:Y:S01]  /*64b0*/  FMUL.FTZ R28, R28, R9.reuse ;  /* 0x000000091c1c7220 */ /* 0x080fe20000410000 */
[-C--:B------:R-:W-:Y:S01]  /*64c0*/  FMUL.FTZ R29, R29, R9.reuse ;  /* 0x000000091d1d7220 */ /* 0x080fe20000410000 */
[-C--:B------:R-:W-:Y:S01]  /*64d0*/  FMUL.FTZ R32, R32, R9.reuse ;  /* 0x0000000920207220 */ /* 0x080fe20000410000 */
[-C--:B------:R-:W-:Y:S01]  /*64e0*/  FMUL.FTZ R33, R33, R9.reuse ;  /* 0x0000000921217220 */ /* 0x080fe20000410000 */
[-C--:B------:R-:W-:Y:S01]  /*64f0*/  FMUL.FTZ R36, R36, R9.reuse ;  /* 0x0000000924247220 */ /* 0x080fe20000410000 */
[-C--:B------:R-:W-:Y:S01]  /*6500*/  FMUL.FTZ R37, R37, R9.reuse ;  /* 0x0000000925257220 */ /* 0x080fe20000410000 */
[-C--:B------:R-:W-:Y:S01]  /*6510*/  FMUL.FTZ R40, R40, R9.reuse ;  /* 0x0000000928287220 */ /* 0x080fe20000410000 */
[----:B------:R-:W2:Y:S01]  /*6520*/  @P2 MUFU.LG2 R11, R14 ;  /* 0x0000000e000b2308 */ /* 0x000ea20000000c00 */
        /* <DEDUP_REMOVED lines=8> */
[----:B-1----:R1:W-:Y:S01]  /*65b0*/  @!P0 STS [R6+0x28820], R4 ;  /* 0x0288200406008388 */ /* 0x0023e20000000800 */
        /* <DEDUP_REMOVED lines=47> */
[----:B------:R-:W-:Y:S01]  /*68b0*/  @P2 FMUL.FTZ R13, R0, 0.69314718246459960938 ;  /* 0x3f317218000d2820 */ /* 0x000fe20000410000 */
[----:B0-----:R-:W-:Y:S01]  /*68c0*/  @P1 FMUL.FTZ R9, R10, 0.69314718246459960938 ;  /* 0x3f3172180a091820 */ /* 0x001fe20000410000 */
[----:B--2---:R-:W-:Y:S01]  /*68d0*/  @P2 FMUL.FTZ R0, R11, 0.69314718246459960938 ;  /* 0x3f3172180b002820 */ /* 0x004fe20000410000 */
[----:B-1----:R-:W-:Y:S01]  /*68e0*/  IMAD.MOV.U32 R6, RZ, RZ, -0x800000 ;  /* 0xff800000ff067424 */ /* 0x002fe200078e00ff */
[----:B------:R-:W-:Y:S01]  /*68f0*/  PLOP3.LUT P0, PT, PT, PT, PT, 0x8, 0x0 ;  /* 0x000000000000781c */ /* 0x000fe20003f0e170 */
        /* <DEDUP_REMOVED lines=64> */
[----:B------:R-:W-:Y:S01]  /*6d00*/  @P1 FFMA.FTZ R6, R8, R3, R9 ;  /* 0x0000000308061223 */ /* 0x000fe20000010009 */
[----:B------:R-:W-:Y:S01]  /*6d10*/  @P2 FFMA.FTZ R7, R13, R5, R0 ;  /* 0x000000050d072223 */ /* 0x000fe20000010000 */
[----:B------:R-:W-:Y:S06]  /*6d20*/  BAR.ARV 0xe, 0x100 ;  /* 0x0384000000007b1d */ /* 0x000fec0000002000 */
.L_x_13:
[----:B------:R-:W-:Y:S05]  /*6d30*/  @P0 BRA `(.L_x_43) ;  /* 0x0000002000e00947 */ /* 0x000fea0003800000 */
[----:B------:R-:W2:Y:S01]  /*6d40*/  S2R R0, SR_TID.X ;  /* 0x0000000000007919 */ /* 0x000ea20000002100 */
[----:B------:R-:W4:Y:S01]  /*6d50*/  S2UR UR5, SR_CgaCtaId ;  /* 0x00000000000579c3 */ /* 0x000f220000008800 */
[----:B------:R-:W-:Y:S01]  /*6d60*/  UMOV UR4, 0x400 ;  /* 0x0000040000047882 */ /* 0x000fe20000000000 */
[----:B------:R-:W-:-:S06]  /*6d70*/  IADD3 R3, -R2, RZ, RZ ;  /* 0x000000ff02037210 */ /* 0x000fcc0007ffe1ff */
[----:B------:R-:W-:Y:S01]  /*6d80*/  BAR.SYNC.DEFER_BLOCKING 0x1, 0x100 ;  /* 0x0044000000007b1d */ /* 0x000fe20000010000 */
[----:B------:R-:W-:-:S07]  /*6d90*/  SHF.R.S32.HI R19, RZ, 0x1f, R2 ;  /* 0x0000001fff137819 */ /* 0x000fce0000011402 */
[----:B------:R-:W5:Y:S08]  /*6da0*/  S2UR UR6, SR_CTAID.Y ;  /* 0x00000000000679c3 */ /* 0x000f700000002600 */
[----:B------:R-:W5:Y:S01]  /*6db0*/  LDC R4, c[0x0][0xc50] ;  /* 0x00031400ff047b82 */ /* 0x000f620000000800 */
[----:B----4-:R-:W-:-:S07]  /*6dc0*/  ULEA UR4, UR5, UR4, 0x18 ;  /* 0x0000000405047291 */ /* 0x010fce000f8ec03f */
[----:B------:R-:W4:Y:S01]  /*6dd0*/  LDC R9, c[0x0][0xbe8] ;  /* 0x0002fa00ff097b82 */ /* 0x000f220000000800 */
[----:B------:R-:W-:Y:S01]  /*6de0*/  UIADD3 UR4, UR4, 0x28c20, URZ ;  /* 0x00028c2004047890 */ /* 0x000fe2000fffe03f */
[----:B--2---:R-:W-:-:S03]  /*6df0*/  VIADD R152, R0, 0xffffff80 ;  /* 0xffffff8000987836 */ /* 0x004fc60000000000 */
[----:B------:R-:W-:Y:S02]  /*6e00*/  UPRMT UR4, URZ, 0x654, UR4 ;  /* 0x000006543f047896 */ /* 0x000fe40008000004 */
[----:B------:R-:W-:-:S04]  /*6e10*/  SHF.R.S32.HI R21, RZ, 0x1f, R152 ;  /* 0x0000001fff157819 */ /* 0x000fc80000011498 */
[----:B01----:R-:W-:Y:S01]  /*6e20*/  LEA.HI R5, R21, R152, RZ, 0x7 ;  /* 0x0000009815057211 */ /* 0x003fe200078f38ff */
[----:B-----5:R-:W-:Y:S02]  /*6e30*/  IMAD R3, R4, R3, UR6 ;  /* 0x0000000604037e24 */ /* 0x020fe4000f8e0203 */
[----:B------:R-:W-:Y:S01]  /*6e40*/  SYNCS.ARRIVE.TRANS64.RED.A1T0 RZ, [UR4], RZ ;  /* 0x000000ffffff79a7 */ /* 0x000fe20008100404 */
[----:B------:R-:W-:Y:S02]  /*6e50*/  SHF.R.S32.HI R8, RZ, 0x7, R5 ;  /* 0x00000007ff087819 */ /* 0x000fe40000011405 */
[----:B------:R-:W-:Y:S02]  /*6e60*/  LOP3.LUT R11, R5, 0xffffff80, RZ, 0xc0, !PT ;  /* 0xffffff80050b7812 */ /* 0x000fe400078ec0ff */
[----:B------:R-:W-:Y:S01]  /*6e70*/  SHF.R.S32.HI R4, RZ, 0x1f, R3 ;  /* 0x0000001fff047819 */ /* 0x000fe20000011403 */
[----:B------:R-:W0:Y:S02]  /*6e80*/  SHFL.IDX PT, R10, R8, RZ, 0x1f ;  /* 0x00001fff080a7589 */ /* 0x000e2400000e0000 */
[----:B------:R-:W-:-:S05]  /*6e90*/  IMAD.IADD R0, R152, 0x1, -R11 ;  /* 0x0000000198007824 */ /* 0x000fca00078e0a0b */
[----:B------:R-:W-:Y:S02]  /*6ea0*/  SHF.R.S32.HI R157, RZ, 0x1f, R0 ;  /* 0x0000001fff9d7819 */ /* 0x000fe40000011400 */
[----:B0-----:R-:W-:Y:S02]  /*6eb0*/  ISETP.NE.AND P0, PT, R10, RZ, PT ;  /* 0x000000ff0a00720c */ /* 0x001fe40003f05270 */
[----:B------:R-:W-:-:S11]  /*6ec0*/  LEA.HI R10, R157, R0, RZ, 0x2 ;  /* 0x000000009d0a7211 */ /* 0x000fd600078f10ff */
[----:B----4-:R-:W-:Y:S05]  /*6ed0*/  @P0 BRA `(.L_x_44) ;  /* 0x0000000400380947 */ /* 0x010fea0003800000 */
[----:B------:R-:W0:Y:S01]  /*6ee0*/  LDC R18, c[0x0][0xbe8] ;  /* 0x0002fa00ff127b82 */ /* 0x000e220000000800 */
[----:B------:R-:W-:Y:S01]  /*6ef0*/  LOP3.LUT R5, R5, 0xffffff80, RZ, 0xc0, !PT ;  /* 0xffffff8005057812 */ /* 0x000fe200078ec0ff */
[----:B------:R-:W1:Y:S01]  /*6f00*/  S2R R16, SR_CTAID.X ;  /* 0x0000000000107919 */ /* 0x000e620000002500 */
[----:B------:R-:W-:-:S03]  /*6f10*/  ULDC.64 UR4, c[0x0][0xbd0] ;  /* 0x0002f40000047ab9 */ /* 0x000fc60000000a00 */
[----:B------:R-:W-:Y:S01]  /*6f20*/  IMAD.IADD R153, R152, 0x1, -R5 ;  /* 0x0000000198997824 */ /* 0x000fe200078e0a05 */
[----:B------:R-:W-:Y:S01]  /*6f30*/  LEA.HI R5, R21, R152, RZ, 0x2 ;  /* 0x0000009815057211 */ /* 0x000fe200078f10ff */
[----:B------:R-:W2:Y:S03]  /*6f40*/  S2UR UR6, SR_CTAID.Z ;  /* 0x00000000000679c3 */ /* 0x000ea60000002700 */
[----:B------:R-:W-:Y:S02]  /*6f50*/  SHF.R.S32.HI R12, RZ, 0x1f, R153 ;  /* 0x0000001fff0c7819 */ /* 0x000fe40000011499 */
[----:B------:R-:W-:Y:S02]  /*6f60*/  LOP3.LUT R5, R5, 0xfffffffc, RZ, 0xc0, !PT ;  /* 0xfffffffc05057812 */ /* 0x000fe400078ec0ff */
[CC--:B------:R-:W-:Y:S01]  /*6f70*/  LEA.HI R154, R12.reuse, R153.reuse, RZ, 0x2 ;  /* 0x000000990c9a7211 */ /* 0x0c0fe200078f10ff */
[----:B------:R-:W4:Y:S01]  /*6f80*/  LDC.64 R22, c[0x0][0xbd8] ;  /* 0x0002f600ff167b82 */ /* 0x000f220000000a00 */
[----:B------:R-:W-:Y:S01]  /*6f90*/  LEA.HI R13, R12, R153, RZ, 0x5 ;  /* 0x000000990c0d7211 */ /* 0x000fe200078f28ff */
[----:B------:R-:W-:Y:S01]  /*6fa0*/  IMAD.IADD R5, R152, 0x1, -R5 ;  /* 0x0000000198057824 */ /* 0x000fe200078e0a05 */
[----:B------:R-:W-:-:S02]  /*6fb0*/  SHF.R.S32.HI R11, RZ, 0x2, R154 ;  /* 0x00000002ff0b7819 */ /* 0x000fc4000001149a */
[----:B------:R-:W-:Y:S02]  /*6fc0*/  SHF.R.S32.HI R14, RZ, 0x1f, R154 ;  /* 0x0000001fff0e7819 */ /* 0x000fe4000001149a */
[----:B------:R-:W-:Y:S02]  /*6fd0*/  SHF.R.S32.HI R13, RZ, 0x5, R13 ;  /* 0x00000005ff0d7819 */ /* 0x000fe4000001140d */
[----:B0-----:R-:W-:Y:S02]  /*6fe0*/  ISETP.NE.AND P0, PT, R18, 0x1, PT ;  /* 0x000000011200780c */ /* 0x001fe40003f05270 */
[----:B------:R-:W-:Y:S02]  /*6ff0*/  LEA.HI R14, R14, R11, RZ, 0x3 ;  /* 0x0000000b0e0e7211 */ /* 0x000fe400078f18ff */
[----:B------:R-:W-:Y:S02]  /*7000*/  LOP3.LUT R154, R154, 0x7ffffffc, RZ, 0xc0, !PT ;  /* 0x7ffffffc9a9a7812 */ /* 0x000fe400078ec0ff */
[----:B------:R-:W-:-:S03]  /*7010*/  LOP3.LUT R14, R14, 0xfffffff8, RZ, 0xc0, !PT ;  /* 0xfffffff80e0e7812 */ /* 0x000fc600078ec0ff */
[----:B------:R-:W-:Y:S02]  /*7020*/  IMAD.IADD R154, R153, 0x1, -R154 ;  /* 0x00000001999a7824 */ /* 0x000fe400078e0a9a */
[----:B------:R-:W-:Y:S01]  /*7030*/  IMAD.IADD R14, R11, 0x1, -R14 ;  /* 0x000000010b0e7824 */ /* 0x000fe200078e0a0e */
[----:B------:R-:W-:Y:S01]  /*7040*/  LEA.HI R11, R5, R5, RZ, 0x1 ;  /* 0x00000005050b7211 */ /* 0x000fe200078f08ff */
[----:B------:R-:W0:Y:S01]  /*7050*/  @P0 LDC R20, c[0x0][0xbec] ;  /* 0x0002fb00ff140b82 */ /* 0x000e220000000800 */
[----:B------:R-:W-:Y:S02]  /*7060*/  IMAD.SHL.U32 R154, R154, 0x2, RZ ;  /* 0x000000029a9a7824 */ /* 0x000fe400078e00ff */
[----:B------:R-:W-:Y:S01]  /*7070*/  LOP3.LUT R12, R11, 0x1ffffffe, RZ, 0xc0, !PT ;  /* 0x1ffffffe0b0c7812 */ /* 0x000fe200078ec0ff */
[----:B------:R-:W-:Y:S02]  /*7080*/  IMAD R155, R13, 0x10, R14 ;  /* 0x000000100d9b7824 */ /* 0x000fe400078e020e */
[----:B------:R-:W-:-:S02]  /*7090*/  IMAD R11, R19, UR4, RZ ;  /* 0x00000004130b7c24 */ /* 0x000fc4000f8e02ff */
[----:B------:R-:W5:Y:S01]  /*70a0*/  @P0 LDC R17, c[0x0][0xbf0] ;  /* 0x0002fc00ff110b82 */ /* 0x000f620000000800 */
[----:B------:R-:W-:Y:S02]  /*70b0*/  IMAD.IADD R5, R5, 0x1, -R12 ;  /* 0x0000000105057824 */ /* 0x000fe400078e0a0c */
[----:B------:R-:W-:Y:S01]  /*70c0*/  IMAD.WIDE.U32 R12, R2, UR4, RZ ;  /* 0x00000004020c7c25 */ /* 0x000fe2000f8e00ff */
[----:B--2---:R-:W-:-:S03]  /*70d0*/  USHF.R.S32.HI UR4, URZ, 0x1f, UR6 ;  /* 0x0000001f3f047899 */ /* 0x004fc60008011406 */
[----:B------:R-:W-:Y:S02]  /*70e0*/  IMAD R5, R5, 0x8, R155 ;  /* 0x0000000805057824 */ /* 0x000fe400078e029b */
[----:B------:R-:W-:Y:S02]  /*70f0*/  IMAD R11, R2, UR5, R11 ;  /* 0x00000005020b7c24 */ /* 0x000fe4000f8e020b */
[----:B----4-:R-:W-:Y:S01]  /*7100*/  IMAD R14, R22, UR4, RZ ;  /* 0x00000004160e7c24 */ /* 0x010fe2000f8e02ff */
[----:B------:R-:W-:Y:S01]  /*7110*/  ULDC.64 UR4, c[0x0][0xbe0] ;  /* 0x0002f80000047ab9 */ /* 0x000fe20000000a00 */
[----:B-1----:R-:W-:Y:S02]  /*7120*/  IMAD R5, R16, 0x40, R5 ;  /* 0x0000004010057824 */ /* 0x002fe400078e0205 */
[----:B------:R-:W-:Y:S02]  /*7130*/  IMAD R15, R23, UR6, R14 ;  /* 0x00000006170f7c24 */ /* 0x000fe4000f8e020e */
[----:B0-----:R-:W-:-:S04]  /*7140*/  @P0 IMAD.HI.U32 R14, R5, R20, RZ ;  /* 0x00000014050e0227 */ /* 0x001fc800078e00ff */
[----:B------:R-:W-:Y:S01]  /*7150*/  IMAD.IADD R13, R13, 0x1, R11 ;  /* 0x000000010d0d7824 */ /* 0x000fe200078e020b */
[----:B------:R-:W-:Y:S02]  /*7160*/  MOV R11, R5 ;  /* 0x00000005000b7202 */ /* 0x000fe40000000f00 */
[----:B-----5:R-:W-:Y:S01]  /*7170*/  @P0 SHF.R.U32.HI R11, RZ, R17, R14 ;  /* 0x00000011ff0b0219 */ /* 0x020fe2000001160e */
[----:B------:R-:W-:-:S04]  /*7180*/  IMAD.WIDE.U32 R12, R22, UR6, R12 ;  /* 0x00000006160c7c25 */ /* 0x000fc8000f8e000c */
[----:B------:R-:W-:Y:S02]  /*7190*/  IMAD.IADD R13, R13, 0x1, R15 ;  /* 0x000000010d0d7824 */ /* 0x000fe400078e020f */
[----:B------:R-:W-:Y:S02]  /*71a0*/  IMAD.MOV R15, RZ, RZ, -R11 ;  /* 0x000000ffff0f7224 */ /* 0x000fe400078e0a0b */
[----:B------:R-:W-:Y:S02]  /*71b0*/  IMAD R14, R4, UR4, RZ ;  /* 0x00000004040e7c24 */ /* 0x000fe4000f8e02ff */
[----:B------:R-:W-:-:S04]  /*71c0*/  IMAD.WIDE.U32 R12, R3, UR4, R12 ;  /* 0x00000004030c7c25 */ /* 0x000fc8000f8e000c */
[----:B------:R-:W-:Y:S01]  /*71d0*/  IMAD R5, R18, R15, R5 ;  /* 0x0000000f12057224 */ /* 0x000fe200078e0205 */
[----:B------:R-:W-:Y:S01]  /*71e0*/  SHF.R.S32.HI R15, RZ, 0x1f, R11 ;  /* 0x0000001fff0f7819 */ /* 0x000fe2000001140b */
[----:B------:R-:W-:Y:S01]  /*71f0*/  IMAD R14, R3, UR5, R14 ;  /* 0x00000005030e7c24 */ /* 0x000fe2000f8e020e */
[----:B------:R-:W-:Y:S01]  /*7200*/  IADD3 R12, P0, R11, R12, RZ ;  /* 0x0000000c0b0c7210 */ /* 0x000fe20007f1e0ff */
[----:B------:R-:W-:Y:S01]  /*7210*/  ULDC.64 UR4, c[0x0][0xbc8] ;  /* 0x0002f20000047ab9 */ /* 0x000fe20000000a00 */
[----:B------:R-:W-:Y:S02]  /*7220*/  SHF.R.S32.HI R11, RZ, 0x1f, R5 ;  /* 0x0000001fff0b7819 */ /* 0x000fe40000011405 */
[----:B------:R-:W-:-:S03]  /*7230*/  IADD3.X R13, R15, R13, R14, P0, !PT ;  /* 0x0000000d0f0d7210 */ /* 0x000fc600007fe40e */
[----:B------:R-:W-:Y:S01]  /*7240*/  IMAD R14, R11, UR4, RZ ;  /* 0x000000040b0e7c24 */ /* 0x000fe2000f8e02ff */
[----:B------:R-:W-:Y:S01]  /*7250*/  LEA.HI R11, R8, R8, RZ, 0x1 ;  /* 0x00000008080b7211 */ /* 0x000fe200078f08ff */
[----:B------:R-:W-:-:S03]  /*7260*/  IMAD.WIDE.U32 R12, R5, UR4, R12 ;  /* 0x00000004050c7c25 */ /* 0x000fc6000f8e000c */
[----:B------:R-:W-:Y:S01]  /*7270*/  LOP3.LUT R11, R11, 0xfffffe, RZ, 0xc0, !PT ;  /* 0x00fffffe0b0b7812 */ /* 0x000fe200078ec0ff */
[----:B------:R-:W-:Y:S01]  /*7280*/  IMAD R5, R5, UR5, R14 ;  /* 0x0000000505057c24 */ /* 0x000fe2000f8e020e */
[----:B------:R-:W-:Y:S02]  /*7290*/  ULDC.64 UR4, c[0x0][0xba8] ;  /* 0x0002ea0000047ab9 */ /* 0x000fe40000000a00 */
[----:B------:R-:W-:Y:S01]  /*72a0*/  LEA R17, P0, R12, UR4, 0x2 ;  /* 0x000000040c117c11 */ /* 0x000fe2000f8010ff */
[----:B------:R-:W-:Y:S01]  /*72b0*/  IMAD.IADD R5, R13, 0x1, R5 ;  /* 0x000000010d057824 */ /* 0x000fe200078e0205 */
[----:B------:R-:W-:Y:S01]  /*72c0*/  ULDC UR4, c[0x0][0xa88] ;  /* 0x0002a20000047ab9 */ /* 0x000fe20000000800 */
[----:B------:R-:W-:Y:S02]  /*72d0*/  IMAD.IADD R11, R8, 0x1, -R11 ;  /* 0x00000001080b7824 */ /* 0x000fe400078e0a0b */
[----:B------:R-:W-:Y:S01]  /*72e0*/  SHFL.IDX PT, R14, R17, 0x1, 0x1c1f ;  /* 0x003c1f00110e7f89 */ /* 0x000fe200000e0000 */
[----:B------:R-:W-:Y:S01]  /*72f0*/  LEA.HI.X R20, R12, UR5, R5, 0x2, P0 ;  /* 0x000000050c147c11 */ /* 0x000fe200080f1405 */
[----:B------:R-:W-:-:S02]  /*7300*/  IMAD.U32 R11, R11, -0x100, RZ ;  /* 0xffffff000b0b7824 */ /* 0x000fc400078e00ff */
[----:B------:R-:W-:Y:S01]  /*7310*/  SHFL.IDX PT, R12, R17, RZ, 0x1c1f ;  /* 0x001c1fff110c7589 */ /* 0x000fe200000e0000 */
[----:B------:R-:W-:Y:S02]  /*7320*/  IMAD R5, R16, 0x40, R155 ;  /* 0x0000004010057824 */ /* 0x000fe400078e029b */
[----:B------:R-:W-:Y:S01]  /*7330*/  IMAD R16, R18, UR4, RZ ;  /* 0x0000000412107c24 */ /* 0x000fe2000f8e02ff */
[----:B------:R-:W0:Y:S01]  /*7340*/  SHFL.IDX PT, R13, R20, RZ, 0x1c1f ;  /* 0x001c1fff140d7589 */ /* 0x000e2200000e0000 */
[----:B------:R-:W-:Y:S01]  /*7350*/  ISETP.NE.AND P0, PT, R154, R11, PT ;  /* 0x0000000b9a00720c */ /* 0x000fe20003f05270 */
[C---:B------:R-:W-:Y:S02]  /*7360*/  VIADD R11, R5.reuse, 0x8 ;  /* 0x00000008050b7836 */ /* 0x040fe40000000000 */
[----:B------:R-:W1:Y:S01]  /*7370*/  SHFL.IDX PT, R15, R20, 0x1, 0x1c1f ;  /* 0x003c1f00140f7f89 */ /* 0x000e6200000e0000 */
[-C--:B------:R-:W-:Y:S02]  /*7380*/  ISETP.GE.OR P1, PT, R5, R16.reuse, P0 ;  /* 0x000000100500720c */ /* 0x080fe40000726670 */
[----:B------:R-:W-:-:S11]  /*7390*/  ISETP.GE.OR P0, PT, R11, R16, P0 ;  /* 0x000000100b00720c */ /* 0x000fd60000706670 */
[----:B0-----:R0:W-:Y:S04]  /*73a0*/  @!P1 ST.E desc[UR42][R12.64], R6 ;  /* 0x000000060c009985 */ /* 0x0011e8000c10192a */
[----:B-1----:R0:W-:Y:S02]  /*73b0*/  @!P0 ST.E desc[UR42][R14.64], R7 ;  /* 0x000000070e008985 */ /* 0x0021e4000c10192a */
.L_x_44:
[----:B------:R-:W-:Y:S01]  /*73c0*/  ISETP.NE.AND P0, PT, R9, 0x1, PT ;  /* 0x000000010900780c */ /* 0x000fe20003f05270 */
[----:B0-----:R-:W0:Y:S01]  /*73d0*/  S2R R15, SR_CTAID.X ;  /* 0x00000000000f7919 */ /* 0x001e220000002500 */
[--C-:B------:R-:W-:Y:S01]  /*73e0*/  SHF.R.S32.HI R5, RZ, 0x2, R10.reuse ;  /* 0x00000002ff057819 */ /* 0x100fe2000001140a */
[----:B------:R-:W1:Y:S01]  /*73f0*/  S2UR UR6, SR_CTAID.Z ;  /* 0x00000000000679c3 */ /* 0x000e620000002700 */
[----:B------:R-:W-:Y:S01]  /*7400*/  SHF.R.S32.HI R6, RZ, 0x1f, R10 ;  /* 0x0000001fff067819 */ /* 0x000fe2000001140a */
[----:B------:R-:W-:Y:S01]  /*7410*/  ULDC.64 UR4, c[0x0][0xb38] ;  /* 0x0002ce0000047ab9 */ /* 0x000fe20000000a00 */
[----:B------:R-:W-:Y:S01]  /*7420*/  LEA.HI R21, R21, R152, RZ, 0x2 ;  /* 0x0000009815157211 */ /* 0x000fe200078f10ff */
[----:B------:R-:W-:Y:S01]  /*7430*/  BSSY B0, `(.L_x_45) ;  /* 0x0000101000007945 */ /* 0x000fe20003800000 */
[----:B------:R-:W-:Y:S02]  /*7440*/  LEA.HI R6, R6, R5, RZ, 0x3 ;  /* 0x0000000506067211 */ /* 0x000fe400078f18ff */
[----:B------:R-:W-:Y:S01]  /*7450*/  LOP3.LUT R21, R21, 0xfffffffc, RZ, 0xc0, !PT ;  /* 0xfffffffc15157812 */ /* 0x000fe200078ec0ff */
[----:B------:R-:W2:Y:S01]  /*7460*/  LDC.64 R12, c[0x0][0xb40] ;  /* 0x0002d000ff0c7b82 */ /* 0x000ea20000000a00 */
[----:B------:R-:W-:-:S02]  /*7470*/  LOP3.LUT R6, R6, 0xfffffff8, RZ, 0xc0, !PT ;  /* 0xfffffff806067812 */ /* 0x000fc400078ec0ff */
[----:B------:R-:W-:Y:S02]  /*7480*/  IADD3 R21, R152, -R21, RZ ;  /* 0x8000001598157210 */ /* 0x000fe40007ffe0ff */
[----:B------:R-:W-:Y:S01]  /*7490*/  LEA.HI R157, R157, R0, RZ, 0x5 ;  /* 0x000000009d9d7211 */ /* 0x000fe200078f28ff */
[----:B------:R-:W-:Y:S01]  /*74a0*/  IMAD.IADD R14, R5, 0x1, -R6 ;  /* 0x00000001050e7824 */ /* 0x000fe200078e0a06 */
[----:B------:R-:W-:Y:S01]  /*74b0*/  LEA.HI R5, R21, R21, RZ, 0x1 ;  /* 0x0000001515057211 */ /* 0x000fe200078f08ff */
[----:B------:R-:W4:Y:S01]  /*74c0*/  @P0 LDC R16, c[0x0][0xbec] ;  /* 0x0002fb00ff100b82 */ /* 0x000f220000000800 */
[----:B------:R-:W-:Y:S02]  /*74d0*/  SHF.R.S32.HI R157, RZ, 0x5, R157 ;  /* 0x00000005ff9d7819 */ /* 0x000fe4000001149d */
[----:B------:R-:W-:Y:S01]  /*74e0*/  LOP3.LUT R6, R5, 0x1ffffffe, RZ, 0xc0, !PT ;  /* 0x1ffffffe05067812 */ /* 0x000fe200078ec0ff */
[----:B------:R-:W-:Y:S02]  /*74f0*/  IMAD R5, R19, UR4, RZ ;  /* 0x0000000413057c24 */ /* 0x000fe4000f8e02ff */
[----:B------:R-:W-:-:S02]  /*7500*/  IMAD R14, R157, 0x10, R14 ;  /* 0x000000109d0e7824 */ /* 0x000fc400078e020e */
[----:B------:R-:W5:Y:S01]  /*7510*/  @P0 LDC R17, c[0x0][0xbf0] ;  /* 0x0002fc00ff110b82 */ /* 0x000f620000000800 */
[----:B------:R-:W-:Y:S02]  /*7520*/  IMAD.IADD R21, R21, 0x1, -R6 ;  /* 0x0000000115157824 */ /* 0x000fe400078e0a06 */
[----:B------:R-:W-:Y:S01]  /*7530*/  IMAD.WIDE.U32 R6, R2, UR4, RZ ;  /* 0x0000000402067c25 */ /* 0x000fe2000f8e00ff */
[----:B-1----:R-:W-:-:S03]  /*7540*/  USHF.R.S32.HI UR4, URZ, 0x1f, UR6 ;  /* 0x0000001f3f047899 */ /* 0x002fc60008011406 */
[----:B------:R-:W-:Y:S02]  /*7550*/  IMAD R5, R2, UR5, R5 ;  /* 0x0000000502057c24 */ /* 0x000fe4000f8e0205 */
[----:B------:R-:W-:Y:S02]  /*7560*/  IMAD R21, R21, 0x8, R14 ;  /* 0x0000000815157824 */ /* 0x000fe400078e020e */
[----:B------:R-:W-:Y:S02]  /*7570*/  IMAD.IADD R7, R7, 0x1, R5 ;  /* 0x0000000107077824 */ /* 0x000fe400078e0205 */
[----:B--2---:R-:W-:Y:S01]  /*7580*/  IMAD R2, R12, UR4, RZ ;  /* 0x000000040c027c24 */ /* 0x004fe2000f8e02ff */
[----:B------:R-:W-:Y:S01]  /*7590*/  ULDC.64 UR4, c[0x0][0xb48] ;  /* 0x0002d20000047ab9 */ /* 0x000fe20000000a00 */
[----:B0-----:R-:W-:Y:S02]  /*75a0*/  IMAD R21, R15, 0x40, R21 ;  /* 0x000000400f157824 */ /* 0x001fe400078e0215 */
[----:B------:R-:W-:-:S02]  /*75b0*/  IMAD R11, R13, UR6, R2 ;  /* 0x000000060d0b7c24 */ /* 0x000fc4000f8e0202 */
[----:B------:R-:W-:-:S04]  /*75c0*/  IMAD.WIDE.U32 R6, R12, UR6, R6 ;  /* 0x000000060c067c25 */ /* 0x000fc8000f8e0006 */
[----:B----4-:R-:W-:-:S04]  /*75d0*/  @P0 IMAD.HI.U32 R16, R21, R16, RZ ;  /* 0x0000001015100227 */ /* 0x010fc800078e00ff */
[----:B------:R-:W-:Y:S02]  /*75e0*/  IMAD R4, R4, UR4, RZ ;  /* 0x0000000404047c24 */ /* 0x000fe4000f8e02ff */
[----:B------:R-:W-:Y:S01]  /*75f0*/  IMAD.MOV.U32 R5, RZ, RZ, R21 ;  /* 0x000000ffff057224 */ /* 0x000fe200078e0015 */
[----:B-----5:R-:W-:Y:S01]  /*7600*/  @P0 SHF.R.U32.HI R5, RZ, R17, R16 ;  /* 0x00000011ff050219 */ /* 0x020fe20000011610 */
[----:B------:R-:W-:Y:S02]  /*7610*/  IMAD.IADD R7, R7, 0x1, R11 ;  /* 0x0000000107077824 */ /* 0x000fe400078e020b */
[C---:B------:R-:W-:Y:S01]  /*7620*/  IMAD R11, R3.reuse, UR5, R4 ;  /* 0x00000005030b7c24 */ /* 0x040fe2000f8e0204 */
[----:B------:R-:W-:Y:S01]  /*7630*/  SHF.R.S32.HI R4, RZ, 0x1f, R5 ;  /* 0x0000001fff047819 */ /* 0x000fe20000011405 */
[----:B------:R-:W-:Y:S01]  /*7640*/  IMAD.WIDE.U32 R2, R3, UR4, R6 ;  /* 0x0000000403027c25 */ /* 0x000fe2000f8e0006 */
[----:B------:R-:W-:Y:S01]  /*7650*/  ULDC.64 UR4, c[0x0][0xb30] ;  /* 0x0002cc0000047ab9 */ /* 0x000fe20000000a00 */
[----:B------:R-:W-:-:S02]  /*7660*/  LEA.HI R6, R8, R8, RZ, 0x1 ;  /* 0x0000000808067211 */ /* 0x000fc400078f08ff */
[----:B------:R-:W-:Y:S01]  /*7670*/  IMAD.MOV R12, RZ, RZ, -R5 ;  /* 0x000000ffff0c7224 */ /* 0x000fe200078e0a05 */
[----:B------:R-:W-:Y:S01]  /*7680*/  IADD3 R3, R3, R11, RZ ;  /* 0x0000000b03037210 */ /* 0x000fe20007ffe0ff */
[----:B------:R-:W-:Y:S01]  /*7690*/  IMAD R4, R4, UR4, RZ ;  /* 0x0000000404047c24 */ /* 0x000fe2000f8e02ff */
[----:B------:R-:W-:Y:S01]  /*76a0*/  LOP3.LUT R13, R6, 0xfffffe, RZ, 0xc0, !PT ;  /* 0x00fffffe060d7812 */ /* 0x000fe200078ec0ff */
[----:B------:R-:W-:Y:S02]  /*76b0*/  IMAD R7, R9, R12, R21 ;  /* 0x0000000c09077224 */ /* 0x000fe400078e0215 */
[C---:B------:R-:W-:Y:S02]  /*76c0*/  IMAD R11, R5.reuse, UR5, R4 ;  /* 0x00000005050b7c24 */ /* 0x040fe4000f8e0204 */
[----:B------:R-:W-:Y:S01]  /*76d0*/  IMAD.WIDE.U32 R2, R5, UR4, R2 ;  /* 0x0000000405027c25 */ /* 0x000fe2000f8e0002 */
[----:B------:R-:W-:Y:S01]  /*76e0*/  SHF.R.S32.HI R4, RZ, 0x1f, R7 ;  /* 0x0000001fff047819 */ /* 0x000fe20000011407 */
[----:B------:R-:W-:-:S02]  /*76f0*/  ULDC.64 UR4, c[0x0][0xb28] ;  /* 0x0002ca0000047ab9 */ /* 0x000fc40000000a00 */
[----:B------:R-:W-:Y:S01]  /*7700*/  IMAD.IADD R3, R3, 0x1, R11 ;  /* 0x0000000103037824 */ /* 0x000fe200078e020b */
[----:B------:R-:W-:Y:S01]  /*7710*/  LOP3.LUT R11, R10, 0x7ffffffc, RZ, 0xc0, !PT ;  /* 0x7ffffffc0a0b7812 */ /* 0x000fe200078ec0ff */
[----:B------:R-:W-:Y:S02]  /*7720*/  IMAD R4, R4, UR4, RZ ;  /* 0x0000000404047c24 */ /* 0x000fe4000f8e02ff */
[----:B------:R-:W-:-:S04]  /*7730*/  IMAD.WIDE.U32 R2, R7, UR4, R2 ;  /* 0x0000000407027c25 */ /* 0x000fc8000f8e0002 */
[----:B------:R-:W-:Y:S01]  /*7740*/  IMAD R5, R7, UR5, R4 ;  /* 0x0000000507057c24 */ /* 0x000fe2000f8e0204 */
[----:B------:R-:W-:Y:S01]  /*7750*/  ULDC.64 UR4, c[0x0][0xb00] ;  /* 0x0002c00000047ab9 */ /* 0x000fe20000000a00 */
[----:B------:R-:W-:Y:S01]  /*7760*/  IMAD R7, R15, 0x40, R14 ;  /* 0x000000400f077824 */ /* 0x000fe200078e020e */
[----:B------:R-:W-:Y:S01]  /*7770*/  LEA R4, P0, R2, UR4, 0x2 ;  /* 0x0000000402047c11 */ /* 0x000fe2000f8010ff */
[----:B------:R-:W-:Y:S01]  /*7780*/  ULDC UR4, c[0x0][0xa88] ;  /* 0x0002a20000047ab9 */ /* 0x000fe20000000800 */
[----:B------:R-:W-:Y:S02]  /*7790*/  IMAD.IADD R5, R3, 0x1, R5 ;  /* 0x0000000103057824 */ /* 0x000fe400078e0205 */
[----:B------:R-:W-:Y:S02]  /*77a0*/  IMAD R6, R9, UR4, RZ ;  /* 0x0000000409067c24 */ /* 0x000fe4000f8e02ff */
[----:B------:R-:W-:Y:S01]  /*77b0*/  IMAD.IADD R13, R8, 0x1, -R13 ;  /* 0x00000001080d7824 */ /* 0x000fe200078e0a0d */
[----:B------:R-:W-:Y:S01]  /*77c0*/  LEA.HI.X R5, R2, UR5, R5, 0x2, P0 ;  /* 0x0000000502057c11 */ /* 0x000fe200080f1405 */
[----:B------:R-:W-:Y:S01]  /*77d0*/  IMAD.IADD R0, R0, 0x1, -R11 ;  /* 0x0000000100007824 */ /* 0x000fe200078e0a0b */
[----:B------:R-:W-:Y:S01]  /*77e0*/  ISETP.GE.AND P0, PT, R7, R6, PT ;  /* 0x000000060700720c */ /* 0x000fe20003f06270 */
[----:B------:R0:W1:Y:S02]  /*77f0*/  SHFL.IDX PT, R2, R4, RZ, 0x1c1f ;  /* 0x001c1fff04027589 */ /* 0x00006400000e0000 */
[----:B------:R-:W-:-:S02]  /*7800*/  IMAD R0, R13, 0x80, R0 ;  /* 0x000000800d007824 */ /* 0x000fc400078e0200 */
[----:B------:R0:W2:Y:S02]  /*7810*/  SHFL.IDX PT, R3, R5, RZ, 0x1c1f ;  /* 0x001c1fff05037589 */ /* 0x0000a400000e0000 */
[----:B------:R-:W-:-:S06]  /*7820*/  IMAD.SHL.U32 R0, R0, 0x2, RZ ;  /* 0x0000000200007824 */ /* 0x000fcc00078e00ff */
[----:B0-----:R-:W-:Y:S05]  /*7830*/  @P0 BRA `(.L_x_46) ;  /* 0x0000000c00000947 */ /* 0x001fea0003800000 */
[C---:B------:R-:W-:Y:S01]  /*7840*/  VIADD R9, R0.reuse, 0x8 ;  /* 0x0000000800097836 */ /* 0x040fe20000000000 */
[----:B------:R-:W-:Y:S01]  /*7850*/  ULDC UR4, c[0x0][0xac8] ;  /* 0x0002b20000047ab9 */ /* 0x000fe20000000800 */
[C---:B------:R-:W-:Y:S01]  /*7860*/  VIADD R11, R0.reuse, 0x10 ;  /* 0x00000010000b7836 */ /* 0x040fe20000000000 */
[C---:B------:R-:W-:Y:S01]  /*7870*/  IADD3 R13, R0.reuse, 0x18, RZ ;  /* 0x00000018000d7810 */ /* 0x040fe20007ffe0ff */
[C---:B------:R-:W-:Y:S01]  /*7880*/  VIADD R16, R0.reuse, 0x20 ;  /* 0x0000002000107836 */ /* 0x040fe20000000000 */
[C---:B------:R-:W-:Y:S01]  /*7890*/  ISETP.GE.AND P2, PT, R0.reuse, UR4, PT ;  /* 0x0000000400007c0c */ /* 0x040fe2000bf46270 */
[C---:B------:R-:W-:Y:S01]  /*78a0*/  VIADD R17, R0.reuse, 0x28 ;  /* 0x0000002800117836 */ /* 0x040fe20000000000 */
[----:B------:R-:W-:Y:S01]  /*78b0*/  ISETP.GE.AND P3, PT, R9, UR4, PT ;  /* 0x0000000409007c0c */ /* 0x000fe2000bf66270 */
[C---:B------:R-:W-:Y:S01]  /*78c0*/  VIADD R18, R0.reuse, 0x30 ;  /* 0x0000003000127836 */ /* 0x040fe20000000000 */
[----:B------:R-:W-:Y:S01]  /*78d0*/  ISETP.GE.AND P4, PT, R11, UR4, PT ;  /* 0x000000040b007c0c */ /* 0x000fe2000bf86270 */
[C---:B------:R-:W-:Y:S01]  /*78e0*/  VIADD R19, R0.reuse, 0x38 ;  /* 0x0000003800137836 */ /* 0x040fe20000000000 */
[----:B------:R-:W-:Y:S01]  /*78f0*/  ISETP.GE.AND P5, PT, R13, UR4, PT ;  /* 0x000000040d007c0c */ /* 0x000fe2000bfa6270 */
[----:B------:R-:W-:Y:S01]  /*7900*/  VIADD R20, R0, 0x40 ;  /* 0x0000004000147836 */ /* 0x000fe20000000000 */
[----:B------:R-:W-:Y:S01]  /*7910*/  ISETP.GE.AND P0, PT, R16, UR4, PT ;  /* 0x0000000410007c0c */ /* 0x000fe2000bf06270 */
[C---:B------:R-:W-:Y:S01]  /*7920*/  VIADD R21, R0.reuse, 0x48 ;  /* 0x0000004800157836 */ /* 0x040fe20000000000 */
[----:B------:R-:W-:Y:S01]  /*7930*/  ISETP.GE.AND P1, PT, R17, UR4, PT ;  /* 0x0000000411007c0c */ /* 0x000fe2000bf26270 */
[----:B------:R-:W-:-:S02]  /*7940*/  VIADD R22, R0, 0x50 ;  /* 0x0000005000167836 */ /* 0x000fc40000000000 */
[C---:B------:R-:W-:Y:S01]  /*7950*/  @!P2 LEA.HI R8, R0.reuse, R0, RZ, 0x1 ;  /* 0x000000000008a211 */ /* 0x040fe200078f08ff */
[----:B------:R-:W-:Y:S01]  /*7960*/  VIADD R23, R0, 0x58 ;  /* 0x0000005800177836 */ /* 0x000fe20000000000 */
[----:B------:R-:W-:Y:S02]  /*7970*/  @!P3 LEA.HI R10, R9, R9, RZ, 0x1 ;  /* 0x00000009090ab211 */ /* 0x000fe400078f08ff */
[----:B------:R-:W-:Y:S02]  /*7980*/  @!P4 LEA.HI R12, R11, R11, RZ, 0x1 ;  /* 0x0000000b0b0cc211 */ /* 0x000fe400078f08ff */
[----:B------:R-:W-:Y:S02]  /*7990*/  @!P5 LEA.HI R14, R13, R13, RZ, 0x1 ;  /* 0x0000000d0d0ed211 */ /* 0x000fe400078f08ff */
[----:B------:R-:W-:Y:S02]  /*79a0*/  @!P2 LOP3.LUT R9, R8, 0xfffffffe, RZ, 0xc0, !PT ;  /* 0xfffffffe0809a812 */ /* 0x000fe400078ec0ff */
[----:B------:R-:W-:-:S02]  /*79b0*/  @!P3 LOP3.LUT R11, R10, 0xfffffffe, RZ, 0xc0, !PT ;  /* 0xfffffffe0a0bb812 */ /* 0x000fc400078ec0ff */
[----:B------:R-:W-:Y:S01]  /*79c0*/  @!P4 LOP3.LUT R13, R12, 0xfffffffe, RZ, 0xc0, !PT ;  /* 0xfffffffe0c0dc812 */ /* 0x000fe200078ec0ff */
[--C-:B-12---:R-:W-:Y:S01]  /*79d0*/  @!P2 IMAD.WIDE R8, R9, 0x4, R2.reuse ;  /* 0x000000040908a825 */ /* 0x106fe200078e0202 */
[----:B------:R-:W-:Y:S02]  /*79e0*/  @!P5 LOP3.LUT R15, R14, 0xfffffffe, RZ, 0xc0, !PT ;  /* 0xfffffffe0e0fd812 */ /* 0x000fe400078ec0ff */
[----:B------:R-:W-:Y:S01]  /*79f0*/  ISETP.GE.AND P6, PT, R22, UR4, PT ;  /* 0x0000000416007c0c */ /* 0x000fe2000bfc6270 */
[--C-:B------:R-:W-:Y:S01]  /*7a00*/  @!P3 IMAD.WIDE R10, R11, 0x4, R2.reuse ;  /* 0x000000040b0ab825 */ /* 0x100fe200078e0202 */
[----:B------:R0:W-:Y:S01]  /*7a10*/  @!P2 ST.E.64 desc[UR42][R8.64], R24 ;  /* 0x000000180800a985 */ /* 0x0001e2000c101b2a */
[----:B------:R-:W-:Y:S02]  /*7a20*/  ISETP.GE.AND P2, PT, R18, UR4, PT ;  /* 0x0000000412007c0c */ /* 0x000fe4000bf46270 */
[----:B------:R-:W-:Y:S01]  /*7a30*/  @!P4 IMAD.WIDE R12, R13, 0x4, R2 ;  /* 0x000000040d0cc825 */ /* 0x000fe200078e0202 */
[----:B------:R1:W-:Y:S01]  /*7a40*/  @!P3 ST.E.64 desc[UR42][R10.64], R28 ;  /* 0x0000001c0a00b985 */ /* 0x0003e2000c101b2a */
[----:B------:R-:W-:-:S02]  /*7a50*/  ISETP.GE.AND P3, PT, R19, UR4, PT ;  /* 0x0000000413007c0c */ /* 0x000fc4000bf66270 */
[----:B------:R-:W-:Y:S01]  /*7a60*/  @!P5 IMAD.WIDE R14, R15, 0x4, R2 ;  /* 0x000000040f0ed825 */ /* 0x000fe200078e0202 */
[----:B------:R2:W-:Y:S01]  /*7a70*/  @!P4 ST.E.64 desc[UR42][R12.64], R32 ;  /* 0x000000200c00c985 */ /* 0x0005e2000c101b2a */
[----:B------:R-:W-:Y:S02]  /*7a80*/  ISETP.GE.AND P4, PT, R20, UR4, PT ;  /* 0x0000000414007c0c */ /* 0x000fe4000bf86270 */
[----:B------:R-:W-:Y:S01]  /*7a90*/  @!P0 LEA.HI R16, R16, R16, RZ, 0x1 ;  /* 0x0000001010108211 */ /* 0x000fe200078f08ff */
[----:B------:R4:W-:Y:S01]  /*7aa0*/  @!P5 ST.E.64 desc[UR42][R14.64], R36 ;  /* 0x000000240e00d985 */ /* 0x0009e2000c101b2a */
[----:B------:R-:W-:Y:S01]  /*7ab0*/  ISETP.GE.AND P5, PT, R21, UR4, PT ;  /* 0x0000000415007c0c */ /* 0x000fe2000bfa6270 */
[----:B0-----:R-:W-:Y:S01]  /*7ac0*/  VIADD R24, R0, 0x60 ;  /* 0x0000006000187836 */ /* 0x001fe20000000000 */
[----:B------:R-:W-:Y:S02]  /*7ad0*/  @!P1 LEA.HI R17, R17, R17, RZ, 0x1 ;  /* 0x0000001111119211 */ /* 0x000fe400078f08ff */
[----:B------:R-:W-:-:S02]  /*7ae0*/  @!P0 LOP3.LUT R9, R16, 0xfffffffe, RZ, 0xc0, !PT ;  /* 0xfffffffe10098812 */ /* 0x000fc400078ec0ff */
[----:B-1----:R-:W-:Y:S02]  /*7af0*/  @!P1 LOP3.LUT R11, R17, 0xfffffffe, RZ, 0xc0, !PT ;  /* 0xfffffffe110b9812 */ /* 0x002fe400078ec0ff */
[----:B------:R-:W-:Y:S01]  /*7b00*/  @!P2 LEA.HI R18, R18, R18, RZ, 0x1 ;  /* 0x000000121212a211 */ /* 0x000fe200078f08ff */
[--C-:B------:R-:W-:Y:S01]  /*7b10*/  @!P0 IMAD.WIDE R8, R9, 0x4, R2.reuse ;  /* 0x0000000409088825 */ /* 0x100fe200078e0202 */
[----:B------:R-:W-:Y:S02]  /*7b20*/  @!P3 LEA.HI R19, R19, R19, RZ, 0x1 ;  /* 0x000000131313b211 */ /* 0x000fe400078f08ff */
[----:B------:R-:W-:Y:S01]  /*7b30*/  @!P4 LEA.HI R20, R20, R20, RZ, 0x1 ;  /* 0x000000141414c211 */ /* 0x000fe200078f08ff */
[----:B------:R-:W-:Y:S01]  /*7b40*/  @!P1 IMAD.WIDE R10, R11, 0x4, R2 ;  /* 0x000000040b0a9825 */ /* 0x000fe200078e0202 */
[----:B------:R-:W-:Y:S01]  /*7b50*/  @!P5 LEA.HI R21, R21, R21, RZ, 0x1 ;  /* 0x000000151515d211 */ /* 0x000fe200078f08ff */
[----:B------:R0:W-:Y:S01]  /*7b60*/  @!P0 ST.E.64 desc[UR42][R8.64], R40 ;  /* 0x0000002808008985 */ /* 0x0001e2000c101b2a */
[----:B------:R-:W-:-:S02]  /*7b70*/  @!P6 LEA.HI R22, R22, R22, RZ, 0x1 ;  /* 0x000000161616e211 */ /* 0x000fc400078f08ff */
[----:B--2---:R-:W-:Y:S01]  /*7b80*/  @!P2 LOP3.LUT R13, R18, 0xfffffffe, RZ, 0xc0, !PT ;  /* 0xfffffffe120da812 */ /* 0x004fe200078ec0ff */
[----:B------:R1:W-:Y:S01]  /*7b90*/  @!P1 ST.E.64 desc[UR42][R10.64], R44 ;  /* 0x0000002c0a009985 */ /* 0x0003e2000c101b2a */
[----:B------:R-:W-:Y:S02]  /*7ba0*/  @!P3 LOP3.LUT R19, R19, 0xfffffffe, RZ, 0xc0, !PT ;  /* 0xfffffffe1313b812 */ /* 0x000fe400078ec0ff */
[----:B----4-:R-:W-:Y:S01]  /*7bb0*/  @!P4 LOP3.LUT R15, R20, 0xfffffffe, RZ, 0xc0, !PT ;  /* 0xfffffffe140fc812 */ /* 0x010fe200078ec0ff */
[----:B------:R-:W-:Y:S01]  /*7bc0*/  VIADD R20, R0, 0x78 ;  /* 0x0000007800147836 */ /* 0x000fe20000000000 */
[----:B------:R-:W-:Y:S02]  /*7bd0*/  @!P5 LOP3.LUT R21, R21, 0xfffffffe, RZ, 0xc0, !PT ;  /* 0xfffffffe1515d812 */ /* 0x000fe400078ec0ff */
[----:B------:R-:W-:Y:S01]  /*7be0*/  @!P6 LOP3.LUT R17, R22, 0xfffffffe, RZ, 0xc0, !PT ;  /* 0xfffffffe1611e812 */ /* 0x000fe200078ec0ff */
[----:B------:R-:W-:Y:S01]  /*7bf0*/  VIADD R22, R0, 0x88 ;  /* 0x0000008800167836 */ /* 0x000fe20000000000 */
[----:B------:R-:W-:Y:S01]  /*7c00*/  ISETP.GE.AND P1, PT, R23, UR4, PT ;  /* 0x0000000417007c0c */ /* 0x000fe2000bf26270 */
[----:B0-----:R-:W-:Y:S01]  /*7c10*/  @!P2 IMAD.WIDE R8, R13, 0x4, R2 ;  /* 0x000000040d08a825 */ /* 0x001fe200078e0202 */
[----:B------:R-:W-:-:S02]  /*7c20*/  ISETP.GE.AND P0, PT, R24, UR4, PT ;  /* 0x0000000418007c0c */ /* 0x000fc4000bf06270 */
[----:B------:R-:W-:Y:S01]  /*7c30*/  IADD3 R18, R0, 0x68, RZ ;  /* 0x0000006800127810 */ /* 0x000fe20007ffe0ff */
[--C-:B-1----:R-:W-:Y:S01]  /*7c40*/  @!P3 IMAD.WIDE R10, R19, 0x4, R2.reuse ;  /* 0x00000004130ab825 */ /* 0x102fe200078e0202 */
[----:B------:R0:W-:Y:S02]  /*7c50*/  @!P2 ST.E.64 desc[UR42][R8.64], R48 ;  /* 0x000000300800a985 */ /* 0x0001e4000c101b2a */
[----:B------:R-:W-:Y:S01]  /*7c60*/  ISETP.GE.AND P2, PT, R18, UR4, PT ;  /* 0x0000000412007c0c */ /* 0x000fe2000bf46270 */
[--C-:B------:R-:W-:Y:S01]  /*7c70*/  @!P4 IMAD.WIDE R12, R15, 0x4, R2.reuse ;  /* 0x000000040f0cc825 */ /* 0x100fe200078e0202 */
[----:B------:R1:W-:Y:S01]  /*7c80*/  @!P3 ST.E.64 desc[UR42][R10.64], R52 ;  /* 0x000000340a00b985 */ /* 0x0003e2000c101b2a */
[----:B------:R-:W-:Y:S02]  /*7c90*/  ISETP.GE.AND P3, PT, R22, UR4, PT ;  /* 0x0000000416007c0c */ /* 0x000fe4000bf66270 */
[----:B------:R-:W-:Y:S01]  /*7ca0*/  @!P5 IMAD.WIDE R14, R21, 0x4, R2 ;  /* 0x00000004150ed825 */ /* 0x000fe200078e0202 */
[----:B------:R2:W-:Y:S01]  /*7cb0*/  @!P4 ST.E.64 desc[UR42][R12.64], R56 ;  /* 0x000000380c00c985 */ /* 0x0005e2000c101b2a */
[----:B------:R-:W-:-:S02]  /*7cc0*/  @!P1 LEA.HI R23, R23, R23, RZ, 0x1 ;  /* 0x0000001717179211 */ /* 0x000fc400078f08ff */
[----:B------:R-:W-:Y:S01]  /*7cd0*/  @!P6 IMAD.WIDE R16, R17, 0x4, R2 ;  /* 0x000000041110e825 */ /* 0x000fe200078e0202 */
[----:B------:R4:W-:Y:S01]  /*7ce0*/  @!P5 ST.E.64 desc[UR42][R14.64], R60 ;  /* 0x0000003c0e00d985 */ /* 0x0009e2000c101b2a */
[----:B------:R-:W-:Y:S02]  /*7cf0*/  ISETP.GE.AND P5, PT, R20, UR4, PT ;  /* 0x0000000414007c0c */ /* 0x000fe4000bfa6270 */
[C---:B------:R-:W-:Y:S01]  /*7d00*/  VIADD R19, R0.reuse, 0x70 ;  /* 0x0000007000137836 */ /* 0x040fe20000000000 */
[----:B------:R5:W-:Y:S01]  /*7d10*/  @!P6 ST.E.64 desc[UR42][R16.64], R64 ;  /* 0x000000401000e985 */ /* 0x000be2000c101b2a */
[----:B------:R-:W-:Y:S01]  /*7d20*/  VIADD R21, R0, 0x80 ;  /* 0x0000008000157836 */ /* 0x000fe20000000000 */
[----:B------:R-:W-:Y:S02]  /*7d30*/  @!P0 LEA.HI R24, R24, R24, RZ, 0x1 ;  /* 0x0000001818188211 */ /* 0x000fe400078f08ff */
[----:B------:R-:W-:Y:S02]  /*7d40*/  ISETP.GE.AND P6, PT, R19, UR4, PT ;  /* 0x0000000413007c0c */ /* 0x000fe4000bfc6270 */
[----:B------:R-:W-:-:S02]  /*7d50*/  ISETP.GE.AND P4, PT, R21, UR4, PT ;  /* 0x0000000415007c0c */ /* 0x000fc4000bf86270 */
[----:B0-----:R-:W-:Y:S01]  /*7d60*/  @!P1 LOP3.LUT R9, R23, 0xfffffffe, RZ, 0xc0, !PT ;  /* 0xfffffffe17099812 */ /* 0x001fe200078ec0ff */
[----:B------:R-:W-:Y:S01]  /*7d70*/  VIADD R23, R0, 0x90 ;  /* 0x0000009000177836 */ /* 0x000fe20000000000 */
[----:B-1----:R-:W-:Y:S01]  /*7d80*/  @!P0 LOP3.LUT R11, R24, 0xfffffffe, RZ, 0xc0, !PT ;  /* 0xfffffffe180b8812 */ /* 0x002fe200078ec0ff */
[----:B------:R-:W-:Y:S01]  /*7d90*/  VIADD R24, R0, 0x98 ;  /* 0x0000009800187836 */ /* 0x000fe20000000000 */
        /* <DEDUP_REMOVED lines=10> */
[----:B------:R-:W-:Y:S01]  /*7e40*/  @!P6 LOP3.LUT R19, R19, 0xfffffffe, RZ, 0xc0, !PT ;  /* 0xfffffffe1313e812 */ /* 0x000fe200078ec0ff */
[----:B------:R-:W-:Y:S01]  /*7e50*/  VIADD R18, R0, 0xa0 ;  /* 0x000000a000127836 */ /* 0x000fe20000000000 */
[----:B----4-:R-:W-:Y:S01]  /*7e60*/  @!P5 LOP3.LUT R15, R20, 0xfffffffe, RZ, 0xc0, !PT ;  /* 0xfffffffe140fd812 */ /* 0x010fe200078ec0ff */
[----:B------:R-:W-:Y:S01]  /*7e70*/  VIADD R20, R0, 0xb0 ;  /* 0x000000b000147836 */ /* 0x000fe20000000000 */
[----:B------:R-:W-:Y:S02]  /*7e80*/  @!P4 LOP3.LUT R21, R21, 0xfffffffe, RZ, 0xc0, !PT ;  /* 0xfffffffe1515c812 */ /* 0x000fe400078ec0ff */
[----:B-----5:R-:W-:Y:S01]  /*7e90*/  @!P3 LOP3.LUT R17, R22, 0xfffffffe, RZ, 0xc0, !PT ;  /* 0xfffffffe1611b812 */ /* 0x020fe200078ec0ff */
[----:B------:R-:W-:Y:S01]  /*7ea0*/  VIADD R22, R0, 0xc0 ;  /* 0x000000c000167836 */ /* 0x000fe20000000000 */
[----:B------:R-:W-:Y:S01]  /*7eb0*/  ISETP.GE.AND P0, PT, R23, UR4, PT ;  /* 0x0000000417007c0c */ /* 0x000fe2000bf06270 */
[----:B0-----:R-:W-:Y:S01]  /*7ec0*/  @!P2 IMAD.WIDE R8, R13, 0x4, R2 ;  /* 0x000000040d08a825 */ /* 0x001fe200078e0202 */
[----:B------:R-:W-:-:S03]  /*7ed0*/  ISETP.GE.AND P1, PT, R24, UR4, PT ;  /* 0x0000000418007c0c */ /* 0x000fc6000bf26270 */
[--C-:B-1----:R-:W-:Y:S01]  /*7ee0*/  @!P6 IMAD.WIDE R10, R19, 0x4, R2.reuse ;  /* 0x00000004130ae825 */ /* 0x102fe200078e0202 */
[----:B------:R0:W-:Y:S01]  /*7ef0*/  @!P2 ST.E.64 desc[UR42][R8.64], R76 ;  /* 0x0000004c0800a985 */ /* 0x0001e2000c101b2a */
[----:B------:R-:W-:Y:S02]  /*7f00*/  ISETP.GE.AND P2, PT, R18, UR4, PT ;  /* 0x0000000412007c0c */ /* 0x000fe4000bf46270 */
[--C-:B------:R-:W-:Y:S01]  /*7f10*/  @!P5 IMAD.WIDE R12, R15, 0x4, R2.reuse ;  /* 0x000000040f0cd825 */ /* 0x100fe200078e0202 */
[----:B------:R1:W-:Y:S01]  /*7f20*/  @!P6 ST.E.64 desc[UR42][R10.64], R80 ;  /* 0x000000500a00e985 */ /* 0x0003e2000c101b2a */
[----:B------:R-:W-:Y:S02]  /*7f30*/  ISETP.GE.AND P6, PT, R22, UR4, PT ;  /* 0x0000000416007c0c */ /* 0x000fe4000bfc6270 */
[----:B------:R-:W-:Y:S01]  /*7f40*/  @!P4 IMAD.WIDE R14, R21, 0x4, R2 ;  /* 0x00000004150ec825 */ /* 0x000fe200078e0202 */
[----:B------:R2:W-:Y:S01]  /*7f50*/  @!P5 ST.E.64 desc[UR42][R12.64], R84 ;  /* 0x000000540c00d985 */ /* 0x0005e2000c101b2a */
[----:B------:R-:W-:-:S02]  /*7f60*/  IADD3 R21, R0, 0xb8, RZ ;  /* 0x000000b800157810 */ /* 0x000fc40007ffe0ff */
[----:B------:R-:W-:Y:S01]  /*7f70*/  @!P3 IMAD.WIDE R16, R17, 0x4, R2 ;  /* 0x000000041110b825 */ /* 0x000fe200078e0202 */
[----:B------:R4:W-:Y:S01]  /*7f80*/  @!P4 ST.E.64 desc[UR42][R14.64], R88 ;  /* 0x000000580e00c985 */ /* 0x0009e2000c101b2a */
[----:B------:R-:W-:Y:S02]  /*7f90*/  ISETP.GE.AND P4, PT, R20, UR4, PT ;  /* 0x0000000414007c0c */ /* 0x000fe4000bf86270 */
[----:B------:R-:W-:Y:S01]  /*7fa0*/  VIADD R19, R0, 0xa8 ;  /* 0x000000a800137836 */ /* 0x000fe20000000000 */
[----:B------:R5:W-:Y:S01]  /*7fb0*/  @!P3 ST.E.64 desc[UR42][R16.64], R92 ;  /* 0x0000005c1000b985 */ /* 0x000be2000c101b2a */
[----:B------:R-:W-:Y:S02]  /*7fc0*/  ISETP.GE.AND P5, PT, R21, UR4, PT ;  /* 0x0000000415007c0c */ /* 0x000fe4000bfa6270 */
[----:B------:R-:W-:Y:S02]  /*7fd0*/  @!P0 LEA.HI R23, R23, R23, RZ, 0x1 ;  /* 0x0000001717178211 */ /* 0x000fe400078f08ff */
[----:B------:R-:W-:-:S02]  /*7fe0*/  ISETP.GE.AND P3, PT, R19, UR4, PT ;  /* 0x0000000413007c0c */ /* 0x000fc4000bf66270 */
[----:B------:R-:W-:Y:S02]  /*7ff0*/  @!P1 LEA.HI R24, R24, R24, RZ, 0x1 ;  /* 0x0000001818189211 */ /* 0x000fe400078f08ff */
[----:B0-----:R-:W-:Y:S02]  /*8000*/  @!P0 LOP3.LUT R9, R23, 0xfffffffe, RZ, 0xc0, !PT ;  /* 0xfffffffe17098812 */ /* 0x001fe400078ec0ff */
[----:B------:R-:W-:Y:S02]  /*8010*/  @!P2 LEA.HI R18, R18, R18, RZ, 0x1 ;  /* 0x000000121212a211 */ /* 0x000fe400078f08ff */
[----:B-1----:R-:W-:Y:S01]  /*8020*/  @!P1 LOP3.LUT R11, R24, 0xfffffffe, RZ, 0xc0, !PT ;  /* 0xfffffffe180b9812 */ /* 0x002fe200078ec0ff */
[--C-:B------:R-:W-:Y:S01]  /*8030*/  @!P0 IMAD.WIDE R8, R9, 0x4, R2.reuse ;  /* 0x0000000409088825 */ /* 0x100fe200078e0202 */
[----:B------:R-:W-:Y:S02]  /*8040*/  @!P4 LEA.HI R20, R20, R20, RZ, 0x1 ;  /* 0x000000141414c211 */ /* 0x000fe400078f08ff */
[----:B--2---:R-:W-:Y:S01]  /*8050*/  @!P2 LOP3.LUT R13, R18, 0xfffffffe, RZ, 0xc0, !PT ;  /* 0xfffffffe120da812 */ /* 0x004fe200078ec0ff */
[--C-:B------:R-:W-:Y:S01]  /*8060*/  @!P1 IMAD.WIDE R10, R11, 0x4, R2.reuse ;  /* 0x000000040b0a9825 */ /* 0x100fe200078e0202 */
[----:B------:R-:W-:Y:S01]  /*8070*/  @!P3 LEA.HI R19, R19, R19, RZ, 0x1 ;  /* 0x000000131313b211 */ /* 0x000fe200078f08ff */
[----:B------:R0:W-:Y:S01]  /*8080*/  @!P0 ST.E.64 desc[UR42][R8.64], R96 ;  /* 0x0000006008008985 */ /* 0x0001e2000c101b2a */
[----:B------:R-:W-:Y:S01]  /*8090*/  @!P5 LEA.HI R21, R21, R21, RZ, 0x1 ;  /* 0x000000151515d211 */ /* 0x000fe200078f08ff */
[----:B------:R-:W-:Y:S01]  /*80a0*/  @!P2 IMAD.WIDE R12, R13, 0x4, R2 ;  /* 0x000000040d0ca825 */ /* 0x000fe200078e0202 */
[----:B------:R-:W-:Y:S01]  /*80b0*/  @!P3 LOP3.LUT R19, R19, 0xfffffffe, RZ, 0xc0, !PT ;  /* 0xfffffffe1313b812 */ /* 0x000fe200078ec0ff */
[----:B------:R1:W-:Y:S01]  /*80c0*/  @!P1 ST.E.64 desc[UR42][R10.64], R100 ;  /* 0x000000640a009985 */ /* 0x0003e2000c101b2a */
[----:B------:R-:W-:Y:S01]  /*80d0*/  @!P6 LEA.HI R22, R22, R22, RZ, 0x1 ;  /* 0x000000161616e211 */ /* 0x000fe200078f08ff */
[----:B------:R-:W-:Y:S01]  /*80e0*/  VIADD R18, R0, 0xc8 ;  /* 0x000000c800127836 */ /* 0x000fe20000000000 */
[----:B----4-:R-:W-:Y:S01]  /*80f0*/  @!P4 LOP3.LUT R15, R20, 0xfffffffe, RZ, 0xc0, !PT ;  /* 0xfffffffe140fc812 */ /* 0x010fe200078ec0ff */
[----:B------:R-:W-:Y:S01]  /*8100*/  @!P2 ST.E.64 desc[UR42][R12.64], R104 ;  /* 0x000000680c00a985 */ /* 0x000fe2000c101b2a */
[----:B------:R-:W-:Y:S01]  /*8110*/  @!P5 LOP3.LUT R21, R21, 0xfffffffe, RZ, 0xc0, !PT ;  /* 0xfffffffe1515d812 */ /* 0x000fe200078ec0ff */
[----:B------:R-:W-:Y:S01]  /*8120*/  VIADD R20, R0, 0xd8 ;  /* 0x000000d800147836 */ /* 0x000fe20000000000 */
[----:B-----5:R-:W-:-:S02]  /*8130*/  @!P6 LOP3.LUT R17, R22, 0xfffffffe, RZ, 0xc0, !PT ;  /* 0xfffffffe1611e812 */ /* 0x020fc400078ec0ff */
[----:B------:R-:W-:Y:S01]  /*8140*/  ISETP.GE.AND P0, PT, R18, UR4, PT ;  /* 0x0000000412007c0c */ /* 0x000fe2000bf06270 */
[----:B0-----:R-:W-:Y:S01]  /*8150*/  @!P3 IMAD.WIDE R8, R19, 0x4, R2 ;  /* 0x000000041308b825 */ /* 0x001fe200078e0202 */
[----:B------:R-:W-:-:S03]  /*8160*/  ISETP.GE.AND P2, PT, R20, UR4, PT ;  /* 0x0000000414007c0c */ /* 0x000fc6000bf46270 */
[--C-:B-1----:R-:W-:Y:S01]  /*8170*/  @!P4 IMAD.WIDE R10, R15, 0x4, R2.reuse ;  /* 0x000000040f0ac825 */ /* 0x102fe200078e0202 */
[----:B------:R0:W-:Y:S03]  /*8180*/  @!P3 ST.E.64 desc[UR42][R8.64], R108 ;  /* 0x0000006c0800b985 */ /* 0x0001e6000c101b2a */
[--C-:B------:R-:W-:Y:S01]  /*8190*/  @!P5 IMAD.WIDE R14, R21, 0x4, R2.reuse ;  /* 0x00000004150ed825 */ /* 0x100fe200078e0202 */
[----:B------:R1:W-:Y:S03]  /*81a0*/  @!P4 ST.E.64 desc[UR42][R10.64], R112 ;  /* 0x000000700a00c985 */ /* 0x0003e6000c101b2a */
[----:B------:R-:W-:Y:S01]  /*81b0*/  VIADD R19, R0, 0xd0 ;  /* 0x000000d000137836 */ /* 0x000fe20000000000 */
[----:B------:R2:W-:Y:S01]  /*81c0*/  @!P5 ST.E.64 desc[UR42][R14.64], R116 ;  /* 0x000000740e00d985 */ /* 0x0005e2000c101b2a */
[----:B------:R-:W-:Y:S01]  /*81d0*/  @!P6 IMAD.WIDE R16, R17, 0x4, R2 ;  /* 0x000000041110e825 */ /* 0x000fe200078e0202 */
[----:B------:R-:W-:-:S02]  /*81e0*/  @!P0 LEA.HI R18, R18, R18, RZ, 0x1 ;  /* 0x0000001212128211 */ /* 0x000fc400078f08ff */
[----:B------:R-:W-:Y:S01]  /*81f0*/  ISETP.GE.AND P1, PT, R19, UR4, PT ;  /* 0x0000000413007c0c */ /* 0x000fe2000bf26270 */
[C---:B------:R-:W-:Y:S01]  /*8200*/  VIADD R21, R0.reuse, 0xe0 ;  /* 0x000000e000157836 */ /* 0x040fe20000000000 */
[----:B------:R4:W-:Y:S01]  /*8210*/  @!P6 ST.E.64 desc[UR42][R16.64], R120 ;  /* 0x000000781000e985 */ /* 0x0009e2000c101b2a */
[----:B0-----:R-:W-:Y:S01]  /*8220*/  VIADD R9, R0, 0xf8 ;  /* 0x000000f800097836 */ /* 0x001fe20000000000 */
[----:B------:R-:W-:Y:S01]  /*8230*/  @!P2 LEA.HI R20, R20, R20, RZ, 0x1 ;  /* 0x000000141414a211 */ /* 0x000fe200078f08ff */
[C---:B------:R-:W-:Y:S01]  /*8240*/  VIADD R12, R0.reuse, 0xe8 ;  /* 0x000000e8000c7836 */ /* 0x040fe20000000000 */
[----:B------:R-:W-:Y:S01]  /*8250*/  ISETP.GE.AND P3, PT, R21, UR4, PT ;  /* 0x0000000415007c0c */ /* 0x000fe2000bf66270 */
[----:B------:R-:W-:Y:S01]  /*8260*/  VIADD R13, R0, 0xf0 ;  /* 0x000000f0000d7836 */ /* 0x000fe20000000000 */
[----:B------:R-:W-:Y:S02]  /*8270*/  ISETP.GE.AND P6, PT, R9, UR4, PT ;  /* 0x0000000409007c0c */ /* 0x000fe4000bfc6270 */
[----:B------:R-:W-:-:S02]  /*8280*/  ISETP.GE.AND P4, PT, R12, UR4, PT ;  /* 0x000000040c007c0c */ /* 0x000fc4000bf86270 */
[----:B------:R-:W-:Y:S02]  /*8290*/  ISETP.GE.AND P5, PT, R13, UR4, PT ;  /* 0x000000040d007c0c */ /* 0x000fe4000bfa6270 */
[----:B------:R-:W-:-:S04]  /*82a0*/  @!P1 LEA.HI R19, R19, R19, RZ, 0x1 ;  /* 0x0000001313139211 */ /* 0x000fc800078f08ff */
[----:B-1----:R-:W-:Y:S02]  /*82b0*/  @!P1 LOP3.LUT R11, R19, 0xfffffffe, RZ, 0xc0, !PT ;  /* 0xfffffffe130b9812 */ /* 0x002fe400078ec0ff */
[----:B------:R-:W-:Y:S02]  /*82c0*/  @!P3 LEA.HI R21, R21, R21, RZ, 0x1 ;  /* 0x000000151515b211 */ /* 0x000fe400078f08ff */
[----:B------:R-:W-:Y:S02]  /*82d0*/  @!P6 LEA.HI R10, R9, R9, RZ, 0x1 ;  /* 0x00000009090ae211 */ /* 0x000fe400078f08ff */
[----:B------:R-:W-:Y:S02]  /*82e0*/  @!P4 LEA.HI R12, R12, R12, RZ, 0x1 ;  /* 0x0000000c0c0cc211 */ /* 0x000fe400078f08ff */
[----:B------:R-:W-:Y:S02]  /*82f0*/  @!P5 LEA.HI R8, R13, R13, RZ, 0x1 ;  /* 0x0000000d0d08d211 */ /* 0x000fe400078f08ff */
[----:B------:R-:W-:-:S02]  /*8300*/  @!P0 LOP3.LUT R9, R18, 0xfffffffe, RZ, 0xc0, !PT ;  /* 0xfffffffe12098812 */ /* 0x000fc400078ec0ff */
[----:B------:R-:W-:Y:S02]  /*8310*/  @!P2 LOP3.LUT R13, R20, 0xfffffffe, RZ, 0xc0, !PT ;  /* 0xfffffffe140da812 */ /* 0x000fe400078ec0ff */
[----:B--2---:R-:W-:Y:S02]  /*8320*/  @!P3 LOP3.LUT R15, R21, 0xfffffffe, RZ, 0xc0, !PT ;  /* 0xfffffffe150fb812 */ /* 0x004fe400078ec0ff */
[----:B----4-:R-:W-:Y:S01]  /*8330*/  @!P4 LOP3.LUT R17, R12, 0xfffffffe, RZ, 0xc0, !PT ;  /* 0xfffffffe0c11c812 */ /* 0x010fe200078ec0ff */
[--C-:B------:R-:W-:Y:S01]  /*8340*/  @!P2 IMAD.WIDE R12, R13, 0x4, R2.reuse ;  /* 0x000000040d0ca825 */ /* 0x100fe200078e0202 */
[----:B------:R-:W-:Y:S02]  /*8350*/  @!P5 LOP3.LUT R19, R8, 0xfffffffe, RZ, 0xc0, !PT ;  /* 0xfffffffe0813d812 */ /* 0x000fe400078ec0ff */
[----:B------:R-:W-:Y:S01]  /*8360*/  @!P6 LOP3.LUT R21, R10, 0xfffffffe, RZ, 0xc0, !PT ;  /* 0xfffffffe0a15e812 */ /* 0x000fe200078ec0ff */
[----:B------:R-:W-:-:S04]  /*8370*/  @!P0 IMAD.WIDE R8, R9, 0x4, R2 ;  /* 0x0000000409088825 */ /* 0x000fc800078e0202 */
[--C-:B------:R-:W-:Y:S01]  /*8380*/  @!P1 IMAD.WIDE R10, R11, 0x4, R2.reuse ;  /* 0x000000040b0a9825 */ /* 0x100fe200078e0202 */
[----:B------:R0:W-:Y:S03]  /*8390*/  @!P0 ST.E.64 desc[UR42][R8.64], R124 ;  /* 0x0000007c08008985 */ /* 0x0001e6000c101b2a */
[--C-:B------:R-:W-:Y:S01]  /*83a0*/  @!P3 IMAD.WIDE R14, R15, 0x4, R2.reuse ;  /* 0x000000040f0eb825 */ /* 0x100fe200078e0202 */
[----:B------:R0:W-:Y:S03]  /*83b0*/  @!P1 ST.E.64 desc[UR42][R10.64], R128 ;  /* 0x000000800a009985 */ /* 0x0001e6000c101b2a */
[--C-:B------:R-:W-:Y:S01]  /*83c0*/  @!P4 IMAD.WIDE R16, R17, 0x4, R2.reuse ;  /* 0x000000041110c825 */ /* 0x100fe200078e0202 */
[----:B------:R0:W-:Y:S03]  /*83d0*/  @!P2 ST.E.64 desc[UR42][R12.64], R132 ;  /* 0x000000840c00a985 */ /* 0x0001e6000c101b2a */
[--C-:B------:R-:W-:Y:S01]  /*83e0*/  @!P5 IMAD.WIDE R18, R19, 0x4, R2.reuse ;  /* 0x000000041312d825 */ /* 0x100fe200078e0202 */
[----:B------:R0:W-:Y:S03]  /*83f0*/  @!P3 ST.E.64 desc[UR42][R14.64], R136 ;  /* 0x000000880e00b985 */ /* 0x0001e6000c101b2a */
[----:B------:R-:W-:Y:S01]  /*8400*/  @!P6 IMAD.WIDE R2, R21, 0x4, R2 ;  /* 0x000000041502e825 */ /* 0x000fe200078e0202 */
[----:B------:R0:W-:Y:S04]  /*8410*/  @!P4 ST.E.64 desc[UR42][R16.64], R140 ;  /* 0x0000008c1000c985 */ /* 0x0001e8000c101b2a */
[----:B------:R0:W-:Y:S04]  /*8420*/  @!P5 ST.E.64 desc[UR42][R18.64], R144 ;  /* 0x000000901200d985 */ /* 0x0001e8000c101b2a */
[----:B------:R0:W-:Y:S02]  /*8430*/  @!P6 ST.E.64 desc[UR42][R2.64], R148 ;  /* 0x000000940200e985 */ /* 0x0001e4000c101b2a */
.L_x_46:
[----:B------:R-:W-:Y:S05]  /*8440*/  BSYNC B0 ;  /* 0x0000000000007941 */ /* 0x000fea0003800000 */
.L_x_45:
[----:B------:R-:W-:Y:S01]  /*8450*/  VIADD R7, R7, 0x8 ;  /* 0x0000000807077836 */ /* 0x000fe20000000000 */
[----:B0-2---:R0:W2:Y:S04]  /*8460*/  SHFL.IDX PT, R3, R5, 0x1, 0x1c1f ;  /* 0x003c1f0005037f89 */ /* 0x0050a800000e0000 */
[----:B------:R-:W-:Y:S01]  /*8470*/  ISETP.GE.AND P0, PT, R7, R6, PT ;  /* 0x000000060700720c */ /* 0x000fe20003f06270 */
[----:B-1----:R0:W1:-:S12]  /*8480*/  SHFL.IDX PT, R2, R4, 0x1, 0x1c1f ;  /* 0x003c1f0004027f89 */ /* 0x00205800000e0000 */
[----:B0-----:R-:W-:Y:S05]  /*8490*/  @P0 BRA `(.L_x_10) ;  /* 0x00000054006c0947 */ /* 0x001fea0003800000 */
[C---:B------:R-:W-:Y:S01]  /*84a0*/  IADD3 R5, R0.reuse, 0x8, RZ ;  /* 0x0000000800057810 */ /* 0x040fe20007ffe0ff */
[C---:B------:R-:W-:Y:S01]  /*84b0*/  VIADD R7, R0.reuse, 0x10 ;  /* 0x0000001000077836 */ /* 0x040fe20000000000 */
[----:B------:R-:W-:Y:S01]  /*84c0*/  ULDC UR4, c[0x0][0xac8] ;  /* 0x0002b20000047ab9 */ /* 0x000fe20000000800 */
[C---:B------:R-:W-:Y:S01]  /*84d0*/  VIADD R10, R0.reuse, 0x18 ;  /* 0x00000018000a7836 */ /* 0x040fe20000000000 */
[C---:B------:R-:W-:Y:S01]  /*84e0*/  ISETP.GE.AND P0, PT, R0.reuse, UR4, PT ;  /* 0x0000000400007c0c */ /* 0x040fe2000bf06270 */
        /* <DEDUP_REMOVED lines=8> */
[C---:B------:R-:W-:Y:S01]  /*8570*/  VIADD R15, R0.reuse, 0x40 ;  /* 0x00000040000f7836 */ /* 0x040fe20000000000 */
[C---:B------:R-:W-:Y:S01]  /*8580*/  IADD3 R19, R0.reuse, 0x58, RZ ;  /* 0x0000005800137810 */ /* 0x040fe20007ffe0ff */
[----:B------:R-:W-:-:S02]  /*8590*/  VIADD R16, R0, 0x48 ;  /* 0x0000004800107836 */ /* 0x000fc40000000000 */
[C---:B------:R-:W-:Y:S01]  /*85a0*/  @!P0 LEA.HI R4, R0.reuse, R0, RZ, 0x1 ;  /* 0x0000000000048211 */ /* 0x040fe200078f08ff */
[C---:B------:R-:W-:Y:S01]  /*85b0*/  VIADD R18, R0.reuse, 0x50 ;  /* 0x0000005000127836 */ /* 0x040fe20000000000 */
[----:B------:R-:W-:Y:S01]  /*85c0*/  @!P1 LEA.HI R6, R5, R5, RZ, 0x1 ;  /* 0x0000000505069211 */ /* 0x000fe200078f08ff */
[----:B------:R-:W-:Y:S01]  /*85d0*/  VIADD R20, R0, 0x80 ;  /* 0x0000008000147836 */ /* 0x000fe20000000000 */
[----:B------:R-:W-:Y:S02]  /*85e0*/  @!P2 LEA.HI R8, R7, R7, RZ, 0x1 ;  /* 0x000000070708a211 */ /* 0x000fe400078f08ff */
[----:B------:R-:W-:Y:S02]  /*85f0*/  @!P0 LOP3.LUT R5, R4, 0xfffffffe, RZ, 0xc0, !PT ;  /* 0xfffffffe04058812 */ /* 0x000fe400078ec0ff */
[----:B------:R-:W-:Y:S02]  /*8600*/  @!P1 LOP3.LUT R7, R6, 0xfffffffe, RZ, 0xc0, !PT ;  /* 0xfffffffe06079812 */ /* 0x000fe400078ec0ff */
[----:B------:R-:W-:Y:S01]  /*8610*/  @!P2 LOP3.LUT R9, R8, 0xfffffffe, RZ, 0xc0, !PT ;  /* 0xfffffffe0809a812 */ /* 0x000fe200078ec0ff */
[----:B-12---:R-:W-:Y:S01]  /*8620*/  @!P0 IMAD.WIDE R4, R5, 0x4, R2 ;  /* 0x0000000405048825 */ /* 0x006fe200078e0202 */
[----:B------:R-:W-:-:S02]  /*8630*/  ISETP.GE.AND P3, PT, R15, UR4, PT ;  /* 0x000000040f007c0c */ /* 0x000fc4000bf66270 */
[----:B------:R-:W-:Y:S01]  /*8640*/  ISETP.GE.AND P4, PT, R16, UR4, PT ;  /* 0x0000000410007c0c */ /* 0x000fe2000bf86270 */
[--C-:B------:R-:W-:Y:S01]  /*8650*/  @!P1 IMAD.WIDE R6, R7, 0x4, R2.reuse ;  /* 0x0000000407069825 */ /* 0x100fe200078e0202 */
[----:B------:R0:W-:Y:S01]  /*8660*/  @!P0 ST.E.64 desc[UR42][R4.64], R26 ;  /* 0x0000001a04008985 */ /* 0x0001e2000c101b2a */
[----:B------:R-:W-:Y:S02]  /*8670*/  ISETP.GE.AND P0, PT, R12, UR4, PT ;  /* 0x000000040c007c0c */ /* 0x000fe4000bf06270 */
[----:B------:R-:W-:Y:S01]  /*8680*/  @!P2 IMAD.WIDE R8, R9, 0x4, R2 ;  /* 0x000000040908a825 */ /* 0x000fe200078e0202 */
[----:B------:R1:W-:Y:S01]  /*8690*/  @!P1 ST.E.64 desc[UR42][R6.64], R30 ;  /* 0x0000001e06009985 */ /* 0x0003e2000c101b2a */
[----:B------:R-:W-:Y:S02]  /*86a0*/  ISETP.GE.AND P1, PT, R13, UR4, PT ;  /* 0x000000040d007c0c */ /* 0x000fe4000bf26270 */
[----:B------:R-:W-:Y:S01]  /*86b0*/  @!P5 LEA.HI R10, R10, R10, RZ, 0x1 ;  /* 0x0000000a0a0ad211 */ /* 0x000fe200078f08ff */
[----:B------:R2:W-:Y:S01]  /*86c0*/  @!P2 ST.E.64 desc[UR42][R8.64], R34 ;  /* 0x000000220800a985 */ /* 0x0005e2000c101b2a */
[----:B------:R-:W-:-:S02]  /*86d0*/  ISETP.GE.AND P2, PT, R14, UR4, PT ;  /* 0x000000040e007c0c */ /* 0x000fc4000bf46270 */
[----:B------:R-:W-:Y:S02]  /*86e0*/  @!P6 LEA.HI R11, R11, R11, RZ, 0x1 ;  /* 0x0000000b0b0be211 */ /* 0x000fe400078f08ff */
[----:B------:R-:W-:Y:S02]  /*86f0*/  @!P3 LEA.HI R15, R15, R15, RZ, 0x1 ;  /* 0x0000000f0f0fb211 */ /* 0x000fe400078f08ff */
[----:B0-----:R-:W-:Y:S02]  /*8700*/  @!P5 LOP3.LUT R5, R10, 0xfffffffe, RZ, 0xc0, !PT ;  /* 0xfffffffe0a05d812 */ /* 0x001fe400078ec0ff */
[----:B------:R-:W-:Y:S02]  /*8710*/  @!P0 LEA.HI R12, R12, R12, RZ, 0x1 ;  /* 0x0000000c0c0c8211 */ /* 0x000fe400078f08ff */
[----:B-1----:R-:W-:Y:S01]  /*8720*/  @!P6 LOP3.LUT R7, R11, 0xfffffffe, RZ, 0xc0, !PT ;  /* 0xfffffffe0b07e812 */ /* 0x002fe200078ec0ff */
[----:B------:R-:W-:Y:S01]  /*8730*/  @!P5 IMAD.WIDE R4, R5, 0x4, R2 ;  /* 0x000000040504d825 */ /* 0x000fe200078e0202 */
[----:B------:R-:W-:-:S02]  /*8740*/  @!P1 LEA.HI R13, R13, R13, RZ, 0x1 ;  /* 0x0000000d0d0d9211 */ /* 0x000fc400078f08ff */
[----:B------:R-:W-:Y:S01]  /*8750*/  @!P2 LEA.HI R14, R14, R14, RZ, 0x1 ;  /* 0x0000000e0e0ea211 */ /* 0x000fe200078f08ff */
[----:B------:R-:W-:Y:S01]  /*8760*/  @!P6 IMAD.WIDE R6, R7, 0x4, R2 ;  /* 0x000000040706e825 */ /* 0x000fe200078e0202 */
[----:B------:R-:W-:Y:S01]  /*8770*/  @!P4 LEA.HI R16, R16, R16, RZ, 0x1 ;  /* 0x000000101010c211 */ /* 0x000fe200078f08ff */
[----:B------:R0:W-:Y:S01]  /*8780*/  @!P5 ST.E.64 desc[UR42][R4.64], R38 ;  /* 0x000000260400d985 */ /* 0x0001e2000c101b2a */
[----:B--2---:R-:W-:Y:S02]  /*8790*/  @!P0 LOP3.LUT R9, R12, 0xfffffffe, RZ, 0xc0, !PT ;  /* 0xfffffffe0c098812 */ /* 0x004fe400078ec0ff */
[----:B------:R-:W-:Y:S01]  /*87a0*/  @!P1 LOP3.LUT R13, R13, 0xfffffffe, RZ, 0xc0, !PT ;  /* 0xfffffffe0d0d9812 */ /* 0x000fe200078ec0ff */
[----:B------:R1:W-:Y:S01]  /*87b0*/  @!P6 ST.E.64 desc[UR42][R6.64], R42 ;  /* 0x0000002a0600e985 */ /* 0x0003e2000c101b2a */
[----:B------:R-:W-:Y:S01]  /*87c0*/  @!P2 LOP3.LUT R11, R14, 0xfffffffe, RZ, 0xc0, !PT ;  /* 0xfffffffe0e0ba812 */ /* 0x000fe200078ec0ff */
[----:B------:R-:W-:Y:S01]  /*87d0*/  VIADD R14, R0, 0x60 ;  /* 0x00000060000e7836 */ /* 0x000fe20000000000 */
[----:B------:R-:W-:-:S02]  /*87e0*/  @!P3 LOP3.LUT R15, R15, 0xfffffffe, RZ, 0xc0, !PT ;  /* 0xfffffffe0f0fb812 */ /* 0x000fc400078ec0ff */
[----:B------:R-:W-:Y:S01]  /*87f0*/  @!P4 LOP3.LUT R17, R16, 0xfffffffe, RZ, 0xc0, !PT ;  /* 0xfffffffe1011c812 */ /* 0x000fe200078ec0ff */
[----:B------:R-:W-:Y:S01]  /*8800*/  VIADD R16, R0, 0x70 ;  /* 0x0000007000107836 */ /* 0x000fe20000000000 */
[----:B------:R-:W-:Y:S02]  /*8810*/  ISETP.GE.AND P5, PT, R18, UR4, PT ;  /* 0x0000000412007c0c */ /* 0x000fe4000bfa6270 */
[----:B------:R-:W-:Y:S01]  /*8820*/  ISETP.GE.AND P6, PT, R19, UR4, PT ;  /* 0x0000000413007c0c */ /* 0x000fe2000bfc6270 */
[----:B0-----:R-:W-:-:S04]  /*8830*/  @!P0 IMAD.WIDE R4, R9, 0x4, R2 ;  /* 0x0000000409048825 */ /* 0x001fc800078e0202 */
[--C-:B-1----:R-:W-:Y:S01]  /*8840*/  @!P1 IMAD.WIDE R6, R13, 0x4, R2.reuse ;  /* 0x000000040d069825 */ /* 0x102fe200078e0202 */
[----:B------:R0:W-:Y:S01]  /*8850*/  @!P0 ST.E.64 desc[UR42][R4.64], R46 ;  /* 0x0000002e04008985 */ /* 0x0001e2000c101b2a */
[----:B------:R-:W-:Y:S02]  /*8860*/  ISETP.GE.AND P0, PT, R20, UR4, PT ;  /* 0x0000000414007c0c */ /* 0x000fe4000bf06270 */
[--C-:B------:R-:W-:Y:S01]  /*8870*/  @!P2 IMAD.WIDE R8, R11, 0x4, R2.reuse ;  /* 0x000000040b08a825 */ /* 0x100fe200078e0202 */
[----:B------:R1:W-:Y:S01]  /*8880*/  @!P1 ST.E.64 desc[UR42][R6.64], R50 ;  /* 0x0000003206009985 */ /* 0x0003e2000c101b2a */
[----:B------:R-:W-:Y:S02]  /*8890*/  @!P5 LEA.HI R18, R18, R18, RZ, 0x1 ;  /* 0x000000121212d211 */ /* 0x000fe400078f08ff */
[----:B------:R-:W-:Y:S01]  /*88a0*/  @!P3 IMAD.WIDE R10, R15, 0x4, R2 ;  /* 0x000000040f0ab825 */ /* 0x000fe200078e0202 */
[----:B------:R2:W-:Y:S01]  /*88b0*/  @!P2 ST.E.64 desc[UR42][R8.64], R54 ;  /* 0x000000360800a985 */ /* 0x0005e2000c101b2a */
[----:B------:R-:W-:-:S02]  /*88c0*/  ISETP.GE.AND P2, PT, R16, UR4, PT ;  /* 0x0000000410007c0c */ /* 0x000fc4000bf46270 */
[----:B------:R-:W-:Y:S01]  /*88d0*/  @!P4 IMAD.WIDE R12, R17, 0x4, R2 ;  /* 0x00000004110cc825 */ /* 0x000fe200078e0202 */
[----:B------:R4:W-:Y:S01]  /*88e0*/  @!P3 ST.E.64 desc[UR42][R10.64], R58 ;  /* 0x0000003a0a00b985 */ /* 0x0009e2000c101b2a */
[----:B------:R-:W-:Y:S02]  /*88f0*/  @!P6 LEA.HI R19, R19, R19, RZ, 0x1 ;  /* 0x000000131313e211 */ /* 0x000fe400078f08ff */
[C---:B------:R-:W-:Y:S01]  /*8900*/  VIADD R15, R0.reuse, 0x68 ;  /* 0x00000068000f7836 */ /* 0x040fe20000000000 */
[----:B------:R5:W-:Y:S01]  /*8910*/  @!P4 ST.E.64 desc[UR42][R12.64], R62 ;  /* 0x0000003e0c00c985 */ /* 0x000be2000c101b2a */
[----:B------:R-:W-:Y:S01]  /*8920*/  VIADD R17, R0, 0x78 ;  /* 0x0000007800117836 */ /* 0x000fe20000000000 */
[----:B------:R-:W-:Y:S02]  /*8930*/  ISETP.GE.AND P4, PT, R14, UR4, PT ;  /* 0x000000040e007c0c */ /* 0x000fe4000bf86270 */
[----:B------:R-:W-:Y:S02]  /*8940*/  ISETP.GE.AND P3, PT, R15, UR4, PT ;  /* 0x000000040f007c0c */ /* 0x000fe4000bf66270 */
[----:B------:R-:W-:-:S02]  /*8950*/  ISETP.GE.AND P1, PT, R17, UR4, PT ;  /* 0x0000000411007c0c */ /* 0x000fc4000bf26270 */
[----:B0-----:R-:W-:Y:S01]  /*8960*/  @!P5 LOP3.LUT R5, R18, 0xfffffffe, RZ, 0xc0, !PT ;  /* 0xfffffffe1205d812 */ /* 0x001fe200078ec0ff */
[C---:B------:R-:W-:Y:S01]  /*8970*/  VIADD R18, R0.reuse, 0x88 ;  /* 0x0000008800127836 */ /* 0x040fe20000000000 */
        /* <DEDUP_REMOVED lines=14> */
[----:B----4-:R-:W-:Y:S02]  /*8a60*/  @!P2 LOP3.LUT R11, R16, 0xfffffffe, RZ, 0xc0, !PT ;  /* 0xfffffffe100ba812 */ /* 0x010fe400078ec0ff */
[----:B------:R-:W-:Y:S02]  /*8a70*/  @!P1 LOP3.LUT R17, R17, 0xfffffffe, RZ, 0xc0, !PT ;  /* 0xfffffffe11119812 */ /* 0x000fe400078ec0ff */
[----:B-----5:R-:W-:Y:S01]  /*8a80*/  @!P0 LOP3.LUT R13, R20, 0xfffffffe, RZ, 0xc0, !PT ;  /* 0xfffffffe140d8812 */ /* 0x020fe200078ec0ff */
[----:B------:R-:W-:Y:S01]  /*8a90*/  VIADD R20, R0, 0xb8 ;  /* 0x000000b800147836 */ /* 0x000fe20000000000 */
[----:B------:R-:W-:Y:S01]  /*8aa0*/  ISETP.GE.AND P6, PT, R18, UR4, PT ;  /* 0x0000000412007c0c */ /* 0x000fe2000bfc6270 */
[----:B0-----:R-:W-:Y:S01]  /*8ab0*/  @!P4 IMAD.WIDE R4, R9, 0x4, R2 ;  /* 0x000000040904c825 */ /* 0x001fe200078e0202 */
[----:B------:R-:W-:-:S02]  /*8ac0*/  ISETP.GE.AND P5, PT, R19, UR4, PT ;  /* 0x0000000413007c0c */ /* 0x000fc4000bfa6270 */
[----:B------:R-:W-:Y:S01]  /*8ad0*/  IADD3 R16, R0, 0xa8, RZ ;  /* 0x000000a800107810 */ /* 0x000fe20007ffe0ff */
[--C-:B-1----:R-:W-:Y:S01]  /*8ae0*/  @!P3 IMAD.WIDE R6, R15, 0x4, R2.reuse ;  /* 0x000000040f06b825 */ /* 0x102fe200078e0202 */
[----:B------:R0:W-:Y:S03]  /*8af0*/  @!P4 ST.E.64 desc[UR42][R4.64], R74 ;  /* 0x0000004a0400c985 */ /* 0x0001e6000c101b2a */
        /* <DEDUP_REMOVED lines=12> */
[----:B------:R-:W-:Y:S02]  /*8bc0*/  ISETP.GE.AND P0, PT, R14, UR4, PT ;  /* 0x000000040e007c0c */ /* 0x000fe4000bf06270 */
[----:B------:R-:W-:Y:S02]  /*8bd0*/  ISETP.GE.AND P4, PT, R15, UR4, PT ;  /* 0x000000040f007c0c */ /* 0x000fe4000bf86270 */
[----:B------:R-:W-:-:S02]  /*8be0*/  ISETP.GE.AND P2, PT, R17, UR4, PT ;  /* 0x0000000411007c0c */ /* 0x000fc4000bf46270 */
[----:B------:R-:W-:Y:S02]  /*8bf0*/  @!P5 LEA.HI R19, R19, R19, RZ, 0x1 ;  /* 0x000000131313d211 */ /* 0x000fe400078f08ff */
        /* <DEDUP_REMOVED lines=42> */
[----:B0-----:R-:W-:Y:S02]  /*8ea0*/  @!P5 LOP3.LUT R5, R18, 0xfffffffe, RZ, 0xc0, !PT ;  /* 0xfffffffe1205d812 */ /* 0x001fe400078ec0ff */
        /* <DEDUP_REMOVED lines=12> */
[----:B----4-:R-:W-:Y:S02]  /*8f70*/  @!P2 LOP3.LUT R11, R16, 0xfffffffe, RZ, 0xc0, !PT ;  /* 0xfffffffe100ba812 */ /* 0x010fe400078ec0ff */
[----:B------:R-:W-:Y:S02]  /*8f80*/  @!P3 LOP3.LUT R17, R17, 0xfffffffe, RZ, 0xc0, !PT ;  /* 0xfffffffe1111b812 */ /* 0x000fe400078ec0ff */
[----:B-----5:R-:W-:Y:S02]  /*8f90*/  @!P4 LOP3.LUT R13, R20, 0xfffffffe, RZ, 0xc0, !PT ;  /* 0xfffffffe140dc812 */ /* 0x020fe400078ec0ff */
[----:B------:R-:W-:Y:S01]  /*8fa0*/  IADD3 R0, R0, 0xf8, RZ ;  /* 0x000000f800007810 */ /* 0x000fe20007ffe0ff */
[----:B0-----:R-:W-:-:S04]  /*8fb0*/  @!P0 IMAD.WIDE R4, R9, 0x4, R2 ;  /* 0x0000000409048825 */ /* 0x001fc800078e0202 */
[--C-:B-1----:R-:W-:Y:S01]  /*8fc0*/  @!P1 IMAD.WIDE R6, R15, 0x4, R2.reuse ;  /* 0x000000040f069825 */ /* 0x102fe200078e0202 */
[----:B------:R0:W-:Y:S01]  /*8fd0*/  @!P0 ST.E.64 desc[UR42][R4.64], R130 ;  /* 0x0000008204008985 */ /* 0x0001e2000c101b2a */
[----:B------:R-:W-:Y:S02]  /*8fe0*/  ISETP.GE.AND P0, PT, R0, UR4, PT ;  /* 0x0000000400007c0c */ /* 0x000fe4000bf06270 */
[--C-:B------:R-:W-:Y:S01]  /*8ff0*/  @!P2 IMAD.WIDE R8, R11, 0x4, R2.reuse ;  /* 0x000000040b08a825 */ /* 0x100fe200078e0202 */
[----:B------:R0:W-:Y:S03]  /*9000*/  @!P1 ST.E.64 desc[UR42][R6.64], R134 ;  /* 0x0000008606009985 */ /* 0x0001e6000c101b2a */
[--C-:B------:R-:W-:Y:S01]  /*9010*/  @!P3 IMAD.WIDE R10, R17, 0x4, R2.reuse ;  /* 0x00000004110ab825 */ /* 0x100fe200078e0202 */
[----:B------:R0:W-:Y:S03]  /*9020*/  @!P2 ST.E.64 desc[UR42][R8.64], R138 ;  /* 0x0000008a0800a985 */ /* 0x0001e6000c101b2a */
[----:B------:R-:W-:Y:S01]  /*9030*/  @!P4 IMAD.WIDE R12, R13, 0x4, R2 ;  /* 0x000000040d0cc825 */ /* 0x000fe200078e0202 */
[----:B------:R0:W-:Y:S04]  /*9040*/  @!P3 ST.E.64 desc[UR42][R10.64], R142 ;  /* 0x0000008e0a00b985 */ /* 0x0001e8000c101b2a */
[----:B------:R0:W-:Y:S01]  /*9050*/  @!P4 ST.E.64 desc[UR42][R12.64], R146 ;  /* 0x000000920c00c985 */ /* 0x0001e2000c101b2a */
[----:B------:R-:W-:Y:S05]  /*9060*/  @P0 BRA `(.L_x_10) ;  /* 0x0000004800780947 */ /* 0x000fea0003800000 */
[----:B------:R-:W-:-:S04]  /*9070*/  LEA.HI R0, R0, R0, RZ, 0x1 ;  /* 0x0000000000007211 */ /* 0x000fc800078f08ff */
[----:B0-----:R-:W-:-:S05]  /*9080*/  LOP3.LUT R5, R0, 0xfffffffe, RZ, 0xc0, !PT ;  /* 0xfffffffe00057812 */ /* 0x001fca00078ec0ff */
[----:B------:R-:W-:-:S05]  /*9090*/  IMAD.WIDE R2, R5, 0x4, R2 ;  /* 0x0000000405027825 */ /* 0x000fca00078e0202 */
[----:B------:R0:W-:Y:S01]  /*90a0*/  ST.E.64 desc[UR42][R2.64], R150 ;  /* 0x0000009602007985 */ /* 0x0001e2000c101b2a */
[----:B------:R-:W-:Y:S05]  /*90b0*/  BRA `(.L_x_10) ;  /* 0x0000004800647947 */ /* 0x000fea0003800000 */
.L_x_43:
[----:B------:R-:W2:Y:S02]  /*90c0*/  S2R R0, SR_TID.X ;  /* 0x0000000000007919 */ /* 0x000ea40000002100 */
[----:B--2---:R-:W-:-:S05]  /*90d0*/  VIADD R3, R0, 0xffffff80 ;  /* 0xffffff8000037836 */ /* 0x004fca0000000000 */
[----:B------:R-:W-:-:S13]  /*90e0*/  ISETP.GT.AND P0, PT, R3, 0x3f, PT ;  /* 0x0000003f0300780c */ /* 0x000fda0003f04270 */
[----:B------:R-:W-:Y:S05]  /*90f0*/  @P0 BRA `(.L_x_10) ;  /* 0x0000004800540947 */ /* 0x000fea0003800000 */
[----:B------:R-:W2:Y:S01]  /*9100*/  S2R R3, SR_CTAID.X ;  /* 0x0000000000037919 */ /* 0x000ea20000002500 */
[----:B------:R-:W4:Y:S01]  /*9110*/  LDC R8, c[0x0][0xbe8] ;  /* 0x0002fa00ff087b82 */ /* 0x000f220000000800 */
[----:B------:R-:W-:Y:S01]  /*9120*/  ULDC UR4, c[0x0][0xa88] ;  /* 0x0002a20000047ab9 */ /* 0x000fe20000000800 */
[----:B--2---:R-:W-:Y:S02]  /*9130*/  IMAD R0, R3, 0x40, R0 ;  /* 0x0000004003007824 */ /* 0x004fe400078e0200 */
[----:B----4-:R-:W-:Y:S02]  /*9140*/  IMAD R3, R8, UR4, RZ ;  /* 0x0000000408037c24 */ /* 0x010fe4000f8e02ff */
[----:B------:R-:W-:-:S05]  /*9150*/  VIADD R0, R0, 0xffffff80 ;  /* 0xffffff8000007836 */ /* 0x000fca0000000000 */
[----:B------:R-:W-:-:S13]  /*9160*/  ISETP.GE.AND P0, PT, R0, R3, PT ;  /* 0x000000030000720c */ /* 0x000fda0003f06270 */
[----:B------:R-:W-:Y:S05]  /*9170*/  @P0 BRA `(.L_x_10) ;  /* 0x0000004800340947 */ /* 0x000fea0003800000 */
[----:B------:R-:W-:Y:S01]  /*9180*/  ISETP.NE.AND P0, PT, R8, 0x1, PT ;  /* 0x000000010800780c */ /* 0x000fe20003f05270 */
[----:B------:R-:W2:Y:S01]  /*9190*/  S2UR UR4, SR_CTAID.Z ;  /* 0x00000000000479c3 */ /* 0x000ea20000002700 */
[--C-:B------:R-:W-:Y:S01]  /*91a0*/  SHF.R.S32.HI R3, RZ, 0x1f, R2.reuse ;  /* 0x0000001fff037819 */ /* 0x100fe20000011402 */
[----:B------:R-:W-:Y:S01]  /*91b0*/  ULDC.64 UR6, c[0x0][0xbd0] ;  /* 0x0002f40000067ab9 */ /* 0x000fe20000000a00 */
[----:B------:R-:W-:Y:S02]  /*91c0*/  IMAD.MOV R7, RZ, RZ, -R2 ;  /* 0x000000ffff077224 */ /* 0x000fe400078e0a02 */
[----:B01----:R-:W-:-:S03]  /*91d0*/  IMAD.WIDE.U32 R4, R2, UR6, RZ ;  /* 0x0000000602047c25 */ /* 0x003fc6000f8e00ff */
[----:B------:R-:W0:Y:S01]  /*91e0*/  LDC.64 R12, c[0x0][0xbd8] ;  /* 0x0002f600ff0c7b82 */ /* 0x000e220000000a00 */
[----:B------:R-:W-:-:S04]  /*91f0*/  IMAD R3, R3, UR6, RZ ;  /* 0x0000000603037c24 */ /* 0x000fc8000f8e02ff */
[----:B------:R-:W-:Y:S02]  /*9200*/  IMAD R3, R2, UR7, R3 ;  /* 0x0000000702037c24 */ /* 0x000fe4000f8e0203 */
[----:B------:R-:W-:Y:S01]  /*9210*/  IMAD.MOV.U32 R2, RZ, RZ, R4 ;  /* 0x000000ffff027224 */ /* 0x000fe200078e0004 */
[----:B------:R-:W1:Y:S01]  /*9220*/  @P0 LDC R9, c[0x0][0xbec] ;  /* 0x0002fb00ff090b82 */ /* 0x000e620000000800 */
[----:B------:R-:W-:Y:S02]  /*9230*/  IMAD.IADD R3, R5, 0x1, R3 ;  /* 0x0000000105037824 */ /* 0x000fe400078e0203 */
[----:B------:R-:W-:-:S05]  /*9240*/  IMAD.MOV.U32 R5, RZ, RZ, R0 ;  /* 0x000000ffff057224 */ /* 0x000fca00078e0000 */
[----:B------:R-:W4:Y:S01]  /*9250*/  S2UR UR8, SR_CTAID.Y ;  /* 0x00000000000879c3 */ /* 0x000f220000002600 */
[----:B--2---:R-:W-:-:S07]  /*9260*/  USHF.R.S32.HI UR5, URZ, 0x1f, UR4 ;  /* 0x0000001f3f057899 */ /* 0x004fce0008011404 */
[----:B------:R-:W4:Y:S01]  /*9270*/  LDC R10, c[0x0][0xc50] ;  /* 0x00031400ff0a7b82 */ /* 0x000f220000000800 */
[C---:B0-----:R-:W-:Y:S02]  /*9280*/  IMAD R14, R12.reuse, UR5, RZ ;  /* 0x000000050c0e7c24 */ /* 0x041fe4000f8e02ff */
[----:B------:R-:W-:-:S04]  /*9290*/  IMAD.WIDE.U32 R2, R12, UR4, R2 ;  /* 0x000000040c027c25 */ /* 0x000fc8000f8e0002 */
[----:B------:R-:W-:Y:S01]  /*92a0*/  IMAD R13, R13, UR4, R14 ;  /* 0x000000040d0d7c24 */ /* 0x000fe2000f8e020e */
[----:B------:R-:W0:Y:S01]  /*92b0*/  @P0 LDC R11, c[0x0][0xbf0] ;  /* 0x0002fc00ff0b0b82 */ /* 0x000e220000000800 */
[----:B-1----:R-:W-:Y:S01]  /*92c0*/  @P0 IMAD.HI.U32 R6, R0, R9, RZ ;  /* 0x0000000900060227 */ /* 0x002fe200078e00ff */
[----:B------:R-:W-:-:S03]  /*92d0*/  ULDC.64 UR4, c[0x0][0xbe0] ;  /* 0x0002f80000047ab9 */ /* 0x000fc60000000a00 */
[----:B------:R-:W-:Y:S02]  /*92e0*/  IMAD.IADD R3, R13, 0x1, R3 ;  /* 0x000000010d037824 */ /* 0x000fe400078e0203 */
[----:B----4-:R-:W-:-:S04]  /*92f0*/  IMAD R9, R10, R7, UR8 ;  /* 0x000000080a097e24 */ /* 0x010fc8000f8e0207 */
[----:B------:R-:W-:Y:S01]  /*9300*/  IMAD.WIDE.U32 R2, R9, UR4, R2 ;  /* 0x0000000409027c25 */ /* 0x000fe2000f8e0002 */
[----:B------:R-:W-:Y:S02]  /*9310*/  SHF.R.S32.HI R4, RZ, 0x1f, R9 ;  /* 0x0000001fff047819 */ /* 0x000fe40000011409 */
[----:B0-----:R-:W-:-:S03]  /*9320*/  @P0 SHF.R.U32.HI R5, RZ, R11, R6 ;  /* 0x0000000bff050219 */ /* 0x001fc60000011606 */
[----:B------:R-:W-:Y:S01]  /*9330*/  IMAD R4, R4, UR4, RZ ;  /* 0x0000000404047c24 */ /* 0x000fe2000f8e02ff */
[----:B------:R-:W-:Y:S01]  /*9340*/  IADD3 R2, P0, R5, R2, RZ ;  /* 0x0000000205027210 */ /* 0x000fe20007f1e0ff */
[--C-:B------:R-:W-:Y:S02]  /*9350*/  IMAD.MOV R7, RZ, RZ, -R5.reuse ;  /* 0x000000ffff077224 */ /* 0x100fe400078e0a05 */
[----:B------:R-:W-:Y:S01]  /*9360*/  IMAD R4, R9, UR5, R4 ;  /* 0x0000000509047c24 */ /* 0x000fe2000f8e0204 */
[----:B------:R-:W-:Y:S01]  /*9370*/  SHF.R.S32.HI R9, RZ, 0x1f, R5 ;  /* 0x0000001fff097819 */ /* 0x000fe20000011405 */
[----:B------:R-:W-:Y:S01]  /*9380*/  IMAD R7, R8, R7, R0 ;  /* 0x0000000708077224 */ /* 0x000fe200078e0200 */
[----:B------:R-:W-:Y:S02]  /*9390*/  ULDC.64 UR4, c[0x0][0xbc8] ;  /* 0x0002f20000047ab9 */ /* 0x000fe40000000a00 */
[----:B------:R-:W-:Y:S02]  /*93a0*/  IADD3.X R3, R9, R3, R4, P0, !PT ;  /* 0x0000000309037210 */ /* 0x000fe400007fe404 */
[----:B------:R-:W-:Y:S01]  /*93b0*/  SHF.R.S32.HI R0, RZ, 0x1f, R7 ;  /* 0x0000001fff007819 */ /* 0x000fe20000011407 */
[----:B------:R-:W-:-:S04]  /*93c0*/  IMAD.WIDE.U32 R2, R7, UR4, R2 ;  /* 0x0000000407027c25 */ /* 0x000fc8000f8e0002 */
[----:B------:R-:W-:-:S04]  /*93d0*/  IMAD R0, R0, UR4, RZ ;  /* 0x0000000400007c24 */ /* 0x000fc8000f8e02ff */
[----:B------:R-:W-:Y:S01]  /*93e0*/  IMAD R5, R7, UR5, R0 ;  /* 0x0000000507057c24 */ /* 0x000fe2000f8e0200 */
[----:B------:R-:W-:Y:S02]  /*93f0*/  ULDC.64 UR4, c[0x0][0xba8] ;  /* 0x0002ea0000047ab9 */ /* 0x000fe40000000a00 */
[----:B------:R-:W-:Y:S02]  /*9400*/  LEA R4, P0, R2, UR4, 0x2 ;  /* 0x0000000402047c11 */ /* 0x000fe4000f8010ff */
[----:B------:R-:W-:-:S04]  /*9410*/  IADD3 R3, R3, R5, RZ ;  /* 0x0000000503037210 */ /* 0x000fc80007ffe0ff */
[----:B------:R-:W-:Y:S01]  /*9420*/  LEA.HI.X R5, R2, UR5, R3, 0x2, P0 ;  /* 0x0000000502057c11 */ /* 0x000fe200080f1403 */
[----:B------:R-:W-:-:S05]  /*9430*/  IMAD.MOV.U32 R3, RZ, RZ, -0x800000 ;  /* 0xff800000ff037424 */ /* 0x000fca00078e00ff */
[----:B------:R0:W-:Y:S01]  /*9440*/  STG.E desc[UR42][R4.64], R3 ;  /* 0x0000000304007986 */ /* 0x0001e2000c10192a */
[----:B------:R-:W-:Y:S05]  /*9450*/  BRA `(.L_x_10) ;  /* 0x00000044007c7947 */ /* 0x000fea0003800000 */
.L_x_8:
[----:B------:R-:W-:-:S08]  /*9460*/  NOP ;  /* 0x0000000000007918 */ /* 0x000fd00000000000 */
[----:B-1----:R-:W0:-:S00]  /*9470*/  USETMAXREG.DEALLOC.CTAPOOL 0x18 ;  /* 0x00000018000079c8 */ /* 0x002e0000080e0500 */
[----:B0-----:R-:W-:Y:S01]  /*9480*/  LOP3.LUT R19, R0, 0x3, RZ, 0xc0, !PT ;  /* 0x0000000300137812 */ /* 0x001fe200078ec0ff */
[----:B------:R-:W0:Y:S05]  /*9490*/  S2R R17, SR_CTAID.Z ;  /* 0x0000000000117919 */ /* 0x000e2a0000002700 */
[----:B------:R-:W1:Y:S01]  /*94a0*/  S2UR UR6, SR_CTAID.Y ;  /* 0x00000000000679c3 */ /* 0x000e620000002600 */
[----:B------:R-:W2:Y:S02]  /*94b0*/  SHFL.IDX PT, R0, R19, RZ, 0x1f ;  /* 0x00001fff13007589 */ /* 0x000ea400000e0000 */
[----:B--2---:R-:W-:-:S13]  /*94c0*/  ISETP.NE.AND P0, PT, R0, RZ, PT ;  /* 0x000000ff0000720c */ /* 0x004fda0003f05270 */
[----:B01----:R-:W-:Y:S05]  /*94d0*/  @!P0 BRA `(.L_x_47) ;  /* 0x0000000000288947 */ /* 0x003fea0003800000 */
[----:B------:R-:W-:Y:S01]  /*94e0*/  ULDC UR7, c[0x0][0xc50] ;  /* 0x0003140000077ab9 */ /* 0x000fe20000000800 */
[----:B------:R-:W-:Y:S01]  /*94f0*/  UMOV UR36, UR6 ;  /* 0x0000000600247c82 */ /* 0x000fe20008000000 */
[----:B------:R-:W-:-:S06]  /*9500*/  UISETP.NE.AND UP0, UPT, UR7, 0x1, UPT ;  /* 0x000000010700788c */ /* 0x000fcc000bf05270 */
[----:B------:R-:W-:-:S13]  /*9510*/  PLOP3.LUT P0, PT, PT, PT, UP0, 0x80, 0x0 ;  /* 0x000000000000781c */ /* 0x000fda0003f0f008 */
[----:B------:R-:W-:Y:S05]  /*9520*/  @!P0 BRA `(.L_x_48) ;  /* 0x0000000000308947 */ /* 0x000fea0003800000 */
[----:B------:R-:W-:Y:S01]  /*9530*/  ULDC UR4, c[0x0][0xc54] ;  /* 0x0003150000047ab9 */ /* 0x000fe20000000800 */
[----:B------:R-:W-:Y:S01]  /*9540*/  ULDC UR36, c[0x0][0xc58] ;  /* 0x0003160000247ab9 */ /* 0x000fe20000000800 */
[----:B------:R-:W-:-:S04]  /*9550*/  UIMAD.WIDE.U32 UR4, UR6, UR4, URZ ;  /* 0x00000004060472a5 */ /* 0x000fc8000f8e003f */
[----:B------:R-:W-:Y:S01]  /*9560*/  USHF.R.U32.HI UR36, URZ, UR36, UR5 ;  /* 0x000000243f247299 */ /* 0x000fe20008011605 */
[----:B------:R-:W-:Y:S11]  /*9570*/  BRA `(.L_x_48) ;  /* 0x00000000001c7947 */ /* 0x000ff60003800000 */
.L_x_47:
[----:B------:R-:W-:Y:S01]  /*9580*/  ULDC UR7, c[0x0][0xc50] ;  /* 0x0003140000077ab9 */ /* 0x000fe20000000800 */
[----:B------:R-:W-:Y:S01]  /*9590*/  UMOV UR36, UR6 ;  /* 0x0000000600247c82 */ /* 0x000fe20008000000 */
[----:B------:R-:W-:-:S11]  /*95a0*/  UISETP.NE.AND UP0, UPT, UR7, 0x1, UPT ;  /* 0x000000010700788c */ /* 0x000fd6000bf05270 */
[----:B------:R-:W-:Y:S01]  /*95b0*/  @UP0 ULDC UR4, c[0x0][0xc54] ;  /* 0x0003150000040ab9 */ /* 0x000fe20000000800 */
[----:B------:R-:W-:Y:S01]  /*95c0*/  @UP0 ULDC UR8, c[0x0][0xc58] ;  /* 0x0003160000080ab9 */ /* 0x000fe20000000800 */
[----:B------:R-:W-:-:S04]  /*95d0*/  UIMAD.WIDE.U32 UR4, UR6, UR4, URZ ;  /* 0x00000004060472a5 */ /* 0x000fc8000f8e003f */
[----:B------:R-:W-:-:S12]  /*95e0*/  @UP0 USHF.R.U32.HI UR36, URZ, UR8, UR5 ;  /* 0x000000083f240299 */ /* 0x000fd80008011605 */
.L_x_48:
[----:B------:R-:W-:Y:S01]  /*95f0*/  ISETP.GE.AND P0, PT, R17, RZ, PT ;  /* 0x000000ff1100720c */ /* 0x000fe20003f06270 */
[----:B------:R-:W-:Y:S01]  /*9600*/  UIADD3 UR4, -UR36, URZ, URZ ;  /* 0x0000003f24047290 */ /* 0x000fe2000fffe13f */
[----:B------:R-:W-:Y:S02]  /*9610*/  IMAD.MOV.U32 R0, RZ, RZ, 0x1 ;  /* 0x00000001ff007424 */ /* 0x000fe400078e00ff */
[----:B------:R-:W-:Y:S01]  /*9620*/  IMAD.MOV.U32 R6, RZ, RZ, RZ ;  /* 0x000000ffff067224 */ /* 0x000fe200078e00ff */
[----:B------:R-:W-:Y:S01]  /*9630*/  UIMAD UR4, UR7, UR4, UR6 ;  /* 0x00000004070472a4 */ /* 0x000fe2000f8e0206 */
[----:B------:R-:W-:-:S07]  /*9640*/  IMAD.MOV.U32 R9, RZ, RZ, 0x1 ;  /* 0x00000001ff097424 */ /* 0x000fce00078e00ff */
[----:B------:R-:W-:Y:S05]  /*9650*/  @!P0 BRA `(.L_x_49) ;  /* 0x00000040003c8947 */ /* 0x000fea0003800000 */
[----:B------:R-:W-:Y:S01]  /*9660*/  ULDC.64 UR6, c[0x0][0x418] ;  /* 0x0001060000067ab9 */ /* 0x000fe20000000a00 */
[----:B------:R-:W-:Y:S01]  /*9670*/  ULDC UR5, c[0x0][0x424] ;  /* 0x0001090000057ab9 */ /* 0x000fe20000000800 */
[----:B------:R-:W-:Y:S01]  /*9680*/  UISETP.NE.U32.AND UP0, UPT, UR6, URZ, UPT ;  /* 0x0000003f0600728c */ /* 0x000fe2000bf05070 */
[----:B------:R0:W-:Y:S01]  /*9690*/  STL [R1+0xc], RZ ;  /* 0x00000cff01007387 */ /* 0x0001e20000100800 */
[----:B------:R-:W-:Y:S02]  /*96a0*/  ULOP3.LUT UR40, UR4, 0xffff, URZ, 0xc0, !UPT ;  /* 0x0000ffff04287892 */ /* 0x000fe4000f8ec03f */
[----:B------:R-:W-:Y:S01]  /*96b0*/  UISETP.NE.AND.EX UP0, UPT, UR7, URZ, UPT, UP0 ;  /* 0x0000003f0700728c */ /* 0x000fe2000bf05300 */
[----:B------:R-:W-:-:S03]  /*96c0*/  ULDC UR6, c[0x0][0x2f0] ;  /* 0x0000bc0000067ab9 */ /* 0x000fc60000000800 */
[----:B------:R-:W-:-:S04]  /*96d0*/  USEL UR5, UR5, 0x1, UP0 ;  /* 0x0000000105057887 */ /* 0x000fc80008000000 */
[----:B------:R-:W-:-:S04]  /*96e0*/  UIMAD UR5, UR5, UR6, URZ ;  /* 0x00000006050572a4 */ /* 0x000fc8000f8e023f */
[----:B------:R-:W-:Y:S02]  /*96f0*/  UISETP.GE.AND UP0, UPT, UR5, 0x1, UPT ;  /* 0x000000010500788c */ /* 0x000fe4000bf06270 */
[----:B------:R-:W-:-:S04]  /*9700*/  UIADD3 UR5, UR5, 0x3f, URZ ;  /* 0x0000003f05057890 */ /* 0x000fc8000fffe03f */
[----:B------:R-:W-:Y:S01]  /*9710*/  PLOP3.LUT P0, PT, PT, PT, UP0, 0x80, 0x0 ;  /* 0x000000000000781c */ /* 0x000fe20003f0f008 */
[----:B------:R-:W-:-:S04]  /*9720*/  USHF.R.S32.HI UR6, URZ, 0x1f, UR5 ;  /* 0x0000001f3f067899 */ /* 0x000fc80008011405 */
[----:B------:R-:W-:-:S04]  /*9730*/  ULEA.HI UR6, UR6, UR5, URZ, 0x6 ;  /* 0x0000000506067291 */ /* 0x000fc8000f8f303f */
[----:B------:R-:W-:-:S04]  /*9740*/  USHF.R.S32.HI UR39, URZ, 0x6, UR6 ;  /* 0x000000063f277899 */ /* 0x000fc80008011406 */
[----:B0-----:R-:W-:Y:S08]  /*9750*/  @!P0 BRA `(.L_x_50) ;  /* 0x00000000007c8947 */ /* 0x001ff00003800000 */
[----:B------:R-:W-:-:S04]  /*9760*/  USHF.R.U32.HI UR4, URZ, 0x10, UR4 ;  /* 0x000000103f047899 */ /* 0x000fc80008011604 */
[----:B------:R-:W-:-:S11]  /*9770*/  UISETP.NE.AND UP0, UPT, UR4, URZ, UPT ;  /* 0x0000003f0400728c */ /* 0x000fd6000bf05270 */
[----:B------:R-:W-:Y:S02]  /*9780*/  @!UP0 ULDC UR4, c[0x0][0x9f0] ;  /* 0x00027c0000048ab9 */ /* 0x000fe40000000800 */
[----:B------:R-:W-:Y:S01]  /*9790*/  IMAD.U32 R6, RZ, RZ, UR4 ;  /* 0x00000004ff067e24 */ /* 0x000fe2000f8e00ff */
[----:B------:R-:W-:-:S04]  /*97a0*/  UIADD3 UR5, UR39, -0x1, UR4 ;  /* 0xffffffff27057890 */ /* 0x000fc8000fffe004 */
[-C--:B------:R-:W-:Y:S02]  /*97b0*/  IABS R4, R6.reuse ;  /* 0x0000000600047213 */ /* 0x080fe40000000000 */
[----:B------:R-:W-:Y:S02]  /*97c0*/  IABS R6, R6 ;  /* 0x0000000600067213 */ /* 0x000fe40000000000 */
[----:B------:R-:W0:Y:S08]  /*97d0*/  I2F.RP R5, R4 ;  /* 0x0000000400057306 */ /* 0x000e300000209400 */
[----:B0-----:R-:W0:Y:S02]  /*97e0*/  MUFU.RCP R5, R5 ;  /* 0x0000000500057308 */ /* 0x001e240000001000 */
[----:B0-----:R-:W-:Y:S01]  /*97f0*/  VIADD R2, R5, 0xffffffe ;  /* 0x0ffffffe05027836 */ /* 0x001fe20000000000 */
[----:B------:R-:W-:-:S05]  /*9800*/  IADD3 R5, RZ, -R6, RZ ;  /* 0x80000006ff057210 */ /* 0x000fca0007ffe0ff */
[----:B------:R0:W1:Y:S02]  /*9810*/  F2I.FTZ.U32.TRUNC.NTZ R3, R2 ;  /* 0x0000000200037305 */ /* 0x000064000021f000 */
[----:B0-----:R-:W-:Y:S02]  /*9820*/  IMAD.MOV.U32 R2, RZ, RZ, RZ ;  /* 0x000000ffff027224 */ /* 0x001fe400078e00ff */
[----:B-1----:R-:W-:-:S04]  /*9830*/  IMAD.MOV R7, RZ, RZ, -R3 ;  /* 0x000000ffff077224 */ /* 0x002fc800078e0a03 */
[----:B------:R-:W-:-:S04]  /*9840*/  IMAD R7, R7, R4, RZ ;  /* 0x0000000407077224 */ /* 0x000fc800078e02ff */
[----:B------:R-:W-:-:S04]  /*9850*/  IMAD.HI.U32 R3, R3, R7, R2 ;  /* 0x0000000703037227 */ /* 0x000fc800078e0002 */
[----:B------:R-:W-:Y:S01]  /*9860*/  IMAD.U32 R7, RZ, RZ, UR5 ;  /* 0x00000005ff077e24 */ /* 0x000fe2000f8e00ff */
[----:B------:R-:W-:-:S04]  /*9870*/  ULOP3.LUT UR5, UR5, UR4, URZ, 0x3c, !UPT ;  /* 0x0000000405057292 */ /* 0x000fc8000f8e3c3f */
[----:B------:R-:W-:Y:S02]  /*9880*/  IABS R2, R7 ;  /* 0x0000000700027213 */ /* 0x000fe40000000000 */
[----:B------:R-:W-:-:S03]  /*9890*/  ISETP.LE.AND P2, PT, RZ, UR5, PT ;  /* 0x00000005ff007c0c */ /* 0x000fc6000bf43270 */
[----:B------:R-:W-:-:S04]  /*98a0*/  IMAD.HI.U32 R3, R3, R2, RZ ;  /* 0x0000000203037227 */ /* 0x000fc800078e00ff */
[----:B------:R-:W-:-:S05]  /*98b0*/  IMAD R5, R3, R5, R2 ;  /* 0x0000000503057224 */ /* 0x000fca00078e0202 */
[----:B------:R-:W-:-:S13]  /*98c0*/  ISETP.GT.U32.AND P1, PT, R4, R5, PT ;  /* 0x000000050400720c */ /* 0x000fda0003f24070 */
[----:B------:R-:W-:Y:S02]  /*98d0*/  @!P1 IMAD.IADD R5, R5, 0x1, -R4 ;  /* 0x0000000105059824 */ /* 0x000fe400078e0a04 */
[----:B------:R-:W-:Y:S01]  /*98e0*/  @!P1 VIADD R3, R3, 0x1 ;  /* 0x0000000103039836 */ /* 0x000fe20000000000 */
[----:B------:R-:W-:Y:S02]  /*98f0*/  ISETP.NE.AND P1, PT, RZ, UR4, PT ;  /* 0x00000004ff007c0c */ /* 0x000fe4000bf25270 */
[----:B------:R-:W-:-:S13]  /*9900*/  ISETP.GE.U32.AND P0, PT, R5, R4, PT ;  /* 0x000000040500720c */ /* 0x000fda0003f06070 */
[----:B------:R-:W-:-:S04]  /*9910*/  @P0 VIADD R3, R3, 0x1 ;  /* 0x0000000103030836 */ /* 0x000fc80000000000 */
[----:B------:R-:W-:Y:S01]  /*9920*/  @!P2 IMAD.MOV R3, RZ, RZ, -R3 ;  /* 0x000000ffff03a224 */ /* 0x000fe200078e0a03 */
[----:B------:R-:W-:-:S05]  /*9930*/  @!P1 LOP3.LUT R3, RZ, UR4, RZ, 0x33, !PT ;  /* 0x00000004ff039c12 */ /* 0x000fca000f8e33ff */
[----:B------:R0:W-:Y:S02]  /*9940*/  STL [R1+0xc], R3 ;  /* 0x00000c0301007387 */ /* 0x0001e40000100800 */
.L_x_50:
[----:B0-----:R-:W2:Y:S01]  /*9950*/  LDL R3, [R1+0xc] ;  /* 0x00000c0001037983 */ /* 0x001ea20000100800 */
[----:B------:R-:W-:Y:S02]  /*9960*/  IMAD.MOV.U32 R6, RZ, RZ, RZ ;  /* 0x000000ffff067224 */ /* 0x000fe400078e00ff */
[----:B------:R-:W-:Y:S02]  /*9970*/  IMAD.MOV.U32 R9, RZ, RZ, 0x1 ;  /* 0x00000001ff097424 */ /* 0x000fe400078e00ff */
[----:B--2---:R-:W-:-:S05]  /*9980*/  IMAD R2, R3, UR40, RZ ;  /* 0x0000002803027c24 */ /* 0x004fca000f8e02ff */
[----:B------:R-:W-:Y:S01]  /*9990*/  VIADDMNMX R18, R2, R3, UR39, PT ;  /* 0x0000002702127e46 */ /* 0x000fe2000b800103 */
[----:B------:R0:W-:Y:S03]  /*99a0*/  STL [R1+0x8], R2 ;  /* 0x0000080201007387 */ /* 0x0001e60000100800 */
[----:B------:R-:W-:Y:S01]  /*99b0*/  ISETP.GT.AND P0, PT, R18, R2, PT ;  /* 0x000000021200720c */ /* 0x000fe20003f04270 */
[----:B------:R0:W-:-:S12]  /*99c0*/  STL [R1+0x10], R18 ;  /* 0x0000101201007387 */ /* 0x0001d80000100800 */
[----:B0-----:R-:W-:Y:S05]  /*99d0*/  @!P0 BRA `(.L_x_49) ;  /* 0x0000003c005c8947 */ /* 0x001fea0003800000 */
[----:B------:R-:W0:Y:S01]  /*99e0*/  S2UR UR4, SR_CgaCtaId ;  /* 0x00000000000479c3 */ /* 0x000e220000008800 */
[----:B------:R-:W-:Y:S02]  /*99f0*/  UMOV UR38, 0x400 ;  /* 0x0000040000267882 */ /* 0x000fe40000000000 */
[----:B0-----:R-:W-:-:S04]  /*9a00*/  ULEA UR38, UR4, UR38, 0x18 ;  /* 0x0000002604267291 */ /* 0x001fc8000f8ec03f */
[----:B------:R-:W-:-:S04]  /*9a10*/  UIADD3 UR4, UR38, 0x22400, URZ ;  /* 0x0002240026047890 */ /* 0x000fc8000fffe03f */
[----:B------:R-:W-:-:S06]  /*9a20*/  ULOP3.LUT UP0, URZ, UR4, 0x3ff, URZ, 0xc0, !UPT ;  /* 0x000003ff043f7892 */ /* 0x000fcc000f80c03f */
[----:B------:R-:W-:-:S13]  /*9a30*/  PLOP3.LUT P0, PT, PT, PT, UP0, 0x80, 0x0 ;  /* 0x000000000000781c */ /* 0x000fda0003f0f008 */
[----:B------:R-:W-:Y:S05]  /*9a40*/  @!P0 BRA `(.L_x_51) ;  /* 0x0000000000408947 */ /* 0x000fea0003800000 */
[----:B------:R-:W-:Y:S01]  /*9a50*/  MOV R2, 0x0 ;  /* 0x0000000000027802 */ /* 0x000fe20000000f00 */
[----:B------:R-:W-:Y:S01]  /*9a60*/  ULDC.64 UR6, c[0x4][0x90] ;  /* 0x0100240000067ab9 */ /* 0x000fe20000000a00 */
[----:B------:R-:W-:Y:S01]  /*9a70*/  ULDC.64 UR8, c[0x4][0x98] ;  /* 0x0100260000087ab9 */ /* 0x000fe20000000a00 */
[----:B------:R-:W-:Y:S01]  /*9a80*/  ULDC.64 UR4, c[0x4][0x8] ;  /* 0x0100020000047ab9 */ /* 0x000fe20000000a00 */
[----:B------:R-:W-:Y:S01]  /*9a90*/  IMAD.U32 R4, RZ, RZ, UR6 ;  /* 0x00000006ff047e24 */ /* 0x000fe2000f8e00ff */
[----:B------:R-:W-:Y:S01]  /*9aa0*/  MOV R7, UR9 ;  /* 0x0000000900077c02 */ /* 0x000fe20008000f00 */
[----:B------:R-:W0:Y:S01]  /*9ab0*/  LDC.64 R2, c[0x4][R2] ;  /* 0x0100000002027b82 */ /* 0x000e220000000a00 */
[----:B------:R-:W-:Y:S02]  /*9ac0*/  IMAD.U32 R5, RZ, RZ, UR7 ;  /* 0x00000007ff057e24 */ /* 0x000fe4000f8e00ff */
[----:B------:R-:W-:Y:S02]  /*9ad0*/  IMAD.U32 R6, RZ, RZ, UR8 ;  /* 0x00000008ff067e24 */ /* 0x000fe4000f8e00ff */
[----:B------:R-:W-:-:S02]  /*9ae0*/  IMAD.U32 R10, RZ, RZ, UR4 ;  /* 0x00000004ff0a7e24 */ /* 0x000fc4000f8e00ff */
[----:B------:R-:W-:Y:S02]  /*9af0*/  IMAD.U32 R11, RZ, RZ, UR5 ;  /* 0x00000005ff0b7e24 */ /* 0x000fe4000f8e00ff */
[----:B------:R-:W-:Y:S02]  /*9b00*/  IMAD.MOV.U32 R8, RZ, RZ, 0x70 ;  /* 0x00000070ff087424 */ /* 0x000fe400078e00ff */
[----:B------:R-:W-:Y:S02]  /*9b10*/  IMAD.MOV.U32 R12, RZ, RZ, 0x1 ;  /* 0x00000001ff0c7424 */ /* 0x000fe400078e00ff */
[----:B------:R-:W-:-:S07]  /*9b20*/  IMAD.MOV.U32 R13, RZ, RZ, RZ ;  /* 0x000000ffff0d7224 */ /* 0x000fce00078e00ff */
[----:B------:R-:W-:-:S07]  /*9b30*/  LEPC R20, `(.L_x_51) ;  /* 0x000000001014794e */ /* 0x000fce0000000000 */
[----:B0-----:R-:W-:Y:S05]  /*9b40*/  CALL.ABS.NOINC R2 ;  /* 0x0000000002007343 */ /* 0x001fea0003c00000 */
.L_x_51:
        /* <DEDUP_REMOVED lines=8> */
[----:B------:R0:W1:Y:S01]  /*9bd0*/  LDC.64 R2, c[0x4][R16] ;  /* 0x0100000010027b82 */ /* 0x0000620000000a00 */
[----:B------:R-:W-:Y:S01]  /*9be0*/  IMAD.U32 R4, RZ, RZ, UR6 ;  /* 0x00000006ff047e24 */ /* 0x000fe2000f8e00ff */
[----:B------:R-:W-:Y:S01]  /*9bf0*/  MOV R10, UR4 ;  /* 0x00000004000a7c02 */ /* 0x000fe20008000f00 */
        /* <DEDUP_REMOVED lines=9> */
.L_x_53:
[----:B------:R0:W1:Y:S01]  /*9c90*/  LDC.64 R2, c[0x4][R16] ;  /* 0x0100000010027b82 */ /* 0x0000620000000a00 */
[----:B------:R-:W-:Y:S01]  /*9ca0*/  ULDC.64 UR6, c[0x4][0x90] ;  /* 0x0100240000067ab9 */ /* 0x000fe20000000a00 */
[----:B------:R-:W-:Y:S01]  /*9cb0*/  ULDC.64 UR8, c[0x4][0x98] ;  /* 0x0100260000087ab9 */ /* 0x000fe20000000a00 */
[----:B------:R-:W-:Y:S01]  /*9cc0*/  ULDC.64 UR4, c[0x4][0x18] ;  /* 0x0100060000047ab9 */ /* 0x000fe20000000a00 */
        /* <DEDUP_REMOVED lines=11> */
.L_x_52:
[----:B------:R-:W0:Y:S02]  /*9d80*/  LDC.64 R2, c[0x0][0x9f8] ;  /* 0x00027e00ff027b82 */ /* 0x000e240000000a00 */
[----:B0-----:R-:W-:-:S04]  /*9d90*/  ISETP.NE.U32.AND P0, PT, R2, RZ, PT ;  /* 0x000000ff0200720c */ /* 0x001fc80003f05070 */
[----:B------:R-:W-:-:S13]  /*9da0*/  ISETP.NE.AND.EX P0, PT, R3, RZ, PT, P0 ;  /* 0x000000ff0300720c */ /* 0x000fda0003f05300 */
[----:B------:R-:W0:Y:S02]  /*9db0*/  @P0 LDC.64 R2, c[0x0][0x9f8] ;  /* 0x00027e00ff020b82 */ /* 0x000e240000000a00 */
[----:B0-----:R-:W-:-:S05]  /*9dc0*/  @P0 IMAD.WIDE R2, R17, 0x4, R2 ;  /* 0x0000000411020825 */ /* 0x001fca00078e0202 */
[----:B------:R0:W2:Y:S01]  /*9dd0*/  @P0 LDG.E R17, desc[UR42][R2.64] ;  /* 0x0000002a02110981 */ /* 0x0000a2000c1e1900 */
[----:B------:R-:W-:Y:S01]  /*9de0*/  UMOV UR4, 0xffffffff ;  /* 0xffffffff00047882 */ /* 0x000fe20000000000 */
[----:B------:R-:W-:Y:S01]  /*9df0*/  VIADD R0, R18, 0xffffffff ;  /* 0xffffffff12007836 */ /* 0x000fe20000000000 */
[----:B0-----:R-:W0:Y:S02]  /*9e00*/  LDC.64 R2, c[0x0][0x418] ;  /* 0x00010600ff027b82 */ /* 0x001e240000000a00 */
[----:B0-----:R-:W-:-:S04]  /*9e10*/  ISETP.NE.U32.AND P0, PT, R2, RZ, PT ;  /* 0x000000ff0200720c */ /* 0x001fc80003f05070 */
[----:B------:R-:W-:-:S04]  /*9e20*/  ISETP.NE.AND.EX P1, PT, R3, RZ, PT, P0 ;  /* 0x000000ff0300720c */ /* 0x000fc80003f25300 */
[----:B------:R-:W-:-:S05]  /*9e30*/  P2R R4, PR, RZ, 0x2 ;  /* 0x00000002ff047803 */ /* 0x000fca0000000000 */
[----:B------:R0:W-:Y:S01]  /*9e40*/  STL [R1], R4 ;  /* 0x0000000401007387 */ /* 0x0001e20000100800 */
[----:B--2---:R-:W-:Y:S02]  /*9e50*/  SHF.R.S32.HI R18, RZ, 0x1f, R17 ;  /* 0x0000001fff127819 */ /* 0x004fe40000011411 */
[----:B------:R-:W-:Y:S01]  /*9e60*/  SEL R16, R17, RZ, !P1 ;  /* 0x000000ff11107207 */ /* 0x000fe20004800000 */
[----:B0-----:R-:W-:Y:S06]  /*9e70*/  BRA.DIV UR4, `(.L_x_54) ;  /* 0x0000003e049c7947 */ /* 0x001fec000b800000 */
[----:B------:R0:W1:Y:S02]  /*9e80*/  SHFL.IDX PT, R14, R19, RZ, 0x1f ;  /* 0x00001fff130e7589 */ /* 0x00006400000e0000 */
.L_x_150:
[----:B------:R2:W-:Y:S01]  /*9e90*/  STL [R1+0x4], R0 ;  /* 0x0000040001007387 */ /* 0x0005e20000100800 */
[----:B-1----:R-:W-:Y:S02]  /*9ea0*/  ISETP.NE.AND P0, PT, R14, RZ, PT ;  /* 0x000000ff0e00720c */ /* 0x002fe40003f05270 */
[----:B------:R-:W-:-:S04]  /*9eb0*/  PLOP3.LUT P2, PT, PT, PT, PT, 0x8, 0x0 ;  /* 0x000000000000781c */ /* 0x000fc80003f4e170 */
[----:B0-----:R-:W-:-:S07]  /*9ec0*/  P2R R19, PR, RZ, 0x4 ;  /* 0x00000004ff137803 */ /* 0x001fce0000000000 */
[----:B--2---:R-:W-:Y:S05]  /*9ed0*/  @P0 BRA `(.L_x_55) ;  /* 0x0000000000e00947 */ /* 0x004fea0003800000 */
[----:B------:R-:W-:-:S03]  /*9ee0*/  UMOV UR4, 0xffffffff ;  /* 0xffffffff00047882 */ /* 0x000fc60000000000 */
[----:B------:R-:W-:Y:S05]  /*9ef0*/  BRA.DIV UR4, `(.L_x_56) ;  /* 0x0000003e049c7947 */ /* 0x000fea000b800000 */
[----:B------:R-:W-:-:S13]  /*9f00*/  ELECT P6, URZ, PT ;  /* 0x00000000003f782f */ /* 0x000fda00038c0000 */
.L_x_153:
[----:B------:R-:W-:Y:S05]  /*9f10*/  @!P6 BRA `(.L_x_55) ;  /* 0x0000000000d0e947 */ /* 0x000fea0003800000 */
[----:B------:R-:W-:Y:S01]  /*9f20*/  IMAD.MOV.U32 R16, RZ, RZ, R17 ;  /* 0x000000ffff107224 */ /* 0x000fe200078e0011 */
[----:B------:R-:W-:Y:S06]  /*9f30*/  @!P1 BRA `(.L_x_57) ;  /* 0x00000000004c9947 */ /* 0x000fec0003800000 */
[----:B------:R-:W0:Y:S01]  /*9f40*/  LDC R6, c[0x0][0x43c] ;  /* 0x00010f00ff067b82 */ /* 0x000e220000000800 */
[----:B------:R-:W-:Y:S01]  /*9f50*/  IMAD.MOV.U32 R7, RZ, RZ, R0 ;  /* 0x000000ffff077224 */ /* 0x000fe200078e0000 */
[----:B------:R-:W-:Y:S01]  /*9f60*/  ULDC.64 UR4, c[0x0][0x428] ;  /* 0x00010a0000047ab9 */ /* 0x000fe20000000a00 */
[----:B0-----:R-:W-:-:S13]  /*9f70*/  ISETP.NE.AND P0, PT, R6, 0x1, PT ;  /* 0x000000010600780c */ /* 0x001fda0003f05270 */
[----:B------:R-:W0:Y:S02]  /*9f80*/  @P0 LDC.64 R4, c[0x0][0x440] ;  /* 0x00011000ff040b82 */ /* 0x000e240000000a00 */
[----:B0-----:R-:W-:-:S04]  /*9f90*/  @P0 IMAD.HI.U32 R0, R7, R4, RZ ;  /* 0x0000000407000227 */ /* 0x001fc800078e00ff */
[----:B------:R-:W-:Y:S01]  /*9fa0*/  IMAD.MOV.U32 R4, RZ, RZ, R7 ;  /* 0x000000ffff047224 */ /* 0x000fe200078e0007 */
[----:B------:R-:W-:Y:S01]  /*9fb0*/  @P0 SHF.R.U32.HI R4, RZ, R5, R0 ;  /* 0x00000005ff040219 */ /* 0x000fe20000011600 */
[----:B------:R-:W-:-:S04]  /*9fc0*/  IMAD R0, R18, UR4, RZ ;  /* 0x0000000412007c24 */ /* 0x000fc8000f8e02ff */
[----:B------:R-:W-:-:S04]  /*9fd0*/  IMAD.MOV R5, RZ, RZ, -R4 ;  /* 0x000000ffff057224 */ /* 0x000fc800078e0a04 */
[----:B------:R-:W-:Y:S01]  /*9fe0*/  IMAD R7, R6, R5, R7 ;  /* 0x0000000506077224 */ /* 0x000fe200078e0207 */
[----:B------:R-:W-:-:S04]  /*9ff0*/  SHF.R.S32.HI R5, RZ, 0x1f, R4 ;  /* 0x0000001fff057819 */ /* 0x000fc80000011404 */
[----:B------:R0:W-:Y:S01]  /*a000*/  STL [R1+0x4], R7 ;  /* 0x0000040701007387 */ /* 0x0001e20000100800 */
[----:B------:R-:W-:-:S03]  /*a010*/  IMAD.WIDE.U32 R4, R17, UR4, R4 ;  /* 0x0000000411047c25 */ /* 0x000fc6000f8e0004 */
[----:B------:R-:W-:Y:S01]  /*a020*/  LEA R2, P0, R4, R2, 0x2 ;  /* 0x0000000204027211 */ /* 0x000fe200078010ff */
[----:B0-----:R-:W-:-:S05]  /*a030*/  IMAD R7, R17, UR5, R0 ;  /* 0x0000000511077c24 */ /* 0x001fca000f8e0200 */
[----:B------:R-:W-:-:S04]  /*a040*/  IADD3 R0, R5, R7, RZ ;  /* 0x0000000705007210 */ /* 0x000fc80007ffe0ff */
[----:B------:R-:W-:-:S05]  /*a050*/  LEA.HI.X R3, R4, R3, R0, 0x2, P0 ;  /* 0x0000000304037211 */ /* 0x000fca00000f1400 */
[----:B------:R0:W5:Y:S02]  /*a060*/  LDG.E R16, desc[UR42][R2.64] ;  /* 0x0000002a02107981 */ /* 0x000164000c1e1900 */
.L_x_57:
[----:B------:R-:W-:Y:S01]  /*a070*/  IMAD.MOV.U32 R0, RZ, RZ, 0x1 ;  /* 0x00000001ff007424 */ /* 0x000fe200078e00ff */
[----:B------:R-:W0:Y:S04]  /*a080*/  S2R R8, SR_TID.X ;  /* 0x0000000000087919 */ /* 0x000e280000002100 */
[----:B------:R-:W-:-:S04]  /*a090*/  SHF.L.U32 R0, R0, 0x1f, RZ ;  /* 0x0000001f00007819 */ /* 0x000fc800000006ff */
[----:B------:R-:W1:Y:S01]  /*a0a0*/  SYNCS.PHASECHK.TRANS64.TRYWAIT P0, [UR38+0x28c40], R0 ;  /* 0x028c4000ff0075a7 */ /* 0x000e620008000166 */
[----:B0-----:R-:W-:-:S04]  /*a0b0*/  LOP3.LUT R2, R8, 0x7f, RZ, 0xc0, !PT ;  /* 0x0000007f08027812 */ /* 0x001fc800078ec0ff */
[----:B------:R-:W-:Y:S01]  /*a0c0*/  ISETP.NE.AND P1, PT, R2, RZ, PT ;  /* 0x000000ff0200720c */ /* 0x000fe20003f25270 */
[----:B-1----:R-:W-:-:S12]  /*a0d0*/  @!P0 BRA `(.L_x_58) ;  /* 0x0000003c00448947 */ /* 0x002fd80003800000 */
.L_x_154:
[----:B------:R-:W-:Y:S05]  /*a0e0*/  @P1 BRA `(.L_x_59) ;  /* 0x0000000000181947 */ /* 0x000fea0003800000 */
[----:B------:R-:W1:Y:S01]  /*a0f0*/  S2R R2, SR_TID.X ;  /* 0x0000000000027919 */ /* 0x000e620000002100 */
[----:B0-----:R-:W-:-:S04]  /*a100*/  IMAD.MOV.U32 R0, RZ, RZ, 0x2000 ;  /* 0x00002000ff007424 */ /* 0x001fc800078e00ff */
[----:B------:R2:W-:Y:S01]  /*a110*/  SYNCS.ARRIVE.TRANS64 RZ, [UR38+0x28c30], R0 ;  /* 0x028c3000ffff79a7 */ /* 0x0005e20008000026 */
[----:B-1----:R-:W-:-:S13]  /*a120*/  LOP3.LUT P0, RZ, R2, 0x1f, RZ, 0xc0, !PT ;  /* 0x0000001f02ff7812 */ /* 0x002fda000780c0ff */
[----:B--2---:R-:W-:Y:S05]  /*a130*/  @!P0 BRA `(.L_x_59) ;  /* 0x0000000000048947 */ /* 0x004fea0003800000 */
[----:B------:R-:W-:Y:S01]  /*a140*/  BPT.TRAP 0x1 ;  /* 0x000000040000795c */ /* 0x000fe20000300000 */
.L_x_59:
[----:B0-----:R-:W2:Y:S01]  /*a150*/  LDL R0, [R1+0x4] ;  /* 0x0000040001007983 */ /* 0x001ea20000100800 */
[----:B------:R-:W-:Y:S01]  /*a160*/  ULDC.64 UR4, c[0x0][0x198] ;  /* 0x0000660000047ab9 */ /* 0x000fe20000000a00 */
[----:B-----5:R-:W-:Y:S01]  /*a170*/  R2UR UR13, R16 ;  /* 0x00000000100d72ca */ /* 0x020fe200000e0000 */
[----:B------:R-:W-:Y:S01]  /*a180*/  UIADD3 UR4, UP0, UR4, 0x370, URZ ;  /* 0x0000037004047890 */ /* 0x000fe2000ff1e03f */
[----:B------:R-:W-:Y:S01]  /*a190*/  PLOP3.LUT P0, PT, PT, PT, PT, 0x80, 0x0 ;  /* 0x000000000000781c */ /* 0x000fe20003f0f070 */
[----:B------:R-:W-:Y:S02]  /*a1a0*/  UIADD3 UR8, UR38, 0x22400, URZ ;  /* 0x0002240026087890 */ /* 0x000fe4000fffe03f */
[----:B------:R-:W-:Y:S01]  /*a1b0*/  UIADD3 UR9, UR38, 0x28c30, URZ ;  /* 0x00028c3026097890 */ /* 0x000fe2000fffe03f */
[----:B------:R-:W-:Y:S01]  /*a1c0*/  P2R R19, PR, RZ, 0x1 ;  /* 0x00000001ff137803 */ /* 0x000fe20000000000 */
[----:B------:R-:W-:Y:S01]  /*a1d0*/  UIADD3.X UR5, URZ, UR5, URZ, UP0, !UPT ;  /* 0x000000053f057290 */ /* 0x000fe200087fe43f */
[----:B------:R-:W-:Y:S01]  /*a1e0*/  UMOV UR6, 0x0 ;  /* 0x0000000000067882 */ /* 0x000fe20000000000 */
[----:B------:R-:W-:Y:S01]  /*a1f0*/  UMOV UR7, 0x14f00000 ;  /* 0x14f0000000077882 */ /* 0x000fe20000000000 */
[----:B------:R-:W-:Y:S01]  /*a200*/  UMOV UR10, URZ ;  /* 0x0000003f000a7c82 */ /* 0x000fe20008000000 */
[----:B------:R-:W-:Y:S01]  /*a210*/  UMOV UR12, UR36 ;  /* 0x00000024000c7c82 */ /* 0x000fe20008000000 */
[----:B--2---:R-:W-:-:S13]  /*a220*/  R2UR UR11, R0 ;  /* 0x00000000000b72ca */ /* 0x004fda00000e0000 */
[----:B------:R-:W-:-:S09]  /*a230*/  USHF.L.U32 UR11, UR11, 0x6, URZ ;  /* 0x000000060b0b7899 */ /* 0x000fd2000800063f */
[----:B------:R0:W-:Y:S02]  /*a240*/  UTMALDG.4D [UR8], [UR4], desc[UR6] ;  /* 0x00000608040075b4 */ /* 0x0001e40008019000 */
[----:B0-----:R-:W-:Y:S01]  /*a250*/  NOP ;  /* 0x0000000000007918 */ /* 0x001fe20000000000 */
.L_x_55:
[----:B------:R-:W-:Y:S05]  /*a260*/  WARPSYNC.ALL ;  /* 0x0000000000007948 */ /* 0x000fea0003800000 */
[----:B------:R-:W-:Y:S01]  /*a270*/  UIADD3 UR4, UR38, 0x20400, URZ ;  /* 0x0002040026047890 */ /* 0x000fe2000fffe03f */
[----:B------:R-:W-:Y:S03]  /*a280*/  BAR.SYNC.DEFER_BLOCKING 0x8, 0x100 ;  /* 0x0204000000007b1d */ /* 0x000fe60000010000 */
        /* <DEDUP_REMOVED lines=8> */
[----:B------:R-:W-:Y:S01]  /*a310*/  MOV R8, 0x70 ;  /* 0x0000007000087802 */ /* 0x000fe20000000f00 */
[----:B------:R-:W0:Y:S01]  /*a320*/  LDC.64 R2, c[0x4][R2] ;  /* 0x0100000002027b82 */ /* 0x000e220000000a00 */
[----:B------:R-:W-:Y:S02]  /*a330*/  IMAD.U32 R5, RZ, RZ, UR5 ;  /* 0x00000005ff057e24 */ /* 0x000fe4000f8e00ff */
[----:B------:R-:W-:Y:S02]  /*a340*/  IMAD.U32 R6, RZ, RZ, UR6 ;  /* 0x00000006ff067e24 */ /* 0x000fe4000f8e00ff */
[----:B------:R-:W-:-:S02]  /*a350*/  IMAD.U32 R7, RZ, RZ, UR7 ;  /* 0x00000007ff077e24 */ /* 0x000fc4000f8e00ff */
[----:B------:R-:W-:Y:S02]  /*a360*/  IMAD.U32 R10, RZ, RZ, UR8 ;  /* 0x00000008ff0a7e24 */ /* 0x000fe4000f8e00ff */
[----:B------:R-:W-:Y:S02]  /*a370*/  IMAD.U32 R11, RZ, RZ, UR9 ;  /* 0x00000009ff0b7e24 */ /* 0x000fe4000f8e00ff */
[----:B------:R-:W-:Y:S02]  /*a380*/  IMAD.MOV.U32 R12, RZ, RZ, 0x1 ;  /* 0x00000001ff0c7424 */ /* 0x000fe400078e00ff */
[----:B------:R-:W-:-:S07]  /*a390*/  IMAD.MOV.U32 R13, RZ, RZ, RZ ;  /* 0x000000ffff0d7224 */ /* 0x000fce00078e00ff */
[----:B------:R-:W-:-:S07]  /*a3a0*/  LEPC R20, `(.L_x_60) ;  /* 0x000000001014794e */ /* 0x000fce0000000000 */
[----:B0-----:R-:W-:Y:S05]  /*a3b0*/  CALL.ABS.NOINC R2 ;  /* 0x0000000002007343 */ /* 0x001fea0003c00000 */
.L_x_60:
[----:B------:R-:W0:Y:S01]  /*a3c0*/  S2R R4, SR_CTAID.Z ;  /* 0x0000000000047919 */ /* 0x000e220000002700 */
[----:B------:R-:W1:Y:S01]  /*a3d0*/  LDC R9, c[0x0][0x448] ;  /* 0x00011200ff097b82 */ /* 0x000e620000000800 */
[----:B------:R-:W-:Y:S01]  /*a3e0*/  USHF.R.S32.HI UR4, URZ, 0x1f, UR36 ;  /* 0x0000001f3f047899 */ /* 0x000fe20008011424 */
[----:B------:R-:W2:Y:S01]  /*a3f0*/  S2R R12, SR_TID.X ;  /* 0x00000000000c7919 */ /* 0x000ea20000002100 */
[----:B------:R-:W-:Y:S02]  /*a400*/  ULDC.64 UR8, c[0x0][0x2d8] ;  /* 0x0000b60000087ab9 */ /* 0x000fe40000000a00 */
[----:B------:R-:W-:Y:S01]  /*a410*/  UIMAD UR6, UR4, UR8, URZ ;  /* 0x00000008040672a4 */ /* 0x000fe2000f8e023f */
[----:B------:R-:W3:Y:S02]  /*a420*/  S2R R10, SR_CTAID.X ;  /* 0x00000000000a7919 */ /* 0x000ee40000002500 */
[----:B------:R-:W4:Y:S01]  /*a430*/  LDC.64 R2, c[0x0][0x2e0] ;  /* 0x0000b800ff027b82 */ /* 0x000f220000000a00 */
[----:B------:R-:W-:-:S02]  /*a440*/  UIMAD.WIDE.U32 UR4, UR36, UR8, URZ ;  /* 0x00000008240472a5 */ /* 0x000fc4000f8e003f */
[----:B------:R-:W-:-:S04]  /*a450*/  UIMAD UR6, UR36, UR9, UR6 ;  /* 0x00000009240672a4 */ /* 0x000fc8000f8e0206 */
[----:B------:R-:W-:Y:S01]  /*a460*/  UIADD3 UR5, UR5, UR6, URZ ;  /* 0x0000000605057290 */ /* 0x000fe2000fffe03f */
[----:B-1----:R-:W-:Y:S02]  /*a470*/  ISETP.NE.AND P0, PT, R9, 0x1, PT ;  /* 0x000000010900780c */ /* 0x002fe40003f05270 */
[----:B0-----:R-:W-:Y:S02]  /*a480*/  SHF.R.S32.HI R5, RZ, 0x1f, R4 ;  /* 0x0000001fff057819 */ /* 0x001fe40000011404 */
[----:B--2---:R-:W-:-:S03]  /*a490*/  LOP3.LUT R11, R12, 0x7f, RZ, 0xc0, !PT ;  /* 0x0000007f0c0b7812 */ /* 0x004fc600078ec0ff */
[----:B----4-:R-:W-:-:S06]  /*a4a0*/  IMAD R0, R5, R2, RZ ;  /* 0x0000000205007224 */ /* 0x010fcc00078e02ff */
[----:B------:R-:W0:Y:S01]  /*a4b0*/  @P0 LDC R7, c[0x0][0x44c] ;  /* 0x00011300ff070b82 */ /* 0x000e220000000800 */
[C---:B------:R-:W-:Y:S02]  /*a4c0*/  IMAD R5, R4.reuse, R3, R0 ;  /* 0x0000000304057224 */ /* 0x040fe400078e0200 */
[----:B------:R-:W-:Y:S01]  /*a4d0*/  IMAD.WIDE.U32 R2, R4, R2, UR4 ;  /* 0x0000000404027e25 */ /* 0x000fe2000f8e0002 */
[----:B------:R-:W-:-:S04]  /*a4e0*/  ULDC.64 UR4, c[0x0][0x2d0] ;  /* 0x0000b40000047ab9 */ /* 0x000fc80000000a00 */
[----:B------:R-:W1:Y:S01]  /*a4f0*/  @P0 LDC R0, c[0x0][0x450] ;  /* 0x00011400ff000b82 */ /* 0x000e620000000800 */
[----:B------:R-:W-:Y:S01]  /*a500*/  IMAD.IADD R3, R3, 0x1, R5 ;  /* 0x0000000103037824 */ /* 0x000fe200078e0205 */
[----:B------:R-:W-:Y:S01]  /*a510*/  SHF.R.U32.HI R5, RZ, 0x3, R11 ;  /* 0x00000003ff057819 */ /* 0x000fe2000001160b */
[----:B------:R-:W-:-:S05]  /*a520*/  IMAD.SHL.U32 R4, R12, 0x10, RZ ;  /* 0x000000100c047824 */ /* 0x000fca00078e00ff */
[----:B------:R-:W-:-:S05]  /*a530*/  LOP3.LUT R4, R5, 0x70, R4, 0xf8, !PT ;  /* 0x0000007005047812 */ /* 0x000fca00078ef804 */
[----:B---3--:R-:W-:-:S04]  /*a540*/  IMAD R6, R10, 0x40, R4 ;  /* 0x000000400a067824 */ /* 0x008fc800078e0204 */
[----:B0-----:R-:W-:-:S04]  /*a550*/  @P0 IMAD.HI.U32 R7, R6, R7, RZ ;  /* 0x0000000706070227 */ /* 0x001fc800078e00ff */
[----:B------:R-:W-:Y:S01]  /*a560*/  IMAD.MOV.U32 R4, RZ, RZ, R6 ;  /* 0x000000ffff047224 */ /* 0x000fe200078e0006 */
[----:B-1----:R-:W-:-:S05]  /*a570*/  @P0 SHF.R.U32.HI R4, RZ, R0, R7 ;  /* 0x00000000ff040219 */ /* 0x002fca0000011607 */
[----:B------:R-:W-:Y:S02]  /*a580*/  IMAD.MOV R0, RZ, RZ, -R4 ;  /* 0x000000ffff007224 */ /* 0x000fe400078e0a04 */
[----:B------:R-:W-:-:S04]  /*a590*/  IMAD.WIDE.U32 R2, R4, UR4, R2 ;  /* 0x0000000404027c25 */ /* 0x000fc8000f8e0002 */
[----:B------:R-:W-:Y:S01]  /*a5a0*/  IMAD R0, R9, R0, R6 ;  /* 0x0000000009007224 */ /* 0x000fe200078e0206 */
[----:B------:R-:W-:-:S05]  /*a5b0*/  SHF.R.S32.HI R6, RZ, 0x1f, R4 ;  /* 0x0000001fff067819 */ /* 0x000fca0000011404 */
[----:B------:R-:W-:-:S04]  /*a5c0*/  IMAD R6, R6, UR4, RZ ;  /* 0x0000000406067c24 */ /* 0x000fc8000f8e02ff */
[----:B------:R-:W-:Y:S01]  /*a5d0*/  IMAD R7, R4, UR5, R6 ;  /* 0x0000000504077c24 */ /* 0x000fe2000f8e0206 */
[----:B------:R-:W-:Y:S01]  /*a5e0*/  SHF.R.S32.HI R4, RZ, 0x1f, R0 ;  /* 0x0000001fff047819 */ /* 0x000fe20000011400 */
[----:B------:R-:W-:Y:S02]  /*a5f0*/  ULDC.64 UR4, c[0x0][0x2c8] ;  /* 0x0000b20000047ab9 */ /* 0x000fe40000000a00 */
[----:B------:R-:W-:Y:S02]  /*a600*/  IMAD.IADD R3, R3, 0x1, R7 ;  /* 0x0000000103037824 */ /* 0x000fe400078e0207 */
[----:B------:R-:W-:Y:S02]  /*a610*/  IMAD R7, R4, UR4, RZ ;  /* 0x0000000404077c24 */ /* 0x000fe4000f8e02ff */
[----:B------:R-:W-:-:S04]  /*a620*/  IMAD.WIDE.U32 R2, R0, UR4, R2 ;  /* 0x0000000400027c25 */ /* 0x000fc8000f8e0002 */
[----:B------:R-:W-:Y:S01]  /*a630*/  IMAD R4, R0, UR5, R7 ;  /* 0x0000000500047c24 */ /* 0x000fe2000f8e0207 */
[----:B------:R-:W-:Y:S02]  /*a640*/  ULDC.64 UR4, c[0x0][0x280] ;  /* 0x0000a00000047ab9 */ /* 0x000fe40000000a00 */
[----:B------:R-:W-:Y:S01]  /*a650*/  LEA R0, P0, R2, UR4, 0x1 ;  /* 0x0000000402007c11 */ /* 0x000fe2000f8008ff */
[----:B------:R-:W-:Y:S01]  /*a660*/  ULDC UR4, c[0x0][0x2b8] ;  /* 0x0000ae0000047ab9 */ /* 0x000fe20000000800 */
[----:B------:R-:W-:Y:S01]  /*a670*/  IADD3 R3, R3, R4, RZ ;  /* 0x0000000403037210 */ /* 0x000fe20007ffe0ff */
[----:B------:R-:W-:-:S03]  /*a680*/  IMAD.SHL.U32 R4, R11, 0x8, RZ ;  /* 0x000000080b047824 */ /* 0x000fc600078e00ff */
[----:B------:R-:W-:Y:S01]  /*a690*/  LEA.HI.X R3, R2, UR5, R3, 0x1, P0 ;  /* 0x0000000502037c11 */ /* 0x000fe200080f0c03 */
[----:B------:R-:W-:-:S05]  /*a6a0*/  IMAD.SHL.U32 R2, R12, 0x8, RZ ;  /* 0x000000080c027824 */ /* 0x000fca00078e00ff */
[C---:B------:R-:W-:Y:S02]  /*a6b0*/  LOP3.LUT R8, R2.reuse, 0x38, RZ, 0xc0, !PT ;  /* 0x0000003802087812 */ /* 0x040fe400078ec0ff */
[----:B------:R-:W-:Y:S02]  /*a6c0*/  LOP3.LUT R2, R2, 0x1f8, RZ, 0xc0, !PT ;  /* 0x000001f802027812 */ /* 0x000fe400078ec0ff */
[----:B------:R-:W-:Y:S01]  /*a6d0*/  ISETP.GE.AND P0, PT, R8, UR4, PT ;  /* 0x0000000408007c0c */ /* 0x000fe2000bf06270 */
[----:B------:R-:W-:Y:S01]  /*a6e0*/  UMOV UR4, 0xffffffff ;  /* 0xffffffff00047882 */ /* 0x000fe20000000000 */
[----:B------:R-:W-:-:S04]  /*a6f0*/  LOP3.LUT R7, R2, 0x38, R12, 0x78, !PT ;  /* 0x0000003802077812 */ /* 0x000fc800078e780c */
[----:B------:R-:W-:Y:S01]  /*a700*/  LOP3.LUT R4, R7, 0x200, R4, 0xf8, !PT ;  /* 0x0000020007047812 */ /* 0x000fe200078ef804 */
[----:B------:R-:W-:Y:S06]  /*a710*/  BRA.DIV UR4, `(.L_x_61) ;  /* 0x0000003604cc7947 */ /* 0x000fec000b800000 */
[----:B------:R-:W0:Y:S01]  /*a720*/  SHFL.IDX PT, R7, R0, RZ, 0x181f ;  /* 0x00181fff00077589 */ /* 0x000e2200000e0000 */
[----:B------:R-:W-:Y:S01]  /*a730*/  ULDC UR4, c[0x0][0x288] ;  /* 0x0000a20000047ab9 */ /* 0x000fe20000000800 */
[----:B------:R-:W-:Y:S02]  /*a740*/  IMAD R5, R10, 0x40, R5 ;  /* 0x000000400a057824 */ /* 0x000fe400078e0205 */
[----:B------:R-:W1:Y:S01]  /*a750*/  SHFL.IDX PT, R6, R3, RZ, 0x181f ;  /* 0x00181fff03067589 */ /* 0x000e6200000e0000 */
[----:B------:R-:W-:Y:S02]  /*a760*/  IMAD R2, R9, UR4, RZ ;  /* 0x0000000409027c24 */ /* 0x000fe4000f8e02ff */
[C---:B------:R-:W-:Y:S01]  /*a770*/  VIADD R11, R5.reuse, 0x10 ;  /* 0x00000010050b7836 */ /* 0x040fe20000000000 */
[----:B------:R-:W2:Y:S02]  /*a780*/  SHFL.IDX PT, R14, R0, 0x1, 0x181f ;  /* 0x00381f00000e7f89 */ /* 0x000ea400000e0000 */
[----:B------:R-:W-:-:S13]  /*a790*/  ISETP.GE.AND P1, PT, R5, R2, PT ;  /* 0x000000020500720c */ /* 0x000fda0003f26270 */
[----:B------:R-:W-:Y:S02]  /*a7a0*/  @!P1 LEA R9, R4, UR38, 0x1 ;  /* 0x0000002604099c11 */ /* 0x000fe4000f8e08ff */
[----:B0-----:R-:W-:-:S05]  /*a7b0*/  @!P1 LEA R7, P2, R8, R7, 0x1 ;  /* 0x0000000708079211 */ /* 0x001fca00078408ff */
[----:B-1----:R-:W-:-:S05]  /*a7c0*/  @!P1 IMAD.X R6, RZ, RZ, R6, P2 ;  /* 0x000000ffff069224 */ /* 0x002fca00010e0606 */
[----:B------:R-:W-:-:S04]  /*a7d0*/  @!P1 LOP3.LUT R7, R7, R6, RZ, 0x3c, !PT ;  /* 0x0000000607079212 */ /* 0x000fc800078e3cff */
[----:B------:R-:W-:-:S04]  /*a7e0*/  @!P1 LOP3.LUT R6, R7, R6, RZ, 0x3c, !PT ;  /* 0x0000000607069212 */ /* 0x000fc800078e3cff */
[----:B------:R-:W-:-:S05]  /*a7f0*/  @!P1 LOP3.LUT R7, R7, R6, RZ, 0x3c, !PT ;  /* 0x0000000607079212 */ /* 0x000fca00078e3cff */
[----:B------:R0:W-:Y:S01]  /*a800*/  @!P1 LDGSTS.E.BYPASS.LTC128B.128 [R9+0x20400], desc[UR42][R6.64], !P0 ;  /* 0x2040000006099fae */ /* 0x0001e2000c101d6a */
[----:B------:R-:W-:Y:S01]  /*a810*/  ISETP.GE.AND P1, PT, R11, R2, PT ;  /* 0x000000020b00720c */ /* 0x000fe20003f26270 */
[----:B------:R-:W-:Y:S02]  /*a820*/  VIADD R11, R5, 0x20 ;  /* 0x00000020050b7836 */ /* 0x000fe40000000000 */
[----:B0-----:R-:W0:Y:S10]  /*a830*/  SHFL.IDX PT, R6, R3, 0x1, 0x181f ;  /* 0x00381f0003067f89 */ /* 0x001e3400000e0000 */
[----:B--2---:R-:W-:-:S02]  /*a840*/  @!P1 LEA R7, P2, R8, R14, 0x1 ;  /* 0x0000000e08079211 */ /* 0x004fc400078408ff */
[----:B------:R-:W-:Y:S01]  /*a850*/  @!P1 LEA R9, R4, UR38, 0x1 ;  /* 0x0000002604099c11 */ /* 0x000fe2000f8e08ff */
[----:B------:R-:W1:Y:S02]  /*a860*/  SHFL.IDX PT, R14, R0, 0x2, 0x181f ;  /* 0x00581f00000e7f89 */ /* 0x000e6400000e0000 */
[----:B0-----:R-:W-:-:S05]  /*a870*/  @!P1 IMAD.X R6, RZ, RZ, R6, P2 ;  /* 0x000000ffff069224 */ /* 0x001fca00010e0606 */
[----:B------:R-:W-:-:S04]  /*a880*/  @!P1 LOP3.LUT R7, R7, R6, RZ, 0x3c, !PT ;  /* 0x0000000607079212 */ /* 0x000fc800078e3cff */
[----:B------:R-:W-:-:S04]  /*a890*/  @!P1 LOP3.LUT R6, R7, R6, RZ, 0x3c, !PT ;  /* 0x0000000607069212 */ /* 0x000fc800078e3cff */
[----:B------:R-:W-:-:S05]  /*a8a0*/  @!P1 LOP3.LUT R7, R7, R6, RZ, 0x3c, !PT ;  /* 0x0000000607079212 */ /* 0x000fca00078e3cff */
[----:B------:R0:W-:Y:S01]  /*a8b0*/  @!P1 LDGSTS.E.BYPASS.LTC128B.128 [R9+0x20c00], desc[UR42][R6.64], !P0 ;  /* 0x20c0000006099fae */ /* 0x0001e2000c101d6a */
[----:B------:R-:W-:-:S03]  /*a8c0*/  ISETP.GE.AND P1, PT, R11, R2, PT ;  /* 0x000000020b00720c */ /* 0x000fc60003f26270 */
[----:B0-----:R-:W0:Y:S10]  /*a8d0*/  SHFL.IDX PT, R6, R3, 0x2, 0x181f ;  /* 0x00581f0003067f89 */ /* 0x001e3400000e0000 */
[----:B-1----:R-:W-:-:S02]  /*a8e0*/  @!P1 LEA R7, P2, R8, R14, 0x1 ;  /* 0x0000000e08079211 */ /* 0x002fc400078408ff */
[----:B------:R-:W-:Y:S01]  /*a8f0*/  @!P1 LEA R9, R4, UR38, 0x1 ;  /* 0x0000002604099c11 */ /* 0x000fe2000f8e08ff */
[----:B------:R-:W1:Y:S04]  /*a900*/  SHFL.IDX PT, R3, R3, 0x3, 0x181f ;  /* 0x00781f0003037f89 */ /* 0x000e6800000e0000 */
[----:B------:R2:W3:Y:S01]  /*a910*/  SHFL.IDX PT, R14, R0, 0x3, 0x181f ;  /* 0x00781f00000e7f89 */ /* 0x0004e200000e0000 */
[----:B0-----:R-:W-:-:S05]  /*a920*/  @!P1 IMAD.X R6, RZ, RZ, R6, P2 ;  /* 0x000000ffff069224 */ /* 0x001fca00010e0606 */
[----:B------:R-:W-:-:S04]  /*a930*/  @!P1 LOP3.LUT R7, R7, R6, RZ, 0x3c, !PT ;  /* 0x0000000607079212 */ /* 0x000fc800078e3cff */
[----:B------:R-:W-:-:S04]  /*a940*/  @!P1 LOP3.LUT R6, R7, R6, RZ, 0x3c, !PT ;  /* 0x0000000607069212 */ /* 0x000fc800078e3cff */
[----:B------:R-:W-:-:S05]  /*a950*/  @!P1 LOP3.LUT R7, R7, R6, RZ, 0x3c, !PT ;  /* 0x0000000607079212 */ /* 0x000fca00078e3cff */
[----:B-1-3--:R2:W-:Y:S02]  /*a960*/  @!P1 LDGSTS.E.BYPASS.LTC128B.128 [R9+0x21400], desc[UR42][R6.64], !P0 ;  /* 0x2140000006099fae */ /* 0x00a5e4000c101d6a */
.L_x_163:
[----:B------:R-:W-:-:S04]  /*a970*/  IADD3 R5, R5, 0x30, RZ ;  /* 0x0000003005057810 */ /* 0x000fc80007ffe0ff */
[----:B------:R-:W-:-:S13]  /*a980*/  ISETP.GE.AND P1, PT, R5, R2, PT ;  /* 0x000000020500720c */ /* 0x000fda0003f26270 */
[----:B------:R-:W-:Y:S02]  /*a990*/  @!P1 LEA R2, P2, R8, R14, 0x1 ;  /* 0x0000000e08029211 */ /* 0x000fe400078408ff */
[----:B------:R-:W-:Y:S01]  /*a9a0*/  @!P1 LEA R5, R4, UR38, 0x1 ;  /* 0x0000002604059c11 */ /* 0x000fe2000f8e08ff */
[----:B------:R-:W-:Y:S02]  /*a9b0*/  IMAD.MOV.U32 R4, RZ, RZ, 0x1 ;  /* 0x00000001ff047424 */ /* 0x000fe400078e00ff */
[----:B------:R-:W-:-:S03]  /*a9c0*/  @!P1 IMAD.X R3, RZ, RZ, R3, P2 ;  /* 0x000000ffff039224 */ /* 0x000fc600010e0603 */
[----:B------:R-:W-:Y:S02]  /*a9d0*/  SHF.L.U32 R4, R4, 0x1f, RZ ;  /* 0x0000001f04047819 */ /* 0x000fe400000006ff */
[----:B------:R-:W-:Y:S01]  /*a9e0*/  @!PT LDS RZ, [RZ] ;  /* 0x00000000fffff984 */ /* 0x000fe20000000800 */
[----:B------:R-:W-:Y:S01]  /*a9f0*/  @!PT LDS RZ, [RZ] ;  /* 0x00000000fffff984 */ /* 0x000fe20000000800 */
[----:B------:R-:W-:Y:S01]  /*aa00*/  @!PT LDS RZ, [RZ] ;  /* 0x00000000fffff984 */ /* 0x000fe20000000800 */
[----:B------:R0:W-:Y:S01]  /*aa10*/  @!P1 LDGSTS.E.BYPASS.LTC128B.128 [R5+0x21c00], desc[UR42][R2.64], !P0 ;  /* 0x21c0000002059fae */ /* 0x0001e2000c101d6a */
[----:B------:R-:W-:Y:S01]  /*aa20*/  NOP ;  /* 0x0000000000007918 */ /* 0x000fe20000000000 */
[----:B------:R-:W-:Y:S02]  /*aa30*/  SYNCS.ARRIVE.TRANS64.RED.A0T1 RZ, [UR38+0x28c00], RZ ;  /* 0x028c00ffffff79a7 */ /* 0x000fe40008200426 */
[----:B------:R-:W-:Y:S01]  /*aa40*/  ARRIVES.LDGSTSBAR.64.TRANSCNT [UR38+0x28c00] ;  /* 0x028c0000ff0079b0 */ /* 0x000fe20008000aa6 */
[----:B------:R-:W-:Y:S01]  /*aa50*/  NOP ;  /* 0x0000000000007918 */ /* 0x000fe20000000000 */
[----:B------:R-:W-:Y:S01]  /*aa60*/  SYNCS.ARRIVE.TRANS64.A1T0 RZ, [UR38+0x28c00], RZ ;  /* 0x028c00ffffff79a7 */ /* 0x000fe20008100026 */
[----:B------:R-:W1:Y:S02]  /*aa70*/  SYNCS.PHASECHK.TRANS64.TRYWAIT P0, [UR38+0x28c20], R4 ;  /* 0x028c2004ff0075a7 */ /* 0x000e640008000166 */
[----:B01----:R-:W-:Y:S05]  /*aa80*/  @!P0 BRA `(.L_x_62) ;  /* 0x0000003800388947 */ /* 0x003fea0003800000 */
.L_x_164:
[----:B------:R-:W-:Y:S01]  /*aa90*/  ISETP.NE.AND P0, PT, R19, RZ, PT ;  /* 0x000000ff1300720c */ /* 0x000fe20003f05270 */
[----:B------:R-:W-:Y:S01]  /*aaa0*/  BSSY B0, `(.L_x_63) ;  /* 0x000007f000007945 */ /* 0x000fe20003800000 */
[----:B--2---:R-:W-:-:S11]  /*aab0*/  IMAD.MOV.U32 R0, RZ, RZ, 0x1 ;  /* 0x00000001ff007424 */ /* 0x004fd600078e00ff */
[----:B------:R-:W-:Y:S05]  /*aac0*/  @!P0 BRA `(.L_x_64) ;  /* 0x0000000400f08947 */ /* 0x000fea0003800000 */
[----:B------:R-:W1:Y:S01]  /*aad0*/  SYNCS.PHASECHK.TRANS64.TRYWAIT P0, [UR38+0x28c60], R4 ;  /* 0x028c6004ff0075a7 */ /* 0x000e620008000166 */
[----:B------:R-:W2:Y:S02]  /*aae0*/  S2R R2, SR_TID.X ;  /* 0x0000000000027919 */ /* 0x000ea40000002100 */
[----:B--2---:R-:W-:-:S04]  /*aaf0*/  LOP3.LUT R2, R2, 0x7f, RZ, 0xc0, !PT ;  /* 0x0000007f02027812 */ /* 0x004fc800078ec0ff */
[----:B------:R-:W-:Y:S01]  /*ab00*/  ISETP.NE.AND P1, PT, R2, RZ, PT ;  /* 0x000000ff0200720c */ /* 0x000fe20003f25270 */
[----:B-1----:R-:W-:-:S12]  /*ab10*/  @!P0 BRA `(.L_x_65) ;  /* 0x00000038002c8947 */ /* 0x002fd80003800000 */
.L_x_165:
[----:B------:R-:W-:Y:S04]  /*ab20*/  BSSY B1, `(.L_x_66) ;  /* 0x0000008000017945 */ /* 0x000fe80003800000 */
[----:B------:R-:W-:Y:S05]  /*ab30*/  @P1 BRA `(.L_x_67) ;  /* 0x0000000000181947 */ /* 0x000fea0003800000 */
[----:B0-----:R-:W0:Y:S01]  /*ab40*/  S2R R3, SR_TID.X ;  /* 0x0000000000037919 */ /* 0x001e220000002100 */
[----:B------:R-:W-:-:S04]  /*ab50*/  IMAD.MOV.U32 R2, RZ, RZ, 0x10000 ;  /* 0x00010000ff027424 */ /* 0x000fc800078e00ff */
[----:B------:R1:W-:Y:S01]  /*ab60*/  SYNCS.ARRIVE.TRANS64 RZ, [UR38+0x28c50], R2 ;  /* 0x028c5002ffff79a7 */ /* 0x0003e20008000026 */
[----:B0-----:R-:W-:-:S13]  /*ab70*/  LOP3.LUT P0, RZ, R3, 0x1f, RZ, 0xc0, !PT ;  /* 0x0000001f03ff7812 */ /* 0x001fda000780c0ff */
[----:B-1----:R-:W-:Y:S05]  /*ab80*/  @!P0 BRA `(.L_x_67) ;  /* 0x0000000000048947 */ /* 0x002fea0003800000 */
[----:B------:R-:W-:Y:S01]  /*ab90*/  BPT.TRAP 0x1 ;  /* 0x000000040000795c */ /* 0x000fe20000300000 */
.L_x_67:
[----:B------:R-:W-:Y:S05]  /*aba0*/  BSYNC B1 ;  /* 0x0000000000017941 */ /* 0x000fea0003800000 */
.L_x_66:
[----:B------:R-:W2:Y:S01]  /*abb0*/  LDL.LU R2, [R1+0x4] ;  /* 0x0000040001027983 */ /* 0x000ea20000300800 */
[----:B------:R-:W-:Y:S01]  /*abc0*/  ULDC.64 UR4, c[0x0][0x198] ;  /* 0x0000660000047ab9 */ /* 0x000fe20000000a00 */
[----:B------:R-:W-:Y:S01]  /*abd0*/  PLOP3.LUT P0, PT, PT, PT, PT, 0x80, 0x0 ;  /* 0x000000000000781c */ /* 0x000fe20003f0f070 */
[----:B------:R-:W-:Y:S02]  /*abe0*/  UIADD3 UR4, UP0, UR4, 0x470, URZ ;  /* 0x0000047004047890 */ /* 0x000fe4000ff1e03f */
[----:B------:R-:W-:Y:S02]  /*abf0*/  UIADD3 UR8, UR38, 0x400, URZ ;  /* 0x0000040026087890 */ /* 0x000fe4000fffe03f */
[----:B------:R-:W-:Y:S02]  /*ac00*/  UIADD3 UR9, UR38, 0x28c50, URZ ;  /* 0x00028c5026097890 */ /* 0x000fe4000fffe03f */
[----:B------:R-:W-:Y:S01]  /*ac10*/  UIADD3.X UR5, URZ, UR5, URZ, UP0, !UPT ;  /* 0x000000053f057290 */ /* 0x000fe200087fe43f */
[----:B------:R-:W-:Y:S01]  /*ac20*/  UMOV UR6, 0x0 ;  /* 0x0000000000067882 */ /* 0x000fe20000000000 */
[----:B------:R-:W-:Y:S01]  /*ac30*/  UMOV UR7, 0x14f00000 ;  /* 0x14f0000000077882 */ /* 0x000fe20000000000 */
[----:B------:R-:W-:Y:S01]  /*ac40*/  UMOV UR10, URZ ;  /* 0x0000003f000a7c82 */ /* 0x000fe20008000000 */
[----:B--2---:R-:W-:-:S08]  /*ac50*/  IMAD.SHL.U32 R2, R2, 0x40, RZ ;  /* 0x0000004002027824 */ /* 0x004fd000078e00ff */
.L_x_68:
[----:B------:R-:W-:-:S13]  /*ac60*/  @P0 ELECT P1, URZ, PT ;  /* 0x00000000003f082f */ /* 0x000fda0003820000 */
[----:B------:R-:W-:Y:S01]  /*ac70*/  @P1 R2UR UR13, R16 ;  /* 0x00000000100d12ca */ /* 0x000fe200000e0000 */
[----:B------:R-:W-:Y:S01]  /*ac80*/  UMOV UR12, UR36 ;  /* 0x00000024000c7c82 */ /* 0x000fe20008000000 */
[----:B------:R-:W-:Y:S02]  /*ac90*/  @P1 R2UR UR11, R2 ;  /* 0x00000000020b12ca */ /* 0x000fe400000e0000 */
[----:B------:R-:W-:Y:S02]  /*aca0*/  @P1 PLOP3.LUT P0, PT, P1, PT, PT, 0x8, 0x0 ;  /* 0x000000000000181c */ /* 0x000fe40000f0e170 */
[----:B------:R-:W-:-:S09]  /*acb0*/  PLOP3.LUT P1, PT, PT, PT, PT, 0x8, 0x0 ;  /* 0x000000000000781c */ /* 0x000fd20003f2e170 */
[----:B------:R1:W-:Y:S02]  /*acc0*/  UTMALDG.4D [UR8], [UR4], desc[UR6] ;  /* 0x00000608040075b4 */ /* 0x0003e40008019000 */
[----:B-1----:R-:W-:Y:S05]  /*acd0*/  @P0 BRA.U.ANY `(.L_x_68) ;  /* 0xfffffffd00e00947 */ /* 0x002fea000393ffff */
[----:B------:R-:W-:Y:S01]  /*ace0*/  PLOP3.LUT P0, PT, PT, PT, PT, 0x80, 0x0 ;  /* 0x000000000000781c */ /* 0x000fe20003f0f070 */
[----:B------:R-:W-:Y:S01]  /*acf0*/  UIADD3 UR8, UR38, 0x2400, URZ ;  /* 0x0000240026087890 */ /* 0x000fe2000fffe03f */
[----:B------:R-:W-:Y:S01]  /*ad00*/  UMOV UR6, 0x0 ;  /* 0x0000000000067882 */ /* 0x000fe20000000000 */
[----:B------:R-:W-:Y:S01]  /*ad10*/  UMOV UR7, 0x14f00000 ;  /* 0x14f0000000077882 */ /* 0x000fe20000000000 */
[----:B------:R-:W-:-:S09]  /*ad20*/  UMOV UR10, 0x40 ;  /* 0x00000040000a7882 */ /* 0x000fd20000000000 */
.L_x_69:
        /* <DEDUP_REMOVED lines=13> */
.L_x_70:
        /* <DEDUP_REMOVED lines=13> */
.L_x_71:
        /* <DEDUP_REMOVED lines=13> */
.L_x_72:
        /* <DEDUP_REMOVED lines=13> */
.L_x_73:
        /* <DEDUP_REMOVED lines=13> */
.L_x_74:
        /* <DEDUP_REMOVED lines=13> */
.L_x_75:
        /* <DEDUP_REMOVED lines=8> */
.L_x_64:
[----:B------:R-:W-:Y:S05]  /*b290*/  BSYNC B0 ;  /* 0x0000000000007941 */ /* 0x000fea0003800000 */
.L_x_63:
[----:B0-----:R-:W2:Y:S04]  /*b2a0*/  LDL.LU R4, [R1+0x10] ;  /* 0x0000100001047983 */ /* 0x001ea80000300800 */
[----:B------:R-:W3:Y:S01]  /*b2b0*/  LDL R3, [R1+0x8] ;  /* 0x0000080001037983 */ /* 0x000ee20000100800 */
[----:B------:R-:W-:Y:S02]  /*b2c0*/  IMAD.MOV.U32 R9, RZ, RZ, RZ ;  /* 0x000000ffff097224 */ /* 0x000fe400078e00ff */
[----:B------:R-:W-:Y:S02]  /*b2d0*/  IMAD.MOV.U32 R6, RZ, RZ, 0x1 ;  /* 0x00000001ff067424 */ /* 0x000fe400078e00ff */
[----:B--2---:R-:W-:-:S05]  /*b2e0*/  VIADD R7, R4, 0xfffffffe ;  /* 0xfffffffe04077836 */ /* 0x004fca0000000000 */
[----:B---3--:R-:W-:-:S13]  /*b2f0*/  ISETP.GE.AND P0, PT, R7, R3, PT ;  /* 0x000000030700720c */ /* 0x008fda0003f06270 */
[----:B------:R-:W-:Y:S05]  /*b300*/  @!P0 BRA `(.L_x_49) ;  /* 0x0000002400108947 */ /* 0x000fea0003800000 */
[----:B------:R-:W2:Y:S01]  /*b310*/  LDL.LU R4, [R1+0xc] ;  /* 0x00000c0001047983 */ /* 0x000ea20000300800 */
[----:B------:R-:W-:Y:S01]  /*b320*/  UIADD3 UR4, UR40, 0x1, URZ ;  /* 0x0000000128047890 */ /* 0x000fe2000fffe03f */
[----:B------:R-:W-:Y:S01]  /*b330*/  LOP3.LUT R2, RZ, R3, RZ, 0x33, !PT ;  /* 0x00000003ff027212 */ /* 0x000fe200078e33ff */
[----:B------:R-:W-:-:S04]  /*b340*/  IMAD.MOV.U32 R6, RZ, RZ, 0x1 ;  /* 0x00000001ff067424 */ /* 0x000fc800078e00ff */
[----:B--2---:R-:W-:Y:S02]  /*b350*/  IMAD R0, R4, UR4, RZ ;  /* 0x0000000404007c24 */ /* 0x004fe4000f8e02ff */
[----:B------:R-:W0:Y:S03]  /*b360*/  S2R R4, SR_TID.X ;  /* 0x0000000000047919 */ /* 0x000e260000002100 */
[----:B------:R-:W-:-:S04]  /*b370*/  VIMNMX R0, R0, UR39, PT ;  /* 0x0000002700007c48 */ /* 0x000fc8000bfe0100 */
[----:B------:R-:W-:-:S04]  /*b380*/  IADD3 R3, -R0, RZ, RZ ;  /* 0x000000ff00037210 */ /* 0x000fc80007ffe1ff */
[----:B------:R-:W-:Y:S02]  /*b390*/  VIADDMNMX R3, R3, 0x1, R2, !PT ;  /* 0x0000000103037846 */ /* 0x000fe40007800102 */
[----:B------:R-:W-:-:S03]  /*b3a0*/  LOP3.LUT R2, RZ, R0, RZ, 0x33, !PT ;  /* 0x00000000ff027212 */ /* 0x000fc600078e33ff */
[----:B------:R-:W-:Y:S02]  /*b3b0*/  VIADD R5, R3, 0xfffffffe ;  /* 0xfffffffe03057836 */ /* 0x000fe40000000000 */
[----:B------:R-:W-:Y:S02]  /*b3c0*/  IMAD.IADD R3, R0, 0x1, R3 ;  /* 0x0000000100037824 */ /* 0x000fe400078e0203 */
[----:B------:R-:W-:Y:S01]  /*b3d0*/  IMAD.MOV.U32 R0, RZ, RZ, 0x1 ;  /* 0x00000001ff007424 */ /* 0x000fe200078e00ff */
[----:B------:R-:W-:Y:S02]  /*b3e0*/  ISETP.NE.AND P0, PT, R5, R2, PT ;  /* 0x000000020500720c */ /* 0x000fe40003f05270 */
[----:B------:R-:W-:Y:S02]  /*b3f0*/  LOP3.LUT R12, R3, 0x1, RZ, 0xc0, !PT ;  /* 0x00000001030c7812 */ /* 0x000fe400078ec0ff */
[----:B0-----:R-:W-:-:S09]  /*b400*/  LOP3.LUT R10, R4, 0x1f, RZ, 0xc0, !PT ;  /* 0x0000001f040a7812 */ /* 0x001fd200078ec0ff */
[----:B------:R-:W-:Y:S05]  /*b410*/  @!P0 BRA `(.L_x_76) ;  /* 0x0000001400dc8947 */ /* 0x000fea0003800000 */
[----:B------:R-:W-:Y:S01]  /*b420*/  BSSY B0, `(.L_x_76) ;  /* 0x0000176000007945 */ /* 0x000fe20003800000 */
[----:B------:R-:W-:Y:S02]  /*b430*/  IMAD.IADD R8, R3, 0x1, -R12 ;  /* 0x0000000103087824 */ /* 0x000fe400078e0a0c */
[----:B------:R-:W-:-:S07]  /*b440*/  IMAD.MOV.U32 R0, RZ, RZ, 0x1 ;  /* 0x00000001ff007424 */ /* 0x000fce00078e00ff */
.L_x_117:
[----:B------:R-:W-:Y:S01]  /*b450*/  ISETP.NE.AND P0, PT, R19, RZ, PT ;  /* 0x000000ff1300720c */ /* 0x000fe20003f05270 */
[----:B------:R-:W-:Y:S01]  /*b460*/  VIADD R8, R8, 0xfffffffe ;  /* 0xfffffffe08087836 */ /* 0x000fe20000000000 */
[----:B------:R-:W-:Y:S04]  /*b470*/  BSSY B1, `(.L_x_77) ;  /* 0x00000b6000017945 */ /* 0x000fe80003800000 */
[----:B------:R-:W-:-:S07]  /*b480*/  ISETP.NE.AND P1, PT, R8, RZ, PT ;  /* 0x000000ff0800720c */ /* 0x000fce0003f25270 */
[----:B0-----:R-:W-:Y:S06]  /*b490*/  @!P0 BRA `(.L_x_78) ;  /* 0x0000000800cc8947 */ /* 0x001fec0003800000 */
[----:B------:R-:W2:Y:S01]  /*b4a0*/  LDL R2, [R1] ;  /* 0x0000000001027983 */ /* 0x000ea20000100800 */
[----:B------:R-:W-:Y:S01]  /*b4b0*/  IMAD.MOV.U32 R13, RZ, RZ, R7 ;  /* 0x000000ffff0d7224 */ /* 0x000fe200078e0007 */
[----:B--2---:R-:W-:-:S13]  /*b4c0*/  ISETP.NE.AND P0, PT, R2, RZ, PT ;  /* 0x000000ff0200720c */ /* 0x004fda0003f05270 */
[----:B------:R-:W-:Y:S05]  /*b4d0*/  @!P0 BRA `(.L_x_79) ;  /* 0x00000000004c8947 */ /* 0x000fea0003800000 */
[----:B------:R-:W0:Y:S01]  /*b4e0*/  LDC R13, c[0x0][0x43c] ;  /* 0x00010f00ff0d7b82 */ /* 0x000e220000000800 */
[----:B------:R-:W-:Y:S01]  /*b4f0*/  MOV R11, R7 ;  /* 0x00000007000b7202 */ /* 0x000fe20000000f00 */
[----:B------:R-:W-:Y:S01]  /*b500*/  ULDC.64 UR4, c[0x0][0x428] ;  /* 0x00010a0000047ab9 */ /* 0x000fe20000000a00 */
[----:B0-----:R-:W-:-:S13]  /*b510*/  ISETP.NE.AND P0, PT, R13, 0x1, PT ;  /* 0x000000010d00780c */ /* 0x001fda0003f05270 */
[----:B------:R-:W0:Y:S02]  /*b520*/  @P0 LDC.64 R2, c[0x0][0x440] ;  /* 0x00011000ff020b82 */ /* 0x000e240000000a00 */
[----:B0-----:R-:W-:-:S05]  /*b530*/  @P0 IMAD.HI.U32 R2, R7, R2, RZ ;  /* 0x0000000207020227 */ /* 0x001fca00078e00ff */
[----:B------:R-:W-:Y:S01]  /*b540*/  @P0 SHF.R.U32.HI R11, RZ, R3, R2 ;  /* 0x00000003ff0b0219 */ /* 0x000fe20000011602 */
[----:B------:R-:W-:-:S03]  /*b550*/  IMAD R2, R18, UR4, RZ ;  /* 0x0000000412027c24 */ /* 0x000fc6000f8e02ff */
[--C-:B------:R-:W-:Y:S01]  /*b560*/  SHF.R.S32.HI R3, RZ, 0x1f, R11.reuse ;  /* 0x0000001fff037819 */ /* 0x100fe2000001140b */
[----:B------:R-:W-:Y:S02]  /*b570*/  IMAD R5, R17, UR5, R2 ;  /* 0x0000000511057c24 */ /* 0x000fe4000f8e0202 */
[----:B------:R-:W-:-:S04]  /*b580*/  IMAD.MOV.U32 R2, RZ, RZ, R11 ;  /* 0x000000ffff027224 */ /* 0x000fc800078e000b */
[----:B------:R-:W-:Y:S01]  /*b590*/  IMAD.WIDE.U32 R2, R17, UR4, R2 ;  /* 0x0000000411027c25 */ /* 0x000fe2000f8e0002 */
[----:B------:R-:W-:-:S03]  /*b5a0*/  ULDC.64 UR4, c[0x0][0x418] ;  /* 0x0001060000047ab9 */ /* 0x000fc60000000a00 */
[----:B------:R-:W-:Y:S01]  /*b5b0*/  IMAD.IADD R3, R5, 0x1, R3 ;  /* 0x0000000105037824 */ /* 0x000fe200078e0203 */
[----:B------:R-:W-:-:S04]  /*b5c0*/  LEA R4, P0, R2, UR4, 0x2 ;  /* 0x0000000402047c11 */ /* 0x000fc8000f8010ff */
[----:B------:R-:W-:-:S05]  /*b5d0*/  LEA.HI.X R5, R2, UR5, R3, 0x2, P0 ;  /* 0x0000000502057c11 */ /* 0x000fca00080f1403 */
[----:B------:R0:W5:Y:S01]  /*b5e0*/  LDG.E R16, desc[UR42][R4.64] ;  /* 0x0000002a04107981 */ /* 0x000162000c1e1900 */
[----:B------:R-:W-:-:S04]  /*b5f0*/  IMAD.MOV R2, RZ, RZ, -R11 ;  /* 0x000000ffff027224 */ /* 0x000fc800078e0a0b */
[----:B------:R-:W-:-:S07]  /*b600*/  IMAD R13, R13, R2, R7 ;  /* 0x000000020d0d7224 */ /* 0x000fce00078e0207 */
.L_x_79:
[----:B------:R-:W1:Y:S01]  /*b610*/  S2R R2, SR_TID.X ;  /* 0x0000000000027919 */ /* 0x000e620000002100 */
[----:B------:R-:W-:Y:S01]  /*b620*/  BSSY B2, `(.L_x_80) ;  /* 0x0000006000027945 */ /* 0x000fe20003800000 */
[----:B-1----:R-:W-:Y:S02]  /*b630*/  LOP3.LUT R3, R2, 0x7f, RZ, 0xc0, !PT ;  /* 0x0000007f02037812 */ /* 0x002fe400078ec0ff */
[----:B------:R-:W-:Y:S02]  /*b640*/  SHF.L.U32 R2, R0, 0x1f, RZ ;  /* 0x0000001f00027819 */ /* 0x000fe400000006ff */
[----:B------:R-:W-:Y:S02]  /*b650*/  ISETP.NE.AND P2, PT, R3, RZ, PT ;  /* 0x000000ff0300720c */ /* 0x000fe40003f45270 */
[----:B------:R-:W1:Y:S02]  /*b660*/  SYNCS.PHASECHK.TRANS64.TRYWAIT P0, [UR38+0x28c48], R2 ;  /* 0x028c4802ff0075a7 */ /* 0x000e640008000166 */
[----:B-1----:R-:W-:Y:S09]  /*b670*/  @!P0 BRA `(.L_x_81) ;  /* 0x0000002c006c8947 */ /* 0x002ff20003800000 */
.L_x_166:
[----:B------:R-:W-:Y:S05]  /*b680*/  BSYNC B2 ;  /* 0x0000000000027941 */ /* 0x000fea0003800000 */
.L_x_80:
[----:B------:R-:W-:Y:S04]  /*b690*/  BSSY B2, `(.L_x_82) ;  /* 0x0000007000027945 */ /* 0x000fe80003800000 */
[----:B------:R-:W-:Y:S05]  /*b6a0*/  @P2 BRA `(.L_x_83) ;  /* 0x0000000000142947 */ /* 0x000fea0003800000 */
[----:B------:R-:W-:Y:S01]  /*b6b0*/  ISETP.NE.AND P0, PT, R10, RZ, PT ;  /* 0x000000ff0a00720c */ /* 0x000fe20003f05270 */
[----:B-1----:R-:W-:-:S04]  /*b6c0*/  IMAD.MOV.U32 R3, RZ, RZ, 0x2000 ;  /* 0x00002000ff037424 */ /* 0x002fc800078e00ff */
[----:B------:R2:W-:Y:S08]  /*b6d0*/  SYNCS.ARRIVE.TRANS64 RZ, [UR38+0x28c38], R3 ;  /* 0x028c3803ffff79a7 */ /* 0x0005f00008000026 */
[----:B--2---:R-:W-:Y:S05]  /*b6e0*/  @!P0 BRA `(.L_x_83) ;  /* 0x0000000000048947 */ /* 0x004fea0003800000 */
[----:B------:R-:W-:Y:S01]  /*b6f0*/  BPT.TRAP 0x1 ;  /* 0x000000040000795c */ /* 0x000fe20000300000 */
.L_x_83:
[----:B------:R-:W-:Y:S05]  /*b700*/  BSYNC B2 ;  /* 0x0000000000027941 */ /* 0x000fea0003800000 */
.L_x_82:
[----:B0-----:R-:W-:Y:S01]  /*b710*/  IMAD.MOV.U32 R4, RZ, RZ, RZ ;  /* 0x000000ffff047224 */ /* 0x001fe200078e00ff */
[----:B------:R-:W-:Y:S01]  /*b720*/  ULDC.64 UR4, c[0x0][0x198] ;  /* 0x0000660000047ab9 */ /* 0x000fe20000000a00 */
[----:B------:R-:W-:Y:S01]  /*b730*/  PLOP3.LUT P0, PT, PT, PT, PT, 0x80, 0x0 ;  /* 0x000000000000781c */ /* 0x000fe20003f0f070 */
[----:B------:R-:W-:Y:S01]  /*b740*/  UIADD3 UR4, UP0, UR4, 0x370, URZ ;  /* 0x0000037004047890 */ /* 0x000fe2000ff1e03f */
[----:B------:R-:W-:Y:S01]  /*b750*/  IMAD.SHL.U32 R5, R13, 0x40, RZ ;  /* 0x000000400d057824 */ /* 0x000fe200078e00ff */
[----:B------:R-:W-:Y:S01]  /*b760*/  R2UR UR34, R4 ;  /* 0x00000000042272ca */ /* 0x000fe200000e0000 */
[----:B------:R-:W-:Y:S02]  /*b770*/  UIADD3 UR32, UR38, 0x24400, URZ ;  /* 0x0002440026207890 */ /* 0x000fe4000fffe03f */
[----:B------:R-:W-:Y:S02]  /*b780*/  UIADD3 UR33, UR38, 0x28c38, URZ ;  /* 0x00028c3826217890 */ /* 0x000fe4000fffe03f */
[----:B------:R-:W-:Y:S01]  /*b790*/  UIADD3.X UR5, URZ, UR5, URZ, UP0, !UPT ;  /* 0x000000053f057290 */ /* 0x000fe200087fe43f */
[----:B------:R-:W-:Y:S01]  /*b7a0*/  UMOV UR6, 0x0 ;  /* 0x0000000000067882 */ /* 0x000fe20000000000 */
[----:B------:R-:W-:-:S10]  /*b7b0*/  UMOV UR7, 0x14f00000 ;  /* 0x14f0000000077882 */ /* 0x000fd40000000000 */
.L_x_84:
[----:B------:R-:W-:-:S13]  /*b7c0*/  @P0 ELECT P3, URZ, PT ;  /* 0x00000000003f082f */ /* 0x000fda0003860000 */
[----:B-----5:R-:W-:Y:S02]  /*b7d0*/  @P3 R2UR UR37, R16 ;  /* 0x00000000102532ca */ /* 0x020fe400000e0000 */
[----:B------:R-:W-:Y:S02]  /*b7e0*/  @P3 R2UR UR35, R5 ;  /* 0x00000000052332ca */ /* 0x000fe400000e0000 */
[----:B------:R-:W-:Y:S02]  /*b7f0*/  @P3 PLOP3.LUT P0, PT, P3, PT, PT, 0x8, 0x0 ;  /* 0x000000000000381c */ /* 0x000fe40001f0e170 */
[----:B------:R-:W-:-:S09]  /*b800*/  PLOP3.LUT P3, PT, PT, PT, PT, 0x8, 0x0 ;  /* 0x000000000000781c */ /* 0x000fd20003f6e170 */
[----:B------:R0:W-:Y:S02]  /*b810*/  UTMALDG.4D [UR32], [UR4], desc[UR6] ;  /* 0x00000620040075b4 */ /* 0x0001e40008019000 */
[----:B0-----:R-:W-:Y:S05]  /*b820*/  @P0 BRA.U.ANY `(.L_x_84) ;  /* 0xfffffffd00e40947 */ /* 0x001fea000393ffff */
[----:B------:R-:W0:Y:S01]  /*b830*/  SYNCS.PHASECHK.TRANS64.TRYWAIT P0, [UR38+0x28c68], R2 ;  /* 0x028c6802ff0075a7 */ /* 0x000e220008000166 */
[----:B------:R-:W-:Y:S04]  /*b840*/  BSSY B2, `(.L_x_85) ;  /* 0x0000002000027945 */ /* 0x000fe80003800000 */
[----:B0-----:R-:W-:Y:S05]  /*b850*/  @!P0 BRA `(.L_x_86) ;  /* 0x0000002c000c8947 */ /* 0x001fea0003800000 */
.L_x_167:
[----:B------:R-:W-:Y:S05]  /*b860*/  BSYNC B2 ;  /* 0x0000000000027941 */ /* 0x000fea0003800000 */
.L_x_85:
[----:B------:R-:W-:Y:S01]  /*b870*/  BSSY B2, `(.L_x_87) ;  /* 0x0000009000027945 */ /* 0x000fe20003800000 */
[----:B01----:R-:W-:Y:S02]  /*b880*/  IMAD.MOV.U32 R2, RZ, RZ, 0x0 ;  /* 0x00000000ff027424 */ /* 0x003fe400078e00ff */
[----:B------:R-:W-:Y:S01]  /*b890*/  IMAD.MOV.U32 R3, RZ, RZ, 0x14f00000 ;  /* 0x14f00000ff037424 */ /* 0x000fe200078e00ff */
[----:B------:R-:W-:Y:S06]  /*b8a0*/  @P2 BRA `(.L_x_88) ;  /* 0x0000000000142947 */ /* 0x000fec0003800000 */
[----:B------:R-:W-:Y:S02]  /*b8b0*/  ISETP.NE.AND P0, PT, R10, RZ, PT ;  /* 0x000000ff0a00720c */ /* 0x000fe40003f05270 */
[----:B------:R-:W-:-:S04]  /*b8c0*/  MOV R11, 0x10000 ;  /* 0x00010000000b7802 */ /* 0x000fc80000000f00 */
[----:B------:R0:W-:Y:S07]  /*b8d0*/  SYNCS.ARRIVE.TRANS64 RZ, [UR38+0x28c58], R11 ;  /* 0x028c580bffff79a7 */ /* 0x0001ee0008000026 */
[----:B------:R-:W-:Y:S05]  /*b8e0*/  @!P0 BRA `(.L_x_88) ;  /* 0x0000000000048947 */ /* 0x000fea0003800000 */
[----:B------:R-:W-:Y:S01]  /*b8f0*/  BPT.TRAP 0x1 ;  /* 0x000000040000795c */ /* 0x000fe20000300000 */
.L_x_88:
[----:B------:R-:W-:Y:S05]  /*b900*/  BSYNC B2 ;  /* 0x0000000000027941 */ /* 0x000fea0003800000 */
.L_x_87:
[----:B------:R-:W-:Y:S01]  /*b910*/  R2UR UR10, R4 ;  /* 0x00000000040a72ca */ /* 0x000fe200000e0000 */
[----:B------:R-:W-:Y:S01]  /*b920*/  ULDC.64 UR4, c[0x0][0x198] ;  /* 0x0000660000047ab9 */ /* 0x000fe20000000a00 */
[----:B------:R-:W-:Y:S01]  /*b930*/  R2UR UR6, R2 ;  /* 0x00000000020672ca */ /* 0x000fe200000e0000 */
[----:B------:R-:W-:Y:S01]  /*b940*/  UIADD3 UR4, UP0, UR4, 0x470, URZ ;  /* 0x0000047004047890 */ /* 0x000fe2000ff1e03f */
[----:B------:R-:W-:Y:S01]  /*b950*/  R2UR UR7, R3 ;  /* 0x00000000030772ca */ /* 0x000fe200000e0000 */
[----:B------:R-:W-:Y:S01]  /*b960*/  UIADD3 UR8, UR38, 0x10400, URZ ;  /* 0x0001040026087890 */ /* 0x000fe2000fffe03f */
[----:B------:R-:W-:Y:S01]  /*b970*/  PLOP3.LUT P0, PT, PT, PT, PT, 0x80, 0x0 ;  /* 0x000000000000781c */ /* 0x000fe20003f0f070 */
[----:B------:R-:W-:Y:S02]  /*b980*/  UIADD3 UR9, UR38, 0x28c58, URZ ;  /* 0x00028c5826097890 */ /* 0x000fe4000fffe03f */
[----:B------:R-:W-:-:S12]  /*b990*/  UIADD3.X UR5, URZ, UR5, URZ, UP0, !UPT ;  /* 0x000000053f057290 */ /* 0x000fd800087fe43f */
.L_x_89:
        /* <DEDUP_REMOVED lines=8> */
[----:B------:R-:W-:Y:S01]  /*ba20*/  R2UR UR6, R2 ;  /* 0x00000000020672ca */ /* 0x000fe200000e0000 */
[----:B------:R-:W-:Y:S01]  /*ba30*/  UIADD3 UR8, UR38, 0x12400, URZ ;  /* 0x0001240026087890 */ /* 0x000fe2000fffe03f */
[----:B------:R-:W-:Y:S01]  /*ba40*/  R2UR UR7, R3 ;  /* 0x00000000030772ca */ /* 0x000fe200000e0000 */
[----:B------:R-:W-:Y:S01]  /*ba50*/  UMOV UR10, 0x40 ;  /* 0x00000040000a7882 */ /* 0x000fe20000000000 */
[----:B------:R-:W-:-:S13]  /*ba60*/  PLOP3.LUT P0, PT, PT, PT, PT, 0x80, 0x0 ;  /* 0x000000000000781c */ /* 0x000fda0003f0f070 */
.L_x_90:
        /* <DEDUP_REMOVED lines=13> */
.L_x_91:
        /* <DEDUP_REMOVED lines=13> */
.L_x_92:
        /* <DEDUP_REMOVED lines=13> */
.L_x_93:
        /* <DEDUP_REMOVED lines=13> */
.L_x_94:
        /* <DEDUP_REMOVED lines=13> */
.L_x_95:
        /* <DEDUP_REMOVED lines=13> */
.L_x_96:
        /* <DEDUP_REMOVED lines=8> */
.L_x_78:
[----:B------:R-:W-:Y:S05]  /*bfd0*/  BSYNC B1 ;  /* 0x0000000000017941 */ /* 0x000fea0003800000 */
.L_x_77:
[----:B------:R-:W-:Y:S01]  /*bfe0*/  ISETP.NE.AND P3, PT, R19, RZ, PT ;  /* 0x000000ff1300720c */ /* 0x000fe20003f65270 */
[----:B------:R-:W-:Y:S01]  /*bff0*/  BSSY B1, `(.L_x_97) ;  /* 0x00000b6000017945 */ /* 0x000fe20003800000 */
[----:B------:R-:W-:-:S11]  /*c000*/  LOP3.LUT R0, R0, 0x1, RZ, 0x3c, !PT ;  /* 0x0000000100007812 */ /* 0x000fd600078e3cff */
[----:B------:R-:W-:Y:S05]  /*c010*/  @!P3 BRA `(.L_x_98) ;  /* 0x0000000800ccb947 */ /* 0x000fea0003800000 */
[----:B------:R-:W2:Y:S01]  /*c020*/  LDL R2, [R1] ;  /* 0x0000000001027983 */ /* 0x000ea20000100800 */
[----:B0-----:R-:W-:Y:S01]  /*c030*/  VIADD R11, R7, 0xffffffff ;  /* 0xffffffff070b7836 */ /* 0x001fe20000000000 */
[----:B--2---:R-:W-:-:S13]  /*c040*/  ISETP.NE.AND P3, PT, R2, RZ, PT ;  /* 0x000000ff0200720c */ /* 0x004fda0003f65270 */
[----:B------:R-:W-:Y:S05]  /*c050*/  @!P3 BRA `(.L_x_99) ;  /* 0x000000000048b947 */ /* 0x000fea0003800000 */
[----:B------:R-:W0:Y:S01]  /*c060*/  LDC R5, c[0x0][0x43c] ;  /* 0x00010f00ff057b82 */ /* 0x000e220000000800 */
[----:B------:R-:W-:Y:S01]  /*c070*/  ULDC.64 UR4, c[0x0][0x428] ;  /* 0x00010a0000047ab9 */ /* 0x000fe20000000a00 */
[----:B0-----:R-:W-:-:S13]  /*c080*/  ISETP.NE.AND P0, PT, R5, 0x1, PT ;  /* 0x000000010500780c */ /* 0x001fda0003f05270 */
[----:B------:R-:W0:Y:S02]  /*c090*/  @P0 LDC.64 R2, c[0x0][0x440] ;  /* 0x00011000ff020b82 */ /* 0x000e240000000a00 */
[----:B0-----:R-:W-:-:S04]  /*c0a0*/  @P0 IMAD.HI.U32 R4, R11, R2, RZ ;  /* 0x000000020b040227 */ /* 0x001fc800078e00ff */
[----:B------:R-:W-:Y:S01]  /*c0b0*/  IMAD.MOV.U32 R2, RZ, RZ, R11 ;  /* 0x000000ffff027224 */ /* 0x000fe200078e000b */
[----:B------:R-:W-:-:S04]  /*c0c0*/  @P0 SHF.R.U32.HI R2, RZ, R3, R4 ;  /* 0x00000003ff020219 */ /* 0x000fc80000011604 */
[--C-:B------:R-:W-:Y:S01]  /*c0d0*/  SHF.R.S32.HI R3, RZ, 0x1f, R2.reuse ;  /* 0x0000001fff037819 */ /* 0x100fe20000011402 */
[----:B------:R-:W-:-:S04]  /*c0e0*/  IMAD.MOV R4, RZ, RZ, -R2 ;  /* 0x000000ffff047224 */ /* 0x000fc800078e0a02 */
[----:B------:R-:W-:Y:S02]  /*c0f0*/  IMAD R11, R5, R4, R11 ;  /* 0x00000004050b7224 */ /* 0x000fe400078e020b */
[----:B------:R-:W-:Y:S02]  /*c100*/  IMAD R4, R18, UR4, RZ ;  /* 0x0000000412047c24 */ /* 0x000fe4000f8e02ff */
[----:B------:R-:W-:-:S04]  /*c110*/  IMAD.WIDE.U32 R2, R17, UR4, R2 ;  /* 0x0000000411027c25 */ /* 0x000fc8000f8e0002 */
[----:B------:R-:W-:Y:S01]  /*c120*/  IMAD R5, R17, UR5, R4 ;  /* 0x0000000511057c24 */ /* 0x000fe2000f8e0204 */
[----:B------:R-:W-:Y:S02]  /*c130*/  ULDC.64 UR4, c[0x0][0x418] ;  /* 0x0001060000047ab9 */ /* 0x000fe40000000a00 */
[----:B------:R-:W-:Y:S01]  /*c140*/  LEA R4, P0, R2, UR4, 0x2 ;  /* 0x0000000402047c11 */ /* 0x000fe2000f8010ff */
[----:B------:R-:W-:-:S05]  /*c150*/  IMAD.IADD R3, R5, 0x1, R3 ;  /* 0x0000000105037824 */ /* 0x000fca00078e0203 */
[----:B------:R-:W-:-:S05]  /*c160*/  LEA.HI.X R5, R2, UR5, R3, 0x2, P0 ;  /* 0x0000000502057c11 */ /* 0x000fca00080f1403 */
[----:B------:R0:W5:Y:S02]  /*c170*/  LDG.E R16, desc[UR42][R4.64] ;  /* 0x0000002a04107981 */ /* 0x000164000c1e1900 */
.L_x_99:
[----:B------:R-:W1:Y:S01]  /*c180*/  S2R R2, SR_TID.X ;  /* 0x0000000000027919 */ /* 0x000e620000002100 */
[----:B------:R-:W-:Y:S01]  /*c190*/  BSSY B2, `(.L_x_100) ;  /* 0x0000006000027945 */ /* 0x000fe20003800000 */
[----:B-1----:R-:W-:Y:S02]  /*c1a0*/  LOP3.LUT R3, R2, 0x7f, RZ, 0xc0, !PT ;  /* 0x0000007f02037812 */ /* 0x002fe400078ec0ff */
[----:B------:R-:W-:Y:S02]  /*c1b0*/  SHF.L.U32 R2, R0, 0x1f, RZ ;  /* 0x0000001f00027819 */ /* 0x000fe400000006ff */
[----:B------:R-:W-:Y:S02]  /*c1c0*/  ISETP.NE.AND P2, PT, R3, RZ, PT ;  /* 0x000000ff0300720c */ /* 0x000fe40003f45270 */
[----:B------:R-:W1:Y:S02]  /*c1d0*/  SYNCS.PHASECHK.TRANS64.TRYWAIT P0, [UR38+0x28c40], R2 ;  /* 0x028c4002ff0075a7 */ /* 0x000e640008000166 */
[----:B-1----:R-:W-:Y:S09]  /*c1e0*/  @!P0 BRA `(.L_x_101) ;  /* 0x0000002000c08947 */ /* 0x002ff20003800000 */
.L_x_168:
[----:B------:R-:W-:Y:S05]  /*c1f0*/  BSYNC B2 ;  /* 0x0000000000027941 */ /* 0x000fea0003800000 */
.L_x_100:
[----:B------:R-:W-:Y:S04]  /*c200*/  BSSY B2, `(.L_x_102) ;  /* 0x0000007000027945 */ /* 0x000fe80003800000 */
[----:B------:R-:W-:Y:S05]  /*c210*/  @P2 BRA `(.L_x_103) ;  /* 0x0000000000142947 */ /* 0x000fea0003800000 */
[----:B------:R-:W-:Y:S01]  /*c220*/  ISETP.NE.AND P0, PT, R10, RZ, PT ;  /* 0x000000ff0a00720c */ /* 0x000fe20003f05270 */
[----:B-1----:R-:W-:-:S04]  /*c230*/  IMAD.MOV.U32 R3, RZ, RZ, 0x2000 ;  /* 0x00002000ff037424 */ /* 0x002fc800078e00ff */
[----:B------:R2:W-:Y:S08]  /*c240*/  SYNCS.ARRIVE.TRANS64 RZ, [UR38+0x28c30], R3 ;  /* 0x028c3003ffff79a7 */ /* 0x0005f00008000026 */
[----:B--2---:R-:W-:Y:S05]  /*c250*/  @!P0 BRA `(.L_x_103) ;  /* 0x0000000000048947 */ /* 0x004fea0003800000 */
[----:B------:R-:W-:Y:S01]  /*c260*/  BPT.TRAP 0x1 ;  /* 0x000000040000795c */ /* 0x000fe20000300000 */
.L_x_103:
[----:B------:R-:W-:Y:S05]  /*c270*/  BSYNC B2 ;  /* 0x0000000000027941 */ /* 0x000fea0003800000 */
.L_x_102:
        /* <DEDUP_REMOVED lines=11> */
.L_x_104:
[----:B------:R-:W-:-:S13]  /*c330*/  @P0 ELECT P3, URZ, PT ;  /* 0x00000000003f082f */ /* 0x000fda0003860000 */
[----:B-----5:R-:W-:Y:S01]  /*c340*/  @P3 R2UR UR13, R16 ;  /* 0x00000000100d32ca */ /* 0x020fe200000e0000 */
[----:B------:R-:W-:Y:S01]  /*c350*/  UMOV UR12, UR36 ;  /* 0x00000024000c7c82 */ /* 0x000fe20008000000 */
        /* <DEDUP_REMOVED lines=8> */
.L_x_169:
[----:B------:R-:W-:Y:S05]  /*c3e0*/  BSYNC B2 ;  /* 0x0000000000027941 */ /* 0x000fea0003800000 */
.L_x_105:
[----:B------:R-:W-:Y:S01]  /*c3f0*/  BSSY B2, `(.L_x_107) ;  /* 0x0000009000027945 */ /* 0x000fe20003800000 */
[----:B01----:R-:W-:Y:S01]  /*c400*/  IMAD.MOV.U32 R2, RZ, RZ, 0x0 ;  /* 0x00000000ff027424 */ /* 0x003fe200078e00ff */
[----:B------:R-:W-:Y:S02]  /*c410*/  MOV R3, 0x14f00000 ;  /* 0x14f0000000037802 */ /* 0x000fe40000000f00 */
[----:B------:R-:W-:Y:S05]  /*c420*/  @P2 BRA `(.L_x_108) ;  /* 0x0000000000142947 */ /* 0x000fea0003800000 */
[----:B------:R-:W-:Y:S01]  /*c430*/  ISETP.NE.AND P0, PT, R10, RZ, PT ;  /* 0x000000ff0a00720c */ /* 0x000fe20003f05270 */
[----:B------:R-:W-:-:S04]  /*c440*/  IMAD.MOV.U32 R5, RZ, RZ, 0x10000 ;  /* 0x00010000ff057424 */ /* 0x000fc800078e00ff */
[----:B------:R0:W-:Y:S08]  /*c450*/  SYNCS.ARRIVE.TRANS64 RZ, [UR38+0x28c50], R5 ;  /* 0x028c5005ffff79a7 */ /* 0x0001f00008000026 */
[----:B0-----:R-:W-:Y:S05]  /*c460*/  @!P0 BRA `(.L_x_108) ;  /* 0x0000000000048947 */ /* 0x001fea0003800000 */
[----:B------:R-:W-:Y:S01]  /*c470*/  BPT.TRAP 0x1 ;  /* 0x000000040000795c */ /* 0x000fe20000300000 */
.L_x_108:
[----:B------:R-:W-:Y:S05]  /*c480*/  BSYNC B2 ;  /* 0x0000000000027941 */ /* 0x000fea0003800000 */
.L_x_107:
        /* <DEDUP_REMOVED lines=9> */
.L_x_109:
[----:B------:R-:W-:-:S13]  /*c520*/  @P0 ELECT P2, URZ, PT ;  /* 0x00000000003f082f */ /* 0x000fda0003840000 */
[----:B------:R-:W-:Y:S01]  /*c530*/  @P2 R2UR UR13, R16 ;  /* 0x00000000100d22ca */ /* 0x000fe200000e0000 */
[----:B------:R-:W-:Y:S01]  /*c540*/  UMOV UR12, UR36 ;  /* 0x00000024000c7c82 */ /* 0x000fe20008000000 */
[----:B------:R-:W-:Y:S02]  /*c550*/  @P2 R2UR UR11, R11 ;  /* 0x000000000b0b22ca */ /* 0x000fe400000e0000 */
[----:B------:R-:W-:Y:S02]  /*c560*/  @P2 PLOP3.LUT P0, PT, P2, PT, PT, 0x8, 0x0 ;  /* 0x000000000000281c */ /* 0x000fe4000170e170 */
[----:B------:R-:W-:-:S09]  /*c570*/  PLOP3.LUT P2, PT, PT, PT, PT, 0x8, 0x0 ;  /* 0x000000000000781c */ /* 0x000fd20003f4e170 */
[----:B------:R0:W-:Y:S02]  /*c580*/  UTMALDG.4D [UR8], [UR4], desc[UR6] ;  /* 0x00000608040075b4 */ /* 0x0001e40008019000 */
[----:B0-----:R-:W-:Y:S05]  /*c590*/  @P0 BRA.U.ANY `(.L_x_109) ;  /* 0xfffffffd00e00947 */ /* 0x001fea000393ffff */
[----:B------:R-:W-:Y:S01]  /*c5a0*/  R2UR UR6, R2 ;  /* 0x00000000020672ca */ /* 0x000fe200000e0000 */
[----:B------:R-:W-:Y:S01]  /*c5b0*/  UIADD3 UR8, UR38, 0x2400, URZ ;  /* 0x0000240026087890 */ /* 0x000fe2000fffe03f */
[----:B------:R-:W-:Y:S01]  /*c5c0*/  R2UR UR7, R3 ;  /* 0x00000000030772ca */ /* 0x000fe200000e0000 */
[----:B------:R-:W-:Y:S01]  /*c5d0*/  UMOV UR10, 0x40 ;  /* 0x00000040000a7882 */ /* 0x000fe20000000000 */
[----:B------:R-:W-:-:S13]  /*c5e0*/  PLOP3.LUT P0, PT, PT, PT, PT, 0x80, 0x0 ;  /* 0x000000000000781c */ /* 0x000fda0003f0f070 */
.L_x_110:
        /* <DEDUP_REMOVED lines=13> */
.L_x_111:
        /* <DEDUP_REMOVED lines=13> */
.L_x_112:
        /* <DEDUP_REMOVED lines=13> */
.L_x_113:
        /* <DEDUP_REMOVED lines=13> */
.L_x_114:
        /* <DEDUP_REMOVED lines=13> */
.L_x_115:
        /* <DEDUP_REMOVED lines=13> */
.L_x_116:
        /* <DEDUP_REMOVED lines=8> */
.L_x_98:
[----:B------:R-:W-:Y:S05]  /*cb50*/  BSYNC B1 ;  /* 0x0000000000017941 */ /* 0x000fea0003800000 */
.L_x_97:
[----:B------:R-:W-:Y:S01]  /*cb60*/  VIADD R7, R7, 0xfffffffe ;  /* 0xfffffffe07077836 */ /* 0x000fe20000000000 */
[----:B------:R-:W-:Y:S06]  /*cb70*/  @P1 BRA `(.L_x_117) ;  /* 0xffffffe800341947 */ /* 0x000fec000383ffff */
[----:B------:R-:W-:Y:S05]  /*cb80*/  BSYNC B0 ;  /* 0x0000000000007941 */ /* 0x000fea0003800000 */
.L_x_76:
[----:B------:R-:W-:-:S13]  /*cb90*/  ISETP.NE.AND P0, PT, R12, RZ, PT ;  /* 0x000000ff0c00720c */ /* 0x000fda0003f05270 */
[----:B------:R-:W-:Y:S05]  /*cba0*/  @!P0 BRA `(.L_x_49) ;  /* 0x0000000800e88947 */ /* 0x000fea0003800000 */
[----:B------:R-:W-:Y:S01]  /*cbb0*/  ISETP.NE.AND P1, PT, R19, RZ, PT ;  /* 0x000000ff1300720c */ /* 0x000fe20003f25270 */
[----:B------:R-:W-:-:S12]  /*cbc0*/  BSSY B0, `(.L_x_118) ;  /* 0x00000b5000007945 */ /* 0x000fd80003800000 */
[----:B------:R-:W-:Y:S05]  /*cbd0*/  @!P1 BRA `(.L_x_119) ;  /* 0x0000000800cc9947 */ /* 0x000fea0003800000 */
[----:B------:R-:W2:Y:S02]  /*cbe0*/  LDL.LU R2, [R1] ;  /* 0x0000000001027983 */ /* 0x000ea40000300800 */
[----:B--2---:R-:W-:-:S13]  /*cbf0*/  ISETP.NE.AND P1, PT, R2, RZ, PT ;  /* 0x000000ff0200720c */ /* 0x004fda0003f25270 */
[----:B------:R-:W-:Y:S05]  /*cc00*/  @!P1 BRA `(.L_x_120) ;  /* 0x00000000004c9947 */ /* 0x000fea0003800000 */
[----:B------:R-:W1:Y:S01]  /*cc10*/  LDC R4, c[0x0][0x43c] ;  /* 0x00010f00ff047b82 */ /* 0x000e620000000800 */
[----:B------:R-:W-:Y:S01]  /*cc20*/  IMAD.MOV.U32 R5, RZ, RZ, R7 ;  /* 0x000000ffff057224 */ /* 0x000fe200078e0007 */
[----:B------:R-:W-:Y:S02]  /*cc30*/  ULDC.64 UR4, c[0x0][0x428] ;  /* 0x00010a0000047ab9 */ /* 0x000fe40000000a00 */
[----:B------:R-:W-:-:S04]  /*cc40*/  IMAD R18, R18, UR4, RZ ;  /* 0x0000000412127c24 */ /* 0x000fc8000f8e02ff */
[----:B------:R-:W-:Y:S01]  /*cc50*/  IMAD R9, R17, UR5, R18 ;  /* 0x0000000511097c24 */ /* 0x000fe2000f8e0212 */
[----:B-1----:R-:W-:-:S13]  /*cc60*/  ISETP.NE.AND P0, PT, R4, 0x1, PT ;  /* 0x000000010400780c */ /* 0x002fda0003f05270 */
[----:B------:R-:W1:Y:S02]  /*cc70*/  @P0 LDC.64 R2, c[0x0][0x440] ;  /* 0x00011000ff020b82 */ /* 0x000e640000000a00 */
[----:B-1----:R-:W-:-:S05]  /*cc80*/  @P0 IMAD.HI.U32 R2, R7, R2, RZ ;  /* 0x0000000207020227 */ /* 0x002fca00078e00ff */
[----:B------:R-:W-:-:S04]  /*cc90*/  @P0 SHF.R.U32.HI R5, RZ, R3, R2 ;  /* 0x00000003ff050219 */ /* 0x000fc80000011602 */
[--C-:B------:R-:W-:Y:S01]  /*cca0*/  SHF.R.S32.HI R3, RZ, 0x1f, R5.reuse ;  /* 0x0000001fff037819 */ /* 0x100fe20000011405 */
        /* <DEDUP_REMOVED lines=9> */
.L_x_120:
[----:B------:R-:W2:Y:S01]  /*cd40*/  S2R R2, SR_TID.X ;  /* 0x0000000000027919 */ /* 0x000ea20000002100 */
[----:B------:R-:W-:Y:S01]  /*cd50*/  BSSY B1, `(.L_x_121) ;  /* 0x0000006000017945 */ /* 0x000fe20003800000 */
[----:B--2---:R-:W-:Y:S02]  /*cd60*/  LOP3.LUT R3, R2, 0x7f, RZ, 0xc0, !PT ;  /* 0x0000007f02037812 */ /* 0x004fe400078ec0ff */
[----:B------:R-:W-:Y:S02]  /*cd70*/  SHF.L.U32 R2, R0, 0x1f, RZ ;  /* 0x0000001f00027819 */ /* 0x000fe400000006ff */
[----:B------:R-:W-:Y:S02]  /*cd80*/  ISETP.NE.AND P1, PT, R3, RZ, PT ;  /* 0x000000ff0300720c */ /* 0x000fe40003f25270 */
[----:B------:R-:W2:Y:S02]  /*cd90*/  SYNCS.PHASECHK.TRANS64.TRYWAIT P0, [UR38+0x28c48], R2 ;  /* 0x028c4802ff0075a7 */ /* 0x000ea40008000166 */
[----:B--2---:R-:W-:Y:S09]  /*cda0*/  @!P0 BRA `(.L_x_122) ;  /* 0x0000001800008947 */ /* 0x004ff20003800000 */
.L_x_170:
[----:B------:R-:W-:Y:S05]  /*cdb0*/  BSYNC B1 ;  /* 0x0000000000017941 */ /* 0x000fea0003800000 */
.L_x_121:
[----:B------:R-:W-:Y:S04]  /*cdc0*/  BSSY B1, `(.L_x_123) ;  /* 0x0000007000017945 */ /* 0x000fe80003800000 */
[----:B------:R-:W-:Y:S05]  /*cdd0*/  @P1 BRA `(.L_x_124) ;  /* 0x0000000000141947 */ /* 0x000fea0003800000 */
[----:B------:R-:W-:Y:S01]  /*cde0*/  ISETP.NE.AND P0, PT, R10, RZ, PT ;  /* 0x000000ff0a00720c */ /* 0x000fe20003f05270 */
[----:B--2---:R-:W-:-:S04]  /*cdf0*/  IMAD.MOV.U32 R3, RZ, RZ, 0x2000 ;  /* 0x00002000ff037424 */ /* 0x004fc800078e00ff */
[----:B------:R3:W-:Y:S08]  /*ce00*/  SYNCS.ARRIVE.TRANS64 RZ, [UR38+0x28c38], R3 ;  /* 0x028c3803ffff79a7 */ /* 0x0007f00008000026 */
[----:B---3--:R-:W-:Y:S05]  /*ce10*/  @!P0 BRA `(.L_x_124) ;  /* 0x0000000000048947 */ /* 0x008fea0003800000 */
[----:B------:R-:W-:Y:S01]  /*ce20*/  BPT.TRAP 0x1 ;  /* 0x000000040000795c */ /* 0x000fe20000300000 */
.L_x_124:
[----:B------:R-:W-:Y:S05]  /*ce30*/  BSYNC B1 ;  /* 0x0000000000017941 */ /* 0x000fea0003800000 */
.L_x_123:
[----:B------:R-:W-:Y:S01]  /*ce40*/  IMAD.MOV.U32 R4, RZ, RZ, RZ ;  /* 0x000000ffff047224 */ /* 0x000fe200078e00ff */
[----:B------:R-:W-:Y:S01]  /*ce50*/  ULDC.64 UR4, c[0x0][0x198] ;  /* 0x0000660000047ab9 */ /* 0x000fe20000000a00 */
[----:B------:R-:W-:Y:S01]  /*ce60*/  PLOP3.LUT P0, PT, PT, PT, PT, 0x80, 0x0 ;  /* 0x000000000000781c */ /* 0x000fe20003f0f070 */
[----:B------:R-:W-:Y:S01]  /*ce70*/  UIADD3 UR4, UP0, UR4, 0x370, URZ ;  /* 0x0000037004047890 */ /* 0x000fe2000ff1e03f */
[----:B------:R-:W-:Y:S01]  /*ce80*/  SHF.L.U32 R7, R7, 0x6, RZ ;  /* 0x0000000607077819 */ /* 0x000fe200000006ff */
[----:B------:R-:W-:Y:S01]  /*ce90*/  UIADD3 UR8, UR38, 0x24400, URZ ;  /* 0x0002440026087890 */ /* 0x000fe2000fffe03f */
[----:B------:R-:W-:Y:S01]  /*cea0*/  R2UR UR10, R4 ;  /* 0x00000000040a72ca */ /* 0x000fe200000e0000 */
[----:B------:R-:W-:Y:S02]  /*ceb0*/  UIADD3 UR9, UR38, 0x28c38, URZ ;  /* 0x00028c3826097890 */ /* 0x000fe4000fffe03f */
[----:B------:R-:W-:Y:S01]  /*cec0*/  UIADD3.X UR5, URZ, UR5, URZ, UP0, !UPT ;  /* 0x000000053f057290 */ /* 0x000fe200087fe43f */
[----:B------:R-:W-:Y:S01]  /*ced0*/  UMOV UR6, 0x0 ;  /* 0x0000000000067882 */ /* 0x000fe20000000000 */
[----:B------:R-:W-:-:S10]  /*cee0*/  UMOV UR7, 0x14f00000 ;  /* 0x14f0000000077882 */ /* 0x000fd40000000000 */
.L_x_125:
[----:B------:R-:W-:-:S13]  /*cef0*/  @P0 ELECT P2, URZ, PT ;  /* 0x00000000003f082f */ /* 0x000fda0003840000 */
[----:B-----5:R-:W-:Y:S01]  /*cf00*/  @P2 R2UR UR13, R16 ;  /* 0x00000000100d22ca */ /* 0x020fe200000e0000 */
[----:B------:R-:W-:Y:S01]  /*cf10*/  UMOV UR12, UR36 ;  /* 0x00000024000c7c82 */ /* 0x000fe20008000000 */
[----:B------:R-:W-:Y:S02]  /*cf20*/  @P2 R2UR UR11, R7 ;  /* 0x00000000070b22ca */ /* 0x000fe400000e0000 */
[----:B------:R-:W-:Y:S02]  /*cf30*/  @P2 PLOP3.LUT P0, PT, P2, PT, PT, 0x8, 0x0 ;  /* 0x000000000000281c */ /* 0x000fe4000170e170 */
[----:B------:R-:W-:-:S09]  /*cf40*/  PLOP3.LUT P2, PT, PT, PT, PT, 0x8, 0x0 ;  /* 0x000000000000781c */ /* 0x000fd20003f4e170 */
[----:B------:R3:W-:Y:S02]  /*cf50*/  UTMALDG.4D [UR8], [UR4], desc[UR6] ;  /* 0x00000608040075b4 */ /* 0x0007e40008019000 */
[----:B---3--:R-:W-:Y:S05]  /*cf60*/  @P0 BRA.U.ANY `(.L_x_125) ;  /* 0xfffffffd00e00947 */ /* 0x008fea000393ffff */
[----:B------:R-:W3:Y:S01]  /*cf70*/  SYNCS.PHASECHK.TRANS64.TRYWAIT P0, [UR38+0x28c68], R2 ;  /* 0x028c6802ff0075a7 */ /* 0x000ee20008000166 */
[----:B------:R-:W-:Y:S04]  /*cf80*/  BSSY B1, `(.L_x_126) ;  /* 0x0000002000017945 */ /* 0x000fe80003800000 */
[----:B---3--:R-:W-:Y:S05]  /*cf90*/  @!P0 BRA `(.L_x_127) ;  /* 0x00000014009c8947 */ /* 0x008fea0003800000 */
.L_x_171:
[----:B------:R-:W-:Y:S05]  /*cfa0*/  BSYNC B1 ;  /* 0x0000000000017941 */ /* 0x000fea0003800000 */
.L_x_126:
[----:B------:R-:W-:Y:S01]  /*cfb0*/  BSSY B1, `(.L_x_128) ;  /* 0x0000009000017945 */ /* 0x000fe20003800000 */
[----:B--2---:R-:W-:Y:S02]  /*cfc0*/  IMAD.MOV.U32 R2, RZ, RZ, 0x0 ;  /* 0x00000000ff027424 */ /* 0x004fe400078e00ff */
[----:B------:R-:W-:Y:S01]  /*cfd0*/  IMAD.MOV.U32 R3, RZ, RZ, 0x14f00000 ;  /* 0x14f00000ff037424 */ /* 0x000fe200078e00ff */
[----:B------:R-:W-:Y:S06]  /*cfe0*/  @P1 BRA `(.L_x_129) ;  /* 0x0000000000141947 */ /* 0x000fec0003800000 */
[----:B------:R-:W-:Y:S01]  /*cff0*/  ISETP.NE.AND P0, PT, R10, RZ, PT ;  /* 0x000000ff0a00720c */ /* 0x000fe20003f05270 */
[----:B------:R-:W-:-:S04]  /*d000*/  IMAD.MOV.U32 R5, RZ, RZ, 0x10000 ;  /* 0x00010000ff057424 */ /* 0x000fc800078e00ff */
[----:B------:R2:W-:Y:S08]  /*d010*/  SYNCS.ARRIVE.TRANS64 RZ, [UR38+0x28c58], R5 ;  /* 0x028c5805ffff79a7 */ /* 0x0005f00008000026 */
[----:B--2---:R-:W-:Y:S05]  /*d020*/  @!P0 BRA `(.L_x_129) ;  /* 0x0000000000048947 */ /* 0x004fea0003800000 */
[----:B------:R-:W-:Y:S01]  /*d030*/  BPT.TRAP 0x1 ;  /* 0x000000040000795c */ /* 0x000fe20000300000 */
.L_x_129:
[----:B------:R-:W-:Y:S05]  /*d040*/  BSYNC B1 ;  /* 0x0000000000017941 */ /* 0x000fea0003800000 */
.L_x_128:
        /* <DEDUP_REMOVED lines=9> */
.L_x_130:
[----:B------:R-:W-:-:S13]  /*d0e0*/  @P0 ELECT P1, URZ, PT ;  /* 0x00000000003f082f */ /* 0x000fda0003820000 */
[----:B------:R-:W-:Y:S01]  /*d0f0*/  @P1 R2UR UR13, R16 ;  /* 0x00000000100d12ca */ /* 0x000fe200000e0000 */
[----:B------:R-:W-:Y:S01]  /*d100*/  UMOV UR12, UR36 ;  /* 0x00000024000c7c82 */ /* 0x000fe20008000000 */
[----:B------:R-:W-:Y:S02]  /*d110*/  @P1 R2UR UR11, R7 ;  /* 0x00000000070b12ca */ /* 0x000fe400000e0000 */
[----:B------:R-:W-:Y:S02]  /*d120*/  @P1 PLOP3.LUT P0, PT, P1, PT, PT, 0x8, 0x0 ;  /* 0x000000000000181c */ /* 0x000fe40000f0e170 */
[----:B------:R-:W-:-:S09]  /*d130*/  PLOP3.LUT P1, PT, PT, PT, PT, 0x8, 0x0 ;  /* 0x000000000000781c */ /* 0x000fd20003f2e170 */
[----:B------:R2:W-:Y:S02]  /*d140*/  UTMALDG.4D [UR8], [UR4], desc[UR6] ;  /* 0x00000608040075b4 */ /* 0x0005e40008019000 */
[----:B--2---:R-:W-:Y:S05]  /*d150*/  @P0 BRA.U.ANY `(.L_x_130) ;  /* 0xfffffffd00e00947 */ /* 0x004fea000393ffff */
[----:B------:R-:W-:Y:S01]  /*d160*/  R2UR UR6, R2 ;  /* 0x00000000020672ca */ /* 0x000fe200000e0000 */
[----:B------:R-:W-:Y:S01]  /*d170*/  UIADD3 UR8, UR38, 0x12400, URZ ;  /* 0x0001240026087890 */ /* 0x000fe2000fffe03f */
[----:B------:R-:W-:Y:S01]  /*d180*/  R2UR UR7, R3 ;  /* 0x00000000030772ca */ /* 0x000fe200000e0000 */
[----:B------:R-:W-:Y:S01]  /*d190*/  UMOV UR10, 0x40 ;  /* 0x00000040000a7882 */ /* 0x000fe20000000000 */
[----:B------:R-:W-:-:S13]  /*d1a0*/  PLOP3.LUT P0, PT, PT, PT, PT, 0x80, 0x0 ;  /* 0x000000000000781c */ /* 0x000fda0003f0f070 */
.L_x_131:
        /* <DEDUP_REMOVED lines=13> */
.L_x_132:
        /* <DEDUP_REMOVED lines=13> */
.L_x_133:
        /* <DEDUP_REMOVED lines=13> */
.L_x_134:
        /* <DEDUP_REMOVED lines=13> */
.L_x_135:
        /* <DEDUP_REMOVED lines=13> */
.L_x_136:
        /* <DEDUP_REMOVED lines=13> */
.L_x_137:
        /* <DEDUP_REMOVED lines=8> */
.L_x_119:
[----:B------:R-:W-:Y:S05]  /*d710*/  BSYNC B0 ;  /* 0x0000000000007941 */ /* 0x000fea0003800000 */
.L_x_118:
[----:B------:R-:W-:Y:S01]  /*d720*/  LOP3.LUT R0, R0, 0x1, RZ, 0x3c, !PT ;  /* 0x0000000100007812 */ /* 0x000fe200078e3cff */
[----:B------:R-:W-:Y:S02]  /*d730*/  IMAD.MOV.U32 R6, RZ, RZ, RZ ;  /* 0x000000ffff067224 */ /* 0x000fe400078e00ff */
[----:B------:R-:W-:-:S07]  /*d740*/  IMAD.MOV.U32 R9, RZ, RZ, RZ ;  /* 0x000000ffff097224 */ /* 0x000fce00078e00ff */
.L_x_49:
[----:B------:R-:W2:Y:S01]  /*d750*/  S2R R3, SR_CgaCtaId ;  /* 0x0000000000037919 */ /* 0x000ea20000008800 */
[----:B------:R-:W-:Y:S02]  /*d760*/  MOV R2, 0x400 ;  /* 0x0000040000027802 */ /* 0x000fe40000000f00 */
[----:B------:R-:W-:Y:S02]  /*d770*/  SHF.L.U32 R9, R9, 0x1f, RZ ;  /* 0x0000001f09097819 */ /* 0x000fe400000006ff */
[----:B--2---:R-:W-:-:S04]  /*d780*/  LEA R2, R3, R2, 0x18 ;  /* 0x0000000203027211 */ /* 0x004fc800078ec0ff */
[----:B------:R-:W2:Y:S02]  /*d790*/  SYNCS.PHASECHK.TRANS64.TRYWAIT P0, [R2+URZ+0x28c20], R9 ;  /* 0x028c2009020075a7 */ /* 0x000ea4000800017f */
[----:B--2---:R-:W-:Y:S05]  /*d7a0*/  @!P0 BRA `(.L_x_138) ;  /* 0x0000000c00b08947 */ /* 0x004fea0003800000 */
.L_x_172:
[----:B------:R-:W-:-:S03]  /*d7b0*/  UMOV UR4, 0xffffffff ;  /* 0xffffffff00047882 */ /* 0x000fc60000000000 */
[----:B------:R-:W-:Y:S05]  /*d7c0*/  BRA.DIV UR4, `(.L_x_139) ;  /* 0x0000000e04bc7947 */ /* 0x000fea000b800000 */
[----:B------:R-:W3:Y:S02]  /*d7d0*/  S2R R3, SR_TID.X ;  /* 0x0000000000037919 */ /* 0x000ee40000002100 */
[----:B---3--:R-:W-:-:S04]  /*d7e0*/  SHF.R.U32.HI R3, RZ, 0x5, R3 ;  /* 0x00000005ff037819 */ /* 0x008fc80000011603 */
[----:B------:R-:W-:-:S05]  /*d7f0*/  LOP3.LUT R3, R3, 0x3, RZ, 0xc0, !PT ;  /* 0x0000000303037812 */ /* 0x000fca00078ec0ff */
[----:B------:R3:W4:Y:S02]  /*d800*/  SHFL.IDX PT, R14, R3, RZ, 0x1f ;  /* 0x00001fff030e7589 */ /* 0x00072400000e0000 */
.L_x_175:
[----:B----4-:R-:W-:-:S13]  /*d810*/  ISETP.NE.AND P0, PT, R14, RZ, PT ;  /* 0x000000ff0e00720c */ /* 0x010fda0003f05270 */
[----:B------:R-:W-:Y:S05]  /*d820*/  @P0 BRA `(.L_x_10) ;  /* 0x0000000000880947 */ /* 0x000fea0003800000 */
[----:B------:R-:W-:-:S03]  /*d830*/  UMOV UR4, 0xffffffff ;  /* 0xffffffff00047882 */ /* 0x000fc60000000000 */
[----:B------:R-:W-:Y:S05]  /*d840*/  BRA.DIV UR4, `(.L_x_140) ;  /* 0x0000000e04d07947 */ /* 0x000fea000b800000 */
[----:B------:R-:W-:-:S13]  /*d850*/  ELECT P6, URZ, PT ;  /* 0x00000000003f782f */ /* 0x000fda00038c0000 */
.L_x_178:
[----:B------:R-:W-:Y:S05]  /*d860*/  @!P6 BRA `(.L_x_10) ;  /* 0x000000000078e947 */ /* 0x000fea0003800000 */
[----:B---3--:R-:W3:Y:S02]  /*d870*/  LDL.LU R3, [R1+0x14] ;  /* 0x0000140001037983 */ /* 0x008ee40000300800 */
[----:B---3--:R-:W-:-:S04]  /*d880*/  LOP3.LUT R3, R3, 0x2, RZ, 0xfc, !PT ;  /* 0x0000000203037812 */ /* 0x008fc800078efcff */
[----:B------:R-:W-:-:S13]  /*d890*/  ISETP.NE.AND P2, PT, R3, 0x3, PT ;  /* 0x000000030300780c */ /* 0x000fda0003f45270 */
[----:B------:R-:W-:Y:S05]  /*d8a0*/  @!P2 BRA `(.L_x_141) ;  /* 0x000000000004a947 */ /* 0x000fea0003800000 */
[----:B------:R-:W-:Y:S01]  /*d8b0*/  BPT.TRAP 0x1 ;  /* 0x000000040000795c */ /* 0x000fe20000300000 */
.L_x_141:
[----:B------:R-:W-:Y:S01]  /*d8c0*/  VIADD R8, R2, 0x28c40 ;  /* 0x00028c4002087836 */ /* 0x000fe20000000000 */
[----:B------:R-:W-:Y:S01]  /*d8d0*/  SHF.L.U32 R4, R0, 0x1f, RZ ;  /* 0x0000001f00047819 */ /* 0x000fe200000006ff */
[C---:B------:R-:W-:Y:S02]  /*d8e0*/  VIADD R3, R6.reuse, 0x1 ;  /* 0x0000000106037836 */ /* 0x040fe40000000000 */
[----:B------:R-:W-:-:S03]  /*d8f0*/  IMAD R7, R6, 0x8, R8 ;  /* 0x0000000806077824 */ /* 0x000fc600078e0208 */
[C---:B------:R-:W-:Y:S01]  /*d900*/  ISETP.NE.AND P1, PT, R3.reuse, 0x2, PT ;  /* 0x000000020300780c */ /* 0x040fe20003f25270 */
[----:B------:R-:W3:Y:S03]  /*d910*/  SYNCS.PHASECHK.TRANS64.TRYWAIT P0, [R7+URZ], R4 ;  /* 0x00000004070075a7 */ /* 0x000ee6000800017f */
[----:B------:R-:W-:Y:S02]  /*d920*/  SEL R5, RZ, 0x1, P1 ;  /* 0x00000001ff057807 */ /* 0x000fe40000800000 */
[----:B------:R-:W-:Y:S02]  /*d930*/  SEL R3, R3, RZ, P1 ;  /* 0x000000ff03037207 */ /* 0x000fe40000800000 */
[----:B------:R-:W-:Y:S02]  /*d940*/  LOP3.LUT R0, R0, R5, RZ, 0x3c, !PT ;  /* 0x0000000500007212 */ /* 0x000fe400078e3cff */
[----:B------:R-:W-:-:S02]  /*d950*/  LEA R5, R3, R8, 0x3 ;  /* 0x0000000803057211 */ /* 0x000fc400078e18ff */
[----:B------:R-:W-:Y:S01]  /*d960*/  SHF.L.U32 R0, R0, 0x1f, RZ ;  /* 0x0000001f00007819 */ /* 0x000fe200000006ff */
[----:B---3--:R-:W-:Y:S06]  /*d970*/  @!P0 BRA `(.L_x_142) ;  /* 0x0000000c00a48947 */ /* 0x008fec0003800000 */
.L_x_179:
[----:B------:R-:W4:Y:S02]  /*d980*/  SYNCS.PHASECHK.TRANS64.TRYWAIT P0, [R5+URZ], R0 ;  /* 0x00000000050075a7 */ /* 0x000f24000800017f */
[----:B----4-:R-:W-:Y:S05]  /*d990*/  @!P0 BRA `(.L_x_143) ;  /* 0x0000000c00b08947 */ /* 0x010fea0003800000 */
.L_x_180:
[----:B------:R-:W-:Y:S05]  /*d9a0*/  @!P2 BRA `(.L_x_144) ;  /* 0x000000000004a947 */ /* 0x000fea0003800000 */
[----:B------:R-:W-:Y:S01]  /*d9b0*/  BPT.TRAP 0x1 ;  /* 0x000000040000795c */ /* 0x000fe20000300000 */
.L_x_144:
[----:B--2---:R-:W-:-:S04]  /*d9c0*/  VIADD R2, R2, 0x28c60 ;  /* 0x00028c6002027836 */ /* 0x004fc80000000000 */
[----:B----4-:R-:W-:-:S04]  /*d9d0*/  IMAD R5, R6, 0x8, R2 ;  /* 0x0000000806057824 */ /* 0x010fc800078e0202 */
[----:B------:R-:W2:Y:S02]  /*d9e0*/  SYNCS.PHASECHK.TRANS64.TRYWAIT P0, [R5+URZ], R4 ;  /* 0x00000004050075a7 */ /* 0x000ea4000800017f */
[----:B--2---:R-:W-:Y:S05]  /*d9f0*/  @!P0 BRA `(.L_x_145) ;  /* 0x0000000c00ac8947 */ /* 0x004fea0003800000 */
.L_x_181:
[----:B------:R-:W-:-:S07]  /*da00*/  IMAD R3, R3, 0x8, R2 ;  /* 0x0000000803037824 */ /* 0x000fce00078e0202 */
.L_x_146:
[----:B----4-:R4:W0:Y:S02]  /*da10*/  SYNCS.PHASECHK.TRANS64.TRYWAIT P0, [R3+URZ], R0 ;  /* 0x00000000030075a7 */ /* 0x010824000800017f */
[----:B0-----:R-:W-:Y:S05]  /*da20*/  @!P0 NANOSLEEP.SYNCS 0x989680 ;  /* 0x009896800000895d */ /* 0x001fea0003900000 */
[----:B------:R-:W0:Y:S02]  /*da30*/  @!P0 SYNCS.PHASECHK.TRANS64 P0, [R3+URZ], R0 ;  /* 0x00000000030085a7 */ /* 0x000e24000800007f */
[----:B0-----:R-:W-:Y:S05]  /*da40*/  @!P0 BRA `(.L_x_146) ;  /* 0xfffffffc00f08947 */ /* 0x001fea000383ffff */
.L_x_10:
[----:B------:R-:W-:Y:S05]  /*da50*/  BSYNC B6 ;  /* 0x0000000000067941 */ /* 0x000fea0003800000 */
.L_x_7:
[----:B------:R-:W-:Y:S05]  /*da60*/  EXIT ;  /* 0x000000000000794d */ /* 0x000fea0003800000 */
.L_x_15:
[----:B0-----:R-:W-:-:S04]  /*da70*/  IMAD.U32 R6, RZ, RZ, UR5 ;  /* 0x00000005ff067e24 */ /* 0x001fc8000f8e00ff */
[----:B------:R0:W1:Y:S03]  /*da80*/  SYNCS.PHASECHK.TRANS64.TRYWAIT P1, [R6+URZ+0x28c50], R5 ;  /* 0x028c5005060075a7 */ /* 0x000066000802017f */
[----:B-1----:R-:W-:Y:S05]  /*da90*/  @!P1 NANOSLEEP.SYNCS 0x989680 ;  /* 0x009896800000995d */ /* 0x002fea0003900000 */
[----:B------:R-:W1:Y:S02]  /*daa0*/  @!P1 SYNCS.PHASECHK.TRANS64 P1, [R6+URZ+0x28c50], R5 ;  /* 0x028c5005060095a7 */ /* 0x000e64000802007f */
[----:B-1----:R-:W-:Y:S05]  /*dab0*/  @!P1 BRA `(.L_x_15) ;  /* 0xfffffffc00ec9947 */ /* 0x002fea000383ffff */
[----:B------:R-:W-:Y:S05]  /*dac0*/  BRA `(.L_x_147) ;  /* 0xffffff3800587947 */ /* 0x000fea000383ffff */
.L_x_20:
[----:B-1----:R-:W-:-:S04]  /*dad0*/  IMAD.U32 R6, RZ, RZ, UR7 ;  /* 0x00000007ff067e24 */ /* 0x002fc8000f8e00ff */
[----:B------:R1:W2:Y:S03]  /*dae0*/  SYNCS.PHASECHK.TRANS64.TRYWAIT P1, [R6+URZ+0x28c50], R5 ;  /* 0x028c5005060075a7 */ /* 0x0002a6000802017f */
[----:B--2---:R-:W-:Y:S05]  /*daf0*/  @!P1 NANOSLEEP.SYNCS 0x989680 ;  /* 0x009896800000995d */ /* 0x004fea0003900000 */
[----:B------:R-:W2:Y:S02]  /*db00*/  @!P1 SYNCS.PHASECHK.TRANS64 P1, [R6+URZ+0x28c50], R5 ;  /* 0x028c5005060095a7 */ /* 0x000ea4000802007f */
[----:B--2---:R-:W-:Y:S05]  /*db10*/  @!P1 BRA `(.L_x_20) ;  /* 0xfffffffc00ec9947 */ /* 0x004fea000383ffff */
[----:B------:R-:W-:Y:S05]  /*db20*/  BRA `(.L_x_19) ;  /* 0xffffff4400607947 */ /* 0x000fea000383ffff */
.L_x_24:
[----:B0-----:R-:W-:-:S04]  /*db30*/  IMAD.U32 R6, RZ, RZ, UR36 ;  /* 0x00000024ff067e24 */ /* 0x001fc8000f8e00ff */
[----:B------:R0:W1:Y:S03]  /*db40*/  SYNCS.PHASECHK.TRANS64.TRYWAIT P1, [R6+URZ+0x28c00], R13 ;  /* 0x028c000d060075a7 */ /* 0x000066000802017f */
[----:B-1----:R-:W-:Y:S05]  /*db50*/  @!P1 NANOSLEEP.SYNCS 0x989680 ;  /* 0x009896800000995d */ /* 0x002fea0003900000 */
[----:B------:R-:W1:Y:S02]  /*db60*/  @!P1 SYNCS.PHASECHK.TRANS64 P1, [R6+URZ+0x28c00], R13 ;  /* 0x028c000d060095a7 */ /* 0x000e64000802007f */
[----:B-1----:R-:W-:Y:S05]  /*db70*/  @!P1 BRA `(.L_x_24) ;  /* 0xfffffffc00ec9947 */ /* 0x002fea000383ffff */
[----:B------:R-:W-:Y:S05]  /*db80*/  BRA `(.L_x_148) ;  /* 0xffffff5800587947 */ /* 0x000fea000383ffff */
.L_x_28:
[----:B-1----:R-:W-:-:S04]  /*db90*/  IMAD.U32 R8, RZ, RZ, UR36 ;  /* 0x00000024ff087e24 */ /* 0x002fc8000f8e00ff */
[----:B------:R1:W2:Y:S03]  /*dba0*/  SYNCS.PHASECHK.TRANS64.TRYWAIT P2, [R8+URZ+0x28c30], R13 ;  /* 0x028c300d080075a7 */ /* 0x0002a6000804017f */
[----:B--2---:R-:W-:Y:S05]  /*dbb0*/  @!P2 NANOSLEEP.SYNCS 0x989680 ;  /* 0x009896800000a95d */ /* 0x004fea0003900000 */
[----:B------:R-:W2:Y:S02]  /*dbc0*/  @!P2 SYNCS.PHASECHK.TRANS64 P2, [R8+URZ+0x28c30], R13 ;  /* 0x028c300d0800a5a7 */ /* 0x000ea4000804007f */
[----:B--2---:R-:W-:Y:S05]  /*dbd0*/  @!P2 BRA `(.L_x_28) ;  /* 0xfffffffc00eca947 */ /* 0x004fea000383ffff */
[----:B------:R-:W-:Y:S05]  /*dbe0*/  BRA `(.L_x_27) ;  /* 0xffffff5800747947 */ /* 0x000fea000383ffff */
.L_x_32:
[----:B---3--:R3:W4:Y:S02]  /*dbf0*/  SYNCS.PHASECHK.TRANS64.TRYWAIT P2, [R14+URZ+0x28c50], R13 ;  /* 0x028c500d0e0075a7 */ /* 0x008724000804017f */
[----:B----4-:R-:W-:Y:S05]  /*dc00*/  @!P2 NANOSLEEP.SYNCS 0x989680 ;  /* 0x009896800000a95d */ /* 0x010fea0003900000 */
[----:B------:R-:W4:Y:S02]  /*dc10*/  @!P2 SYNCS.PHASECHK.TRANS64 P2, [R14+URZ+0x28c50], R13 ;  /* 0x028c500d0e00a5a7 */ /* 0x000f24000804007f */
[----:B----4-:R-:W-:Y:S05]  /*dc20*/  @!P2 BRA `(.L_x_32) ;  /* 0xfffffffc00f0a947 */ /* 0x010fea000383ffff */
[----:B------:R-:W-:Y:S05]  /*dc30*/  BRA `(.L_x_31) ;  /* 0xffffff6800ec7947 */ /* 0x000fea000383ffff */
.L_x_37:
[----:B--2---:R-:W-:-:S04]  /*dc40*/  IMAD.U32 R15, RZ, RZ, UR7 ;  /* 0x00000007ff0f7e24 */ /* 0x004fc8000f8e00ff */
[----:B------:R2:W3:Y:S03]  /*dc50*/  SYNCS.PHASECHK.TRANS64.TRYWAIT P3, [R15+URZ+0x28c30], R14 ;  /* 0x028c300e0f0075a7 */ /* 0x0004e6000806017f */
[----:B---3--:R-:W-:Y:S05]  /*dc60*/  @!P3 NANOSLEEP.SYNCS 0x989680 ;  /* 0x009896800000b95d */ /* 0x008fea0003900000 */
[----:B------:R-:W3:Y:S02]  /*dc70*/  @!P3 SYNCS.PHASECHK.TRANS64 P3, [R15+URZ+0x28c30], R14 ;  /* 0x028c300e0f00b5a7 */ /* 0x000ee4000806007f */
[----:B---3--:R-:W-:Y:S05]  /*dc80*/  @!P3 BRA `(.L_x_37) ;  /* 0xfffffffc00ecb947 */ /* 0x008fea000383ffff */
[----:B------:R-:W-:Y:S05]  /*dc90*/  BRA `(.L_x_36) ;  /* 0xffffff6c00c47947 */ /* 0x000fea000383ffff */
.L_x_41:
[----:B---3--:R3:W4:Y:S02]  /*dca0*/  SYNCS.PHASECHK.TRANS64.TRYWAIT P3, [R171+URZ+0x28c50], R14 ;  /* 0x028c500eab0075a7 */ /* 0x008724000806017f */
[----:B----4-:R-:W-:Y:S05]  /*dcb0*/  @!P3 NANOSLEEP.SYNCS 0x989680 ;  /* 0x009896800000b95d */ /* 0x010fea0003900000 */
[----:B------:R-:W4:Y:S02]  /*dcc0*/  @!P3 SYNCS.PHASECHK.TRANS64 P3, [R171+URZ+0x28c50], R14 ;  /* 0x028c500eab00b5a7 */ /* 0x000f24000806007f */
[----:B----4-:R-:W-:Y:S05]  /*dcd0*/  @!P3 BRA `(.L_x_41) ;  /* 0xfffffffc00f0b947 */ /* 0x010fea000383ffff */
[----:B------:R-:W-:Y:S05]  /*dce0*/  BRA `(.L_x_40) ;  /* 0xffffff8000e07947 */ /* 0x000fea000383ffff */
.L_x_54:
[----:B------:R-:W-:Y:S01]  /*dcf0*/  MOV R13, R19 ;  /* 0x00000013000d7202 */ /* 0x000fe20000000f00 */
[----:B------:R-:W-:Y:S02]  /*dd00*/  IMAD.MOV.U32 R12, RZ, RZ, RZ ;  /* 0x000000ffff0c7224 */ /* 0x000fe400078e00ff */
[----:B------:R-:W-:Y:S02]  /*dd10*/  IMAD.MOV.U32 R11, RZ, RZ, 0x1f ;  /* 0x0000001fff0b7424 */ /* 0x000fe400078e00ff */
[----:B------:R-:W-:-:S07]  /*dd20*/  IMAD.MOV.U32 R15, RZ, RZ, -0x1 ;  /* 0xffffffffff0f7424 */ /* 0x000fce00078e00ff */
[----:B------:R-:W-:Y:S05]  /*dd30*/  WARPSYNC.COLLECTIVE R15, `(.L_x_149) ;  /* 0x000000000f087348 */ /* 0x000fea0003c00000 */
[----:B------:R0:W1:Y:S02]  /*dd40*/  SHFL.IDX P6, R14, R13, R12, R11 ;  /* 0x0000000c0d0e7389 */ /* 0x00006400000c000b */
[----:B01----:R-:W-:Y:S01]  /*dd50*/  ENDCOLLECTIVE ;  /* 0x000000000000791b */ /* 0x003fe20003800000 */
.L_x_149:
[----:B------:R-:W-:Y:S05]  /*dd60*/  BRA `(.L_x_150) ;  /* 0xffffffc000487947 */ /* 0x000fea000383ffff */
.L_x_56:
[----:B------:R-:W-:Y:S01]  /*dd70*/  BSSY B0, `(.L_x_151) ;  /* 0x0000006000007945 */ /* 0x000fe20003800000 */
[----:B------:R-:W-:-:S07]  /*dd80*/  IMAD.MOV.U32 R15, RZ, RZ, -0x1 ;  /* 0xffffffffff0f7424 */ /* 0x000fce00078e00ff */
[----:B------:R-:W-:Y:S05]  /*dd90*/  WARPSYNC.COLLECTIVE R15, `(.L_x_152) ;  /* 0x000000000f0c7348 */ /* 0x000fea0003c00000 */
[----:B------:R-:W-:Y:S02]  /*dda0*/  ELECT P6, UR62, PT ;  /* 0x00000000003e782f */ /* 0x000fe400038c0000 */
[----:B------:R-:W-:Y:S01]  /*ddb0*/  MOV R14, UR62 ;  /* 0x0000003e000e7c02 */ /* 0x000fe20008000f00 */
[----:B------:R-:W-:Y:S10]  /*ddc0*/  ENDCOLLECTIVE ;  /* 0x000000000000791b */ /* 0x000ff40003800000 */
.L_x_152:
[----:B------:R-:W-:Y:S05]  /*ddd0*/  BSYNC B0 ;  /* 0x0000000000007941 */ /* 0x000fea0003800000 */
.L_x_151:
[----:B------:R-:W-:Y:S05]  /*dde0*/  BRA `(.L_x_153) ;  /* 0xffffffc000487947 */ /* 0x000fea000383ffff */
.L_x_58:
[----:B0-----:R-:W-:-:S04]  /*ddf0*/  IMAD.U32 R3, RZ, RZ, UR38 ;  /* 0x00000026ff037e24 */ /* 0x001fc8000f8e00ff */
[----:B------:R0:W1:Y:S03]  /*de00*/  SYNCS.PHASECHK.TRANS64.TRYWAIT P0, [R3+URZ+0x28c40], R0 ;  /* 0x028c4000030075a7 */ /* 0x000066000800017f */
[----:B-1----:R-:W-:Y:S05]  /*de10*/  @!P0 NANOSLEEP.SYNCS 0x989680 ;  /* 0x009896800000895d */ /* 0x002fea0003900000 */
[----:B------:R-:W1:Y:S02]  /*de20*/  @!P0 SYNCS.PHASECHK.TRANS64 P0, [R3+URZ+0x28c40], R0 ;  /* 0x028c4000030085a7 */ /* 0x000e64000800007f */
[----:B-1----:R-:W-:Y:S05]  /*de30*/  @!P0 BRA `(.L_x_58) ;  /* 0xfffffffc00ec8947 */ /* 0x002fea000383ffff */
[----:B------:R-:W-:Y:S05]  /*de40*/  BRA `(.L_x_154) ;  /* 0xffffffc000a47947 */ /* 0x000fea000383ffff */
.L_x_61:
[----:B------:R-:W-:Y:S01]  /*de50*/  IMAD.MOV.U32 R13, RZ, RZ, R3 ;  /* 0x000000ffff0d7224 */ /* 0x000fe200078e0003 */
[----:B------:R-:W-:Y:S01]  /*de60*/  MOV R11, 0x181f ;  /* 0x0000181f000b7802 */ /* 0x000fe20000000f00 */
[----:B------:R-:W-:Y:S02]  /*de70*/  IMAD.MOV.U32 R12, RZ, RZ, RZ ;  /* 0x000000ffff0c7224 */ /* 0x000fe400078e00ff */
[----:B------:R-:W-:Y:S02]  /*de80*/  IMAD.MOV.U32 R15, RZ, RZ, -0x1 ;  /* 0xffffffffff0f7424 */ /* 0x000fe400078e00ff */
[----:B------:R-:W-:-:S07]  /*de90*/  IMAD R5, R10, 0x40, R5 ;  /* 0x000000400a057824 */ /* 0x000fce00078e0205 */
[----:B------:R-:W-:Y:S05]  /*dea0*/  WARPSYNC.COLLECTIVE R15, `(.L_x_155) ;  /* 0x000000000f087348 */ /* 0x000fea0003c00000 */
[----:B------:R0:W1:Y:S02]  /*deb0*/  SHFL.IDX P6, R14, R13, R12, R11 ;  /* 0x0000000c0d0e7389 */ /* 0x00006400000c000b */
[----:B01----:R-:W-:Y:S01]  /*dec0*/  ENDCOLLECTIVE ;  /* 0x000000000000791b */ /* 0x003fe20003800000 */
.L_x_155:
[----:B------:R-:W-:Y:S02]  /*ded0*/  VIADD R21, R5, 0x10 ;  /* 0x0000001005157836 */ /* 0x000fe40000000000 */
[----:B------:R-:W-:Y:S02]  /*dee0*/  IMAD.MOV.U32 R13, RZ, RZ, R0 ;  /* 0x000000ffff0d7224 */ /* 0x000fe400078e0000 */
[----:B------:R-:W-:-:S07]  /*def0*/  IMAD.MOV.U32 R6, RZ, RZ, R14 ;  /* 0x000000ffff067224 */ /* 0x000fce00078e000e */
[----:B------:R-:W-:Y:S05]  /*df00*/  WARPSYNC.COLLECTIVE R15, `(.L_x_156) ;  /* 0x000000000f087348 */ /* 0x000fea0003c00000 */
[----:B------:R0:W1:Y:S02]  /*df10*/  SHFL.IDX P6, R14, R13, R12, R11 ;  /* 0x0000000c0d0e7389 */ /* 0x00006400000c000b */
[----:B01----:R-:W-:Y:S01]  /*df20*/  ENDCOLLECTIVE ;  /* 0x000000000000791b */ /* 0x003fe20003800000 */
.L_x_156:
[----:B------:R-:W-:Y:S02]  /*df30*/  ULDC UR4, c[0x0][0x288] ;  /* 0x0000a20000047ab9 */ /* 0x000fe40000000800 */
[----:B------:R-:W-:-:S05]  /*df40*/  IMAD R2, R9, UR4, RZ ;  /* 0x0000000409027c24 */ /* 0x000fca000f8e02ff */
[----:B------:R-:W-:Y:S01]  /*df50*/  ISETP.GE.AND P1, PT, R5, R2, PT ;  /* 0x000000020500720c */ /* 0x000fe20003f26270 */
[----:B------:R-:W-:Y:S02]  /*df60*/  IMAD.MOV.U32 R13, RZ, RZ, R3 ;  /* 0x000000ffff0d7224 */ /* 0x000fe400078e0003 */
[----:B------:R-:W-:-:S10]  /*df70*/  IMAD.MOV.U32 R12, RZ, RZ, 0x1 ;  /* 0x00000001ff0c7424 */ /* 0x000fd400078e00ff */
[----:B------:R-:W-:Y:S01]  /*df80*/  @!P1 LEA R9, R4, UR38, 0x1 ;  /* 0x0000002604099c11 */ /* 0x000fe2000f8e08ff */
[----:B------:R-:W-:-:S07]  /*df90*/  IMAD.MOV.U32 R7, RZ, RZ, R14 ;  /* 0x000000ffff077224 */ /* 0x000fce00078e000e */
[----:B------:R-:W-:Y:S05]  /*dfa0*/  WARPSYNC.COLLECTIVE R15, `(.L_x_157) ;  /* 0x000000000f087348 */ /* 0x000fea0003c00000 */
[----:B------:R0:W1:Y:S02]  /*dfb0*/  SHFL.IDX P6, R14, R13, R12, R11 ;  /* 0x0000000c0d0e7389 */ /* 0x00006400000c000b */
[----:B01----:R-:W-:Y:S01]  /*dfc0*/  ENDCOLLECTIVE ;  /* 0x000000000000791b */ /* 0x003fe20003800000 */
.L_x_157:
[----:B------:R-:W-:-:S05]  /*dfd0*/  @!P1 LEA R7, P2, R8, R7, 0x1 ;  /* 0x0000000708079211 */ /* 0x000fca00078408ff */
[----:B------:R-:W-:-:S05]  /*dfe0*/  @!P1 IMAD.X R6, RZ, RZ, R6, P2 ;  /* 0x000000ffff069224 */ /* 0x000fca00010e0606 */
[----:B------:R-:W-:Y:S01]  /*dff0*/  @!P1 LOP3.LUT R7, R7, R6, RZ, 0x3c, !PT ;  /* 0x0000000607079212 */ /* 0x000fe200078e3cff */
[----:B------:R-:W-:-:S03]  /*e000*/  IMAD.MOV.U32 R13, RZ, RZ, R0 ;  /* 0x000000ffff0d7224 */ /* 0x000fc600078e0000 */
[----:B------:R-:W-:-:S04]  /*e010*/  @!P1 LOP3.LUT R6, R7, R6, RZ, 0x3c, !PT ;  /* 0x0000000607069212 */ /* 0x000fc800078e3cff */
[----:B------:R-:W-:-:S05]  /*e020*/  @!P1 LOP3.LUT R7, R7, R6, RZ, 0x3c, !PT ;  /* 0x0000000607079212 */ /* 0x000fca00078e3cff */
[----:B------:R-:W-:Y:S01]  /*e030*/  @!PT LDS RZ, [RZ] ;  /* 0x00000000fffff984 */ /* 0x000fe20000000800 */
[----:B------:R-:W-:Y:S01]  /*e040*/  @!PT LDS RZ, [RZ] ;  /* 0x00000000fffff984 */ /* 0x000fe20000000800 */
[----:B------:R-:W-:Y:S01]  /*e050*/  @!PT LDS RZ, [RZ] ;  /* 0x00000000fffff984 */ /* 0x000fe20000000800 */
[----:B------:R0:W-:Y:S01]  /*e060*/  @!P1 LDGSTS.E.BYPASS.LTC128B.128 [R9+0x20400], desc[UR42][R6.64], !P0 ;  /* 0x2040000006099fae */ /* 0x0001e2000c101d6a */
[----:B------:R-:W-:Y:S01]  /*e070*/  ISETP.GE.AND P1, PT, R21, R2, PT ;  /* 0x000000021500720c */ /* 0x000fe20003f26270 */
[----:B------:R-:W-:Y:S01]  /*e080*/  VIADD R21, R5, 0x20 ;  /* 0x0000002005157836 */ /* 0x000fe20000000000 */
[----:B0-----:R-:W-:-:S11]  /*e090*/  MOV R6, R14 ;  /* 0x0000000e00067202 */ /* 0x001fd60000000f00 */
[----:B------:R-:W-:Y:S05]  /*e0a0*/  WARPSYNC.COLLECTIVE R15, `(.L_x_158) ;  /* 0x000000000f087348 */ /* 0x000fea0003c00000 */
[----:B------:R0:W1:Y:S02]  /*e0b0*/  SHFL.IDX P6, R14, R13, R12, R11 ;  /* 0x0000000c0d0e7389 */ /* 0x00006400000c000b */
[----:B01----:R-:W-:Y:S01]  /*e0c0*/  ENDCOLLECTIVE ;  /* 0x000000000000791b */ /* 0x003fe20003800000 */
.L_x_158:
[----:B------:R-:W-:Y:S01]  /*e0d0*/  @!P1 LEA R9, R4, UR38, 0x1 ;  /* 0x0000002604099c11 */ /* 0x000fe2000f8e08ff */
[----:B------:R-:W-:Y:S02]  /*e0e0*/  IMAD.MOV.U32 R13, RZ, RZ, R3 ;  /* 0x000000ffff0d7224 */ /* 0x000fe400078e0003 */
[----:B------:R-:W-:Y:S01]  /*e0f0*/  IMAD.MOV.U32 R12, RZ, RZ, 0x2 ;  /* 0x00000002ff0c7424 */ /* 0x000fe200078e00ff */
[----:B------:R-:W-:-:S13]  /*e100*/  @!P1 LEA R7, P2, R8, R14, 0x1 ;  /* 0x0000000e08079211 */ /* 0x000fda00078408ff */
[----:B------:R-:W-:Y:S05]  /*e110*/  WARPSYNC.COLLECTIVE R15, `(.L_x_159) ;  /* 0x000000000f087348 */ /* 0x000fea0003c00000 */
[----:B------:R0:W1:Y:S02]  /*e120*/  SHFL.IDX P6, R14, R13, R12, R11 ;  /* 0x0000000c0d0e7389 */ /* 0x00006400000c000b */
[----:B01----:R-:W-:Y:S01]  /*e130*/  ENDCOLLECTIVE ;  /* 0x000000000000791b */ /* 0x003fe20003800000 */
.L_x_159:
[----:B------:R-:W-:-:S05]  /*e140*/  @!P1 IMAD.X R6, RZ, RZ, R6, P2 ;  /* 0x000000ffff069224 */ /* 0x000fca00010e0606 */
[----:B------:R-:W-:-:S04]  /*e150*/  @!P1 LOP3.LUT R7, R7, R6, RZ, 0x3c, !PT ;  /* 0x0000000607079212 */ /* 0x000fc800078e3cff */
[----:B------:R-:W-:Y:S01]  /*e160*/  @!P1 LOP3.LUT R6, R7, R6, RZ, 0x3c, !PT ;  /* 0x0000000607069212 */ /* 0x000fe200078e3cff */
[----:B------:R-:W-:-:S03]  /*e170*/  IMAD.MOV.U32 R13, RZ, RZ, R0 ;  /* 0x000000ffff0d7224 */ /* 0x000fc600078e0000 */
[----:B------:R-:W-:-:S05]  /*e180*/  @!P1 LOP3.LUT R7, R7, R6, RZ, 0x3c, !PT ;  /* 0x0000000607079212 */ /* 0x000fca00078e3cff */
[----:B------:R-:W-:Y:S01]  /*e190*/  @!PT LDS RZ, [RZ] ;  /* 0x00000000fffff984 */ /* 0x000fe20000000800 */
[----:B------:R-:W-:Y:S01]  /*e1a0*/  @!PT LDS RZ, [RZ] ;  /* 0x00000000fffff984 */ /* 0x000fe20000000800 */
[----:B------:R-:W-:Y:S01]  /*e1b0*/  @!PT LDS RZ, [RZ] ;  /* 0x00000000fffff984 */ /* 0x000fe20000000800 */
[----:B------:R0:W-:Y:S01]  /*e1c0*/  @!P1 LDGSTS.E.BYPASS.LTC128B.128 [R9+0x20c00], desc[UR42][R6.64], !P0 ;  /* 0x20c0000006099fae */ /* 0x0001e2000c101d6a */
[----:B------:R-:W-:Y:S01]  /*e1d0*/  ISETP.GE.AND P1, PT, R21, R2, PT ;  /* 0x000000021500720c */ /* 0x000fe20003f26270 */
[----:B0-----:R-:W-:-:S12]  /*e1e0*/  IMAD.MOV.U32 R6, RZ, RZ, R14 ;  /* 0x000000ffff067224 */ /* 0x001fd800078e000e */
[----:B------:R-:W-:Y:S05]  /*e1f0*/  WARPSYNC.COLLECTIVE R15, `(.L_x_160) ;  /* 0x000000000f087348 */ /* 0x000fea0003c00000 */
[----:B------:R0:W1:Y:S02]  /*e200*/  SHFL.IDX P6, R14, R13, R12, R11 ;  /* 0x0000000c0d0e7389 */ /* 0x00006400000c000b */
[----:B01----:R-:W-:Y:S01]  /*e210*/  ENDCOLLECTIVE ;  /* 0x000000000000791b */ /* 0x003fe20003800000 */
.L_x_160:
[----:B------:R-:W-:Y:S02]  /*e220*/  @!P1 LEA R9, R4, UR38, 0x1 ;  /* 0x0000002604099c11 */ /* 0x000fe4000f8e08ff */
[----:B------:R-:W-:Y:S01]  /*e230*/  MOV R13, R3 ;  /* 0x00000003000d7202 */ /* 0x000fe20000000f00 */
[----:B------:R-:W-:Y:S01]  /*e240*/  IMAD.MOV.U32 R12, RZ, RZ, 0x3 ;  /* 0x00000003ff0c7424 */ /* 0x000fe200078e00ff */
[----:B------:R-:W-:-:S13]  /*e250*/  @!P1 LEA R7, P2, R8, R14, 0x1 ;  /* 0x0000000e08079211 */ /* 0x000fda00078408ff */
[----:B------:R-:W-:Y:S05]  /*e260*/  WARPSYNC.COLLECTIVE R15, `(.L_x_161) ;  /* 0x000000000f087348 */ /* 0x000fea0003c00000 */
[----:B------:R0:W1:Y:S02]  /*e270*/  SHFL.IDX P6, R14, R13, R12, R11 ;  /* 0x0000000c0d0e7389 */ /* 0x00006400000c000b */
[----:B01----:R-:W-:Y:S01]  /*e280*/  ENDCOLLECTIVE ;  /* 0x000000000000791b */ /* 0x003fe20003800000 */
.L_x_161:
        /* <DEDUP_REMOVED lines=9> */
[----:B------:R-:W-:-:S07]  /*e320*/  IMAD.MOV.U32 R3, RZ, RZ, R14 ;  /* 0x000000ffff037224 */ /* 0x000fce00078e000e */
[----:B0-----:R-:W-:Y:S05]  /*e330*/  WARPSYNC.COLLECTIVE R15, `(.L_x_162) ;  /* 0x000000000f087348 */ /* 0x001fea0003c00000 */
[----:B------:R1:W2:Y:S02]  /*e340*/  SHFL.IDX P6, R14, R13, R12, R11 ;  /* 0x0000000c0d0e7389 */ /* 0x0002a400000c000b */
[----:B012---:R-:W-:Y:S01]  /*e350*/  ENDCOLLECTIVE ;  /* 0x000000000000791b */ /* 0x007fe20003800000 */
.L_x_162:
[----:B------:R-:W-:Y:S05]  /*e360*/  BRA `(.L_x_163) ;  /* 0xffffffc400807947 */ /* 0x000fea000383ffff */
.L_x_62:
[----:B0-----:R-:W-:-:S04]  /*e370*/  IMAD.U32 R3, RZ, RZ, UR38 ;  /* 0x00000026ff037e24 */ /* 0x001fc8000f8e00ff */
[----:B------:R0:W1:Y:S03]  /*e380*/  SYNCS.PHASECHK.TRANS64.TRYWAIT P0, [R3+URZ+0x28c20], R4 ;  /* 0x028c2004030075a7 */ /* 0x000066000800017f */
[----:B-1----:R-:W-:Y:S05]  /*e390*/  @!P0 NANOSLEEP.SYNCS 0x989680 ;  /* 0x009896800000895d */ /* 0x002fea0003900000 */
[----:B------:R-:W1:Y:S02]  /*e3a0*/  @!P0 SYNCS.PHASECHK.TRANS64 P0, [R3+URZ+0x28c20], R4 ;  /* 0x028c2004030085a7 */ /* 0x000e64000800007f */
[----:B-1----:R-:W-:Y:S05]  /*e3b0*/  @!P0 BRA `(.L_x_62) ;  /* 0xfffffffc00ec8947 */ /* 0x002fea000383ffff */
[----:B------:R-:W-:Y:S05]  /*e3c0*/  BRA `(.L_x_164) ;  /* 0xffffffc400b07947 */ /* 0x000fea000383ffff */
.L_x_65:
[----:B0-----:R-:W-:-:S04]  /*e3d0*/  IMAD.U32 R3, RZ, RZ, UR38 ;  /* 0x00000026ff037e24 */ /* 0x001fc8000f8e00ff */
[----:B------:R0:W1:Y:S03]  /*e3e0*/  SYNCS.PHASECHK.TRANS64.TRYWAIT P0, [R3+URZ+0x28c60], R4 ;  /* 0x028c6004030075a7 */ /* 0x000066000800017f */
[----:B-1----:R-:W-:Y:S05]  /*e3f0*/  @!P0 NANOSLEEP.SYNCS 0x989680 ;  /* 0x009896800000895d */ /* 0x002fea0003900000 */
[----:B------:R-:W1:Y:S02]  /*e400*/  @!P0 SYNCS.PHASECHK.TRANS64 P0, [R3+URZ+0x28c60], R4 ;  /* 0x028c6004030085a7 */ /* 0x000e64000800007f */
[----:B-1----:R-:W-:Y:S05]  /*e410*/  @!P0 BRA `(.L_x_65) ;  /* 0xfffffffc00ec8947 */ /* 0x002fea000383ffff */
[----:B------:R-:W-:Y:S05]  /*e420*/  BRA `(.L_x_165) ;  /* 0xffffffc400bc7947 */ /* 0x000fea000383ffff */
.L_x_81:
[----:B-1----:R-:W-:-:S04]  /*e430*/  IMAD.U32 R3, RZ, RZ, UR38 ;  /* 0x00000026ff037e24 */ /* 0x002fc8000f8e00ff */
[----:B------:R1:W2:Y:S03]  /*e440*/  SYNCS.PHASECHK.TRANS64.TRYWAIT P0, [R3+URZ+0x28c48], R2 ;  /* 0x028c4802030075a7 */ /* 0x0002a6000800017f */
[----:B--2---:R-:W-:Y:S05]  /*e450*/  @!P0 NANOSLEEP.SYNCS 0x989680 ;  /* 0x009896800000895d */ /* 0x004fea0003900000 */
[----:B------:R-:W2:Y:S02]  /*e460*/  @!P0 SYNCS.PHASECHK.TRANS64 P0, [R3+URZ+0x28c48], R2 ;  /* 0x028c4802030085a7 */ /* 0x000ea4000800007f */
[----:B--2---:R-:W-:Y:S05]  /*e470*/  @!P0 BRA `(.L_x_81) ;  /* 0xfffffffc00ec8947 */ /* 0x004fea000383ffff */
[----:B------:R-:W-:Y:S05]  /*e480*/  BRA `(.L_x_166) ;  /* 0xffffffd0007c7947 */ /* 0x000fea000383ffff */
.L_x_86:
[----:B01----:R-:W-:-:S04]  /*e490*/  IMAD.U32 R3, RZ, RZ, UR38 ;  /* 0x00000026ff037e24 */ /* 0x003fc8000f8e00ff */
[----:B------:R0:W1:Y:S03]  /*e4a0*/  SYNCS.PHASECHK.TRANS64.TRYWAIT P0, [R3+URZ+0x28c68], R2 ;  /* 0x028c6802030075a7 */ /* 0x000066000800017f */
[----:B-1----:R-:W-:Y:S05]  /*e4b0*/  @!P0 NANOSLEEP.SYNCS 0x989680 ;  /* 0x009896800000895d */ /* 0x002fea0003900000 */
[----:B------:R-:W1:Y:S02]  /*e4c0*/  @!P0 SYNCS.PHASECHK.TRANS64 P0, [R3+URZ+0x28c68], R2 ;  /* 0x028c6802030085a7 */ /* 0x000e64000800007f */
[----:B-1----:R-:W-:Y:S05]  /*e4d0*/  @!P0 BRA `(.L_x_86) ;  /* 0xfffffffc00ec8947 */ /* 0x002fea000383ffff */
[----:B------:R-:W-:Y:S05]  /*e4e0*/  BRA `(.L_x_167) ;  /* 0xffffffd000dc7947 */ /* 0x000fea000383ffff */
.L_x_101:
[----:B-1----:R-:W-:-:S04]  /*e4f0*/  IMAD.U32 R3, RZ, RZ, UR38 ;  /* 0x00000026ff037e24 */ /* 0x002fc8000f8e00ff */
[----:B------:R1:W2:Y:S03]  /*e500*/  SYNCS.PHASECHK.TRANS64.TRYWAIT P0, [R3+URZ+0x28c40], R2 ;  /* 0x028c4002030075a7 */ /* 0x0002a6000800017f */
[----:B--2---:R-:W-:Y:S05]  /*e510*/  @!P0 NANOSLEEP.SYNCS 0x989680 ;  /* 0x009896800000895d */ /* 0x004fea0003900000 */
[----:B------:R-:W2:Y:S02]  /*e520*/  @!P0 SYNCS.PHASECHK.TRANS64 P0, [R3+URZ+0x28c40], R2 ;  /* 0x028c4002030085a7 */ /* 0x000ea4000800007f */
[----:B--2---:R-:W-:Y:S05]  /*e530*/  @!P0 BRA `(.L_x_101) ;  /* 0xfffffffc00ec8947 */ /* 0x004fea000383ffff */
[----:B------:R-:W-:Y:S05]  /*e540*/  BRA `(.L_x_168) ;  /* 0xffffffdc00287947 */ /* 0x000fea000383ffff */
.L_x_106:
[----:B01----:R-:W-:-:S04]  /*e550*/  MOV R3, UR38 ;  /* 0x0000002600037c02 */ /* 0x003fc80008000f00 */
[----:B------:R0:W1:Y:S03]  /*e560*/  SYNCS.PHASECHK.TRANS64.TRYWAIT P0, [R3+URZ+0x28c60], R2 ;  /* 0x028c6002030075a7 */ /* 0x000066000800017f */
[----:B-1----:R-:W-:Y:S05]  /*e570*/  @!P0 NANOSLEEP.SYNCS 0x989680 ;  /* 0x009896800000895d */ /* 0x002fea0003900000 */
[----:B------:R-:W1:Y:S02]  /*e580*/  @!P0 SYNCS.PHASECHK.TRANS64 P0, [R3+URZ+0x28c60], R2 ;  /* 0x028c6002030085a7 */ /* 0x000e64000800007f */
[----:B-1----:R-:W-:Y:S05]  /*e590*/  @!P0 BRA `(.L_x_106) ;  /* 0xfffffffc00ec8947 */ /* 0x002fea000383ffff */
[----:B------:R-:W-:Y:S05]  /*e5a0*/  BRA `(.L_x_169) ;  /* 0xffffffdc008c7947 */ /* 0x000fea000383ffff */
.L_x_122:
[----:B--2---:R-:W-:-:S04]  /*e5b0*/  IMAD.U32 R3, RZ, RZ, UR38 ;  /* 0x00000026ff037e24 */ /* 0x004fc8000f8e00ff */
[----:B------:R2:W3:Y:S03]  /*e5c0*/  SYNCS.PHASECHK.TRANS64.TRYWAIT P0, [R3+URZ+0x28c48], R2 ;  /* 0x028c4802030075a7 */ /* 0x0004e6000800017f */
[----:B---3--:R-:W-:Y:S05]  /*e5d0*/  @!P0 NANOSLEEP.SYNCS 0x989680 ;  /* 0x009896800000895d */ /* 0x008fea0003900000 */
[----:B------:R-:W3:Y:S02]  /*e5e0*/  @!P0 SYNCS.PHASECHK.TRANS64 P0, [R3+URZ+0x28c48], R2 ;  /* 0x028c4802030085a7 */ /* 0x000ee4000800007f */
[----:B---3--:R-:W-:Y:S05]  /*e5f0*/  @!P0 BRA `(.L_x_122) ;  /* 0xfffffffc00ec8947 */ /* 0x008fea000383ffff */
[----:B------:R-:W-:Y:S05]  /*e600*/  BRA `(.L_x_170) ;  /* 0xffffffe400e87947 */ /* 0x000fea000383ffff */
.L_x_127:
[----:B--2---:R-:W-:-:S04]  /*e610*/  IMAD.U32 R3, RZ, RZ, UR38 ;  /* 0x00000026ff037e24 */ /* 0x004fc8000f8e00ff */
[----:B------:R2:W3:Y:S03]  /*e620*/  SYNCS.PHASECHK.TRANS64.TRYWAIT P0, [R3+URZ+0x28c68], R2 ;  /* 0x028c6802030075a7 */ /* 0x0004e6000800017f */
[----:B---3--:R-:W-:Y:S05]  /*e630*/  @!P0 NANOSLEEP.SYNCS 0x989680 ;  /* 0x009896800000895d */ /* 0x008fea0003900000 */
[----:B------:R-:W3:Y:S02]  /*e640*/  @!P0 SYNCS.PHASECHK.TRANS64 P0, [R3+URZ+0x28c68], R2 ;  /* 0x028c6802030085a7 */ /* 0x000ee4000800007f */
[----:B---3--:R-:W-:Y:S05]  /*e650*/  @!P0 BRA `(.L_x_127) ;  /* 0xfffffffc00ec8947 */ /* 0x008fea000383ffff */
[----:B------:R-:W-:Y:S05]  /*e660*/  BRA `(.L_x_171) ;  /* 0xffffffe8004c7947 */ /* 0x000fea000383ffff */
.L_x_138:
[----:B--2---:R2:W3:Y:S02]  /*e670*/  SYNCS.PHASECHK.TRANS64.TRYWAIT P0, [R2+URZ+0x28c20], R9 ;  /* 0x028c2009020075a7 */ /* 0x0044e4000800017f */
[----:B---3--:R-:W-:Y:S05]  /*e680*/  @!P0 NANOSLEEP.SYNCS 0x989680 ;  /* 0x009896800000895d */ /* 0x008fea0003900000 */
[----:B------:R-:W3:Y:S02]  /*e690*/  @!P0 SYNCS.PHASECHK.TRANS64 P0, [R2+URZ+0x28c20], R9 ;  /* 0x028c2009020085a7 */ /* 0x000ee4000800007f */
[----:B---3--:R-:W-:Y:S05]  /*e6a0*/  @!P0 BRA `(.L_x_138) ;  /* 0xfffffffc00f08947 */ /* 0x008fea000383ffff */
[----:B------:R-:W-:Y:S05]  /*e6b0*/  BRA `(.L_x_172) ;  /* 0xfffffff0003c7947 */ /* 0x000fea000383ffff */
.L_x_139:
[----:B------:R-:W3:Y:S01]  /*e6c0*/  S2R R3, SR_TID.X ;  /* 0x0000000000037919 */ /* 0x000ee20000002100 */
[----:B------:R-:W-:Y:S01]  /*e6d0*/  BSSY B0, `(.L_x_173) ;  /* 0x000000a000007945 */ /* 0x000fe20003800000 */
[----:B------:R-:W-:Y:S02]  /*e6e0*/  IMAD.MOV.U32 R12, RZ, RZ, RZ ;  /* 0x000000ffff0c7224 */ /* 0x000fe400078e00ff */
[----:B0-----:R-:W-:Y:S02]  /*e6f0*/  IMAD.MOV.U32 R11, RZ, RZ, 0x1f ;  /* 0x0000001fff0b7424 */ /* 0x001fe400078e00ff */
[----:B------:R-:W-:Y:S01]  /*e700*/  IMAD.MOV.U32 R15, RZ, RZ, -0x1 ;  /* 0xffffffffff0f7424 */ /* 0x000fe200078e00ff */
[----:B---3--:R-:W-:-:S04]  /*e710*/  SHF.R.U32.HI R3, RZ, 0x5, R3 ;  /* 0x00000005ff037819 */ /* 0x008fc80000011603 */
[----:B------:R-:W-:-:S05]  /*e720*/  LOP3.LUT R3, R3, 0x3, RZ, 0xc0, !PT ;  /* 0x0000000303037812 */ /* 0x000fca00078ec0ff */
[----:B------:R-:W-:-:S07]  /*e730*/  IMAD.MOV.U32 R13, RZ, RZ, R3 ;  /* 0x000000ffff0d7224 */ /* 0x000fce00078e0003 */
[----:B-12---:R-:W-:Y:S05]  /*e740*/  WARPSYNC.COLLECTIVE R15, `(.L_x_174) ;  /* 0x000000000f087348 */ /* 0x006fea0003c00000 */
[----:B------:R0:W3:Y:S02]  /*e750*/  SHFL.IDX P6, R14, R13, R12, R11 ;  /* 0x0000000c0d0e7389 */ /* 0x0000e400000c000b */
[----:B0123--:R-:W-:Y:S01]  /*e760*/  ENDCOLLECTIVE ;  /* 0x000000000000791b */ /* 0x00ffe20003800000 */
.L_x_174:
[----:B------:R-:W-:Y:S05]  /*e770*/  BSYNC B0 ;  /* 0x0000000000007941 */ /* 0x000fea0003800000 */
.L_x_173:
[----:B------:R-:W-:Y:S05]  /*e780*/  BRA `(.L_x_175) ;  /* 0xfffffff000207947 */ /* 0x000fea000383ffff */
.L_x_140:
[----:B------:R-:W-:Y:S01]  /*e790*/  BSSY B0, `(.L_x_176) ;  /* 0x0000006000007945 */ /* 0x000fe20003800000 */
[----:B------:R-:W-:-:S07]  /*e7a0*/  IMAD.MOV.U32 R15, RZ, RZ, -0x1 ;  /* 0xffffffffff0f7424 */ /* 0x000fce00078e00ff */
[----:B0123--:R-:W-:Y:S05]  /*e7b0*/  WARPSYNC.COLLECTIVE R15, `(.L_x_177) ;  /* 0x000000000f0c7348 */ /* 0x00ffea0003c00000 */
[----:B------:R-:W-:Y:S02]  /*e7c0*/  ELECT P6, UR62, PT ;  /* 0x00000000003e782f */ /* 0x000fe400038c0000 */
[----:B------:R-:W-:Y:S01]  /*e7d0*/  MOV R14, UR62 ;  /* 0x0000003e000e7c02 */ /* 0x000fe20008000f00 */
[----:B0123--:R-:W-:Y:S10]  /*e7e0*/  ENDCOLLECTIVE ;  /* 0x000000000000791b */ /* 0x00fff40003800000 */
.L_x_177:
[----:B------:R-:W-:Y:S05]  /*e7f0*/  BSYNC B0 ;  /* 0x0000000000007941 */ /* 0x000fea0003800000 */
.L_x_176:
[----:B------:R-:W-:Y:S05]  /*e800*/  BRA `(.L_x_178) ;  /* 0xfffffff000147947 */ /* 0x000fea000383ffff */
.L_x_142:
[----:B---3--:R3:W4:Y:S02]  /*e810*/  SYNCS.PHASECHK.TRANS64.TRYWAIT P0, [R7+URZ], R4 ;  /* 0x00000004070075a7 */ /* 0x008724000800017f */
[----:B----4-:R-:W-:Y:S05]  /*e820*/  @!P0 NANOSLEEP.SYNCS 0x989680 ;  /* 0x009896800000895d */ /* 0x010fea0003900000 */
[----:B------:R-:W4:Y:S02]  /*e830*/  @!P0 SYNCS.PHASECHK.TRANS64 P0, [R7+URZ], R4 ;  /* 0x00000004070085a7 */ /* 0x000f24000800007f */
[----:B----4-:R-:W-:Y:S05]  /*e840*/  @!P0 BRA `(.L_x_142) ;  /* 0xfffffffc00f08947 */ /* 0x010fea000383ffff */
[----:B------:R-:W-:Y:S05]  /*e850*/  BRA `(.L_x_179) ;  /* 0xfffffff000487947 */ /* 0x000fea000383ffff */
.L_x_143:
[----:B----4-:R4:W0:Y:S02]  /*e860*/  SYNCS.PHASECHK.TRANS64.TRYWAIT P0, [R5+URZ], R0 ;  /* 0x00000000050075a7 */ /* 0x010824000800017f */
[----:B0-----:R-:W-:Y:S05]  /*e870*/  @!P0 NANOSLEEP.SYNCS 0x989680 ;  /* 0x009896800000895d */ /* 0x001fea0003900000 */
[----:B------:R-:W0:Y:S02]  /*e880*/  @!P0 SYNCS.PHASECHK.TRANS64 P0, [R5+URZ], R0 ;  /* 0x00000000050085a7 */ /* 0x000e24000800007f */
[----:B0-----:R-:W-:Y:S05]  /*e890*/  @!P0 BRA `(.L_x_143) ;  /* 0xfffffffc00f08947 */ /* 0x001fea000383ffff */
[----:B------:R-:W-:Y:S05]  /*e8a0*/  BRA `(.L_x_180) ;  /* 0xfffffff0003c7947 */ /* 0x000fea000383ffff */
.L_x_145:
[----:B--2---:R2:W4:Y:S02]  /*e8b0*/  SYNCS.PHASECHK.TRANS64.TRYWAIT P0, [R5+URZ], R4 ;  /* 0x00000004050075a7 */ /* 0x004524000800017f */
[----:B----4-:R-:W-:Y:S05]  /*e8c0*/  @!P0 NANOSLEEP.SYNCS 0x989680 ;  /* 0x009896800000895d */ /* 0x010fea0003900000 */
[----:B------:R-:W4:Y:S02]  /*e8d0*/  @!P0 SYNCS.PHASECHK.TRANS64 P0, [R5+URZ], R4 ;  /* 0x00000004050085a7 */ /* 0x000f24000800007f */
[----:B----4-:R-:W-:Y:S05]  /*e8e0*/  @!P0 BRA `(.L_x_145) ;  /* 0xfffffffc00f08947 */ /* 0x010fea000383ffff */
[----:B------:R-:W-:Y:S05]  /*e8f0*/  BRA `(.L_x_181) ;  /* 0xfffffff000407947 */ /* 0x000fea000383ffff */
.L_x_182:
[----:B------:R-:W-:-:S00]  /*e900*/  BRA `(.L_x_182) ;  /* 0xfffffffc00fc7947 */ /* 0x000fc0000383ffff */
[----:B------:R-:W-:-:S00]  /*e910*/  NOP ;  /* 0x0000000000007918 */ /* 0x000fc00000000000 */
        /* <DEDUP_REMOVED lines=14> */
.L_x_5866:


//--------------------- .text._ZN7cutlass13device_kernelIN5flash11enable_sm90INS1_16FlashAttnFwdSm90INS1_25CollectiveMainloopFwdSm90ILi2EN4cute5tupleIJNS5_1CILi1EEES8_S8_EEENS6_IJNS7_ILi64EEESA_SA_EEELi512ENS_10bfloat16_tEfNS_4arch4Sm90ELb0ELb0ELb0ELb0ELb0ELb0ELb1ELb0ELb0ELb1ELb1ELb0EEENS1_21CollectiveEpilogueFwdINS6_IJSA_NS7_ILi512EEESA_EEES9_SC_SE_Li256ELb0ELb1ELb1ELb0EEENS1_19SingleTileSchedulerILb0ELb1ELb1ELi64EEEEEEEEEvNT_6ParamsE --------------------------
	.section	.text._ZN7cutlass13device_kernelIN5flash11enable_sm90INS1_16FlashAttnFwdSm90INS1_25CollectiveMainloopFwdSm90ILi2EN4cute5tupleIJNS5_1CILi1EEES8_S8_EEENS6_IJNS7_ILi64EEESA_SA_EEELi512ENS_10bfloat16_tEfNS_4arch4Sm90ELb0ELb0ELb0ELb0ELb0ELb0ELb1ELb0ELb0ELb1ELb1ELb0EEENS1_21CollectiveEpilogueFwdINS6_IJSA_NS7_ILi512EEESA_EEES9_SC_SE_Li256ELb0ELb1ELb1ELb0EEENS1_19SingleTileSchedulerILb0ELb1ELb1ELi64EEEEEEEEEvNT_6ParamsE,"ax",@progbits
	.align	128
.text._ZN7cutlass13device_kernelIN5flash11enable_sm90INS1_16FlashAttnFwdSm90INS1_25CollectiveMainloopFwdSm90ILi2EN4cute5tupleIJNS5_1CILi1EEES8_S8_EEENS6_IJNS7_ILi64EEESA_SA_EEELi512ENS_10bfloat16_tEfNS_4arch4Sm90ELb0ELb0ELb0ELb0ELb0ELb0ELb1ELb0ELb0ELb1ELb1ELb0EEENS1_21CollectiveEpilogueFwdINS6_IJSA_NS7_ILi512EEESA_EEES9_SC_SE_Li256ELb0ELb1ELb1ELb0EEENS1_19SingleTileSchedulerILb0ELb1ELb1ELi64EEEEEEEEEvNT_6ParamsE:
        .type           _ZN7cutlass13device_kernelIN5flash11enable_sm90INS1_16FlashAttnFwdSm90INS1_25CollectiveMainloopFwdSm90ILi2EN4cute5tupleIJNS5_1CILi1EEES8_S8_EEENS6_IJNS7_ILi64EEESA_SA_EEELi512ENS_10bfloat16_tEfNS_4arch4Sm90ELb0ELb0ELb0ELb0ELb0ELb0ELb1ELb0ELb0ELb1ELb1ELb0EEENS1_21CollectiveEpilogueFwdINS6_IJSA_NS7_ILi512EEESA_EEES9_SC_SE_Li256ELb0ELb1ELb1ELb0EEENS1_19SingleTileSchedulerILb0ELb1ELb1ELi64EEEEEEEEEvNT_6ParamsE,@function
        .size           _ZN7cutlass13device_kernelIN5flash11enable_sm90INS1_16FlashAttnFwdSm90INS1_25CollectiveMainloopFwdSm90ILi2EN4cute5tupleIJNS5_1CILi1EEES8_S8_EEENS6_IJNS7_ILi64EEESA_SA_EEELi512ENS_10bfloat16_tEfNS_4arch4Sm90ELb0ELb0ELb0ELb0ELb0ELb0ELb1ELb0ELb0ELb1ELb1ELb0EEENS1_21CollectiveEpilogueFwdINS6_IJSA_NS7_ILi512EEESA_EEES9_SC_SE_Li256ELb0ELb1ELb1ELb0EEENS1_19SingleTileSchedulerILb0ELb1ELb1ELi64EEEEEEEEEvNT_6ParamsE,(.L_x_5867 - _ZN7cutlass13device_kernelIN5flash11enable_sm90INS1_16FlashAttnFwdSm90INS1_25CollectiveMainloopFwdSm90ILi2EN4cute5tupleIJNS5_1CILi1EEES8_S8_EEENS6_IJNS7_ILi64EEESA_SA_EEELi512ENS_10bfloat16_tEfNS_4arch4Sm90ELb0ELb0ELb0ELb0ELb0ELb0ELb1ELb0ELb0ELb1ELb1ELb0EEENS1_21CollectiveEpilogueFwdINS6_IJSA_NS7_ILi512EEESA_EEES9_SC_SE_Li256ELb0ELb1ELb1ELb0EEENS1_19SingleTileSchedulerILb0ELb1ELb1ELi64EEEEEEEEEvNT_6ParamsE)
        .other          _ZN7cutlass13device_kernelIN5flash11enable_sm90INS1_16FlashAttnFwdSm90INS1_25CollectiveMainloopFwdSm90ILi2EN4cute5tupleIJNS5_1CILi1EEES8_S8_EEENS6_IJNS7_ILi64EEESA_SA_EEELi512ENS_10bfloat16_tEfNS_4arch4Sm90ELb0ELb0ELb0ELb0ELb0ELb0ELb1ELb0ELb0ELb1ELb1ELb0EEENS1_21CollectiveEpilogueFwdINS6_IJSA_NS7_ILi512EEESA_EEES9_SC_SE_Li256ELb0ELb1ELb1ELb0EEENS1_19SingleTileSchedulerILb0ELb1ELb1ELi64EEEEEEEEEvNT_6ParamsE,@"STO_CUDA_ENTRY STV_DEFAULT"
_ZN7cutlass13device_kernelIN5flash11enable_sm90INS1_16FlashAttnFwdSm90INS1_25CollectiveMainloopFwdSm90ILi2EN4cute5tupleIJNS5_1CILi1EEES8_S8_EEENS6_IJNS7_ILi64EEESA_SA_EEELi512ENS_10bfloat16_tEfNS_4arch4Sm90ELb0ELb0ELb0ELb0ELb0ELb0ELb1ELb0ELb0ELb1ELb1ELb0EEENS1_21CollectiveEpilogueFwdINS6_IJSA_NS7_ILi512EEESA_EEES9_SC_SE_Li256ELb0ELb1ELb1ELb0EEENS1_19SingleTileSchedulerILb0ELb1ELb1ELi64EEEEEEEEEvNT_6ParamsE:
[----:B------:R-:W0:Y:S02]  /*0000*/  LDC R1, c[0x0][0x28] ;  /* 0x00000a00ff017b82 */ /* 0x000e240000000800 */
[----:B0-----:R-:W-:Y:S01]  /*0010*/  VIADD R1, R1, 0xffffffd0 ;  /* 0xffffffd001017836 */ /* 0x001fe20000000000 */
[----:B------:R-:W0:Y:S01]  /*0020*/  S2R R3, SR_TID.X ;  /* 0x0000000000037919 */ /* 0x000e220000002100 */
[----:B------:R-:W-:Y:S01]  /*0030*/  ELECT P0, URZ, PT ;  /* 0x00000000003f782f */ /* 0x000fe20003800000 */
[----:B------:R-:W-:Y:S01]  /*0040*/  BSSY B0, `(.L_x_183) ;  /* 0x000000e000007945 */ /* 0x000fe20003800000 */
[--C-:B0-----:R-:W-:Y:S02]  /*0050*/  SHF.R.U32.HI R0, RZ, 0x5, R3.reuse ;  /* 0x00000005ff007819 */ /* 0x101fe40000011603 */
[----:B------:R-:W-:-:S03]  /*0060*/  SHF.R.U32.HI R3, RZ, 0x7, R3 ;  /* 0x00000007ff037819 */ /* 0x000fc60000011603 */
        /* <DEDUP_REMOVED lines=11> */
.L_x_184:
[----:B------:R-:W-:Y:S05]  /*0120*/  BSYNC B0 ;  /* 0x0000000000007941 */ /* 0x000fea0003800000 */
.L_x_183:
[----:B------:R-:W-:Y:S01]  /*0130*/  VOTEU.ANY UP0, P0 ;  /* 0x00000000003f7886 */ /* 0x000fe20000000100 */
[----:B------:R-:W0:Y:S01]  /*0140*/  SHFL.IDX PT, R3, R3, RZ, 0x1f ;  /* 0x00001fff03037589 */ /* 0x000e2200000e0000 */
[----:B------:R-:W-:Y:S01]  /*0150*/  UMOV UR4, 0x80 ;  /* 0x0000008000047882 */ /* 0x000fe20000000000 */
[----:B------:R-:W-:Y:S01]  /*0160*/  UMOV UR7, 0x100 ;  /* 0x0000010000077882 */ /* 0x000fe20000000000 */
[----:B------:R-:W-:Y:S01]  /*0170*/  VOTEU.ANY UP1, P0 ;  /* 0x00000000003f7886 */ /* 0x000fe20000020100 */
[----:B------:R-:W1:Y:S01]  /*0180*/  @UP0 S2UR UR8, SR_CgaCtaId ;  /* 0x00000000000809c3 */ /* 0x000e620000008800 */
[----:B------:R-:W2:Y:S01]  /*0190*/  SHFL.IDX PT, R2, R0, RZ, 0x1f ;  /* 0x00001fff00027589 */ /* 0x000ea200000e0000 */
[----:B------:R-:W-:Y:S01]  /*01a0*/  @UP0 UMOV UR6, 0x400 ;  /* 0x0000040000060882 */ /* 0x000fe20000000000 */
[----:B------:R-:W-:-:S04]  /*01b0*/  @UP0 UIADD3 UR4, -UR4, 0x100000, URZ ;  /* 0x0010000004040890 */ /* 0x000fc8000fffe13f */
[----:B------:R-:W-:Y:S02]  /*01c0*/  @UP0 USHF.L.U32 UR5, UR4, 0xb, URZ ;  /* 0x0000000b04050899 */ /* 0x000fe4000800063f */
[----:B------:R-:W-:Y:S01]  /*01d0*/  @UP0 USHF.L.U32 UR4, UR4, 0x1, URZ ;  /* 0x0000000104040899 */ /* 0x000fe2000800063f */
[----:B------:R-:W-:Y:S01]  /*01e0*/  VOTEU.ANY UP2, P0 ;  /* 0x00000000003f7886 */ /* 0x000fe20000040100 */
[----:B------:R-:W-:Y:S01]  /*01f0*/  VOTEU.ANY UP3, P0 ;  /* 0x00000000003f7886 */ /* 0x000fe20000060100 */
[----:B0-----:R-:W-:Y:S01]  /*0200*/  R2UR UR9, R3 ;  /* 0x00000000030972ca */ /* 0x001fe200000e0000 */
[----:B-1----:R-:W-:Y:S01]  /*0210*/  @UP0 ULEA UR8, UR8, UR6, 0x18 ;  /* 0x0000000608080291 */ /* 0x002fe2000f8ec03f */
[----:B--2---:R-:W-:Y:S01]  /*0220*/  ISETP.NE.AND P1, PT, R2, RZ, PT ;  /* 0x000000ff0200720c */ /* 0x004fe20003f25270 */
[----:B------:R-:W-:-:S04]  /*0230*/  @UP0 UIADD3 UR6, -UR7, 0x100000, URZ ;  /* 0x0010000007060890 */ /* 0x000fc8000fffe13f */
[----:B------:R-:W-:Y:S02]  /*0240*/  @UP0 USHF.L.U32 UR7, UR6, 0xb, URZ ;  /* 0x0000000b06070899 */ /* 0x000fe4000800063f */
[----:B------:R-:W-:-:S04]  /*0250*/  @UP0 USHF.L.U32 UR6, UR6, 0x1, URZ ;  /* 0x0000000106060899 */ /* 0x000fc8000800063f */
[----:B------:R-:W-:Y:S01]  /*0260*/  UISETP.NE.AND UP0, UPT, UR9, URZ, UPT ;  /* 0x0000003f0900728c */ /* 0x000fe2000bf05270 */
[----:B------:R-:W0:Y:S02]  /*0270*/  FENCE.VIEW.ASYNC.S ;  /* 0x00000000000073c6 */ /* 0x000e240000000000 */
[----:B0-----:R0:W1:Y:S01]  /*0280*/  @UP1 SYNCS.EXCH.64 URZ, [UR8+0x38800], UR4 ;  /* 0x03880004083f15b2 */ /* 0x0010620008000100 */
[----:B------:R0:W2:Y:S04]  /*0290*/  @UP2 SYNCS.EXCH.64 URZ, [UR8+0x38810], UR4 ;  /* 0x03881004083f25b2 */ /* 0x0000a80008000100 */
[----:B------:R0:W3:Y:S01]  /*02a0*/  @UP3 SYNCS.EXCH.64 URZ, [UR8+0x38820], UR6 ;  /* 0x03882006083f35b2 */ /* 0x0000e20008000100 */
        /* <DEDUP_REMOVED lines=13> */
[----:B------:R4:W0:Y:S02]  /*0380*/  SYNCS.EXCH.64 URZ, [UR6+0x38848], UR4 ;  /* 0x03884804063f75b2 */ /* 0x0008240008000100 */
[----:B----4-:R-:W-:Y:S01]  /*0390*/  NOP ;  /* 0x0000000000007918 */ /* 0x010fe20000000000 */
.L_x_185:
[----:B------:R-:W4:Y:S01]  /*03a0*/  SHFL.IDX PT, R2, R0, RZ, 0x1f ;  /* 0x00001fff00027589 */ /* 0x000f2200000e0000 */
[----:B------:R-:W-:Y:S01]  /*03b0*/  NOP ;  /* 0x0000000000007918 */ /* 0x000fe20000000000 */
[----:B----4-:R-:W-:-:S13]  /*03c0*/  ISETP.NE.AND P0, PT, R2, RZ, PT ;  /* 0x000000ff0200720c */ /* 0x010fda0003f05270 */
        /* <DEDUP_REMOVED lines=17> */
[----:B------:R4:W0:Y:S02]  /*04e0*/  SYNCS.EXCH.64 URZ, [UR8+0x38868], UR4 ;  /* 0x03886804083f75b2 */ /* 0x0008240008000100 */
[----:B----4-:R-:W-:Y:S01]  /*04f0*/  NOP ;  /* 0x0000000000007918 */ /* 0x010fe20000000000 */
.L_x_186:
[----:B------:R-:W4:Y:S01]  /*0500*/  SHFL.IDX PT, R2, R0, RZ, 0x1f ;  /* 0x00001fff00027589 */ /* 0x000f2200000e0000 */
[----:B------:R-:W-:Y:S01]  /*0510*/  NOP ;  /* 0x0000000000007918 */ /* 0x000fe20000000000 */
[----:B----4-:R-:W-:-:S13]  /*0520*/  ISETP.NE.AND P0, PT, R2, RZ, PT ;  /* 0x000000ff0200720c */ /* 0x010fda0003f05270 */
        /* <DEDUP_REMOVED lines=15> */
.L_x_187:
        /* <DEDUP_REMOVED lines=22> */
.L_x_188:
        /* <DEDUP_REMOVED lines=22> */
.L_x_189:
[----:B0-----:R-:W-:Y:S01]  /*08e0*/  UMOV UR4, 0x1 ;  /* 0x0000000100047882 */ /* 0x001fe20000000000 */
[----:B------:R-:W-:Y:S01]  /*08f0*/  PLOP3.LUT P0, PT, PT, PT, UP0, 0x80, 0x0 ;  /* 0x000000000000781c */ /* 0x000fe20003f0f008 */
[----:B------:R-:W-:Y:S01]  /*0900*/  USEL UR4, UR4, 0x2, !UP0 ;  /* 0x0000000204047887 */ /* 0x000fe2000c000000 */
[----:B------:R-:W-:Y:S01]  /*0910*/  NOP ;  /* 0x0000000000007918 */ /* 0x000fe20000000000 */
[----:B------:R-:W-:Y:S04]  /*0920*/  BSSY B6, `(.L_x_190) ;  /* 0x0001101000067945 */ /* 0x000fe80003800000 */
[----:B------:R-:W-:-:S05]  /*0930*/  IMAD.U32 R2, RZ, RZ, UR4 ;  /* 0x00000004ff027e24 */ /* 0x000fca000f8e00ff */
[----:B------:R0:W-:Y:S01]  /*0940*/  STL [R1+0x28], R2 ;  /* 0x0000280201007387 */ /* 0x0001e20000100800 */
[----:B-123--:R-:W-:Y:S06]  /*0950*/  BAR.SYNC.DEFER_BLOCKING 0x0 ;  /* 0x0000000000007b1d */ /* 0x00efec0000010000 */
[----:B------:R-:W-:Y:S05]  /*0960*/  @!P0 BRA `(.L_x_191) ;  /* 0x000000b800148947 */ /* 0x000fea0003800000 */
.L_x_192:
[----:B------:R-:W-:-:S08]  /*0970*/  NOP ;  /* 0x0000000000007918 */ /* 0x000fd00000000000 */
[----:B------:R-:W1:Y:S02]  /*0980*/  USETMAXREG.TRY_ALLOC.CTAPOOL UP0, 0xf0 ;  /* 0x000000f0000079c8 */ /* 0x000e640008000600 */
[----:B-1----:R-:W-:-:S13]  /*0990*/  PLOP3.LUT P0, PT, PT, PT, UP0, 0x80, 0x0 ;  /* 0x000000000000781c */ /* 0x002fda0003f0f008 */
[----:B------:R-:W-:Y:S05]  /*09a0*/  @!P0 BRA `(.L_x_192) ;  /* 0xfffffffc00f08947 */ /* 0x000fea000383ffff */
[----:B------:R-:W1:Y:S01]  /*09b0*/  S2R R11, SR_TID.X ;  /* 0x00000000000b7919 */ /* 0x000e620000002100 */
[----:B------:R-:W2:Y:S01]  /*09c0*/  S2UR UR6, SR_CTAID.Y ;  /* 0x00000000000679c3 */ /* 0x000ea20000002600 */
[----:B------:R-:W-:Y:S02]  /*09d0*/  ULDC UR7, c[0x0][0xd50] ;  /* 0x0003540000077ab9 */ /* 0x000fe40000000800 */
[----:B------:R-:W-:-:S05]  /*09e0*/  UISETP.NE.AND UP0, UPT, UR7, 0x1, UPT ;  /* 0x000000010700788c */ /* 0x000fca000bf05270 */
[----:B------:R-:W3:Y:S06]  /*09f0*/  S2UR UR8, SR_CTAID.Z ;  /* 0x00000000000879c3 */ /* 0x000eec0000002700 */
[----:B------:R-:W-:Y:S01]  /*0a00*/  @UP0 ULDC UR4, c[0x0][0xd54] ;  /* 0x0003550000040ab9 */ /* 0x000fe20000000800 */
[----:B------:R-:W-:Y:S01]  /*0a10*/  @UP0 ULDC UR10, c[0x0][0xd58] ;  /* 0x00035600000a0ab9 */ /* 0x000fe20000000800 */
[----:B--2---:R-:W-:Y:S02]  /*0a20*/  UIMAD.WIDE.U32 UR4, UR6, UR4, URZ ;  /* 0x00000004060472a5 */ /* 0x004fe4000f8e003f */
[----:B------:R-:W-:-:S02]  /*0a30*/  UMOV UR11, UR6 ;  /* 0x00000006000b7c82 */ /* 0x000fc40008000000 */
[----:B------:R-:W-:Y:S01]  /*0a40*/  @UP0 USHF.R.U32.HI UR11, URZ, UR10, UR5 ;  /* 0x0000000a3f0b0299 */ /* 0x000fe20008011605 */
[----:B-1----:R-:W-:-:S03]  /*0a50*/  LOP3.LUT R0, R11, 0xffffff80, RZ, 0xc0, !PT ;  /* 0xffffff800b007812 */ /* 0x002fc600078ec0ff */
[----:B------:R-:W-:Y:S01]  /*0a60*/  UIADD3 UR4, -UR11, URZ, URZ ;  /* 0x0000003f0b047290 */ /* 0x000fe2000fffe13f */
[----:B------:R-:W-:Y:S01]  /*0a70*/  ISETP.NE.AND P0, PT, R0, 0x80, PT ;  /* 0x000000800000780c */ /* 0x000fe20003f05270 */
[----:B------:R-:W-:Y:S02]  /*0a80*/  IMAD.U32 R0, RZ, RZ, UR11 ;  /* 0x0000000bff007e24 */ /* 0x000fe4000f8e00ff */
[----:B------:R-:W-:-:S03]  /*0a90*/  UIMAD UR7, UR7, UR4, UR6 ;  /* 0x00000004070772a4 */ /* 0x000fc6000f8e0206 */
[----:B------:R4:W-:Y:S07]  /*0aa0*/  STL [R1], R0 ;  /* 0x0000000001007387 */ /* 0x0009ee0000100800 */
[----:B------:R-:W-:Y:S06]  /*0ab0*/  @!P0 BAR.ARV 0x8, 0x100 ;  /* 0x0204000000008b1d */ /* 0x000fec0000002000 */
[----:B------:R-:W-:-:S13]  /*0ac0*/  ISETP.GE.U32.AND P0, PT, R11, 0x100, PT ;  /* 0x000001000b00780c */ /* 0x000fda0003f06070 */
[----:B------:R-:W-:Y:S06]  /*0ad0*/  @P0 BAR.ARV 0xf, 0x100 ;  /* 0x03c4000000000b1d */ /* 0x000fec0000002000 */
[----:B---3--:R-:W-:-:S13]  /*0ae0*/  ISETP.LE.AND P0, PT, RZ, UR8, PT ;  /* 0x00000008ff007c0c */ /* 0x008fda000bf03270 */
[----:B----4-:R-:W-:Y:S05]  /*0af0*/  @!P0 BRA `(.L_x_193) ;  /* 0x0000010c008c8947 */ /* 0x010fea0003800000 */
[----:B------:R-:W-:Y:S01]  /*0b00*/  ULDC.64 UR4, c[0x0][0x418] ;  /* 0x0001060000047ab9 */ /* 0x000fe20000000a00 */
[----:B------:R-:W-:Y:S01]  /*0b10*/  ULDC UR60, c[0x0][0x424] ;  /* 0x00010900003c7ab9 */ /* 0x000fe20000000800 */
[----:B------:R-:W-:Y:S01]  /*0b20*/  UISETP.NE.U32.AND UP0, UPT, UR4, URZ, UPT ;  /* 0x0000003f0400728c */ /* 0x000fe2000bf05070 */
[----:B------:R-:W-:Y:S01]  /*0b30*/  VIADD R152, R11, 0xffffff80 ;  /* 0xffffff800b987836 */ /* 0x000fe20000000000 */
[----:B------:R-:W-:Y:S02]  /*0b40*/  UISETP.NE.AND UP1, UPT, UR9, 0x1, UPT ;  /* 0x000000010900788c */ /* 0x000fe4000bf25270 */
[----:B------:R-:W-:Y:S01]  /*0b50*/  UISETP.NE.AND.EX UP0, UPT, UR5, URZ, UPT, UP0 ;  /* 0x0000003f0500728c */ /* 0x000fe2000bf05300 */
[----:B------:R-:W-:Y:S01]  /*0b60*/  ULDC UR4, c[0x0][0x2f0] ;  /* 0x0000bc0000047ab9 */ /* 0x000fe20000000800 */
[----:B------:R-:W-:Y:S02]  /*0b70*/  USHF.R.U32.HI UR11, URZ, 0x10, UR7 ;  /* 0x000000103f0b7899 */ /* 0x000fe40008011607 */
[----:B------:R-:W-:Y:S01]  /*0b80*/  PLOP3.LUT P0, PT, PT, PT, UP1, 0x80, 0x0 ;  /* 0x000000000000781c */ /* 0x000fe20003f0f018 */
[----:B------:R-:W-:-:S02]  /*0b90*/  USEL UR60, UR60, 0x1, UP0 ;  /* 0x000000013c3c7887 */ /* 0x000fc40008000000 */
[----:B------:R-:W-:Y:S02]  /*0ba0*/  UISETP.NE.AND UP0, UPT, UR11, URZ, UPT ;  /* 0x0000003f0b00728c */ /* 0x000fe4000bf05270 */
[----:B------:R-:W-:Y:S02]  /*0bb0*/  UIMAD UR60, UR60, UR4, URZ ;  /* 0x000000043c3c72a4 */ /* 0x000fe4000f8e023f */
[----:B------:R-:W-:Y:S02]  /*0bc0*/  ULOP3.LUT UR7, UR7, 0xffff, URZ, 0xc0, !UPT ;  /* 0x0000ffff07077892 */ /* 0x000fe4000f8ec03f */
[----:B------:R-:W-:-:S04]  /*0bd0*/  UIADD3 UR4, UR60, 0x3f, URZ ;  /* 0x0000003f3c047890 */ /* 0x000fc8000fffe03f */
[----:B------:R-:W-:Y:S01]  /*0be0*/  USHF.R.S32.HI UR5, URZ, 0x1f, UR4 ;  /* 0x0000001f3f057899 */ /* 0x000fe20008011404 */
[----:B------:R-:W-:-:S03]  /*0bf0*/  @!UP0 ULDC UR11, c[0x0][0xae8] ;  /* 0x0002ba00000b8ab9 */ /* 0x000fc60000000800 */
[----:B------:R-:W-:-:S04]  /*0c00*/  ULEA.HI UR5, UR5, UR4, URZ, 0x6 ;  /* 0x0000000405057291 */ /* 0x000fc8000f8f303f */
[----:B------:R-:W-:Y:S01]  /*0c10*/  USHF.R.S32.HI UR6, URZ, 0x6, UR5 ;  /* 0x000000063f067899 */ /* 0x000fe20008011405 */
[----:B------:R-:W-:Y:S11]  /*0c20*/  @!P0 BRA `(.L_x_194) ;  /* 0x0000001c00948947 */ /* 0x000ff60003800000 */
[----:B------:R-:W-:Y:S01]  /*0c30*/  UISETP.GE.AND UP0, UPT, UR60, 0x1, UPT ;  /* 0x000000013c00788c */ /* 0x000fe2000bf06270 */
[----:B------:R-:W-:Y:S02]  /*0c40*/  PLOP3.LUT P0, PT, PT, PT, PT, 0x80, 0x0 ;  /* 0x000000000000781c */ /* 0x000fe40003f0f070 */
[----:B------:R-:W-:Y:S02]  /*0c50*/  CS2R R4, SRZ ;  /* 0x0000000000047805 */ /* 0x000fe4000001ff00 */
[----:B------:R-:W-:Y:S02]  /*0c60*/  CS2R R150, SRZ ;  /* 0x0000000000967805 */ /* 0x000fe4000001ff00 */
[----:B------:R-:W-:Y:S02]  /*0c70*/  CS2R R148, SRZ ;  /* 0x0000000000947805 */ /* 0x000fe4000001ff00 */
[----:B------:R-:W-:Y:S02]  /*0c80*/  CS2R R146, SRZ ;  /* 0x0000000000927805 */ /* 0x000fe4000001ff00 */
[----:B------:R-:W-:-:S02]  /*0c90*/  PLOP3.LUT P1, PT, PT, PT, UP0, 0x80, 0x0 ;  /* 0x000000000000781c */ /* 0x000fc40003f2f008 */
        /* <DEDUP_REMOVED lines=53> */
[----:B------:R-:W-:Y:S01]  /*0ff0*/  CS2R R38, SRZ ;  /* 0x0000000000267805 */ /* 0x000fe2000001ff00 */
[----:B------:R-:W-:-:S02]  /*1000*/  IMAD.MOV.U32 R37, RZ, RZ, RZ ;  /* 0x000000ffff257224 */ /* 0x000fc400078e00ff */
[----:B------:R-:W-:Y:S01]  /*1010*/  IMAD.MOV.U32 R3, RZ, RZ, RZ ;  /* 0x000000ffff037224 */ /* 0x000fe200078e00ff */
[----:B------:R-:W-:Y:S06]  /*1020*/  @!P1 BRA `(.L_x_195) ;  /* 0x0000000000709947 */ /* 0x000fec0003800000 */
[----:B------:R-:W-:Y:S01]  /*1030*/  IMAD.U32 R6, RZ, RZ, UR11 ;  /* 0x0000000bff067e24 */ /* 0x000fe2000f8e00ff */
[----:B------:R-:W-:-:S04]  /*1040*/  UIADD3 UR4, UR6, -0x1, UR11 ;  /* 0xffffffff06047890 */ /* 0x000fc8000fffe00b */
[-C--:B------:R-:W-:Y:S02]  /*1050*/  IABS R7, R6.reuse ;  /* 0x0000000600077213 */ /* 0x080fe40000000000 */
[----:B------:R-:W-:Y:S01]  /*1060*/  IMAD.U32 R8, RZ, RZ, UR4 ;  /* 0x00000004ff087e24 */ /* 0x000fe2000f8e00ff */
[----:B------:R-:W-:Y:S01]  /*1070*/  IABS R6, R6 ;  /* 0x0000000600067213 */ /* 0x000fe20000000000 */
[----:B------:R-:W1:Y:S01]  /*1080*/  I2F.RP R0, R7 ;  /* 0x0000000700007306 */ /* 0x000e620000209400 */
[----:B------:R-:W-:-:S03]  /*1090*/  ULOP3.LUT UR4, UR4, UR11, URZ, 0x3c, !UPT ;  /* 0x0000000b04047292 */ /* 0x000fc6000f8e3c3f */
[----:B------:R-:W-:-:S03]  /*10a0*/  IMAD.MOV R6, RZ, RZ, -R6 ;  /* 0x000000ffff067224 */ /* 0x000fc600078e0a06 */
[----:B------:R-:W-:Y:S01]  /*10b0*/  ISETP.LE.AND P3, PT, RZ, UR4, PT ;  /* 0x00000004ff007c0c */ /* 0x000fe2000bf63270 */
[----:B-1----:R-:W0:Y:S02]  /*10c0*/  MUFU.RCP R0, R0 ;  /* 0x0000000000007308 */ /* 0x002e240000001000 */
[----:B0-----:R-:W-:Y:S01]  /*10d0*/  VIADD R2, R0, 0xffffffe ;  /* 0x0ffffffe00027836 */ /* 0x001fe20000000000 */
[----:B------:R-:W-:-:S05]  /*10e0*/  IABS R0, R8 ;  /* 0x0000000800007213 */ /* 0x000fca0000000000 */
[----:B------:R0:W1:Y:S02]  /*10f0*/  F2I.FTZ.U32.TRUNC.NTZ R3, R2 ;  /* 0x0000000200037305 */ /* 0x000064000021f000 */
        /* <DEDUP_REMOVED lines=14> */
[----:B------:R-:W-:-:S07]  /*11e0*/  @!P2 LOP3.LUT R3, RZ, UR11, RZ, 0x33, !PT ;  /* 0x0000000bff03ac12 */ /* 0x000fce000f8e33ff */
.L_x_195:
[----:B------:R-:W-:Y:S01]  /*11f0*/  IMAD R0, R3, UR7, RZ ;  /* 0x0000000703007c24 */ /* 0x000fe2000f8e02ff */
[----:B------:R-:W-:Y:S01]  /*1200*/  CS2R R34, SRZ ;  /* 0x0000000000227805 */ /* 0x000fe2000001ff00 */
[----:B------:R-:W-:Y:S01]  /*1210*/  IMAD.MOV.U32 R36, RZ, RZ, RZ ;  /* 0x000000ffff247224 */ /* 0x000fe200078e00ff */
[----:B------:R-:W-:Y:S02]  /*1220*/  CS2R R32, SRZ ;  /* 0x0000000000207805 */ /* 0x000fe4000001ff00 */
[----:B------:R-:W-:Y:S02]  /*1230*/  CS2R R30, SRZ ;  /* 0x00000000001e7805 */ /* 0x000fe4000001ff00 */
[----:B------:R-:W-:Y:S02]  /*1240*/  VIADDMNMX R3, R0, R3, UR6, PT ;  /* 0x0000000600037e46 */ /* 0x000fe4000b800103 */
[----:B------:R-:W-:Y:S02]  /*1250*/  CS2R R28, SRZ ;  /* 0x00000000001c7805 */ /* 0x000fe4000001ff00 */
[----:B------:R-:W-:-:S02]  /*1260*/  CS2R R26, SRZ ;  /* 0x00000000001a7805 */ /* 0x000fc4000001ff00 */
[----:B------:R-:W-:Y:S02]  /*1270*/  CS2R R24, SRZ ;  /* 0x0000000000187805 */ /* 0x000fe4000001ff00 */
[----:B------:R-:W-:-:S13]  /*1280*/  ISETP.GT.AND P1, PT, R3, R0, PT ;  /* 0x000000000300720c */ /* 0x000fda0003f24270 */
[----:B------:R-:W-:Y:S05]  /*1290*/  @!P1 BRA `(.L_x_196) ;  /* 0x0000008400b09947 */ /* 0x000fea0003800000 */
[----:B------:R-:W-:Y:S01]  /*12a0*/  SHF.R.S32.HI R5, RZ, 0x1f, R152 ;  /* 0x0000001fff057819 */ /* 0x000fe20000011498 */
[----:B------:R-:W1:Y:S08]  /*12b0*/  S2UR UR7, SR_CgaCtaId ;  /* 0x00000000000779c3 */ /* 0x000e700000008800 */
[----:B------:R-:W-:Y:S01]  /*12c0*/  BAR.SYNC.DEFER_BLOCKING 0xe, 0x100 ;  /* 0x0384000000007b1d */ /* 0x000fe20000010000 */
[----:B------:R-:W-:Y:S01]  /*12d0*/  LOP3.LUT R6, R11, 0x7f, RZ, 0xc0, !PT ;  /* 0x0000007f0b067812 */ /* 0x000fe200078ec0ff */
[----:B------:R-:W-:Y:S01]  /*12e0*/  VIADD R3, R3, 0xfffffffe ;  /* 0xfffffffe03037836 */ /* 0x000fe20000000000 */
[----:B------:R-:W-:-:S02]  /*12f0*/  LEA.HI R5, R5, R152, RZ, 0x7 ;  /* 0x0000009805057211 */ /* 0x000fc400078f38ff */
[----:B------:R-:W-:Y:S01]  /*1300*/  ISETP.NE.AND P1, PT, R6, RZ, PT ;  /* 0x000000ff0600720c */ /* 0x000fe20003f25270 */
[----:B------:R-:W-:Y:S01]  /*1310*/  UMOV UR9, 0x40000040 ;  /* 0x4000004000097882 */ /* 0x000fe20000000000 */
[----:B0-----:R-:W-:Y:S01]  /*1320*/  SHF.R.S32.HI R2, RZ, 0x7, R5 ;  /* 0x00000007ff027819 */ /* 0x001fe20000011405 */
[----:B------:R-:W-:Y:S01]  /*1330*/  UMOV UR11, 0x40000040 ;  /* 0x40000040000b7882 */ /* 0x000fe20000000000 */
[----:B------:R-:W-:Y:S01]  /*1340*/  UMOV UR13, 0x40000040 ;  /* 0x40000040000d7882 */ /* 0x000fe20000000000 */
[----:B------:R-:W-:Y:S01]  /*1350*/  UMOV UR15, 0x40000040 ;  /* 0x40000040000f7882 */ /* 0x000fe20000000000 */
[----:B------:R-:W-:Y:S01]  /*1360*/  UMOV UR17, 0x40000040 ;  /* 0x4000004000117882 */ /* 0x000fe20000000000 */
[----:B------:R-:W-:Y:S01]  /*1370*/  UMOV UR19, 0x40000040 ;  /* 0x4000004000137882 */ /* 0x000fe20000000000 */
[----:B------:R-:W0:Y:S01]  /*1380*/  SHFL.IDX PT, R2, R2, RZ, 0x1f ;  /* 0x00001fff02027589 */ /* 0x000e2200000e0000 */
[----:B------:R-:W-:Y:S01]  /*1390*/  UMOV UR21, 0x40000040 ;  /* 0x4000004000157882 */ /* 0x000fe20000000000 */
[----:B------:R-:W-:Y:S01]  /*13a0*/  UMOV UR23, 0x40000040 ;  /* 0x4000004000177882 */ /* 0x000fe20000000000 */
[----:B------:R-:W-:-:S02]  /*13b0*/  LOP3.LUT R5, R5, 0xffffff80, RZ, 0xc0, !PT ;  /* 0xffffff8005057812 */ /* 0x000fc400078ec0ff */
[----:B------:R-:W-:-:S03]  /*13c0*/  ISETP.GE.AND P0, PT, R3, R0, PT ;  /* 0x000000000300720c */ /* 0x000fc60003f06270 */
[----:B------:R-:W-:Y:S01]  /*13d0*/  IMAD.IADD R5, R152, 0x1, -R5 ;  /* 0x0000000198057824 */ /* 0x000fe200078e0a05 */
[----:B------:R-:W-:Y:S01]  /*13e0*/  WARPGROUP.ARRIVE ;  /* 0x00000000000079c5 */ /* 0x000fe20000000000 */
[----:B0-----:R-:W-:-:S03]  /*13f0*/  R2UR UR4, R2 ;  /* 0x00000000020472ca */ /* 0x001fc600000e0000 */
[----:B------:R-:W-:-:S04]  /*1400*/  SHF.R.S32.HI R2, RZ, 0x1f, R5 ;  /* 0x0000001fff027819 */ /* 0x000fc80000011405 */
[CC--:B------:R-:W-:Y:S02]  /*1410*/  LEA.HI R4, R2.reuse, R5.reuse, RZ, 0x2 ;  /* 0x0000000502047211 */ /* 0x0c0fe400078f10ff */
[----:B------:R-:W-:Y:S02]  /*1420*/  LEA.HI R2, R2, R5, RZ, 0x5 ;  /* 0x0000000502027211 */ /* 0x000fe400078f28ff */
[----:B------:R-:W-:Y:S02]  /*1430*/  SHF.R.S32.HI R7, RZ, 0x1f, R4 ;  /* 0x0000001fff077819 */ /* 0x000fe40000011404 */
[----:B------:R-:W-:Y:S01]  /*1440*/  SHF.R.S32.HI R2, RZ, 0x5, R2 ;  /* 0x00000005ff027819 */ /* 0x000fe20000011402 */
[----:B------:R-:W-:-:S04]  /*1450*/  ULEA.HI UR5, UR4, UR4, URZ, 0x1 ;  /* 0x0000000404057291 */ /* 0x000fc8000f8f083f */
[----:B------:R-:W-:-:S03]  /*1460*/  ULOP3.LUT UR6, UR5, 0x1fffe, URZ, 0xc0, !UPT ;  /* 0x0001fffe05067892 */ /* 0x000fc6000f8ec03f */
[----:B------:R-:W-:Y:S01]  /*1470*/  UMOV UR5, 0x400 ;  /* 0x0000040000057882 */ /* 0x000fe20000000000 */
[----:B------:R-:W-:Y:S02]  /*1480*/  UIADD3 UR6, UR4, -UR6, URZ ;  /* 0x8000000604067290 */ /* 0x000fe4000fffe03f */
[----:B-1----:R-:W-:-:S04]  /*1490*/  ULEA UR5, UR7, UR5, 0x18 ;  /* 0x0000000507057291 */ /* 0x002fc8000f8ec03f */
[----:B------:R-:W-:Y:S02]  /*14a0*/  ULEA UR6, UR6, UR5, 0xf ;  /* 0x0000000506067291 */ /* 0x000fe4000f8e783f */
[----:B------:R-:W-:Y:S02]  /*14b0*/  UIADD3 UR4, UR5, 0x36400, URZ ;  /* 0x0003640005047890 */ /* 0x000fe4000fffe03f */
[----:B------:R-:W-:Y:S01]  /*14c0*/  IMAD.U32 R6, RZ, RZ, UR5 ;  /* 0x00000005ff067e24 */ /* 0x000fe2000f8e00ff */
[----:B------:R-:W-:Y:S02]  /*14d0*/  UIADD3 UR6, UR6, 0x400, URZ ;  /* 0x0000040006067890 */ /* 0x000fe4000fffe03f */
[----:B------:R-:W-:Y:S01]  /*14e0*/  USHF.R.U32.HI UR4, URZ, 0x4, UR4 ;  /* 0x000000043f047899 */ /* 0x000fe20008011604 */
[----:B------:R-:W-:Y:S01]  /*14f0*/  @!P1 VIADD R6, R6, 0x38860 ;  /* 0x0003886006069836 */ /* 0x000fe20000000000 */
[----:B------:R-:W-:Y:S02]  /*1500*/  USHF.R.U32.HI UR6, URZ, 0x4, UR6 ;  /* 0x000000043f067899 */ /* 0x000fe40008011606 */
[----:B------:R-:W-:-:S02]  /*1510*/  ULOP3.LUT UR4, UR4, 0x3fff, URZ, 0xc0, !UPT ;  /* 0x00003fff04047892 */ /* 0x000fc4000f8ec03f */
[----:B------:R-:W-:Y:S01]  /*1520*/  ULOP3.LUT UR6, UR6, 0x3fff, URZ, 0xc0, !UPT ;  /* 0x00003fff06067892 */ /* 0x000fe2000f8ec03f */
[----:B------:R-:W-:Y:S01]  /*1530*/  @!P1 PRMT R8, RZ, 0x654, R6 ;  /* 0x00000654ff089816 */ /* 0x000fe20000000006 */
[----:B------:R-:W-:Y:S01]  /*1540*/  ULOP3.LUT UR4, UR4, 0x10000, URZ, 0xfc, !UPT ;  /* 0x0001000004047892 */ /* 0x000fe2000f8efc3f */
[----:B------:R-:W-:Y:S01]  /*1550*/  SHF.R.S32.HI R6, RZ, 0x2, R4 ;  /* 0x00000002ff067819 */ /* 0x000fe20000011404 */
[----:B------:R-:W-:Y:S02]  /*1560*/  ULOP3.LUT UR6, UR6, 0x2000000, URZ, 0xfc, !UPT ;  /* 0x0200000006067892 */ /* 0x000fe4000f8efc3f */
[----:B------:R-:W-:Y:S01]  /*1570*/  UIADD3 UR12, UR4, 0x2, URZ ;  /* 0x00000002040c7890 */ /* 0x000fe2000fffe03f */
[----:B------:R-:W-:Y:S01]  /*1580*/  LEA.HI R7, R7, R6, RZ, 0x3 ;  /* 0x0000000607077211 */ /* 0x000fe200078f18ff */
[----:B------:R-:W-:Y:S01]  /*1590*/  UIADD3 UR14, UR6, 0x80, URZ ;  /* 0x00000080060e7890 */ /* 0x000fe2000fffe03f */
[----:B------:R-:W-:Y:S02]  /*15a0*/  UMOV UR8, UR4 ;  /* 0x0000000400087c82 */ /* 0x000fe40008000000 */
[----:B------:R-:W-:Y:S01]  /*15b0*/  UMOV UR10, UR6 ;  /* 0x00000006000a7c82 */ /* 0x000fe20008000000 */
[----:B------:R-:W-:Y:S01]  /*15c0*/  UIADD3 UR16, UR4, 0x4, URZ ;  /* 0x0000000404107890 */ /* 0x000fe2000fffe03f */
[----:B------:R-:W-:Y:S01]  /*15d0*/  HGMMA.64x256x16.F32.BF16 R24, gdesc[UR8].tnspB, RZ, !UPT, gsb0 ;  /* 0x43e00000081879f0 */ /* 0x000fe2000c0018ff */
[----:B------:R-:W-:Y:S01]  /*15e0*/  UIADD3 UR18, UR6, 0x100, URZ ;  /* 0x0000010006127890 */ /* 0x000fe2000fffe03f */
[----:B------:R-:W-:Y:S01]  /*15f0*/  LOP3.LUT R7, R7, 0xfffffff8, RZ, 0xc0, !PT ;  /* 0xfffffff807077812 */ /* 0x000fe200078ec0ff */
[----:B------:R-:W-:-:S02]  /*1600*/  UIADD3 UR20, UR4, 0x6, URZ ;  /* 0x0000000604147890 */ /* 0x000fc4000fffe03f */
[----:B------:R-:W-:Y:S02]  /*1610*/  UIADD3 UR22, UR6, 0x180, URZ ;  /* 0x0000018006167890 */ /* 0x000fe4000fffe03f */
[----:B------:R-:W-:Y:S01]  /*1620*/  IMAD.IADD R7, R6, 0x1, -R7 ;  /* 0x0000000106077824 */ /* 0x000fe200078e0a07 */
[----:B------:R-:W-:-:S03]  /*1630*/  UMOV UR4, URZ ;  /* 0x0000003f00047c82 */ /* 0x000fc60008000000 */
[----:B------:R-:W-:Y:S01]  /*1640*/  IMAD R2, R2, 0x10, R7 ;  /* 0x0000001002027824 */ /* 0x000fe200078e0207 */
[----:B------:R-:W-:Y:S02]  /*1650*/  WARPGROUP.DEPBAR.LE gsb0, 0x0 ;  /* 0x00008000000079c5 */ /* 0x000fe40000010000 */
[----:B------:R-:W-:-:S14]  /*1660*/  WARPGROUP.ARRIVE ;  /* 0x00000000000079c5 */ /* 0x000fdc0000000000 */
        /* <DEDUP_REMOVED lines=13> */
[----:B------:R-:W-:-:S05]  /*1740*/  UMOV UR4, URZ ;  /* 0x0000003f00047c82 */ /* 0x000fca0008000000 */
.L_x_198:
[----:B------:R-:W-:Y:S01]  /*1750*/  BAR.SYNC.DEFER_BLOCKING 0xe, 0x100 ;  /* 0x0384000000007b1d */ /* 0x000fe20000010000 */
[----:B------:R-:W-:Y:S01]  /*1760*/  IMAD.U32 R5, RZ, RZ, UR4 ;  /* 0x00000004ff057e24 */ /* 0x000fe2000f8e00ff */
[----:B------:R-:W-:Y:S01]  /*1770*/  UIADD3 UR4, UR4, 0x1, URZ ;  /* 0x0000000104047890 */ /* 0x000fe2000fffe03f */
[C---:B------:R-:W-:Y:S01]  /*1780*/  ISETP.GT.AND P0, PT, R3.reuse, R0, PT ;  /* 0x000000000300720c */ /* 0x040fe20003f04270 */
[----:B------:R-:W-:Y:S02]  /*1790*/  VIADD R3, R3, 0xffffffff ;  /* 0xffffffff03037836 */ /* 0x000fe40000000000 */
[----:B-1----:R-:W-:Y:S01]  /*17a0*/  IMAD R4, R5, 0x40, R2 ;  /* 0x0000004005047824 */ /* 0x002fe200078e0202 */
[----:B------:R-:W-:Y:S01]  /*17b0*/  UISETP.NE.AND UP0, UPT, UR4, 0x2, UPT ;  /* 0x000000020400788c */ /* 0x000fe2000bf05270 */
[----:B------:R-:W-:Y:S01]  /*17c0*/  UMOV UR11, 0x40000040 ;  /* 0x40000040000b7882 */ /* 0x000fe20000000000 */
[----:B------:R-:W-:Y:S02]  /*17d0*/  UMOV UR15, 0x40000040 ;  /* 0x40000040000f7882 */ /* 0x000fe40000000000 */
[----:B------:R-:W-:Y:S01]  /*17e0*/  LEA R4, R4, UR5, 0x2 ;  /* 0x0000000504047c11 */ /* 0x000fe2000f8e10ff */
[----:B------:R-:W-:Y:S01]  /*17f0*/  USEL UR4, UR4, URZ, UP0 ;  /* 0x0000003f04047287 */ /* 0x000fe20008000000 */
[----:B------:R-:W-:Y:S01]  /*1800*/  UMOV UR19, 0x40000040 ;  /* 0x4000004000137882 */ /* 0x000fe20000000000 */
[----:B------:R-:W-:-:S02]  /*1810*/  UMOV UR23, 0x40000040 ;  /* 0x4000004000177882 */ /* 0x000fc40000000000 */
[----:B------:R-:W-:-:S04]  /*1820*/  ULEA UR10, UR4, UR6, 0xc ;  /* 0x00000006040a7291 */ /* 0x000fc8000f8e603f */
[----:B------:R-:W-:Y:S02]  /*1830*/  UIADD3 UR14, UR10, 0x80, URZ ;  /* 0x000000800a0e7890 */ /* 0x000fe4000fffe03f */
[----:B------:R-:W-:Y:S01]  /*1840*/  UIADD3 UR18, UR10, 0x100, URZ ;  /* 0x000001000a127890 */ /* 0x000fe2000fffe03f */
[----:B------:R-:W1:Y:S01]  /*1850*/  LDS R5, [R4+0x38400] ;  /* 0x0384000004057984 */ /* 0x000e620000000800 */
[----:B------:R-:W-:-:S03]  /*1860*/  UIADD3 UR22, UR10, 0x180, URZ ;  /* 0x000001800a167890 */ /* 0x000fc6000fffe03f */
[----:B------:R2:W3:Y:S02]  /*1870*/  LDS R6, [R4+0x38420] ;  /* 0x0384200004067984 */ /* 0x0004e40000000800 */
[----:B--2---:R-:W-:-:S05]  /*1880*/  IMAD.U32 R4, RZ, RZ, UR4 ;  /* 0x00000004ff047e24 */ /* 0x004fca000f8e00ff */
[----:B------:R-:W-:-:S05]  /*1890*/  @!P1 LEA R4, R4, UR5, 0x3 ;  /* 0x0000000504049c11 */ /* 0x000fca000f8e18ff */
[----:B------:R-:W-:-:S05]  /*18a0*/  @!P1 VIADD R4, R4, 0x38860 ;  /* 0x0003886004049836 */ /* 0x000fca0000000000 */
[----:B------:R-:W-:Y:S01]  /*18b0*/  @!P1 PRMT R4, RZ, 0x654, R4 ;  /* 0x00000654ff049816 */ /* 0x000fe20000000004 */
        /* <DEDUP_REMOVED lines=127> */
[----:B------:R-:W-:-:S06]  /*20b0*/  FMUL.FTZ R151, R151, R6 ;  /* 0x0000000697977220 */ /* 0x000fcc0000410000 */
        /* <DEDUP_REMOVED lines=19> */
.L_x_197:
[----:B------:R-:W-:Y:S01]  /*21f0*/  BAR.SYNC.DEFER_BLOCKING 0xe, 0x100 ;  /* 0x0384000000007b1d */ /* 0x000fe20000010000 */
[----:B------:R-:W-:Y:S01]  /*2200*/  VIADD R2, R2, UR4 ;  /* 0x0000000402027c36 */ /* 0x000fe20008000000 */
[----:B------:R-:W-:Y:S02]  /*2210*/  PLOP3.LUT P0, PT, PT, PT, PT, 0x8, 0x0 ;  /* 0x000000000000781c */ /* 0x000fe40003f0e170 */
[----:B-1----:R-:W-:Y:S02]  /*2220*/  CS2R R4, SRZ ;  /* 0x0000000000047805 */ /* 0x002fe4000001ff00 */
[----:B------:R-:W-:-:S05]  /*2230*/  LEA R2, R2, UR5, 0x2 ;  /* 0x0000000502027c11 */ /* 0x000fca000f8e10ff */
[----:B------:R-:W1:Y:S04]  /*2240*/  LDS R3, [R2+0x38400] ;  /* 0x0384000002037984 */ /* 0x000e680000000800 */
[----:B------:R-:W2:Y:S01]  /*2250*/  LDS R0, [R2+0x38420] ;  /* 0x0384200002007984 */ /* 0x000ea20000000800 */
        /* <DEDUP_REMOVED lines=130> */
.L_x_194:
[----:B------:R-:W-:Y:S01]  /*2a80*/  UISETP.GE.AND UP0, UPT, UR60, 0x1, UPT ;  /* 0x000000013c00788c */ /* 0x000fe2000bf06270 */
[----:B------:R-:W-:-:S05]  /*2a90*/  UMOV UR4, URZ ;  /* 0x0000003f00047c82 */ /* 0x000fca0008000000 */
[----:B------:R-:W-:-:S13]  /*2aa0*/  PLOP3.LUT P0, PT, PT, PT, UP0, 0x80, 0x0 ;  /* 0x000000000000781c */ /* 0x000fda0003f0f008 */
[----:B------:R-:W-:Y:S05]  /*2ab0*/  @!P0 BRA `(.L_x_199) ;  /* 0x0000000000848947 */ /* 0x000fea0003800000 */
[----:B------:R-:W-:Y:S01]  /*2ac0*/  IMAD.U32 R3, RZ, RZ, UR11 ;  /* 0x0000000bff037e24 */ /* 0x000fe2000f8e00ff */
[----:B------:R-:W-:Y:S01]  /*2ad0*/  UIADD3 UR8, UR6, -0x1, UR11 ;  /* 0xffffffff06087890 */ /* 0x000fe2000fffe00b */
[----:B------:R-:W-:-:S03]  /*2ae0*/  UMOV UR4, URZ ;  /* 0x0000003f00047c82 */ /* 0x000fc60008000000 */
[-C--:B------:R-:W-:Y:S02]  /*2af0*/  IABS R0, R3.reuse ;  /* 0x0000000300007213 */ /* 0x080fe40000000000 */
[----:B------:R-:W-:Y:S01]  /*2b00*/  IMAD.U32 R4, RZ, RZ, UR8 ;  /* 0x00000008ff047e24 */ /* 0x000fe2000f8e00ff */
[----:B------:R-:W-:Y:S01]  /*2b10*/  IABS R5, R3 ;  /* 0x0000000300057213 */ /* 0x000fe20000000000 */
[----:B------:R-:W-:Y:S01]  /*2b20*/  ULOP3.LUT UR8, UR8, UR11, URZ, 0x3c, !UPT ;  /* 0x0000000b08087292 */ /* 0x000fe2000f8e3c3f */
[----:B------:R-:W-:Y:S02]  /*2b30*/  R2UR UR12, R0 ;  /* 0x00000000000c72ca */ /* 0x000fe400000e0000 */
[----:B------:R-:W-:-:S05]  /*2b40*/  IABS R4, R4 ;  /* 0x0000000400047213 */ /* 0x000fca0000000000 */
[----:B------:R-:W-:-:S05]  /*2b50*/  IMAD.MOV.U32 R3, RZ, RZ, R4 ;  /* 0x000000ffff037224 */ /* 0x000fca00078e0004 */
[----:B------:R-:W-:Y:S01]  /*2b60*/  R2UR UR10, R3 ;  /* 0x00000000030a72ca */ /* 0x000fe200000e0000 */
[----:B------:R-:W1:Y:S08]  /*2b70*/  I2F.RP R0, UR12 ;  /* 0x0000000c00007d06 */ /* 0x000e700008209400 */
[----:B-1----:R-:W0:Y:S02]  /*2b80*/  MUFU.RCP R0, R0 ;  /* 0x0000000000007308 */ /* 0x002e240000001000 */
[----:B0-----:R-:W-:-:S02]  /*2b90*/  VIADD R2, R0, 0xffffffe ;  /* 0x0ffffffe00027836 */ /* 0x001fc40000000000 */
[----:B------:R-:W-:-:S04]  /*2ba0*/  IMAD.MOV R0, RZ, RZ, -R5 ;  /* 0x000000ffff007224 */ /* 0x000fc800078e0a05 */
[----:B------:R-:W0:Y:S02]  /*2bb0*/  F2I.FTZ.U32.TRUNC.NTZ R2, R2 ;  /* 0x0000000200027305 */ /* 0x000e24000021f000 */
[----:B0-----:R-:W-:-:S13]  /*2bc0*/  R2UR UR5, R2 ;  /* 0x00000000020572ca */ /* 0x001fda00000e0000 */
[----:B------:R-:W-:-:S04]  /*2bd0*/  UIADD3 UR9, URZ, -UR5, URZ ;  /* 0x800000053f097290 */ /* 0x000fc8000fffe03f */
[----:B------:R-:W-:-:S04]  /*2be0*/  UIMAD UR9, UR9, UR12, URZ ;  /* 0x0000000c090972a4 */ /* 0x000fc8000f8e023f */
[----:B------:R-:W-:-:S03]  /*2bf0*/  UIMAD.WIDE.U32 UR4, UR5, UR9, UR4 ;  /* 0x00000009050472a5 */ /* 0x000fc6000f8e0004 */
[----:B------:R-:W-:Y:S01]  /*2c00*/  R2UR UR9, R0 ;  /* 0x00000000000972ca */ /* 0x000fe200000e0000 */
[----:B------:R-:W-:-:S12]  /*2c10*/  UIMAD.WIDE.U32 UR4, UR5, UR10, URZ ;  /* 0x0000000a050472a5 */ /* 0x000fd8000f8e003f */
[----:B------:R-:W-:-:S04]  /*2c20*/  UIMAD UR9, UR5, UR9, UR10 ;  /* 0x00000009050972a4 */ /* 0x000fc8000f8e020a */
[----:B------:R-:W-:-:S11]  /*2c30*/  UISETP.GT.U32.AND UP0, UPT, UR12, UR9, UPT ;  /* 0x000000090c00728c */ /* 0x000fd6000bf04070 */
[----:B------:R-:W-:Y:S02]  /*2c40*/  @!UP0 UIADD3 UR9, UR9, -UR12, URZ ;  /* 0x8000000c09098290 */ /* 0x000fe4000fffe03f */
[----:B------:R-:W-:Y:S02]  /*2c50*/  @!UP0 UIADD3 UR5, UR5, 0x1, URZ ;  /* 0x0000000105058890 */ /* 0x000fe4000fffe03f */
[----:B------:R-:W-:Y:S02]  /*2c60*/  UISETP.GE.U32.AND UP1, UPT, UR9, UR12, UPT ;  /* 0x0000000c0900728c */ /* 0x000fe4000bf26070 */
[----:B------:R-:W-:-:S09]  /*2c70*/  UISETP.GE.AND UP0, UPT, UR8, URZ, UPT ;  /* 0x0000003f0800728c */ /* 0x000fd2000bf06270 */
[----:B------:R-:W-:Y:S02]  /*2c80*/  @UP1 UIADD3 UR5, UR5, 0x1, URZ ;  /* 0x0000000105051890 */ /* 0x000fe4000fffe03f */
[----:B------:R-:W-:-:S05]  /*2c90*/  UISETP.NE.AND UP1, UPT, UR11, URZ, UPT ;  /* 0x0000003f0b00728c */ /* 0x000fca000bf25270 */
[----:B------:R-:W-:Y:S02]  /*2ca0*/  UMOV UR4, UR5 ;  /* 0x0000000500047c82 */ /* 0x000fe40008000000 */
[----:B------:R-:W-:-:S04]  /*2cb0*/  @!UP0 UIADD3 UR4, -UR4, URZ, URZ ;  /* 0x0000003f04048290 */ /* 0x000fc8000fffe13f */
[----:B------:R-:W-:-:S12]  /*2cc0*/  @!UP1 ULOP3.LUT UR4, URZ, UR11, URZ, 0x33, !UPT ;  /* 0x0000000b3f049292 */ /* 0x000fd8000f8e333f */
.L_x_199:
[----:B------:R-:W-:Y:S01]  /*2cd0*/  UIMAD UR5, UR7, UR4, URZ ;  /* 0x00000004070572a4 */ /* 0x000fe2000f8e023f */
[----:B------:R-:W-:Y:S01]  /*2ce0*/  IMAD.U32 R0, RZ, RZ, UR6 ;  /* 0x00000006ff007e24 */ /* 0x000fe2000f8e00ff */
[----:B------:R-:W-:Y:S01]  /*2cf0*/  PLOP3.LUT P0, PT, PT, PT, PT, 0x80, 0x0 ;  /* 0x000000000000781c */ /* 0x000fe20003f0f070 */
[----:B------:R-:W-:Y:S01]  /*2d00*/  IMAD.U32 R3, RZ, RZ, UR4 ;  /* 0x00000004ff037e24 */ /* 0x000fe2000f8e00ff */
[----:B------:R-:W-:Y:S02]  /*2d10*/  CS2R R4, SRZ ;  /* 0x0000000000047805 */ /* 0x000fe4000001ff00 */
[----:B------:R-:W-:Y:S01]  /*2d20*/  CS2R R150, SRZ ;  /* 0x0000000000967805 */ /* 0x000fe2000001ff00 */
[----:B0-----:R-:W-:Y:S01]  /*2d30*/  IMAD.U32 R2, RZ, RZ, UR5 ;  /* 0x00000005ff027e24 */ /* 0x001fe2000f8e00ff */
[----:B------:R-:W-:Y:S02]  /*2d40*/  CS2R R148, SRZ ;  /* 0x0000000000947805 */ /* 0x000fe4000001ff00 */
[----:B------:R-:W-:-:S02]  /*2d50*/  VIADDMNMX R0, R3, UR5, R0, PT ;  /* 0x0000000503007c46 */ /* 0x000fc4000b800100 */
[----:B------:R-:W-:Y:S02]  /*2d60*/  CS2R R146, SRZ ;  /* 0x0000000000927805 */ /* 0x000fe4000001ff00 */
[----:B------:R-:W-:Y:S02]  /*2d70*/  CS2R R144, SRZ ;  /* 0x0000000000907805 */ /* 0x000fe4000001ff00 */
[----:B------:R-:W-:Y:S02]  /*2d80*/  CS2R R142, SRZ ;  /* 0x00000000008e7805 */ /* 0x000fe4000001ff00 */
[----:B------:R-:W-:Y:S02]  /*2d90*/  R2UR UR61, R0 ;  /* 0x00000000003d72ca */ /* 0x000fe400000e0000 */
        /* <DEDUP_REMOVED lines=11> */
[----:B------:R-:W-:Y:S01]  /*2e50*/  CS2R R118, SRZ ;  /* 0x0000000000767805 */ /* 0x000fe2000001ff00 */
[----:B------:R-:W-:Y:S01]  /*2e60*/  UISETP.GT.AND UP0, UPT, UR61, UR5, UPT ;  /* 0x000000053d00728c */ /* 0x000fe2000bf04270 */
[----:B------:R-:W-:Y:S02]  /*2e70*/  CS2R R116, SRZ ;  /* 0x0000000000747805 */ /* 0x000fe4000001ff00 */
[----:B------:R-:W-:-:S02]  /*2e80*/  CS2R R114, SRZ ;  /* 0x0000000000727805 */ /* 0x000fc4000001ff00 */
[----:B------:R-:W-:Y:S02]  /*2e90*/  CS2R R112, SRZ ;  /* 0x0000000000707805 */ /* 0x000fe4000001ff00 */
[----:B------:R-:W-:Y:S02]  /*2ea0*/  CS2R R110, SRZ ;  /* 0x00000000006e7805 */ /* 0x000fe4000001ff00 */
[----:B------:R-:W-:Y:S02]  /*2eb0*/  CS2R R108, SRZ ;  /* 0x00000000006c7805 */ /* 0x000fe4000001ff00 */
[----:B------:R-:W-:Y:S02]  /*2ec0*/  PLOP3.LUT P1, PT, PT, PT, UP0, 0x80, 0x0 ;  /* 0x000000000000781c */ /* 0x000fe40003f2f008 */
        /* <DEDUP_REMOVED lines=42> */
[----:B------:R-:W-:Y:S06]  /*3170*/  @!P1 BRA `(.L_x_196) ;  /* 0x0000006400f89947 */ /* 0x000fec0003800000 */
[----:B------:R-:W-:Y:S01]  /*3180*/  SHF.R.S32.HI R57, RZ, 0x1f, R152 ;  /* 0x0000001fff397819 */ /* 0x000fe20000011498 */
[----:B------:R-:W0:Y:S01]  /*3190*/  S2R R5, SR_CgaCtaId ;  /* 0x0000000000057919 */ /* 0x000e220000008800 */
[----:B------:R-:W-:Y:S02]  /*31a0*/  MOV R184, 0x400 ;  /* 0x0000040000b87802 */ /* 0x000fe40000000f00 */
[----:B------:R-:W-:-:S04]  /*31b0*/  LEA.HI R16, R57, R152, RZ, 0x7 ;  /* 0x0000009839107211 */ /* 0x000fc800078f38ff */
[----:B------:R-:W-:-:S05]  /*31c0*/  SHF.R.S32.HI R18, RZ, 0x7, R16 ;  /* 0x00000007ff127819 */ /* 0x000fca0000011410 */
[----:B------:R-:W1:Y:S01]  /*31d0*/  SHFL.IDX PT, R0, R18, RZ, 0x1f ;  /* 0x00001fff12007589 */ /* 0x000e6200000e0000 */
[----:B0-----:R-:W-:Y:S02]  /*31e0*/  LEA R184, R5, R184, 0x18 ;  /* 0x000000b805b87211 */ /* 0x001fe400078ec0ff */
[----:B-1----:R-:W-:-:S04]  /*31f0*/  LEA.HI R3, R0, R0, RZ, 0x1 ;  /* 0x0000000000037211 */ /* 0x002fc800078f08ff */
[----:B------:R-:W-:-:S05]  /*3200*/  LOP3.LUT R3, R3, 0x1fffe, RZ, 0xc0, !PT ;  /* 0x0001fffe03037812 */ /* 0x000fca00078ec0ff */
[----:B------:R-:W-:Y:S02]  /*3210*/  IMAD.IADD R3, R0, 0x1, -R3 ;  /* 0x0000000100037824 */ /* 0x000fe400078e0a03 */
[----:B------:R-:W-:Y:S02]  /*3220*/  VIADD R0, R184, 0x36400 ;  /* 0x00036400b8007836 */ /* 0x000fe40000000000 */
[----:B------:R-:W-:-:S03]  /*3230*/  IMAD R3, R3, 0x8000, R184 ;  /* 0x0000800003037824 */ /* 0x000fc600078e02b8 */
[----:B------:R-:W-:Y:S01]  /*3240*/  LOP3.LUT P0, RZ, R0, 0x3ff, RZ, 0xc0, !PT ;  /* 0x000003ff00ff7812 */ /* 0x000fe2000780c0ff */
[----:B------:R-:W-:-:S05]  /*3250*/  VIADD R3, R3, 0x400 ;  /* 0x0000040003037836 */ /* 0x000fca0000000000 */
[----:B------:R-:W-:-:S04]  /*3260*/  SHF.R.U32.HI R3, RZ, 0x4, R3 ;  /* 0x00000004ff037819 */ /* 0x000fc80000011603 */
[----:B------:R-:W-:-:S03]  /*3270*/  LOP3.LUT R188, R3, 0x3fff, RZ, 0xc0, !PT ;  /* 0x00003fff03bc7812 */ /* 0x000fc600078ec0ff */
[----:B------:R-:W-:Y:S05]  /*3280*/  @!P0 BRA `(.L_x_200) ;  /* 0x0000000000408947 */ /* 0x000fea0003800000 */
[----:B------:R-:W-:Y:S01]  /*3290*/  MOV R0, 0x0 ;  /* 0x0000000000007802 */ /* 0x000fe20000000f00 */
[----:B------:R-:W-:Y:S01]  /*32a0*/  ULDC.64 UR4, c[0x4][0x90] ;  /* 0x0100240000047ab9 */ /* 0x000fe20000000a00 */
[----:B------:R-:W-:Y:S01]  /*32b0*/  ULDC.64 UR6, c[0x4][0x20] ;  /* 0x0100080000067ab9 */ /* 0x000fe20000000a00 */
[----:B------:R-:W-:Y:S01]  /*32c0*/  IMAD.U32 R4, RZ, RZ, UR4 ;  /* 0x00000004ff047e24 */ /* 0x000fe2000f8e00ff */
        /* <DEDUP_REMOVED lines=12> */
.L_x_200:
[----:B------:R-:W-:Y:S02]  /*3390*/  SHF.L.U32 R7, RZ, 0x1f, RZ ;  /* 0x0000001fff077819 */ /* 0x000fe400000006ff */
[----:B------:R-:W-:Y:S02]  /*33a0*/  LOP3.LUT R3, R16, 0xffffff80, RZ, 0xc0, !PT ;  /* 0xffffff8010037812 */ /* 0x000fe400078ec0ff */
[----:B------:R-:W0:Y:S01]  /*33b0*/  SYNCS.PHASECHK.TRANS64.TRYWAIT P0, [R184+URZ+0x38800], R7 ;  /* 0x03880007b80075a7 */ /* 0x000e22000800017f */
[----:B------:R-:W-:Y:S02]  /*33c0*/  LEA.HI R0, R18, R18, RZ, 0x1 ;  /* 0x0000001212007211 */ /* 0x000fe400078f08ff */
[----:B------:R-:W-:Y:S02]  /*33d0*/  IMAD.IADD R5, R152, 0x1, -R3 ;  /* 0x0000000198057824 */ /* 0x000fe400078e0a03 */
[----:B------:R-:W-:-:S03]  /*33e0*/  LOP3.LUT R3, R0, 0xfffffe, RZ, 0xc0, !PT ;  /* 0x00fffffe00037812 */ /* 0x000fc600078ec0ff */
[----:B------:R-:W-:-:S04]  /*33f0*/  SHF.R.S32.HI R4, RZ, 0x1f, R5 ;  /* 0x0000001fff047819 */ /* 0x000fc80000011405 */
[----:B------:R-:W-:-:S04]  /*3400*/  LEA.HI R6, R4, R5, RZ, 0x2 ;  /* 0x0000000504067211 */ /* 0x000fc800078f10ff */
[--C-:B------:R-:W-:Y:S02]  /*3410*/  SHF.R.S32.HI R8, RZ, 0x2, R6.reuse ;  /* 0x00000002ff087819 */ /* 0x100fe40000011406 */
[----:B------:R-:W-:Y:S01]  /*3420*/  SHF.R.S32.HI R9, RZ, 0x1f, R6 ;  /* 0x0000001fff097819 */ /* 0x000fe20000011406 */
[----:B0-----:R-:W-:Y:S06]  /*3430*/  @!P0 BRA `(.L_x_201) ;  /* 0x000000e400448947 */ /* 0x001fec0003800000 */
.L_x_329:
[----:B------:R-:W2:Y:S01]  /*3440*/  LDL R0, [R1+0x28] ;  /* 0x0000280001007983 */ /* 0x000ea20000100800 */
[----:B------:R-:W-:Y:S01]  /*3450*/  LEA.HI R9, R9, R8, RZ, 0x3 ;  /* 0x0000000809097211 */ /* 0x000fe200078f18ff */
[----:B------:R-:W-:Y:S01]  /*3460*/  IMAD.IADD R3, R18, 0x1, -R3 ;  /* 0x0000000112037824 */ /* 0x000fe200078e0a03 */
[----:B------:R-:W-:Y:S02]  /*3470*/  LEA.HI R4, R4, R5, RZ, 0x5 ;  /* 0x0000000504047211 */ /* 0x000fe400078f28ff */
[----:B------:R-:W-:Y:S02]  /*3480*/  LOP3.LUT R9, R9, 0xfffffff8, RZ, 0xc0, !PT ;  /* 0xfffffff809097812 */ /* 0x000fe400078ec0ff */
[----:B------:R-:W-:-:S03]  /*3490*/  SHF.R.S32.HI R4, RZ, 0x5, R4 ;  /* 0x00000005ff047819 */ /* 0x000fc60000011404 */
[----:B------:R-:W-:Y:S01]  /*34a0*/  IMAD.IADD R9, R8, 0x1, -R9 ;  /* 0x0000000108097824 */ /* 0x000fe200078e0a09 */
[----:B--2---:R-:W-:Y:S02]  /*34b0*/  R2UR UR4, R0 ;  /* 0x00000000000472ca */ /* 0x004fe400000e0000 */
[----:B------:R-:W-:-:S05]  /*34c0*/  LOP3.LUT R0, R6, 0x7ffffffc, RZ, 0xc0, !PT ;  /* 0x7ffffffc06007812 */ /* 0x000fca00078ec0ff */
[----:B------:R-:W-:-:S04]  /*34d0*/  IMAD.IADD R0, R5, 0x1, -R0 ;  /* 0x0000000105007824 */ /* 0x000fc800078e0a00 */
[----:B------:R-:W-:Y:S02]  /*34e0*/  IMAD.SHL.U32 R56, R0, 0x2, RZ ;  /* 0x0000000200387824 */ /* 0x000fe400078e00ff */
[----:B------:R-:W-:Y:S02]  /*34f0*/  ULOP3.LUT UR4, UR4, 0x1, URZ, 0xfc, !UPT ;  /* 0x0000000104047892 */ /* 0x000fe4000f8efc3f */
[----:B------:R-:W-:Y:S02]  /*3500*/  IMAD R0, R3, 0x100, R56 ;  /* 0x0000010003007824 */ /* 0x000fe400078e0238 */
[----:B------:R-:W-:Y:S02]  /*3510*/  IMAD R3, R4, 0x10, R9 ;  /* 0x0000001004037824 */ /* 0x000fe400078e0209 */
[----:B------:R-:W-:-:S05]  /*3520*/  IMAD.U32 R6, RZ, RZ, UR4 ;  /* 0x00000004ff067e24 */ /* 0x000fca000f8e00ff */
[----:B------:R-:W-:-:S13]  /*3530*/  ISETP.NE.AND P0, PT, R6, 0x3, PT ;  /* 0x000000030600780c */ /* 0x000fda0003f05270 */
[----:B------:R-:W-:Y:S05]  /*3540*/  @!P0 BRA `(.L_x_202) ;  /* 0x0000000000048947 */ /* 0x000fea0003800000 */
[----:B------:R-:W-:Y:S01]  /*3550*/  BPT.TRAP 0x1 ;  /* 0x000000040000795c */ /* 0x000fe20000300000 */
.L_x_202:
[----:B------:R1:W2:Y:S01]  /*3560*/  SYNCS.PHASECHK.TRANS64.TRYWAIT P1, [R184+URZ+0x38830], R7 ;  /* 0x03883007b80075a7 */ /* 0x0002a2000802017f */
[----:B------:R-:W-:Y:S05]  /*3570*/  @!P0 BRA `(.L_x_203) ;  /* 0x0000000000048947 */ /* 0x000fea0003800000 */
[----:B------:R-:W-:Y:S01]  /*3580*/  BPT.TRAP 0x1 ;  /* 0x000000040000795c */ /* 0x000fe20000300000 */
.L_x_203:
[----:B--2---:R-:W-:Y:S05]  /*3590*/  @P1 BRA `(.L_x_204) ;  /* 0x0000000000081947 */ /* 0x004fea0003800000 */
[----:B------:R-:W2:Y:S02]  /*35a0*/  SYNCS.PHASECHK.TRANS64.TRYWAIT P1, [R184+URZ+0x38830], R7 ;  /* 0x03883007b80075a7 */ /* 0x000ea4000802017f */
[----:B--2---:R-:W-:Y:S05]  /*35b0*/  @!P1 BRA `(.L_x_205) ;  /* 0x000000e000f89947 */ /* 0x004fea0003800000 */
.L_x_204:
[----:B------:R-:W-:Y:S05]  /*35c0*/  WARPSYNC.ALL ;  /* 0x0000000000007948 */ /* 0x000fea0003800000 */
[C---:B------:R-:W-:Y:S01]  /*35d0*/  VIADD R4, R184.reuse, 0x20400 ;  /* 0x00020400b8047836 */ /* 0x040fe20000000000 */
[----:B------:R-:W-:Y:S01]  /*35e0*/  WARPGROUP.ARRIVE ;  /* 0x00000000000079c5 */ /* 0x000fe20000000000 */
[----:B------:R-:W-:Y:S01]  /*35f0*/  VIADD R5, R184, 0x22400 ;  /* 0x00022400b8057836 */ /* 0x000fe20000000000 */
[----:B------:R-:W-:Y:S01]  /*3600*/  UMOV UR9, 0x40000040 ;  /* 0x4000004000097882 */ /* 0x000fe20000000000 */
[----:B------:R-:W-:Y:S01]  /*3610*/  UMOV UR7, 0x40000040 ;  /* 0x4000004000077882 */ /* 0x000fe20000000000 */
[----:B------:R-:W-:Y:S01]  /*3620*/  SHF.R.U32.HI R4, RZ, 0x4, R4 ;  /* 0x00000004ff047819 */ /* 0x000fe20000011604 */
[----:B------:R-:W-:Y:S01]  /*3630*/  UMOV UR5, UR9 ;  /* 0x0000000900057c82 */ /* 0x000fe20008000000 */
[----:B------:R-:W-:Y:S01]  /*3640*/  SHF.R.U32.HI R5, RZ, 0x4, R5 ;  /* 0x00000004ff057819 */ /* 0x000fe20000011605 */
[----:B------:R-:W-:Y:S01]  /*3650*/  IMAD.U32 R11, RZ, RZ, UR9 ;  /* 0x00000009ff0b7e24 */ /* 0x000fe2000f8e00ff */
[----:B------:R-:W-:Y:S01]  /*3660*/  LOP3.LUT R4, R4, 0x3fff, RZ, 0xc0, !PT ;  /* 0x00003fff04047812 */ /* 0x000fe200078ec0ff */
[----:B------:R-:W-:Y:S01]  /*3670*/  UMOV UR9, 0x40000040 ;  /* 0x4000004000097882 */ /* 0x000fe20000000000 */
[----:B------:R-:W-:Y:S01]  /*3680*/  LOP3.LUT R5, R5, 0x3fff, RZ, 0xc0, !PT ;  /* 0x00003fff05057812 */ /* 0x000fe200078ec0ff */
[----:B------:R-:W-:Y:S01]  /*3690*/  IMAD.U32 R13, RZ, RZ, UR9 ;  /* 0x00000009ff0d7e24 */ /* 0x000fe2000f8e00ff */
[----:B------:R-:W-:-:S02]  /*36a0*/  LOP3.LUT R6, R4, 0x10000, RZ, 0xfc, !PT ;  /* 0x0001000004067812 */ /* 0x000fc400078efcff */
[----:B------:R-:W-:Y:S02]  /*36b0*/  LOP3.LUT R4, R5, 0x10000, RZ, 0xfc, !PT ;  /* 0x0001000005047812 */ /* 0x000fe400078efcff */
[C---:B------:R-:W-:Y:S01]  /*36c0*/  R2UR UR4, R6.reuse ;  /* 0x00000000060472ca */ /* 0x040fe200000e0000 */
[----:B------:R-:W-:Y:S01]  /*36d0*/  VIADD R5, R6, 0x2 ;  /* 0x0000000206057836 */ /* 0x000fe20000000000 */
[C---:B------:R-:W-:Y:S01]  /*36e0*/  R2UR UR6, R4.reuse ;  /* 0x00000000040672ca */ /* 0x040fe200000e0000 */
[----:B------:R-:W-:-:S10]  /*36f0*/  VIADD R8, R4, 0x2 ;  /* 0x0000000204087836 */ /* 0x000fd40000000000 */
[----:B------:R-:W-:Y:S02]  /*3700*/  UMOV UR8, UR4 ;  /* 0x0000000400087c82 */ /* 0x000fe40008000000 */
[----:B------:R-:W-:Y:S01]  /*3710*/  UMOV UR4, UR8 ;  /* 0x0000000800047c82 */ /* 0x000fe20008000000 */
[----:B------:R-:W-:Y:S01]  /*3720*/  IMAD.U32 R10, RZ, RZ, UR8 ;  /* 0x00000008ff0a7e24 */ /* 0x000fe2000f8e00ff */
[----:B------:R-:W-:Y:S01]  /*3730*/  HGMMA.64x64x16.F32.BF16 R24, gdesc[UR4], RZ, !UPT, gsb0 ;  /* 0x00e00000041879f0 */ /* 0x000fe2000c0018ff */
[----:B------:R-:W-:Y:S01]  /*3740*/  R2UR UR4, R5 ;  /* 0x00000000050472ca */ /* 0x000fe200000e0000 */
[----:B------:R-:W-:Y:S01]  /*3750*/  UMOV UR5, UR9 ;  /* 0x0000000900057c82 */ /* 0x000fe20008000000 */
[----:B------:R-:W-:Y:S01]  /*3760*/  R2UR UR6, R8 ;  /* 0x00000000080672ca */ /* 0x000fe200000e0000 */
[----:B------:R-:W-:Y:S01]  /*3770*/  UMOV UR7, 0x40000040 ;  /* 0x4000004000077882 */ /* 0x000fe20000000000 */
[----:B------:R-:W-:Y:S01]  /*3780*/  VIADD R5, R6, 0x4 ;  /* 0x0000000406057836 */ /* 0x000fe20000000000 */
[----:B------:R-:W-:Y:S01]  /*3790*/  UMOV UR9, 0x40000040 ;  /* 0x4000004000097882 */ /* 0x000fe20000000000 */
[----:B------:R-:W-:-:S02]  /*37a0*/  VIADD R8, R4, 0x4 ;  /* 0x0000000404087836 */ /* 0x000fc40000000000 */
[----:B------:R-:W-:-:S05]  /*37b0*/  IMAD.U32 R15, RZ, RZ, UR9 ;  /* 0x00000009ff0f7e24 */ /* 0x000fca000f8e00ff */
[----:B------:R-:W-:Y:S02]  /*37c0*/  UMOV UR8, UR4 ;  /* 0x0000000400087c82 */ /* 0x000fe40008000000 */
[----:B------:R-:W-:Y:S01]  /*37d0*/  UMOV UR4, UR8 ;  /* 0x0000000800047c82 */ /* 0x000fe20008000000 */
[----:B------:R-:W-:Y:S01]  /*37e0*/  IMAD.U32 R12, RZ, RZ, UR8 ;  /* 0x00000008ff0c7e24 */ /* 0x000fe2000f8e00ff */
[----:B------:R-:W-:Y:S02]  /*37f0*/  WARPGROUP.DEPBAR.LE gsb0, 0x0 ;  /* 0x00008000000079c5 */ /* 0x000fe40000010000 */
[----:B------:R-:W-:-:S06]  /*3800*/  WARPGROUP.ARRIVE ;  /* 0x00000000000079c5 */ /* 0x000fcc0000000000 */
[----:B------:R-:W-:Y:S01]  /*3810*/  HGMMA.64x64x16.F32.BF16 R24, gdesc[UR4], R24, gsb0 ;  /* 0x00e00000041879f0 */ /* 0x000fe20008001818 */
[----:B------:R-:W-:Y:S01]  /*3820*/  R2UR UR4, R5 ;  /* 0x00000000050472ca */ /* 0x000fe200000e0000 */
[----:B------:R-:W-:Y:S01]  /*3830*/  UMOV UR5, UR9 ;  /* 0x0000000900057c82 */ /* 0x000fe20008000000 */
[----:B------:R-:W-:Y:S01]  /*3840*/  R2UR UR6, R8 ;  /* 0x00000000080672ca */ /* 0x000fe200000e0000 */
[----:B------:R-:W-:Y:S01]  /*3850*/  UMOV UR7, 0x40000040 ;  /* 0x4000004000077882 */ /* 0x000fe20000000000 */
[----:B------:R-:W-:Y:S01]  /*3860*/  VIADD R5, R6, 0x6 ;  /* 0x0000000606057836 */ /* 0x000fe20000000000 */
[----:B------:R-:W-:Y:S01]  /*3870*/  UMOV UR9, 0x40000040 ;  /* 0x4000004000097882 */ /* 0x000fe20000000000 */
[----:B------:R-:W-:Y:S02]  /*3880*/  VIADD R6, R4, 0x6 ;  /* 0x0000000604067836 */ /* 0x000fe40000000000 */
        /* <DEDUP_REMOVED lines=10> */
[----:B------:R-:W-:-:S10]  /*3930*/  UMOV UR7, 0x40000040 ;  /* 0x4000004000077882 */ /* 0x000fd40000000000 */
[----:B------:R-:W-:Y:S02]  /*3940*/  UMOV UR8, UR4 ;  /* 0x0000000400087c82 */ /* 0x000fe40008000000 */
[----:B------:R-:W-:Y:S01]  /*3950*/  UMOV UR4, UR8 ;  /* 0x0000000800047c82 */ /* 0x000fe20008000000 */
[----:B------:R-:W-:Y:S01]  /*3960*/  IMAD.U32 R16, RZ, RZ, UR8 ;  /* 0x00000008ff107e24 */ /* 0x000fe2000f8e00ff */
[----:B------:R-:W-:Y:S02]  /*3970*/  WARPGROUP.DEPBAR.LE gsb0, 0x0 ;  /* 0x00008000000079c5 */ /* 0x000fe40000010000 */
[----:B------:R-:W-:-:S06]  /*3980*/  WARPGROUP.ARRIVE ;  /* 0x00000000000079c5 */ /* 0x000fcc0000000000 */
[----:B------:R-:W-:Y:S03]  /*3990*/  HGMMA.64x64x16.F32.BF16 R24, gdesc[UR4], R24, gsb0 ;  /* 0x00e00000041879f0 */ /* 0x000fe60008001818 */
[----:B------:R-:W-:Y:S02]  /*39a0*/  WARPGROUP.DEPBAR.LE gsb0, 0x0 ;  /* 0x00008000000079c5 */ /* 0x000fe40000010000 */
[----:B------:R-:W3:Y:S02]  /*39b0*/  SYNCS.PHASECHK.TRANS64.TRYWAIT P1, [R184+URZ+0x38810], R7 ;  /* 0x03881007b80075a7 */ /* 0x000ee4000802017f */
[----:B---3--:R-:W-:Y:S05]  /*39c0*/  @!P1 BRA `(.L_x_206) ;  /* 0x000000e000089947 */ /* 0x008fea0003800000 */
.L_x_330:
[----:B------:R-:W-:Y:S05]  /*39d0*/  @!P0 BRA `(.L_x_207) ;  /* 0x0000000000048947 */ /* 0x000fea0003800000 */
[----:B------:R-:W-:Y:S01]  /*39e0*/  BPT.TRAP 0x1 ;  /* 0x000000040000795c */ /* 0x000fe20000300000 */
.L_x_207:
[----:B------:R4:W0:Y:S01]  /*39f0*/  SYNCS.PHASECHK.TRANS64.TRYWAIT P1, [R184+URZ+0x38850], R7 ;  /* 0x03885007b80075a7 */ /* 0x000822000802017f */
[----:B------:R-:W-:Y:S05]  /*3a00*/  @!P0 BRA `(.L_x_208) ;  /* 0x0000000000048947 */ /* 0x000fea0003800000 */
[----:B------:R-:W-:Y:S01]  /*3a10*/  BPT.TRAP 0x1 ;  /* 0x000000040000795c */ /* 0x000fe20000300000 */
.L_x_208:
[C---:B------:R-:W-:Y:S02]  /*3a20*/  VIADD R5, R184.reuse, 0x26400 ;  /* 0x00026400b8057836 */ /* 0x040fe40000000000 */
[----:B------:R-:W-:-:S03]  /*3a30*/  VIADD R6, R184, 0x400 ;  /* 0x00000400b8067836 */ /* 0x000fc60000000000 */
[----:B------:R-:W-:Y:S02]  /*3a40*/  SHF.R.U32.HI R5, RZ, 0x4, R5 ;  /* 0x00000004ff057819 */ /* 0x000fe40000011605 */
[----:B------:R-:W-:Y:S02]  /*3a50*/  SHF.R.U32.HI R6, RZ, 0x4, R6 ;  /* 0x00000004ff067819 */ /* 0x000fe40000011606 */
[----:B------:R-:W-:Y:S02]  /*3a60*/  LOP3.LUT R5, R5, 0x3fff, RZ, 0xc0, !PT ;  /* 0x00003fff05057812 */ /* 0x000fe400078ec0ff */
[----:B------:R-:W-:Y:S02]  /*3a70*/  LOP3.LUT R6, R6, 0x3fff, RZ, 0xc0, !PT ;  /* 0x00003fff06067812 */ /* 0x000fe400078ec0ff */
[----:B------:R-:W-:Y:S02]  /*3a80*/  LOP3.LUT R5, R5, 0x10000, RZ, 0xfc, !PT ;  /* 0x0001000005057812 */ /* 0x000fe400078efcff */
[----:B------:R-:W-:Y:S01]  /*3a90*/  LOP3.LUT R6, R6, 0x10000, RZ, 0xfc, !PT ;  /* 0x0001000006067812 */ /* 0x000fe200078efcff */
[----:B0-----:R-:W-:Y:S06]  /*3aa0*/  @P1 BRA `(.L_x_209) ;  /* 0x0000000000081947 */ /* 0x001fec0003800000 */
[----:B------:R-:W0:Y:S02]  /*3ab0*/  SYNCS.PHASECHK.TRANS64.TRYWAIT P1, [R184+URZ+0x38850], R7 ;  /* 0x03885007b80075a7 */ /* 0x000e24000802017f */
[----:B0-----:R-:W-:Y:S05]  /*3ac0*/  @!P1 BRA `(.L_x_210) ;  /* 0x000000dc00dc9947 */ /* 0x001fea0003800000 */
.L_x_209:
[C---:B------:R-:W-:Y:S01]  /*3ad0*/  R2UR UR4, R5.reuse ;  /* 0x00000000050472ca */ /* 0x040fe200000e0000 */
[----:B------:R-:W-:Y:S01]  /*3ae0*/  WARPGROUP.ARRIVE ;  /* 0x00000000000079c5 */ /* 0x000fe20000000000 */
[C---:B------:R-:W-:Y:S01]  /*3af0*/  R2UR UR6, R6.reuse ;  /* 0x00000000060672ca */ /* 0x040fe200000e0000 */
[----:B------:R-:W-:Y:S01]  /*3b00*/  UMOV UR9, 0x40000040 ;  /* 0x4000004000097882 */ /* 0x000fe20000000000 */
[----:B------:R-:W-:Y:S01]  /*3b10*/  UMOV UR7, 0x40000040 ;  /* 0x4000004000077882 */ /* 0x000fe20000000000 */
[----:B------:R-:W-:Y:S01]  /*3b20*/  UMOV UR5, UR9 ;  /* 0x0000000900057c82 */ /* 0x000fe20008000000 */
[----:B-1234-:R-:W-:Y:S01]  /*3b30*/  VIADD R7, R5, 0x2 ;  /* 0x0000000205077836 */ /* 0x01efe20000000000 */
[----:B------:R-:W-:Y:S01]  /*3b40*/  UMOV UR11, 0x40000040 ;  /* 0x40000040000b7882 */ /* 0x000fe20000000000 */
[----:B------:R-:W-:Y:S01]  /*3b50*/  VIADD R8, R6, 0x2 ;  /* 0x0000000206087836 */ /* 0x000fe20000000000 */
[----:B------:R-:W-:Y:S01]  /*3b60*/  UMOV UR13, 0x40000040 ;  /* 0x40000040000d7882 */ /* 0x000fe20000000000 */
[----:B------:R-:W-:Y:S01]  /*3b70*/  IMAD.U32 R19, RZ, RZ, UR9 ;  /* 0x00000009ff137e24 */ /* 0x000fe2000f8e00ff */
[----:B------:R-:W-:Y:S01]  /*3b80*/  UMOV UR9, 0x40000040 ;  /* 0x4000004000097882 */ /* 0x000fe20000000000 */
[----:B------:R-:W-:Y:S01]  /*3b90*/  UMOV UR15, 0x40000040 ;  /* 0x40000040000f7882 */ /* 0x000fe20000000000 */
[----:B------:R-:W-:Y:S01]  /*3ba0*/  UMOV UR8, UR4 ;  /* 0x0000000400087c82 */ /* 0x000fe20008000000 */
[----:B------:R-:W-:Y:S01]  /*3bb0*/  IMAD.U32 R21, RZ, RZ, UR9 ;  /* 0x00000009ff157e24 */ /* 0x000fe2000f8e00ff */
[----:B------:R-:W-:Y:S01]  /*3bc0*/  UMOV UR4, UR8 ;  /* 0x0000000800047c82 */ /* 0x000fe20008000000 */
[----:B------:R-:W-:Y:S01]  /*3bd0*/  IMAD.U32 R18, RZ, RZ, UR8 ;  /* 0x00000008ff127e24 */ /* 0x000fe2000f8e00ff */
[----:B------:R-:W-:Y:S01]  /*3be0*/  HGMMA.64x64x16.F32.BF16 R24, gdesc[UR4], R24, gsb0 ;  /* 0x00e00000041879f0 */ /* 0x000fe20008001818 */
[----:B------:R-:W-:Y:S01]  /*3bf0*/  R2UR UR4, R7 ;  /* 0x00000000070472ca */ /* 0x000fe200000e0000 */
[----:B------:R-:W-:Y:S01]  /*3c00*/  UMOV UR5, UR9 ;  /* 0x0000000900057c82 */ /* 0x000fe20008000000 */
[----:B------:R-:W-:Y:S01]  /*3c10*/  R2UR UR6, R8 ;  /* 0x00000000080672ca */ /* 0x000fe200000e0000 */
[----:B------:R-:W-:Y:S01]  /*3c20*/  UMOV UR7, 0x40000040 ;  /* 0x4000004000077882 */ /* 0x000fe20000000000 */
[C---:B------:R-:W-:Y:S01]  /*3c30*/  VIADD R7, R5.reuse, 0x4 ;  /* 0x0000000405077836 */ /* 0x040fe20000000000 */
[----:B------:R-:W-:Y:S01]  /*3c40*/  UMOV UR9, 0x40000040 ;  /* 0x4000004000097882 */ /* 0x000fe20000000000 */
[----:B------:R-:W-:Y:S01]  /*3c50*/  VIADD R8, R6, 0x4 ;  /* 0x0000000406087836 */ /* 0x000fe20000000000 */
[----:B------:R-:W-:Y:S01]  /*3c60*/  UMOV UR17, 0x40000040 ;  /* 0x4000004000117882 */ /* 0x000fe20000000000 */
[----:B------:R-:W-:Y:S01]  /*3c70*/  IMAD.U32 R23, RZ, RZ, UR9 ;  /* 0x00000009ff177e24 */ /* 0x000fe2000f8e00ff */
[----:B------:R-:W-:Y:S01]  /*3c80*/  UMOV UR19, 0x40000040 ;  /* 0x4000004000137882 */ /* 0x000fe20000000000 */
[----:B------:R-:W-:Y:S01]  /*3c90*/  UMOV UR21, 0x40000040 ;  /* 0x4000004000157882 */ /* 0x000fe20000000000 */
[----:B------:R-:W-:Y:S01]  /*3ca0*/  UMOV UR23, 0x40000040 ;  /* 0x4000004000177882 */ /* 0x000fe20000000000 */
[----:B------:R-:W-:Y:S01]  /*3cb0*/  UMOV UR25, 0x40000040 ;  /* 0x4000004000197882 */ /* 0x000fe20000000000 */
[----:B------:R-:W-:Y:S01]  /*3cc0*/  UMOV UR8, UR4 ;  /* 0x0000000400087c82 */ /* 0x000fe20008000000 */
[----:B------:R-:W-:Y:S01]  /*3cd0*/  UMOV UR27, 0x40000040 ;  /* 0x40000040001b7882 */ /* 0x000fe20000000000 */
[----:B------:R-:W-:Y:S01]  /*3ce0*/  UMOV UR4, UR8 ;  /* 0x0000000800047c82 */ /* 0x000fe20008000000 */
[----:B------:R-:W-:Y:S01]  /*3cf0*/  IMAD.U32 R20, RZ, RZ, UR8 ;  /* 0x00000008ff147e24 */ /* 0x000fe2000f8e00ff */
[----:B------:R-:W-:Y:S01]  /*3d00*/  UMOV UR29, 0x40000040 ;  /* 0x40000040001d7882 */ /* 0x000fe20000000000 */
        /* <DEDUP_REMOVED lines=11> */
[----:B------:R-:W0:Y:S01]  /*3dc0*/  S2R R9, SR_TID.X ;  /* 0x0000000000097919 */ /* 0x000e220000002100 */
[----:B------:R-:W-:Y:S01]  /*3dd0*/  UMOV UR53, 0x40000040 ;  /* 0x4000004000357882 */ /* 0x000fe20000000000 */
[----:B------:R-:W-:Y:S01]  /*3de0*/  UMOV UR55, 0x40000040 ;  /* 0x4000004000377882 */ /* 0x000fe20000000000 */
[----:B------:R-:W-:Y:S01]  /*3df0*/  UMOV UR57, 0x40000040 ;  /* 0x4000004000397882 */ /* 0x000fe20000000000 */
[----:B------:R-:W-:Y:S01]  /*3e00*/  UMOV UR59, 0x40000040 ;  /* 0x40000040003b7882 */ /* 0x000fe20000000000 */
[----:B------:R-:W-:Y:S01]  /*3e10*/  IMAD.MOV.U32 R62, RZ, RZ, 0x4 ;  /* 0x00000004ff3e7424 */ /* 0x000fe200078e00ff */
[----:B------:R-:W-:Y:S01]  /*3e20*/  UIMAD UR60, UR61, -0x40, UR60 ;  /* 0xffffffc03d3c78a4 */ /* 0x000fe2000f8e023c */
[----:B------:R-:W-:Y:S01]  /*3e30*/  VIADD R185, R5, 0xe00 ;  /* 0x00000e0005b97836 */ /* 0x000fe20000000000 */
[----:B------:R-:W1:Y:S01]  /*3e40*/  S2R R65, SR_TID.X ;  /* 0x0000000000417919 */ /* 0x000e620000002100 */
[----:B------:R-:W-:Y:S01]  /*3e50*/  IMAD.MOV.U32 R192, RZ, RZ, 0x40 ;  /* 0x00000040ffc07424 */ /* 0x000fe200078e00ff */
[----:B------:R-:W-:Y:S01]  /*3e60*/  LOP3.LUT R188, R188, 0x2000000, RZ, 0xfc, !PT ;  /* 0x02000000bcbc7812 */ /* 0x000fe200078efcff */
[----:B------:R-:W-:-:S04]  /*3e70*/  UIADD3 UR61, UR61, -0x2, URZ ;  /* 0xfffffffe3d3d7890 */ /* 0x000fc8000fffe03f */
[----:B------:R-:W-:Y:S01]  /*3e80*/  VIADD R209, R188, 0x80 ;  /* 0x00000080bcd17836 */ /* 0x000fe20000000000 */
[----:B0-----:R-:W-:Y:S02]  /*3e90*/  SHF.R.U32.HI R9, RZ, 0x7, R9 ;  /* 0x00000007ff097819 */ /* 0x001fe40000011609 */
[----:B-1----:R-:W-:Y:S01]  /*3ea0*/  LOP3.LUT R65, R65, 0x7f, RZ, 0xc0, !PT ;  /* 0x0000007f41417812 */ /* 0x002fe200078ec0ff */
        /* <DEDUP_REMOVED lines=9> */
[----:B------:R-:W-:-:S07]  /*3f40*/  VIADD R8, R6, 0x6 ;  /* 0x0000000606087836 */ /* 0x000fce0000000000 */
[----:B------:R-:W-:Y:S02]  /*3f50*/  UMOV UR8, UR4 ;  /* 0x0000000400087c82 */ /* 0x000fe40008000000 */
[----:B------:R-:W-:Y:S01]  /*3f60*/  UMOV UR4, UR8 ;  /* 0x0000000800047c82 */ /* 0x000fe20008000000 */
[----:B------:R-:W-:Y:S01]  /*3f70*/  IMAD.U32 R22, RZ, RZ, UR8 ;  /* 0x00000008ff167e24 */ /* 0x000fe2000f8e00ff */
[----:B------:R-:W-:Y:S02]  /*3f80*/  WARPGROUP.DEPBAR.LE gsb0, 0x0 ;  /* 0x00008000000079c5 */ /* 0x000fe40000010000 */
[----:B------:R-:W-:-:S06]  /*3f90*/  WARPGROUP.ARRIVE ;  /* 0x00000000000079c5 */ /* 0x000fcc0000000000 */
[----:B------:R-:W-:Y:S01]  /*3fa0*/  HGMMA.64x64x16.F32.BF16 R24, gdesc[UR4], R24, gsb0 ;  /* 0x00e00000041879f0 */ /* 0x000fe20008001818 */
[----:B------:R-:W-:Y:S01]  /*3fb0*/  R2UR UR4, R7 ;  /* 0x00000000070472ca */ /* 0x000fe200000e0000 */
[----:B------:R-:W-:Y:S01]  /*3fc0*/  UMOV UR5, 0x40000040 ;  /* 0x4000004000057882 */ /* 0x000fe20000000000 */
[----:B------:R-:W-:Y:S01]  /*3fd0*/  R2UR UR6, R8 ;  /* 0x00000000080672ca */ /* 0x000fe200000e0000 */
[----:B------:R-:W-:Y:S01]  /*3fe0*/  UMOV UR7, 0x40000040 ;  /* 0x4000004000077882 */ /* 0x000fe20000000000 */
[----:B------:R-:W-:Y:S02]  /*3ff0*/  VIADD R7, R5, 0x200 ;  /* 0x0000020005077836 */ /* 0x000fe40000000000 */
[----:B------:R-:W-:-:S03]  /*4000*/  VIADD R8, R6, 0x200 ;  /* 0x0000020006087836 */ /* 0x000fc60000000000 */
[----:B------:R-:W-:Y:S01]  /*4010*/  R2UR UR8, R7 ;  /* 0x00000000070872ca */ /* 0x000fe200000e0000 */
[----:B------:R-:W-:Y:S01]  /*4020*/  VIADD R7, R5, 0x202 ;  /* 0x0000020205077836 */ /* 0x000fe20000000000 */
[----:B------:R-:W-:Y:S01]  /*4030*/  R2UR UR10, R8 ;  /* 0x00000000080a72ca */ /* 0x000fe200000e0000 */
        /* <DEDUP_REMOVED lines=40> */
[----:B------:R-:W-:Y:S01]  /*42c0*/  VIADD R8, R6, 0x606 ;  /* 0x0000060606087836 */ /* 0x000fe20000000000 */
[----:B------:R-:W-:Y:S02]  /*42d0*/  WARPGROUP.DEPBAR.LE gsb0, 0x0 ;  /* 0x00008000000079c5 */ /* 0x000fe40000010000 */
[----:B------:R-:W-:Y:S01]  /*42e0*/  WARPGROUP.ARRIVE ;  /* 0x00000000000079c5 */ /* 0x000fe20000000000 */
[----:B------:R-:W-:Y:S02]  /*42f0*/  R2UR UR52, R7 ;  /* 0x00000000073472ca */ /* 0x000fe400000e0000 */
[----:B------:R-:W-:Y:S01]  /*4300*/  R2UR UR54, R8 ;  /* 0x00000000083672ca */ /* 0x000fe200000e0000 */
[----:B------:R0:W1:Y:S02]  /*4310*/  SHFL.IDX PT, R7, R9, RZ, 0x1f ;  /* 0x00001fff09077589 */ /* 0x00006400000e0000 */
[----:B------:R-:W-:Y:S01]  /*4320*/  HGMMA.64x64x16.F32.BF16 R24, gdesc[UR4], R24, gsb0 ;  /* 0x00e00000041879f0 */ /* 0x000fe20008001818 */
[----:B------:R-:W-:Y:S01]  /*4330*/  ULDC UR6, c[0x0][0xa80] ;  /* 0x0002a00000067ab9 */ /* 0x000fe20000000800 */
[----:B------:R-:W-:Y:S01]  /*4340*/  R2UR UR7, R2 ;  /* 0x00000000020772ca */ /* 0x000fe200000e0000 */
[----:B0-----:R-:W-:-:S12]  /*4350*/  VIADD R9, R6, 0x800 ;  /* 0x0000080006097836 */ /* 0x001fd80000000000 */
[----:B------:R-:W-:Y:S01]  /*4360*/  UISETP.GE.AND UP0, UPT, UR61, UR7, UPT ;  /* 0x000000073d00728c */ /* 0x000fe2000bf06270 */
[----:B-1----:R-:W-:Y:S01]  /*4370*/  ISETP.GT.AND P1, PT, R7, 0x7f, PT ;  /* 0x0000007f0700780c */ /* 0x002fe20003f24270 */
[----:B------:R-:W-:-:S03]  /*4380*/  VIADD R7, R5, 0x800 ;  /* 0x0000080005077836 */ /* 0x000fc60000000000 */
[----:B------:R-:W-:Y:S02]  /*4390*/  SEL R58, RZ, 0x2, !P1 ;  /* 0x00000002ff3a7807 */ /* 0x000fe40004800000 */
[C---:B------:R-:W-:Y:S02]  /*43a0*/  SEL R60, R62.reuse, 0x2, P1 ;  /* 0x000000023e3c7807 */ /* 0x040fe40000800000 */
[----:B------:R-:W-:Y:S01]  /*43b0*/  SEL R62, R62, 0x6, !P1 ;  /* 0x000000063e3e7807 */ /* 0x000fe20004800000 */
[C---:B------:R-:W-:Y:S02]  /*43c0*/  IMAD.IADD R8, R58.reuse, 0x1, R7 ;  /* 0x000000013a087824 */ /* 0x040fe400078e0207 */
[----:B------:R-:W-:-:S03]  /*43d0*/  IMAD.IADD R59, R58, 0x1, R9 ;  /* 0x000000013a3b7824 */ /* 0x000fc600078e0209 */
[----:B------:R-:W-:Y:S01]  /*43e0*/  R2UR UR56, R8 ;  /* 0x00000000083872ca */ /* 0x000fe200000e0000 */
[--C-:B------:R-:W-:Y:S01]  /*43f0*/  IMAD.IADD R8, R7, 0x1, R60.reuse ;  /* 0x0000000107087824 */ /* 0x100fe200078e023c */
[----:B------:R-:W-:Y:S01]  /*4400*/  R2UR UR58, R59 ;  /* 0x000000003b3a72ca */ /* 0x000fe200000e0000 */
[C---:B------:R-:W-:Y:S02]  /*4410*/  IMAD.IADD R59, R9.reuse, 0x1, R60 ;  /* 0x00000001093b7824 */ /* 0x040fe400078e023c */
[----:B------:R-:W-:Y:S01]  /*4420*/  IMAD.IADD R9, R9, 0x1, R62 ;  /* 0x0000000109097824 */ /* 0x000fe200078e023e */
[----:B------:R-:W-:Y:S02]  /*4430*/  WARPGROUP.DEPBAR.LE gsb0, 0x0 ;  /* 0x00008000000079c5 */ /* 0x000fe40000010000 */
[----:B------:R-:W-:-:S06]  /*4440*/  WARPGROUP.ARRIVE ;  /* 0x00000000000079c5 */ /* 0x000fcc0000000000 */
[----:B------:R-:W-:Y:S01]  /*4450*/  HGMMA.64x64x16.F32.BF16 R24, gdesc[UR8], R24, gsb0 ;  /* 0x00e00000081879f0 */ /* 0x000fe20008001818 */
[----:B------:R-:W-:Y:S01]  /*4460*/  R2UR UR10, R188 ;  /* 0x00000000bc0a72ca */ /* 0x000fe200000e0000 */
[----:B------:R-:W-:Y:S01]  /*4470*/  UMOV UR11, 0x40000040 ;  /* 0x40000040000b7882 */ /* 0x000fe20000000000 */
[----:B------:R-:W-:Y:S02]  /*4480*/  WARPGROUP.DEPBAR.LE gsb0, 0x0 ;  /* 0x00008000000079c5 */ /* 0x000fe40000010000 */
        /* <DEDUP_REMOVED lines=34> */
[----:B------:R-:W-:Y:S01]  /*46b0*/  HGMMA.64x64x16.F32.BF16 R24, gdesc[UR56], R24, gsb0 ;  /* 0x00e00000381879f0 */ /* 0x000fe20008001818 */
[----:B------:R-:W-:Y:S01]  /*46c0*/  R2UR UR56, R8 ;  /* 0x00000000083872ca */ /* 0x000fe200000e0000 */
[----:B------:R-:W-:Y:S01]  /*46d0*/  UMOV UR57, 0x40000040 ;  /* 0x4000004000397882 */ /* 0x000fe20000000000 */
[----:B------:R-:W-:Y:S01]  /*46e0*/  R2UR UR58, R59 ;  /* 0x000000003b3a72ca */ /* 0x000fe200000e0000 */
[----:B------:R-:W-:Y:S01]  /*46f0*/  UMOV UR59, 0x40000040 ;  /* 0x40000040003b7882 */ /* 0x000fe20000000000 */
[----:B------:R-:W-:Y:S01]  /*4700*/  IMAD.IADD R8, R7, 0x1, R62 ;  /* 0x0000000107087824 */ /* 0x000fe200078e023e */
[----:B------:R-:W-:Y:S02]  /*4710*/  WARPGROUP.DEPBAR.LE gsb0, 0x0 ;  /* 0x00008000000079c5 */ /* 0x000fe40000010000 */
[----:B------:R-:W-:-:S08]  /*4720*/  WARPGROUP.ARRIVE ;  /* 0x00000000000079c5 */ /* 0x000fd00000000000 */
[----:B------:R-:W-:Y:S01]  /*4730*/  HGMMA.64x64x16.F32.BF16 R24, gdesc[UR56], R24, gsb0 ;  /* 0x00e00000381879f0 */ /* 0x000fe20008001818 */
[----:B------:R-:W-:Y:S01]  /*4740*/  R2UR UR58, R9 ;  /* 0x00000000093a72ca */ /* 0x000fe200000e0000 */
[----:B------:R-:W-:Y:S01]  /*4750*/  UMOV UR59, 0x40000040 ;  /* 0x40000040003b7882 */ /* 0x000fe20000000000 */
[----:B------:R-:W-:Y:S01]  /*4760*/  R2UR UR56, R8 ;  /* 0x00000000083872ca */ /* 0x000fe200000e0000 */
[----:B------:R-:W-:Y:S01]  /*4770*/  UMOV UR57, 0x40000040 ;  /* 0x4000004000397882 */ /* 0x000fe20000000000 */
[----:B------:R-:W-:Y:S02]  /*4780*/  IMAD.MOV.U32 R8, RZ, RZ, 0x28 ;  /* 0x00000028ff087424 */ /* 0x000fe400078e00ff */
[----:B------:R-:W-:-:S03]  /*4790*/  IMAD.MOV.U32 R9, RZ, RZ, 0xa00 ;  /* 0x00000a00ff097424 */ /* 0x000fc600078e00ff */
[----:B------:R-:W-:Y:S02]  /*47a0*/  SEL R8, R8, 0x26, P1 ;  /* 0x0000002608087807 */ /* 0x000fe40000800000 */
[----:B------:R-:W-:Y:S02]  /*47b0*/  SEL R9, R9, 0x980, P1 ;  /* 0x0000098009097807 */ /* 0x000fe40000800000 */
[----:B------:R-:W-:Y:S02]  /*47c0*/  LOP3.LUT R8, R8, 0x6, RZ, 0xc0, !PT ;  /* 0x0000000608087812 */ /* 0x000fe400078ec0ff */
[----:B------:R-:W-:-:S04]  /*47d0*/  LOP3.LUT R9, R9, 0xa00, RZ, 0xc0, !PT ;  /* 0x00000a0009097812 */ /* 0x000fc800078ec0ff */
[CC--:B------:R-:W-:Y:S02]  /*47e0*/  IADD3 R59, R8.reuse, R9.reuse, R5 ;  /* 0x00000009083b7210 */ /* 0x0c0fe40007ffe005 */
[----:B------:R-:W-:Y:S01]  /*47f0*/  IADD3 R8, R8, R9, R6 ;  /* 0x0000000908087210 */ /* 0x000fe20007ffe006 */
[----:B------:R-:W-:-:S04]  /*4800*/  VIADD R9, R6, 0xa00 ;  /* 0x00000a0006097836 */ /* 0x000fc80000000000 */
[----:B------:R-:W-:Y:S01]  /*4810*/  IMAD.IADD R61, R58, 0x1, R9 ;  /* 0x000000013a3d7824 */ /* 0x000fe200078e0209 */
[----:B------:R-:W-:Y:S02]  /*4820*/  WARPGROUP.DEPBAR.LE gsb0, 0x0 ;  /* 0x00008000000079c5 */ /* 0x000fe40000010000 */
[----:B------:R-:W-:-:S06]  /*4830*/  WARPGROUP.ARRIVE ;  /* 0x00000000000079c5 */ /* 0x000fcc0000000000 */
[----:B------:R-:W-:Y:S01]  /*4840*/  HGMMA.64x64x16.F32.BF16 R24, gdesc[UR56], R24, gsb0 ;  /* 0x00e00000381879f0 */ /* 0x000fe20008001818 */
[----:B------:R-:W-:Y:S01]  /*4850*/  R2UR UR56, R59 ;  /* 0x000000003b3872ca */ /* 0x000fe200000e0000 */
[----:B------:R-:W-:Y:S01]  /*4860*/  UMOV UR57, 0x40000040 ;  /* 0x4000004000397882 */ /* 0x000fe20000000000 */
[----:B------:R-:W-:Y:S01]  /*4870*/  R2UR UR58, R8 ;  /* 0x00000000083a72ca */ /* 0x000fe200000e0000 */
[----:B------:R-:W-:Y:S01]  /*4880*/  UMOV UR59, 0x40000040 ;  /* 0x40000040003b7882 */ /* 0x000fe20000000000 */
        /* <DEDUP_REMOVED lines=9> */
[C---:B------:R-:W-:Y:S02]  /*4920*/  IMAD.IADD R59, R60.reuse, 0x1, R8 ;  /* 0x000000013c3b7824 */ /* 0x040fe400078e0208 */
[--C-:B------:R-:W-:Y:S02]  /*4930*/  IMAD.IADD R61, R60, 0x1, R9.reuse ;  /* 0x000000013c3d7824 */ /* 0x100fe400078e0209 */
[----:B------:R-:W-:Y:S01]  /*4940*/  IMAD.IADD R9, R62, 0x1, R9 ;  /* 0x000000013e097824 */ /* 0x000fe200078e0209 */
[----:B------:R-:W-:-:S02]  /*4950*/  WARPGROUP.DEPBAR.LE gsb0, 0x0 ;  /* 0x00008000000079c5 */ /* 0x000fc40000010000 */
        /* <DEDUP_REMOVED lines=30> */
[----:B------:R-:W-:Y:S02]  /*4b40*/  VIADD R59, R6, 0xc00 ;  /* 0x00000c00063b7836 */ /* 0x000fe40000000000 */
[C---:B------:R-:W-:Y:S02]  /*4b50*/  IMAD.IADD R61, R58.reuse, 0x1, R9 ;  /* 0x000000013a3d7824 */ /* 0x040fe400078e0209 */
        /* <DEDUP_REMOVED lines=69> */
[----:B------:R-:W-:Y:S01]  /*4fb0*/  IMAD.MOV.U32 R59, RZ, RZ, 0x1000 ;  /* 0x00001000ff3b7424 */ /* 0x000fe200078e00ff */
[----:B------:R-:W-:-:S04]  /*4fc0*/  SEL R58, R192, 0x3e, P1 ;  /* 0x0000003ec03a7807 */ /* 0x000fc80000800000 */
[----:B------:R-:W-:Y:S02]  /*4fd0*/  SEL R59, R59, 0xf80, P1 ;  /* 0x00000f803b3b7807 */ /* 0x000fe40000800000 */
[----:B------:R-:W-:Y:S02]  /*4fe0*/  LOP3.LUT R58, R58, 0x6, RZ, 0xc0, !PT ;  /* 0x000000063a3a7812 */ /* 0x000fe400078ec0ff */
[----:B------:R-:W-:-:S04]  /*4ff0*/  LOP3.LUT R59, R59, 0x1e00, RZ, 0xc0, !PT ;  /* 0x00001e003b3b7812 */ /* 0x000fc800078ec0ff */
[CC--:B------:R-:W-:Y:S02]  /*5000*/  IADD3 R60, R58.reuse, R59.reuse, R5 ;  /* 0x0000003b3a3c7210 */ /* 0x0c0fe40007ffe005 */
[----:B------:R-:W-:Y:S01]  /*5010*/  IADD3 R58, R58, R59, R6 ;  /* 0x0000003b3a3a7210 */ /* 0x000fe20007ffe006 */
[----:B------:R-:W-:-:S05]  /*5020*/  IMAD.U32 R59, RZ, RZ, UR60 ;  /* 0x0000003cff3b7e24 */ /* 0x000fca000f8e00ff */
[----:B------:R-:W-:-:S04]  /*5030*/  IADD3 R56, -R56, 0x40, R59 ;  /* 0x0000004038387810 */ /* 0x000fc80007ffe13b */
[C---:B------:R-:W-:Y:S02]  /*5040*/  ISETP.GT.AND P5, PT, R56.reuse, RZ, PT ;  /* 0x000000ff3800720c */ /* 0x040fe40003fa4270 */
[C---:B------:R-:W-:Y:S02]  /*5050*/  ISETP.GT.AND P4, PT, R56.reuse, 0x1, PT ;  /* 0x000000013800780c */ /* 0x040fe40003f84270 */
[C---:B------:R-:W-:Y:S02]  /*5060*/  ISETP.GT.AND P3, PT, R56.reuse, 0x8, PT ;  /* 0x000000083800780c */ /* 0x040fe40003f64270 */
[C---:B------:R-:W-:Y:S02]  /*5070*/  ISETP.GT.AND P2, PT, R56.reuse, 0x9, PT ;  /* 0x000000093800780c */ /* 0x040fe40003f44270 */
[C---:B------:R-:W-:Y:S02]  /*5080*/  ISETP.GT.AND P1, PT, R56.reuse, 0x10, PT ;  /* 0x000000103800780c */ /* 0x040fe40003f24270 */
[----:B------:R-:W-:Y:S01]  /*5090*/  ISETP.GT.AND P6, PT, R56, 0x11, PT ;  /* 0x000000113800780c */ /* 0x000fe20003fc4270 */
[----:B------:R-:W-:-:S02]  /*50a0*/  WARPGROUP.DEPBAR.LE gsb0, 0x0 ;  /* 0x00008000000079c5 */ /* 0x000fc40000010000 */
[----:B------:R-:W-:-:S06]  /*50b0*/  WARPGROUP.ARRIVE ;  /* 0x00000000000079c5 */ /* 0x000fcc0000000000 */
[----:B------:R-:W-:Y:S01]  /*50c0*/  HGMMA.64x64x16.F32.BF16 R24, gdesc[UR56], R24, gsb0 ;  /* 0x00e00000381879f0 */ /* 0x000fe20008001818 */
[----:B------:R-:W-:Y:S01]  /*50d0*/  R2UR UR56, R60 ;  /* 0x000000003c3872ca */ /* 0x000fe200000e0000 */
[----:B------:R-:W-:Y:S01]  /*50e0*/  UMOV UR57, 0x40000040 ;  /* 0x4000004000397882 */ /* 0x000fe20000000000 */
[----:B------:R-:W-:Y:S01]  /*50f0*/  R2UR UR58, R58 ;  /* 0x000000003a3a72ca */ /* 0x000fe200000e0000 */
[----:B------:R-:W-:Y:S01]  /*5100*/  UMOV UR59, 0x40000040 ;  /* 0x40000040003b7882 */ /* 0x000fe20000000000 */
[----:B------:R-:W-:Y:S02]  /*5110*/  WARPGROUP.DEPBAR.LE gsb0, 0x0 ;  /* 0x00008000000079c5 */ /* 0x000fe40000010000 */
[----:B------:R-:W-:-:S09]  /*5120*/  WARPGROUP.ARRIVE ;  /* 0x00000000000079c5 */ /* 0x000fd20000000000 */
        /* <DEDUP_REMOVED lines=51> */
[----:B------:R-:W-:Y:S02]  /*5460*/  FMNMX.FTZ R56, R52, R59, !PT ;  /* 0x0000003b34387209 */ /* 0x000fe40007810000 */
[----:B------:R-:W-:Y:S02]  /*5470*/  FSEL R46, R46, -INF , P1 ;  /* 0xff8000002e2e7808 */ /* 0x000fe40000800000 */
[----:B------:R-:W-:-:S02]  /*5480*/  FMNMX.FTZ R58, R53, R56, !PT ;  /* 0x00000038353a7209 */ /* 0x000fc40007810000 */
[----:B------:R-:W-:Y:S02]  /*5490*/  FSEL R47, R47, -INF , P6 ;  /* 0xff8000002f2f7808 */ /* 0x000fe40003000000 */
[----:B------:R-:W-:Y:S01]  /*54a0*/  FSEL R50, R50, -INF , P5 ;  /* 0xff80000032327808 */ /* 0x000fe20002800000 */
[----:B------:R-:W0:Y:S01]  /*54b0*/  SHFL.BFLY PT, R59, R58, 0x2, 0x1f ;  /* 0x0c401f003a3b7f89 */ /* 0x000e2200000e0000 */
[----:B------:R-:W-:Y:S02]  /*54c0*/  FSEL R51, R51, -INF , P4 ;  /* 0xff80000033337808 */ /* 0x000fe40002000000 */
[----:B------:R-:W-:Y:S02]  /*54d0*/  FSEL R54, R54, -INF , P3 ;  /* 0xff80000036367808 */ /* 0x000fe40001800000 */
[----:B------:R-:W-:Y:S02]  /*54e0*/  FSEL R55, R55, -INF , P2 ;  /* 0xff80000037377808 */ /* 0x000fe40001000000 */
[----:B0-----:R-:W-:-:S02]  /*54f0*/  FMNMX.FTZ R60, R58, R59, !PT ;  /* 0x0000003b3a3c7209 */ /* 0x001fc40007810000 */
[----:B------:R-:W-:-:S03]  /*5500*/  FMNMX.FTZ R59, R26, R27, !PT ;  /* 0x0000001b1a3b7209 */ /* 0x000fc60007810000 */
[----:B------:R-:W0:Y:S01]  /*5510*/  SHFL.BFLY PT, R61, R60, 0x1, 0x1f ;  /* 0x0c201f003c3d7f89 */ /* 0x000e2200000e0000 */
[----:B------:R-:W-:-:S04]  /*5520*/  FMNMX.FTZ R56, R30, R59, !PT ;  /* 0x0000003b1e387209 */ /* 0x000fc80007810000 */
[----:B------:R-:W-:-:S04]  /*5530*/  FMNMX.FTZ R59, R31, R56, !PT ;  /* 0x000000381f3b7209 */ /* 0x000fc80007810000 */
[----:B------:R-:W-:-:S04]  /*5540*/  FMNMX.FTZ R56, R34, R59, !PT ;  /* 0x0000003b22387209 */ /* 0x000fc80007810000 */
[----:B------:R-:W-:-:S04]  /*5550*/  FMNMX.FTZ R59, R35, R56, !PT ;  /* 0x00000038233b7209 */ /* 0x000fc80007810000 */
[----:B------:R-:W-:-:S04]  /*5560*/  FMNMX.FTZ R56, R38, R59, !PT ;  /* 0x0000003b26387209 */ /* 0x000fc80007810000 */
[----:B------:R-:W-:Y:S02]  /*5570*/  FMNMX.FTZ R59, R39, R56, !PT ;  /* 0x00000038273b7209 */ /* 0x000fe40007810000 */
[----:B0-----:R-:W-:Y:S02]  /*5580*/  FMNMX.FTZ R186, R60, R61, !PT ;  /* 0x0000003d3cba7209 */ /* 0x001fe40007810000 */
[----:B------:R-:W-:Y:S02]  /*5590*/  FMNMX.FTZ R56, R42, R59, !PT ;  /* 0x0000003b2a387209 */ /* 0x000fe40007810000 */
[C---:B------:R-:W-:Y:S01]  /*55a0*/  FSETP.NEU.FTZ.AND P1, PT, R186.reuse, -INF , PT ;  /* 0xff800000ba00780b */ /* 0x040fe20003f3d000 */
[----:B------:R-:W-:Y:S01]  /*55b0*/  FMUL.FTZ R58, R186, UR6 ;  /* 0x00000006ba3a7c20 */ /* 0x000fe20008410000 */
[----:B------:R-:W-:-:S04]  /*55c0*/  FMNMX.FTZ R59, R43, R56, !PT ;  /* 0x000000382b3b7209 */ /* 0x000fc80007810000 */
[----:B------:R-:W-:Y:S02]  /*55d0*/  FMNMX.FTZ R56, R46, R59, !PT ;  /* 0x0000003b2e387209 */ /* 0x000fe40007810000 */
[----:B------:R-:W-:Y:S02]  /*55e0*/  FSEL R58, R58, RZ, P1 ;  /* 0x000000ff3a3a7208 */ /* 0x000fe40000800000 */
[----:B------:R-:W-:-:S03]  /*55f0*/  FMNMX.FTZ R59, R47, R56, !PT ;  /* 0x000000382f3b7209 */ /* 0x000fc60007810000 */
[--C-:B------:R-:W-:Y:S01]  /*5600*/  FFMA.FTZ R168, R24, UR6, -R58.reuse ;  /* 0x0000000618a87c23 */ /* 0x100fe2000801083a */
[----:B------:R-:W-:Y:S01]  /*5610*/  FMNMX.FTZ R24, R50, R59, !PT ;  /* 0x0000003b32187209 */ /* 0x000fe20007810000 */
[--C-:B------:R-:W-:Y:S01]  /*5620*/  FFMA.FTZ R169, R25, UR6, -R58.reuse ;  /* 0x0000000619a97c23 */ /* 0x100fe2000801083a */
[--C-:B------:R-:W-:Y:S01]  /*5630*/  FFMA.FTZ R171, R29, UR6, -R58.reuse ;  /* 0x000000061dab7c23 */ /* 0x100fe2000801083a */
        /* <DEDUP_REMOVED lines=13> */
[--C-:B------:R-:W-:Y:S01]  /*5710*/  FFMA.FTZ R181, R49, UR6, -R58.reuse ;  /* 0x0000000631b57c23 */ /* 0x100fe2000801083a */
[----:B------:R-:W0:Y:S01]  /*5720*/  SHFL.BFLY PT, R25, R24, 0x2, 0x1f ;  /* 0x0c401f0018197f89 */ /* 0x000e2200000e0000 */
[--C-:B------:R-:W-:Y:S01]  /*5730*/  FFMA.FTZ R182, R52, UR6, -R58.reuse ;  /* 0x0000000634b67c23 */ /* 0x100fe2000801083a */
[----:B------:R-:W-:Y:S01]  /*5740*/  FFMA.FTZ R193, R53, UR6, -R58 ;  /* 0x0000000635c17c23 */ /* 0x000fe2000801083a */
[----:B------:R-:W-:Y:S08]  /*5750*/  MUFU.EX2 R168, R168 ;  /* 0x000000a800a87308 */ /* 0x000ff00000000800 */
[----:B------:R-:W-:Y:S08]  /*5760*/  MUFU.EX2 R169, R169 ;  /* 0x000000a900a97308 */ /* 0x000ff00000000800 */
[----:B------:R-:W-:Y:S01]  /*5770*/  MUFU.EX2 R170, R170 ;  /* 0x000000aa00aa7308 */ /* 0x000fe20000000800 */
[----:B0-----:R-:W-:-:S07]  /*5780*/  FMNMX.FTZ R25, R24, R25, !PT ;  /* 0x0000001918197209 */ /* 0x001fce0007810000 */
[----:B------:R-:W0:Y:S01]  /*5790*/  MUFU.EX2 R171, R171 ;  /* 0x000000ab00ab7308 */ /* 0x000e220000000800 */
[----:B------:R-:W1:Y:S07]  /*57a0*/  SHFL.BFLY PT, R24, R25, 0x1, 0x1f ;  /* 0x0c201f0019187f89 */ /* 0x000e6e00000e0000 */
[----:B------:R-:W-:Y:S08]  /*57b0*/  MUFU.EX2 R172, R172 ;  /* 0x000000ac00ac7308 */ /* 0x000ff00000000800 */
[----:B------:R-:W2:Y:S01]  /*57c0*/  MUFU.EX2 R173, R173 ;  /* 0x000000ad00ad7308 */ /* 0x000ea20000000800 */
[----:B0-----:R-:W-:-:S07]  /*57d0*/  F2FP.BF16.F32.PACK_AB R154, R171, R170 ;  /* 0x000000aaab9a723e */ /* 0x001fce00000010ff */
[----:B------:R-:W-:Y:S01]  /*57e0*/  MUFU.EX2 R174, R174 ;  /* 0x000000ae00ae7308 */ /* 0x000fe20000000800 */
[----:B-1----:R-:W-:-:S04]  /*57f0*/  FMNMX.FTZ R187, R25, R24, !PT ;  /* 0x0000001819bb7209 */ /* 0x002fc80007810000 */
[C---:B------:R-:W-:Y:S01]  /*5800*/  FSETP.NEU.FTZ.AND P1, PT, R187.reuse, -INF , PT ;  /* 0xff800000bb00780b */ /* 0x040fe20003f3d000 */
[----:B------:R-:W-:Y:S02]  /*5810*/  FMUL.FTZ R24, R187, UR6 ;  /* 0x00000006bb187c20 */ /* 0x000fe40008410000 */
[----:B------:R-:W0:Y:S01]  /*5820*/  MUFU.EX2 R175, R175 ;  /* 0x000000af00af7308 */ /* 0x000e220000000800 */
[----:B--2---:R-:W-:Y:S02]  /*5830*/  F2FP.BF16.F32.PACK_AB R156, R173, R172 ;  /* 0x000000acad9c723e */ /* 0x004fe400000010ff */
[----:B------:R-:W-:Y:S02]  /*5840*/  FSEL R29, R24, RZ, P1 ;  /* 0x000000ff181d7208 */ /* 0x000fe40000800000 */
[CC--:B------:R-:W-:Y:S02]  /*5850*/  LEA.HI R24, R57.reuse, R152.reuse, RZ, 0x4 ;  /* 0x0000009839187211 */ /* 0x0c0fe400078f20ff */
[----:B------:R-:W-:Y:S01]  /*5860*/  LEA.HI R57, R57, R152, RZ, 0x5 ;  /* 0x0000009839397211 */ /* 0x000fe200078f28ff */
[--C-:B------:R-:W-:Y:S01]  /*5870*/  FFMA.FTZ R183, R26, UR6, -R29.reuse ;  /* 0x000000061ab77c23 */ /* 0x100fe2000801081d */
[----:B------:R-:W-:Y:S01]  /*5880*/  LOP3.LUT R25, R24, 0xfffffff0, RZ, 0xc0, !PT ;  /* 0xfffffff018197812 */ /* 0x000fe200078ec0ff */
[----:B------:R-:W-:Y:S01]  /*5890*/  FFMA.FTZ R194, R27, UR6, -R29 ;  /* 0x000000061bc27c23 */ /* 0x000fe2000801081d */
[----:B------:R-:W-:Y:S01]  /*58a0*/  SHF.R.U32.HI R24, RZ, 0x1, R24 ;  /* 0x00000001ff187819 */ /* 0x000fe20000011618 */
[----:B------:R-:W-:Y:S01]  /*58b0*/  IMAD.SHL.U32 R57, R57, 0x20, RZ ;  /* 0x0000002039397824 */ /* 0x000fe200078e00ff */
[----:B------:R-:W-:Y:S01]  /*58c0*/  ISETP.NE.AND P1, PT, R65, RZ, PT ;  /* 0x000000ff4100720c */ /* 0x000fe20003f25270 */
[----:B------:R-:W-:-:S02]  /*58d0*/  IMAD.IADD R25, R152, 0x1, -R25 ;  /* 0x0000000198197824 */ /* 0x000fc400078e0a19 */
[--C-:B------:R-:W-:Y:S01]  /*58e0*/  FFMA.FTZ R195, R30, UR6, -R29.reuse ;  /* 0x000000061ec37c23 */ /* 0x100fe2000801081d */
[--C-:B------:R-:W-:Y:S01]  /*58f0*/  FFMA.FTZ R196, R31, UR6, -R29.reuse ;  /* 0x000000061fc47c23 */ /* 0x100fe2000801081d */
[----:B------:R-:W-:Y:S01]  /*5900*/  LOP3.LUT R57, R57, 0x7ffffc00, RZ, 0xc0, !PT ;  /* 0x7ffffc0039397812 */ /* 0x000fe200078ec0ff */
[----:B------:R-:W-:Y:S01]  /*5910*/  FFMA.FTZ R197, R34, UR6, -R29 ;  /* 0x0000000622c57c23 */ /* 0x000fe2000801081d */
[----:B------:R-:W-:Y:S01]  /*5920*/  SHF.R.S32.HI R26, RZ, 0x1f, R25 ;  /* 0x0000001fff1a7819 */ /* 0x000fe20000011419 */
[--C-:B------:R-:W-:Y:S01]  /*5930*/  FFMA.FTZ R198, R35, UR6, -R29.reuse ;  /* 0x0000000623c67c23 */ /* 0x100fe2000801081d */
[--C-:B------:R-:W-:Y:S01]  /*5940*/  FFMA.FTZ R199, R38, UR6, -R29.reuse ;  /* 0x0000000626c77c23 */ /* 0x100fe2000801081d */
[--C-:B------:R-:W-:Y:S01]  /*5950*/  FFMA.FTZ R200, R39, UR6, -R29.reuse ;  /* 0x0000000627c87c23 */ /* 0x100fe2000801081d */
[----:B------:R-:W-:Y:S01]  /*5960*/  LEA.HI R26, R26, R25, RZ, 0x3 ;  /* 0x000000191a1a7211 */ /* 0x000fe200078f18ff */
[--C-:B------:R-:W-:Y:S01]  /*5970*/  FFMA.FTZ R201, R42, UR6, -R29.reuse ;  /* 0x000000062ac97c23 */ /* 0x100fe2000801081d */
[--C-:B------:R-:W-:Y:S01]  /*5980*/  FFMA.FTZ R202, R43, UR6, -R29.reuse ;  /* 0x000000062bca7c23 */ /* 0x100fe2000801081d */
[----:B------:R-:W-:Y:S01]  /*5990*/  FFMA.FTZ R203, R46, UR6, -R29 ;  /* 0x000000062ecb7c23 */ /* 0x000fe2000801081d */
[C---:B------:R-:W-:Y:S01]  /*59a0*/  LOP3.LUT R28, R26.reuse, 0xfffffff8, RZ, 0xc0, !PT ;  /* 0xfffffff81a1c7812 */ /* 0x040fe200078ec0ff */
[----:B------:R-:W-:-:S02]  /*59b0*/  IMAD.SHL.U32 R26, R26, 0x40, RZ ;  /* 0x000000401a1a7824 */ /* 0x000fc400078e00ff */
[--C-:B------:R-:W-:Y:S01]  /*59c0*/  FFMA.FTZ R204, R47, UR6, -R29.reuse ;  /* 0x000000062fcc7c23 */ /* 0x100fe2000801081d */
[--C-:B------:R-:W-:Y:S01]  /*59d0*/  FFMA.FTZ R205, R50, UR6, -R29.reuse ;  /* 0x0000000632cd7c23 */ /* 0x100fe2000801081d */
[--C-:B------:R-:W-:Y:S01]  /*59e0*/  FFMA.FTZ R206, R51, UR6, -R29.reuse ;  /* 0x0000000633ce7c23 */ /* 0x100fe2000801081d */
[----:B------:R-:W-:Y:S01]  /*59f0*/  IMAD.IADD R28, R25, 0x1, -R28 ;  /* 0x00000001191c7824 */ /* 0x000fe200078e0a1c */
[----:B------:R-:W-:Y:S01]  /*5a00*/  LOP3.LUT R26, R26, 0x7ffffe00, RZ, 0xc0, !PT ;  /* 0x7ffffe001a1a7812 */ /* 0x000fe200078ec0ff */
[--C-:B------:R-:W-:Y:S01]  /*5a10*/  FFMA.FTZ R207, R54, UR6, -R29.reuse ;  /* 0x0000000636cf7c23 */ /* 0x100fe2000801081d */
[----:B------:R-:W-:Y:S01]  /*5a20*/  FFMA.FTZ R208, R55, UR6, -R29 ;  /* 0x0000000637d07c23 */ /* 0x000fe2000801081d */
[C---:B------:R-:W-:Y:S01]  /*5a30*/  IMAD.SHL.U32 R25, R28.reuse, 0x40, RZ ;  /* 0x000000401c197824 */ /* 0x040fe200078e00ff */
[----:B------:R-:W-:Y:S01]  /*5a40*/  MUFU.EX2 R183, R183 ;  /* 0x000000b700b77308 */ /* 0x000fe20000000800 */
[C---:B------:R-:W-:Y:S02]  /*5a50*/  LOP3.LUT P3, RZ, R28.reuse, 0x2, RZ, 0xc0, !PT ;  /* 0x000000021cff7812 */ /* 0x040fe4000786c0ff */
[----:B------:R-:W-:-:S02]  /*5a60*/  LOP3.LUT P2, RZ, R28, 0x4, RZ, 0xc0, !PT ;  /* 0x000000041cff7812 */ /* 0x000fc4000784c0ff */
[----:B------:R-:W-:Y:S02]  /*5a70*/  LOP3.LUT R25, R25, 0x1c0, RZ, 0xc0, !PT ;  /* 0x000001c019197812 */ /* 0x000fe400078ec0ff */
[----:B------:R-:W-:Y:S01]  /*5a80*/  SEL R192, R192, 0xffffffc0, !P2 ;  /* 0xffffffc0c0c07807 */ /* 0x000fe20005000000 */
[----:B------:R-:W1:Y:S01]  /*5a90*/  MUFU.EX2 R194, R194 ;  /* 0x000000c200c27308 */ /* 0x000e620000000800 */
[----:B------:R-:W-:Y:S02]  /*5aa0*/  LOP3.LUT R24, R25, 0x8, R24, 0xf8, !PT ;  /* 0x0000000819187812 */ /* 0x000fe400078ef818 */
[----:B------:R-:W-:Y:S02]  /*5ab0*/  SHF.R.U32.HI R25, RZ, 0x3, R25 ;  /* 0x00000003ff197819 */ /* 0x000fe40000011619 */
[----:B------:R-:W-:Y:S01]  /*5ac0*/  F2FP.BF16.F32.PACK_AB R152, R169, R168 ;  /* 0x000000a8a998723e */ /* 0x000fe200000010ff */
[----:B------:R-:W-:Y:S01]  /*5ad0*/  FADD.FTZ R169, R168, R169 ;  /* 0x000000a9a8a97221 */ /* 0x000fe20000010000 */
[----:B------:R-:W-:Y:S01]  /*5ae0*/  LOP3.LUT R24, R24, R25, RZ, 0x3c, !PT ;  /* 0x0000001918187212 */ /* 0x000fe200078e3cff */
[----:B------:R-:W-:Y:S01]  /*5af0*/  MUFU.EX2 R195, R195 ;  /* 0x000000c300c37308 */ /* 0x000fe20000000800 */
[----:B0-----:R-:W-:Y:S01]  /*5b00*/  F2FP.BF16.F32.PACK_AB R158, R175, R174 ;  /* 0x000000aeaf9e723e */ /* 0x001fe200000010ff */
[----:B------:R-:W-:Y:S01]  /*5b10*/  FADD.FTZ R170, R170, R169 ;  /* 0x000000a9aaaa7221 */ /* 0x000fe20000010000 */
[----:B------:R-:W-:Y:S01]  /*5b20*/  IADD3 R57, R24, R26, R57 ;  /* 0x0000001a18397210 */ /* 0x000fe20007ffe039 */
[----:B------:R-:W-:Y:S01]  /*5b30*/  @!P1 VIADD R24, R184, 0x38840 ;  /* 0x00038840b8189836 */ /* 0x000fe20000000000 */
[----:B------:R-:W-:Y:S01]  /*5b40*/  PLOP3.LUT P2, PT, PT, PT, UP0, 0x80, 0x0 ;  /* 0x000000000000781c */ /* 0x000fe20003f4f008 */
[----:B------:R-:W-:-:S02]  /*5b50*/  FADD.FTZ R171, R171, R170 ;  /* 0x000000aaabab7221 */ /* 0x000fc40000010000 */
[----:B------:R-:W0:Y:S01]  /*5b60*/  MUFU.EX2 R196, R196 ;  /* 0x000000c400c47308 */ /* 0x000e220000000800 */
[----:B------:R-:W-:Y:S01]  /*5b70*/  @!P1 PRMT R24, RZ, 0x654, R24 ;  /* 0x00000654ff189816 */ /* 0x000fe20000000018 */
[----:B------:R-:W-:Y:S01]  /*5b80*/  IMAD R189, R57, 0x2, R184 ;  /* 0x0000000239bd7824 */ /* 0x000fe200078e02b8 */
[----:B-1----:R-:W-:Y:S01]  /*5b90*/  F2FP.BF16.F32.PACK_AB R153, R194, R183 ;  /* 0x000000b7c299723e */ /* 0x002fe200000010ff */
[----:B------:R-:W-:Y:S01]  /*5ba0*/  FADD.FTZ R194, R183, R194 ;  /* 0x000000c2b7c27221 */ /* 0x000fe20000010000 */
[----:B------:R1:W-:Y:S01]  /*5bb0*/  @!P1 SYNCS.ARRIVE.TRANS64.RED.A1T0 RZ, [R24+URZ], RZ ;  /* 0x000000ff18ff99a7 */ /* 0x0003e2000810043f */
[C---:B------:R-:W-:Y:S02]  /*5bc0*/  VIADD R191, R189.reuse, 0x36400 ;  /* 0x00036400bdbf7836 */ /* 0x040fe40000000000 */
[----:B------:R-:W-:Y:S01]  /*5bd0*/  FADD.FTZ R172, R172, R171 ;  /* 0x000000abacac7221 */ /* 0x000fe20000010000 */
[----:B------:R-:W-:Y:S01]  /*5be0*/  MUFU.EX2 R197, R197 ;  /* 0x000000c500c57308 */ /* 0x000fe20000000800 */
[----:B------:R-:W-:-:S02]  /*5bf0*/  VIADD R190, R189, 0x36420 ;  /* 0x00036420bdbe7836 */ /* 0x000fc40000000000 */
[----:B------:R-:W-:Y:S02]  /*5c00*/  @P3 VIADD R190, R191, 0xffffffe0 ;  /* 0xffffffe0bfbe3836 */ /* 0x000fe40000000000 */
[----:B------:R-:W-:Y:S01]  /*5c10*/  FADD.FTZ R173, R173, R172 ;  /* 0x000000acadad7221 */ /* 0x000fe20000010000 */
[----:B------:R-:W-:Y:S02]  /*5c20*/  IMAD.IADD R191, R191, 0x1, R192 ;  /* 0x00000001bfbf7824 */ /* 0x000fe400078e02c0 */
[----:B------:R-:W-:Y:S01]  /*5c30*/  IMAD.IADD R192, R192, 0x1, R190 ;  /* 0x00000001c0c07824 */ /* 0x000fe200078e02be */
[----:B------:R-:W2:Y:S01]  /*5c40*/  MUFU.EX2 R198, R198 ;  /* 0x000000c600c67308 */ /* 0x000ea20000000800 */
[----:B0-----:R-:W-:Y:S01]  /*5c50*/  F2FP.BF16.F32.PACK_AB R155, R196, R195 ;  /* 0x000000c3c49b723e */ /* 0x001fe200000010ff */
[----:B------:R-:W-:Y:S01]  /*5c60*/  BAR.SYNC.DEFER_BLOCKING 0xf, 0x100 ;  /* 0x03c4000000007b1d */ /* 0x000fe20000010000 */
[----:B------:R-:W-:Y:S01]  /*5c70*/  FADD.FTZ R195, R195, R194 ;  /* 0x000000c2c3c37221 */ /* 0x000fe20000010000 */
[----:B------:R-:W-:-:S03]  /*5c80*/  FADD.FTZ R174, R174, R173 ;  /* 0x000000adaeae7221 */ /* 0x000fc60000010000 */
[----:B------:R-:W-:Y:S01]  /*5c90*/  FADD.FTZ R196, R196, R195 ;  /* 0x000000c3c4c47221 */ /* 0x000fe20000010000 */
[----:B------:R-:W-:Y:S01]  /*5ca0*/  MUFU.EX2 R199, R199 ;  /* 0x000000c700c77308 */ /* 0x000fe20000000800 */
[----:B------:R-:W-:-:S07]  /*5cb0*/  FADD.FTZ R175, R175, R174 ;  /* 0x000000aeafaf7221 */ /* 0x000fce0000010000 */
[----:B------:R-:W0:Y:S01]  /*5cc0*/  MUFU.EX2 R200, R200 ;  /* 0x000000c800c87308 */ /* 0x000e220000000800 */
[----:B--2---:R-:W-:Y:S01]  /*5cd0*/  F2FP.BF16.F32.PACK_AB R157, R198, R197 ;  /* 0x000000c5c69d723e */ /* 0x004fe200000010ff */
[----:B------:R-:W-:-:S04]  /*5ce0*/  FADD.FTZ R197, R197, R196 ;  /* 0x000000c4c5c57221 */ /* 0x000fc80000010000 */
[----:B------:R-:W-:Y:S02]  /*5cf0*/  FADD.FTZ R198, R198, R197 ;  /* 0x000000c5c6c67221 */ /* 0x000fe40000010000 */
[----:B------:R-:W-:Y:S01]  /*5d00*/  MUFU.EX2 R176, R176 ;  /* 0x000000b000b07308 */ /* 0x000fe20000000800 */
[----:B------:R2:W-:Y:S07]  /*5d10*/  STSM.16.M88.4 [R189+0x36400], R152 ;  /* 0x03640098bd007844 */ /* 0x0005ee0000000200 */
[----:B------:R-:W3:Y:S01]  /*5d20*/  MUFU.EX2 R177, R177 ;  /* 0x000000b100b17308 */ /* 0x000ee20000000800 */
[----:B0-----:R-:W-:Y:S01]  /*5d30*/  F2FP.BF16.F32.PACK_AB R159, R200, R199 ;  /* 0x000000c7c89f723e */ /* 0x001fe200000010ff */
[----:B------:R-:W-:-:S04]  /*5d40*/  FADD.FTZ R199, R199, R198 ;  /* 0x000000c6c7c77221 */ /* 0x000fc80000010000 */
[----:B------:R0:W-:Y:S01]  /*5d50*/  STSM.16.M88.4 [R190], R156 ;  /* 0x0000009cbe007844 */ /* 0x0001e20000000200 */
[----:B------:R-:W-:Y:S01]  /*5d60*/  FADD.FTZ R200, R200, R199 ;  /* 0x000000c7c8c87221 */ /* 0x000fe20000010000 */
[----:B------:R-:W-:Y:S08]  /*5d70*/  MUFU.EX2 R178, R178 ;  /* 0x000000b200b27308 */ /* 0x000ff00000000800 */
[----:B------:R-:W4:Y:S01]  /*5d80*/  MUFU.EX2 R179, R179 ;  /* 0x000000b300b37308 */ /* 0x000f220000000800 */
[----:B---3--:R-:W-:Y:S01]  /*5d90*/  F2FP.BF16.F32.PACK_AB R160, R177, R176 ;  /* 0x000000b0b1a0723e */ /* 0x008fe200000010ff */
[----:B------:R-:W-:-:S04]  /*5da0*/  FADD.FTZ R176, R176, R175 ;  /* 0x000000afb0b07221 */ /* 0x000fc80000010000 */
[----:B------:R-:W-:Y:S02]  /*5db0*/  FADD.FTZ R177, R177, R176 ;  /* 0x000000b0b1b17221 */ /* 0x000fe40000010000 */
[----:B------:R-:W-:Y:S08]  /*5dc0*/  MUFU.EX2 R201, R201 ;  /* 0x000000c900c97308 */ /* 0x000ff00000000800 */
[----:B------:R-:W3:Y:S01]  /*5dd0*/  MUFU.EX2 R202, R202 ;  /* 0x000000ca00ca7308 */ /* 0x000ee20000000800 */
[----:B----4-:R-:W-:Y:S01]  /*5de0*/  F2FP.BF16.F32.PACK_AB R162, R179, R178 ;  /* 0x000000b2b3a2723e */ /* 0x010fe200000010ff */
[----:B------:R-:W-:-:S04]  /*5df0*/  FADD.FTZ R178, R178, R177 ;  /* 0x000000b1b2b27221 */ /* 0x000fc80000010000 */
[----:B------:R-:W-:Y:S02]  /*5e00*/  FADD.FTZ R179, R179, R178 ;  /* 0x000000b2b3b37221 */ /* 0x000fe40000010000 */
        /* <DEDUP_REMOVED lines=25> */
[----:B------:R-:W-:Y:S01]  /*5fa0*/  FADD.FTZ R206, R206, R205 ;  /* 0x000000cdcece7221 */ /* 0x000fe20000010000 */
[----:B----4-:R-:W-:-:S03]  /*5fb0*/  F2FP.BF16.F32.PACK_AB R167, R208, R207 ;  /* 0x000000cfd0a7723e */ /* 0x010fc600000010ff */
[----:B------:R-:W-:Y:S02]  /*5fc0*/  FADD.FTZ R207, R207, R206 ;  /* 0x000000cecfcf7221 */ /* 0x000fe40000010000 */
[----:B------:R0:W-:Y:S01]  /*5fd0*/  STSM.16.M88.4 [R192], R164 ;  /* 0x000000a4c0007844 */ /* 0x0001e20000000200 */
[----:B-1----:R-:W-:Y:S01]  /*5fe0*/  WARPGROUP.ARRIVE ;  /* 0x00000000000079c5 */ /* 0x002fe20000000000 */
[----:B------:R-:W-:-:S05]  /*5ff0*/  FADD.FTZ R194, R208, R207 ;  /* 0x000000cfd0c27221 */ /* 0x000fca0000010000 */
[----:B------:R-:W-:Y:S01]  /*6000*/  HGMMA.64x256x16.F32.BF16 R24, R152, gdesc[UR8].tnspB, RZ, !UPT, gsb0 ;  /* 0x43e0000898187df0 */ /* 0x000fe2000c0018ff */
[----:B------:R-:W-:Y:S01]  /*6010*/  R2UR UR10, R209 ;  /* 0x00000000d10a72ca */ /* 0x000fe200000e0000 */
[----:B------:R-:W-:Y:S01]  /*6020*/  UMOV UR11, 0x40000040 ;  /* 0x40000040000b7882 */ /* 0x000fe20000000000 */
[C---:B------:R-:W-:Y:S01]  /*6030*/  VIADD R209, R188.reuse, 0x100 ;  /* 0x00000100bcd17836 */ /* 0x040fe20000000000 */
[----:B------:R-:W-:Y:S02]  /*6040*/  WARPGROUP.DEPBAR.LE gsb0, 0x0 ;  /* 0x00008000000079c5 */ /* 0x000fe40000010000 */
[----:B------:R-:W-:Y:S01]  /*6050*/  WARPGROUP.ARRIVE ;  /* 0x00000000000079c5 */ /* 0x000fe20000000000 */
[----:B--2---:R-:W-:-:S15]  /*6060*/  VIADD R152, R188, 0x180 ;  /* 0x00000180bc987836 */ /* 0x004fde0000000000 */
[----:B------:R-:W-:-:S06]  /*6070*/  NOP ;  /* 0x0000000000007918 */ /* 0x000fcc0000000000 */
[----:B------:R-:W-:Y:S01]  /*6080*/  HGMMA.64x256x16.F32.BF16 R24, R156, gdesc[UR8].tnspB, R24, gsb0 ;  /* 0x43e000089c187df0 */ /* 0x000fe20008001818 */
[----:B------:R-:W-:Y:S01]  /*6090*/  R2UR UR10, R209 ;  /* 0x00000000d10a72ca */ /* 0x000fe200000e0000 */
[----:B------:R-:W-:Y:S01]  /*60a0*/  UMOV UR11, 0x40000040 ;  /* 0x40000040000b7882 */ /* 0x000fe20000000000 */
[----:B------:R-:W-:Y:S02]  /*60b0*/  WARPGROUP.DEPBAR.LE gsb0, 0x0 ;  /* 0x00008000000079c5 */ /* 0x000fe40000010000 */
[----:B------:R-:W-:-:S15]  /*60c0*/  WARPGROUP.ARRIVE ;  /* 0x00000000000079c5 */ /* 0x000fde0000000000 */
[----:B------:R-:W-:-:S08]  /*60d0*/  NOP ;  /* 0x0000000000007918 */ /* 0x000fd00000000000 */
[----:B------:R-:W-:Y:S01]  /*60e0*/  HGMMA.64x256x16.F32.BF16 R24, R160, gdesc[UR8].tnspB, R24, gsb0 ;  /* 0x43e00008a0187df0 */ /* 0x000fe20008001818 */
[----:B------:R-:W-:Y:S01]  /*60f0*/  R2UR UR10, R152 ;  /* 0x00000000980a72ca */ /* 0x000fe200000e0000 */
[----:B------:R-:W-:Y:S01]  /*6100*/  UMOV UR11, 0x40000040 ;  /* 0x40000040000b7882 */ /* 0x000fe20000000000 */
[----:B------:R-:W-:-:S05]  /*6110*/  @!P1 VIADD R152, R184, 0x38860 ;  /* 0x00038860b8989836 */ /* 0x000fca0000000000 */
[----:B------:R-:W-:Y:S01]  /*6120*/  @!P1 PRMT R152, RZ, 0x654, R152 ;  /* 0x00000654ff989816 */ /* 0x000fe20000000098 */
[----:B------:R-:W-:Y:S02]  /*6130*/  WARPGROUP.DEPBAR.LE gsb0, 0x0 ;  /* 0x00008000000079c5 */ /* 0x000fe40000010000 */
[----:B------:R-:W-:-:S15]  /*6140*/  WARPGROUP.ARRIVE ;  /* 0x00000000000079c5 */ /* 0x000fde0000000000 */
[----:B------:R-:W-:-:S02]  /*6150*/  NOP ;  /* 0x0000000000007918 */ /* 0x000fc40000000000 */
[----:B------:R-:W-:Y:S03]  /*6160*/  HGMMA.64x256x16.F32.BF16 R24, R164, gdesc[UR8].tnspB, R24, gsb0 ;  /* 0x43e00008a4187df0 */ /* 0x000fe60008001818 */
[----:B------:R-:W-:Y:S02]  /*6170*/  WARPGROUP.DEPBAR.LE gsb0, 0x0 ;  /* 0x00008000000079c5 */ /* 0x000fe40000010000 */
[----:B------:R-:W-:Y:S01]  /*6180*/  @!PT LDS RZ, [RZ] ;  /* 0x00000000fffff984 */ /* 0x000fe20000000800 */
[----:B------:R-:W-:Y:S01]  /*6190*/  @!PT LDS RZ, [RZ] ;  /* 0x00000000fffff984 */ /* 0x000fe20000000800 */
[----:B------:R-:W-:Y:S01]  /*61a0*/  @!PT LDS RZ, [RZ] ;  /* 0x00000000fffff984 */ /* 0x000fe20000000800 */
[----:B------:R-:W-:Y:S01]  /*61b0*/  @!PT LDS RZ, [RZ] ;  /* 0x00000000fffff984 */ /* 0x000fe20000000800 */
[----:B------:R1:W-:Y:S06]  /*61c0*/  MEMBAR.ALL.CTA ;  /* 0x0000000000007992 */ /* 0x0003ec0000008000 */
[----:B-1----:R-:W1:Y:S02]  /*61d0*/  FENCE.VIEW.ASYNC.S ;  /* 0x00000000000073c6 */ /* 0x002e640000000000 */
[----:B-1----:R-:W-:Y:S01]  /*61e0*/  NOP ;  /* 0x0000000000007918 */ /* 0x002fe20000000000 */
[----:B------:R-:W-:Y:S06]  /*61f0*/  BAR.ARV 0xe, 0x100 ;  /* 0x0384000000007b1d */ /* 0x000fec0000002000 */
[----:B------:R1:W-:Y:S02]  /*6200*/  @!P1 SYNCS.ARRIVE.TRANS64.RED.A1T0 RZ, [R152+URZ], RZ ;  /* 0x000000ff98ff99a7 */ /* 0x0003e4000810043f */
[----:B-1----:R-:W-:Y:S01]  /*6210*/  IMAD.MOV.U32 R152, RZ, RZ, RZ ;  /* 0x000000ffff987224 */ /* 0x002fe200078e00ff */
[----:B0-----:R-:W-:Y:S06]  /*6220*/  @!P2 BRA `(.L_x_211) ;  /* 0x0000002c0040a947 */ /* 0x001fec0003800000 */
[----:B------:R-:W-:Y:S01]  /*6230*/  IMAD.MOV.U32 R208, RZ, RZ, RZ ;  /* 0x000000ffffd07224 */ /* 0x000fe200078e00ff */
[----:B------:R-:W-:-:S06]  /*6240*/  UMOV UR60, URZ ;  /* 0x0000003f003c7c82 */ /* 0x000fcc0008000000 */
.L_x_220:
[----:B------:R-:W-:Y:S01]  /*6250*/  VIADD R197, R208, 0x1 ;  /* 0x00000001d0c57836 */ /* 0x000fe20000000000 */
[----:B------:R-:W-:-:S04]  /*6260*/  R2UR UR7, R2 ;  /* 0x00000000020772ca */ /* 0x000fc800000e0000 */
[----:B------:R-:W-:-:S04]  /*6270*/  ISETP.NE.AND P3, PT, R197, 0x2, PT ;  /* 0x00000002c500780c */ /* 0x000fc80003f65270 */
[----:B0-----:R-:W-:Y:S02]  /*6280*/  SEL R152, RZ, 0x1, P3 ;  /* 0x00000001ff987807 */ /* 0x001fe40001800000 */
[----:B------:R-:W-:Y:S02]  /*6290*/  SEL R197, R197, RZ, P3 ;  /* 0x000000ffc5c57207 */ /* 0x000fe40001800000 */
[----:B------:R-:W-:Y:S01]  /*62a0*/  R2UR UR6, R152 ;  /* 0x00000000980672ca */ /* 0x000fe200000e0000 */
[----:B------:R-:W-:Y:S01]  /*62b0*/  IMAD.U32 R152, RZ, RZ, UR61 ;  /* 0x0000003dff987e24 */ /* 0x000fe2000f8e00ff */
[----:B------:R-:W-:-:S04]  /*62c0*/  UIADD3 UR61, UR61, -0x1, URZ ;  /* 0xffffffff3d3d7890 */ /* 0x000fc8000fffe03f */
[----:B------:R-:W-:-:S07]  /*62d0*/  ISETP.GT.AND P2, PT, R152, UR7, PT ;  /* 0x0000000798007c0c */ /* 0x000fce000bf44270 */
[----:B------:R-:W-:Y:S01]  /*62e0*/  ULOP3.LUT UR60, UR60, UR6, URZ, 0x3c, !UPT ;  /* 0x000000063c3c7292 */ /* 0x000fe2000f8e3c3f */
[----:B------:R-:W-:Y:S11]  /*62f0*/  @!P0 BRA `(.L_x_212) ;  /* 0x0000000000048947 */ /* 0x000ff60003800000 */
[----:B------:R-:W-:Y:S01]  /*6300*/  BPT.TRAP 0x1 ;  /* 0x000000040000795c */ /* 0x000fe20000300000 */
.L_x_212:
[----:B------:R-:W-:Y:S02]  /*6310*/  IMAD.U32 R199, RZ, RZ, UR60 ;  /* 0x0000003cffc77e24 */ /* 0x000fe4000f8e00ff */
[----:B------:R-:W-:-:S03]  /*6320*/  IMAD R196, R197, 0x8, R184 ;  /* 0x00000008c5c47824 */ /* 0x000fc600078e02b8 */
[----:B------:R-:W-:-:S04]  /*6330*/  SHF.L.U32 R199, R199, 0x1f, RZ ;  /* 0x0000001fc7c77819 */ /* 0x000fc800000006ff */
[----:B------:R0:W1:Y:S01]  /*6340*/  SYNCS.PHASECHK.TRANS64.TRYWAIT P3, [R196+URZ+0x38830], R199 ;  /* 0x038830c7c40075a7 */ /* 0x000062000806017f */
[----:B------:R-:W-:Y:S05]  /*6350*/  @!P0 BRA `(.L_x_213) ;  /* 0x0000000000048947 */ /* 0x000fea0003800000 */
[----:B------:R-:W-:Y:S01]  /*6360*/  BPT.TRAP 0x1 ;  /* 0x000000040000795c */ /* 0x000fe20000300000 */
.L_x_213:
[----:B------:R-:W-:Y:S01]  /*6370*/  IMAD R195, R197, 0x200, R4 ;  /* 0x00000200c5c37824 */ /* 0x000fe200078e0204 */
[----:B-1----:R-:W-:Y:S06]  /*6380*/  @P3 BRA `(.L_x_214) ;  /* 0x0000000000083947 */ /* 0x002fec0003800000 */
[----:B------:R-:W1:Y:S02]  /*6390*/  SYNCS.PHASECHK.TRANS64.TRYWAIT P3, [R196+URZ+0x38830], R199 ;  /* 0x038830c7c40075a7 */ /* 0x000e64000806017f */
[----:B-1----:R-:W-:Y:S05]  /*63a0*/  @!P3 BRA `(.L_x_215) ;  /* 0x000000b400b8b947 */ /* 0x002fea0003800000 */
.L_x_214:
[----:B------:R-:W-:Y:S01]  /*63b0*/  R2UR UR6, R195 ;  /* 0x00000000c30672ca */ /* 0x000fe200000e0000 */
[----:B------:R-:W-:Y:S01]  /*63c0*/  WARPGROUP.ARRIVE ;  /* 0x00000000000079c5 */ /* 0x000fe20000000000 */
[----:B------:R-:W-:Y:S01]  /*63d0*/  MOV R198, UR17 ;  /* 0x0000001100c67c02 */ /* 0x000fe20008000f00 */
[----:B------:R-:W-:Y:S01]  /*63e0*/  UMOV UR19, 0x40000040 ;  /* 0x4000004000137882 */ /* 0x000fe20000000000 */
[----:B------:R-:W-:Y:S01]  /*63f0*/  MOV R200, UR16 ;  /* 0x0000001000c87c02 */ /* 0x000fe20008000f00 */
[----:B------:R-:W-:Y:S01]  /*6400*/  UMOV UR15, 0x40000040 ;  /* 0x40000040000f7882 */ /* 0x000fe20000000000 */
[----:B------:R-:W-:Y:S01]  /*6410*/  R2UR UR16, R10 ;  /* 0x000000000a1072ca */ /* 0x000fe200000e0000 */
[----:B------:R-:W-:Y:S01]  /*6420*/  UMOV UR11, 0x40000040 ;  /* 0x40000040000b7882 */ /* 0x000fe20000000000 */
[----:B------:R-:W-:Y:S01]  /*6430*/  R2UR UR17, R11 ;  /* 0x000000000b1172ca */ /* 0x000fe200000e0000 */
[----:B------:R-:W-:Y:S01]  /*6440*/  UMOV UR59, 0x40000040 ;  /* 0x40000040003b7882 */ /* 0x000fe20000000000 */
[----:B------:R-:W-:-:S02]  /*6450*/  MOV R201, UR13 ;  /* 0x0000000d00c97c02 */ /* 0x000fc40008000f00 */
[----:B------:R-:W-:Y:S01]  /*6460*/  MOV R202, UR12 ;  /* 0x0000000c00ca7c02 */ /* 0x000fe20008000f00 */
[----:B------:R-:W-:Y:S01]  /*6470*/  UMOV UR18, UR6 ;  /* 0x0000000600127c82 */ /* 0x000fe20008000000 */
[----:B------:R-:W-:Y:S02]  /*6480*/  R2UR UR12, R12 ;  /* 0x000000000c0c72ca */ /* 0x000fe400000e0000 */
[----:B------:R-:W-:Y:S02]  /*6490*/  R2UR UR13, R13 ;  /* 0x000000000d0d72ca */ /* 0x000fe400000e0000 */
[----:B------:R-:W-:Y:S02]  /*64a0*/  MOV R203, UR9 ;  /* 0x0000000900cb7c02 */ /* 0x000fe40008000f00 */
[----:B------:R-:W-:Y:S01]  /*64b0*/  MOV R204, UR8 ;  /* 0x0000000800cc7c02 */ /* 0x000fe20008000f00 */
[----:B------:R-:W-:Y:S01]  /*64c0*/  HGMMA.64x64x16.F32.BF16 R152, gdesc[UR16], RZ, !UPT, gsb0 ;  /* 0x00e00000109879f0 */ /* 0x000fe2000c0018ff */
[----:B------:R-:W-:Y:S01]  /*64d0*/  R2UR UR17, R198 ;  /* 0x00000000c61172ca */ /* 0x000fe200000e0000 */
[----:B------:R-:W-:Y:S01]  /*64e0*/  VIADD R198, R195, 0x2 ;  /* 0x00000002c3c67836 */ /* 0x000fe20000000000 */
[----:B------:R-:W-:-:S02]  /*64f0*/  R2UR UR8, R14 ;  /* 0x000000000e0872ca */ /* 0x000fc400000e0000 */
[----:B------:R-:W-:Y:S02]  /*6500*/  R2UR UR9, R15 ;  /* 0x000000000f0972ca */ /* 0x000fe400000e0000 */
[----:B------:R-:W-:Y:S01]  /*6510*/  R2UR UR6, R198 ;  /* 0x00000000c60672ca */ /* 0x000fe200000e0000 */
[C---:B------:R-:W-:Y:S01]  /*6520*/  VIADD R198, R195.reuse, 0x4 ;  /* 0x00000004c3c67836 */ /* 0x040fe20000000000 */
[----:B------:R-:W-:Y:S01]  /*6530*/  R2UR UR56, R16 ;  /* 0x00000000103872ca */ /* 0x000fe200000e0000 */
[----:B------:R-:W-:Y:S01]  /*6540*/  VIADD R195, R195, 0x6 ;  /* 0x00000006c3c37836 */ /* 0x000fe20000000000 */
[----:B------:R-:W-:Y:S02]  /*6550*/  R2UR UR57, R17 ;  /* 0x00000000113972ca */ /* 0x000fe400000e0000 */
[----:B------:R-:W-:-:S07]  /*6560*/  R2UR UR16, R200 ;  /* 0x00000000c81072ca */ /* 0x000fce00000e0000 */
[----:B------:R-:W-:Y:S01]  /*6570*/  UMOV UR14, UR6 ;  /* 0x00000006000e7c82 */ /* 0x000fe20008000000 */
[----:B------:R-:W-:-:S13]  /*6580*/  R2UR UR6, R198 ;  /* 0x00000000c60672ca */ /* 0x000fda00000e0000 */
[----:B------:R-:W-:Y:S01]  /*6590*/  UMOV UR10, UR6 ;  /* 0x00000006000a7c82 */ /* 0x000fe20008000000 */
[----:B------:R-:W-:-:S13]  /*65a0*/  R2UR UR6, R195 ;  /* 0x00000000c30672ca */ /* 0x000fda00000e0000 */
[----:B------:R-:W-:Y:S01]  /*65b0*/  UMOV UR58, UR6 ;  /* 0x00000006003a7c82 */ /* 0x000fe20008000000 */
[----:B------:R-:W-:Y:S02]  /*65c0*/  WARPGROUP.DEPBAR.LE gsb0, 0x0 ;  /* 0x00008000000079c5 */ /* 0x000fe40000010000 */
[----:B------:R-:W-:-:S06]  /*65d0*/  WARPGROUP.ARRIVE ;  /* 0x00000000000079c5 */ /* 0x000fcc0000000000 */
[----:B------:R-:W-:Y:S01]  /*65e0*/  HGMMA.64x64x16.F32.BF16 R152, gdesc[UR12], R152, gsb0 ;  /* 0x00e000000c9879f0 */ /* 0x000fe20008001898 */
[----:B------:R-:W-:Y:S02]  /*65f0*/  R2UR UR13, R201 ;  /* 0x00000000c90d72ca */ /* 0x000fe400000e0000 */
[----:B------:R-:W-:Y:S01]  /*6600*/  R2UR UR12, R202 ;  /* 0x00000000ca0c72ca */ /* 0x000fe200000e0000 */
[----:B------:R-:W-:Y:S02]  /*6610*/  WARPGROUP.DEPBAR.LE gsb0, 0x0 ;  /* 0x00008000000079c5 */ /* 0x000fe40000010000 */
[----:B------:R-:W-:-:S06]  /*6620*/  WARPGROUP.ARRIVE ;  /* 0x00000000000079c5 */ /* 0x000fcc0000000000 */
[----:B------:R-:W-:Y:S01]  /*6630*/  HGMMA.64x64x16.F32.BF16 R152, gdesc[UR8], R152, gsb0 ;  /* 0x00e00000089879f0 */ /* 0x000fe20008001898 */
[----:B------:R-:W-:Y:S02]  /*6640*/  R2UR UR9, R203 ;  /* 0x00000000cb0972ca */ /* 0x000fe400000e0000 */
[----:B------:R-:W-:Y:S01]  /*6650*/  R2UR UR8, R204 ;  /* 0x00000000cc0872ca */ /* 0x000fe200000e0000 */
[----:B------:R-:W-:Y:S02]  /*6660*/  WARPGROUP.DEPBAR.LE gsb0, 0x0 ;  /* 0x00008000000079c5 */ /* 0x000fe40000010000 */
[----:B------:R-:W-:-:S06]  /*6670*/  WARPGROUP.ARRIVE ;  /* 0x00000000000079c5 */ /* 0x000fcc0000000000 */
[----:B------:R-:W-:Y:S03]  /*6680*/  HGMMA.64x64x16.F32.BF16 R152, gdesc[UR56], R152, gsb0 ;  /* 0x00e00000389879f0 */ /* 0x000fe60008001898 */
[----:B------:R-:W-:Y:S02]  /*6690*/  WARPGROUP.DEPBAR.LE gsb0, 0x0 ;  /* 0x00008000000079c5 */ /* 0x000fe40000010000 */
[----:B------:R-:W-:Y:S05]  /*66a0*/  @!P0 BRA `(.L_x_216) ;  /* 0x0000000000048947 */ /* 0x000fea0003800000 */
[----:B------:R-:W-:Y:S01]  /*66b0*/  BPT.TRAP 0x1 ;  /* 0x000000040000795c */ /* 0x000fe20000300000 */
.L_x_216:
[----:B------:R2:W3:Y:S01]  /*66c0*/  SYNCS.PHASECHK.TRANS64.TRYWAIT P3, [R196+URZ+0x38850], R199 ;  /* 0x038850c7c40075a7 */ /* 0x0004e2000806017f */
[----:B------:R-:W-:Y:S05]  /*66d0*/  @!P0 BRA `(.L_x_217) ;  /* 0x0000000000048947 */ /* 0x000fea0003800000 */
[----:B------:R-:W-:Y:S01]  /*66e0*/  BPT.TRAP 0x1 ;  /* 0x000000040000795c */ /* 0x000fe20000300000 */
.L_x_217:
[----:B---3--:R-:W-:Y:S05]  /*66f0*/  @P3 BRA `(.L_x_218) ;  /* 0x0000000000083947 */ /* 0x008fea0003800000 */
[----:B------:R-:W3:Y:S02]  /*6700*/  SYNCS.PHASECHK.TRANS64.TRYWAIT P3, [R196+URZ+0x38850], R199 ;  /* 0x038850c7c40075a7 */ /* 0x000ee4000806017f */
[----:B---3--:R-:W-:Y:S05]  /*6710*/  @!P3 BRA `(.L_x_219) ;  /* 0x000000b000f0b947 */ /* 0x008fea0003800000 */
.L_x_218:
[----:B------:R-:W-:Y:S01]  /*6720*/  IMAD R195, R197, 0x1000, R6 ;  /* 0x00001000c5c37824 */ /* 0x000fe200078e0206 */
[----:B------:R-:W-:Y:S01]  /*6730*/  MOV R198, UR49 ;  /* 0x0000003100c67c02 */ /* 0x000fe20008000f00 */
[----:B------:R-:W-:Y:S01]  /*6740*/  WARPGROUP.ARRIVE ;  /* 0x00000000000079c5 */ /* 0x000fe20000000000 */
[----:B0123--:R-:W-:Y:S01]  /*6750*/  MOV R199, UR48 ;  /* 0x0000003000c77c02 */ /* 0x00ffe20008000f00 */
[----:B------:R-:W-:Y:S01]  /*6760*/  UMOV UR51, 0x40000040 ;  /* 0x4000004000337882 */ /* 0x000fe20000000000 */
[----:B------:R-:W-:Y:S01]  /*6770*/  R2UR UR6, R195 ;  /* 0x00000000c30672ca */ /* 0x000fe200000e0000 */
[----:B------:R-:W-:Y:S01]  /*6780*/  UMOV UR55, 0x40000040 ;  /* 0x4000004000377882 */ /* 0x000fe20000000000 */
[----:B------:R-:W-:Y:S01]  /*6790*/  R2UR UR48, R18 ;  /* 0x00000000123072ca */ /* 0x000fe200000e0000 */
[----:B------:R-:W-:Y:S01]  /*67a0*/  UMOV UR59, 0x40000040 ;  /* 0x40000040003b7882 */ /* 0x000fe20000000000 */
[----:B------:R-:W-:Y:S01]  /*67b0*/  R2UR UR49, R19 ;  /* 0x00000000133172ca */ /* 0x000fe200000e0000 */
[----:B------:R-:W-:Y:S01]  /*67c0*/  UMOV UR7, 0x40000040 ;  /* 0x4000004000077882 */ /* 0x000fe20000000000 */
[----:B------:R-:W-:Y:S01]  /*67d0*/  MOV R200, UR53 ;  /* 0x0000003500c87c02 */ /* 0x000fe20008000f00 */
[----:B------:R-:W-:Y:S01]  /*67e0*/  UMOV UR11, 0x40000040 ;  /* 0x40000040000b7882 */ /* 0x000fe20000000000 */
[----:B------:R-:W-:Y:S01]  /*67f0*/  MOV R201, UR52 ;  /* 0x0000003400c97c02 */ /* 0x000fe20008000f00 */
[----:B------:R-:W-:Y:S01]  /*6800*/  UMOV UR15, 0x40000040 ;  /* 0x40000040000f7882 */ /* 0x000fe20000000000 */
[----:B------:R-:W-:Y:S01]  /*6810*/  R2UR UR52, R20 ;  /* 0x00000000143472ca */ /* 0x000fe200000e0000 */
[----:B------:R-:W-:Y:S01]  /*6820*/  UMOV UR19, 0x40000040 ;  /* 0x4000004000137882 */ /* 0x000fe20000000000 */
[----:B------:R-:W-:Y:S01]  /*6830*/  R2UR UR53, R21 ;  /* 0x00000000153572ca */ /* 0x000fe200000e0000 */
[----:B------:R-:W-:Y:S01]  /*6840*/  UMOV UR50, UR6 ;  /* 0x0000000600327c82 */ /* 0x000fe20008000000 */
[----:B------:R-:W-:Y:S01]  /*6850*/  R2UR UR56, R22 ;  /* 0x00000000163872ca */ /* 0x000fe200000e0000 */
[----:B------:R-:W-:Y:S01]  /*6860*/  UMOV UR23, 0x40000040 ;  /* 0x4000004000177882 */ /* 0x000fe20000000000 */
[----:B------:R-:W-:Y:S01]  /*6870*/  R2UR UR57, R23 ;  /* 0x00000000173972ca */ /* 0x000fe200000e0000 */
[----:B------:R-:W-:Y:S01]  /*6880*/  HGMMA.64x64x16.F32.BF16 R152, gdesc[UR48], R152, gsb0 ;  /* 0x00e00000309879f0 */ /* 0x000fe20008001898 */
[----:B------:R-:W-:Y:S01]  /*6890*/  R2UR UR49, R198 ;  /* 0x00000000c63172ca */ /* 0x000fe200000e0000 */
[C---:B------:R-:W-:Y:S01]  /*68a0*/  VIADD R198, R195.reuse, 0x2 ;  /* 0x00000002c3c67836 */ /* 0x040fe20000000000 */
[----:B------:R-:W-:Y:S01]  /*68b0*/  UMOV UR27, 0x40000040 ;  /* 0x40000040001b7882 */ /* 0x000fe20000000000 */
[----:B------:R-:W-:Y:S01]  /*68c0*/  UMOV UR31, 0x40000040 ;  /* 0x40000040001f7882 */ /* 0x000fe20000000000 */
[----:B------:R-:W-:Y:S01]  /*68d0*/  UMOV UR35, 0x40000040 ;  /* 0x4000004000237882 */ /* 0x000fe20000000000 */
[----:B------:R-:W-:Y:S01]  /*68e0*/  UMOV UR39, 0x40000040 ;  /* 0x4000004000277882 */ /* 0x000fe20000000000 */
[----:B------:R-:W-:Y:S01]  /*68f0*/  R2UR UR6, R198 ;  /* 0x00000000c60672ca */ /* 0x000fe200000e0000 */
[----:B------:R-:W-:Y:S01]  /*6900*/  VIADD R198, R195, 0x4 ;  /* 0x00000004c3c67836 */ /* 0x000fe20000000000 */
[----:B------:R-:W-:Y:S01]  /*6910*/  UMOV UR43, 0x40000040 ;  /* 0x40000040002b7882 */ /* 0x000fe20000000000 */
[----:B------:R-:W-:Y:S01]  /*6920*/  UMOV UR47, 0x40000040 ;  /* 0x40000040002f7882 */ /* 0x000fe20000000000 */
[----:B------:R-:W-:Y:S01]  /*6930*/  R2UR UR48, R199 ;  /* 0x00000000c73072ca */ /* 0x000fe200000e0000 */
[----:B------:R-:W-:Y:S01]  /*6940*/  UMOV UR51, 0x40000040 ;  /* 0x4000004000337882 */ /* 0x000fe20000000000 */
[----:B------:R-:W0:Y:S01]  /*6950*/  S2R R202, SR_TID.X ;  /* 0x0000000000ca7919 */ /* 0x000e220000002100 */
[----:B------:R-:W-:-:S02]  /*6960*/  VIADD R199, R195, 0x800 ;  /* 0x00000800c3c77836 */ /* 0x000fc40000000000 */
[----:B------:R-:W-:-:S04]  /*6970*/  IMAD R215, R197, 0x1000, R188 ;  /* 0x00001000c5d77824 */ /* 0x000fc800078e02bc */
[----:B------:R-:W-:Y:S01]  /*6980*/  UMOV UR54, UR6 ;  /* 0x0000000600367c82 */ /* 0x000fe20008000000 */
[----:B------:R-:W-:Y:S01]  /*6990*/  R2UR UR6, R198 ;  /* 0x00000000c60672ca */ /* 0x000fe200000e0000 */
[----:B------:R-:W-:-:S12]  /*69a0*/  VIADD R198, R195, 0x6 ;  /* 0x00000006c3c67836 */ /* 0x000fd80000000000 */
[----:B------:R-:W-:Y:S01]  /*69b0*/  UMOV UR58, UR6 ;  /* 0x00000006003a7c82 */ /* 0x000fe20008000000 */
[----:B------:R-:W-:Y:S01]  /*69c0*/  R2UR UR6, R198 ;  /* 0x00000000c60672ca */ /* 0x000fe200000e0000 */
[----:B------:R-:W-:-:S05]  /*69d0*/  VIADD R198, R195, 0x200 ;  /* 0x00000200c3c67836 */ /* 0x000fca0000000000 */
[----:B------:R-:W-:Y:S01]  /*69e0*/  R2UR UR10, R198 ;  /* 0x00000000c60a72ca */ /* 0x000fe200000e0000 */
[----:B------:R-:W-:Y:S01]  /*69f0*/  VIADD R198, R195, 0x202 ;  /* 0x00000202c3c67836 */ /* 0x000fe20000000000 */
[----:B0-----:R-:W-:-:S04]  /*6a00*/  SHF.R.U32.HI R202, RZ, 0x7, R202 ;  /* 0x00000007ffca7819 */ /* 0x001fc800000116ca */
[----:B------:R-:W-:Y:S01]  /*6a10*/  R2UR UR14, R198 ;  /* 0x00000000c60e72ca */ /* 0x000fe200000e0000 */
[----:B------:R-:W-:-:S05]  /*6a20*/  VIADD R198, R195, 0x204 ;  /* 0x00000204c3c67836 */ /* 0x000fca0000000000 */
[----:B------:R-:W-:Y:S01]  /*6a30*/  R2UR UR18, R198 ;  /* 0x00000000c61272ca */ /* 0x000fe200000e0000 */
[----:B------:R-:W-:-:S05]  /*6a40*/  VIADD R198, R195, 0x206 ;  /* 0x00000206c3c67836 */ /* 0x000fca0000000000 */
[----:B------:R-:W-:Y:S01]  /*6a50*/  R2UR UR22, R198 ;  /* 0x00000000c61672ca */ /* 0x000fe200000e0000 */
[----:B------:R-:W-:-:S05]  /*6a60*/  VIADD R198, R195, 0x400 ;  /* 0x00000400c3c67836 */ /* 0x000fca0000000000 */
[----:B------:R-:W-:Y:S01]  /*6a70*/  R2UR UR26, R198 ;  /* 0x00000000c61a72ca */ /* 0x000fe200000e0000 */
[----:B------:R-:W-:-:S05]  /*6a80*/  VIADD R198, R195, 0x402 ;  /* 0x00000402c3c67836 */ /* 0x000fca0000000000 */
[----:B------:R-:W-:Y:S01]  /*6a90*/  R2UR UR30, R198 ;  /* 0x00000000c61e72ca */ /* 0x000fe200000e0000 */
[C---:B------:R-:W-:Y:S01]  /*6aa0*/  VIADD R198, R195.reuse, 0x404 ;  /* 0x00000404c3c67836 */ /* 0x040fe20000000000 */
[----:B------:R-:W-:Y:S02]  /*6ab0*/  WARPGROUP.DEPBAR.LE gsb0, 0x0 ;  /* 0x00008000000079c5 */ /* 0x000fe40000010000 */
[----:B------:R-:W-:Y:S02]  /*6ac0*/  WARPGROUP.ARRIVE ;  /* 0x00000000000079c5 */ /* 0x000fe40000000000 */
[----:B------:R-:W-:Y:S01]  /*6ad0*/  R2UR UR34, R198 ;  /* 0x00000000c62272ca */ /* 0x000fe200000e0000 */
[----:B------:R-:W-:-:S03]  /*6ae0*/  VIADD R198, R195, 0x406 ;  /* 0x00000406c3c67836 */ /* 0x000fc60000000000 */
[----:B------:R-:W-:Y:S02]  /*6af0*/  HGMMA.64x64x16.F32.BF16 R152, gdesc[UR52], R152, gsb0 ;  /* 0x00e00000349879f0 */ /* 0x000fe40008001898 */
[----:B------:R-:W-:Y:S01]  /*6b00*/  R2UR UR38, R198 ;  /* 0x00000000c62672ca */ /* 0x000fe200000e0000 */
[----:B------:R-:W-:Y:S01]  /*6b10*/  VIADD R198, R195, 0x600 ;  /* 0x00000600c3c67836 */ /* 0x000fe20000000000 */
[----:B------:R-:W-:Y:S01]  /*6b20*/  R2UR UR53, R200 ;  /* 0x00000000c83572ca */ /* 0x000fe200000e0000 */
[----:B------:R-:W-:Y:S01]  /*6b30*/  UMOV UR55, 0x40000040 ;  /* 0x4000004000377882 */ /* 0x000fe20000000000 */
[----:B------:R-:W-:Y:S02]  /*6b40*/  R2UR UR52, R201 ;  /* 0x00000000c93472ca */ /* 0x000fe400000e0000 */
[----:B------:R-:W-:Y:S01]  /*6b50*/  R2UR UR42, R198 ;  /* 0x00000000c62a72ca */ /* 0x000fe200000e0000 */
[----:B------:R-:W-:-:S05]  /*6b60*/  VIADD R198, R195, 0x602 ;  /* 0x00000602c3c67836 */ /* 0x000fca0000000000 */
[----:B------:R-:W-:Y:S01]  /*6b70*/  R2UR UR46, R198 ;  /* 0x00000000c62e72ca */ /* 0x000fe200000e0000 */
[----:B------:R-:W-:-:S05]  /*6b80*/  VIADD R198, R195, 0x604 ;  /* 0x00000604c3c67836 */ /* 0x000fca0000000000 */
[----:B------:R-:W-:Y:S01]  /*6b90*/  R2UR UR50, R198 ;  /* 0x00000000c63272ca */ /* 0x000fe200000e0000 */
[----:B------:R-:W-:-:S05]  /*6ba0*/  VIADD R198, R195, 0x606 ;  /* 0x00000606c3c67836 */ /* 0x000fca0000000000 */
[----:B------:R-:W-:Y:S02]  /*6bb0*/  R2UR UR54, R198 ;  /* 0x00000000c63672ca */ /* 0x000fe400000e0000 */
[----:B------:R0:W1:Y:S02]  /*6bc0*/  SHFL.IDX PT, R198, R202, RZ, 0x1f ;  /* 0x00001fffcac67589 */ /* 0x00006400000e0000 */
[----:B0-----:R-:W-:Y:S01]  /*6bd0*/  IMAD.MOV.U32 R202, RZ, RZ, 0x4 ;  /* 0x00000004ffca7424 */ /* 0x001fe200078e00ff */
[----:B-1----:R-:W-:-:S04]  /*6be0*/  ISETP.GT.AND P3, PT, R198, 0x7f, PT ;  /* 0x0000007fc600780c */ /* 0x002fc80003f64270 */
[----:B------:R-:W-:-:S05]  /*6bf0*/  SEL R198, RZ, 0x2, !P3 ;  /* 0x00000002ffc67807 */ /* 0x000fca0005800000 */
[----:B------:R-:W-:Y:S02]  /*6c00*/  IMAD.IADD R200, R7, 0x1, R198 ;  /* 0x0000000107c87824 */ /* 0x000fe400078e02c6 */
        /* <DEDUP_REMOVED lines=8> */
[C---:B------:R-:W-:Y:S02]  /*6c90*/  SEL R200, R202.reuse, 0x2, P3 ;  /* 0x00000002cac87807 */ /* 0x040fe40001800000 */
[----:B------:R-:W-:-:S03]  /*6ca0*/  SEL R202, R202, 0x6, !P3 ;  /* 0x00000006caca7807 */ /* 0x000fc60005800000 */
[--C-:B------:R-:W-:Y:S02]  /*6cb0*/  IMAD.IADD R201, R7, 0x1, R200.reuse ;  /* 0x0000000107c97824 */ /* 0x100fe400078e02c8 */
[C---:B------:R-:W-:Y:S02]  /*6cc0*/  IMAD.IADD R203, R199.reuse, 0x1, R200 ;  /* 0x00000001c7cb7824 */ /* 0x040fe400078e02c8 */
[----:B------:R-:W-:Y:S01]  /*6cd0*/  IMAD.IADD R199, R199, 0x1, R202 ;  /* 0x00000001c7c77824 */ /* 0x000fe200078e02ca */
[----:B------:R-:W-:Y:S02]  /*6ce0*/  WARPGROUP.DEPBAR.LE gsb0, 0x0 ;  /* 0x00008000000079c5 */ /* 0x000fe40000010000 */
[----:B------:R-:W-:-:S06]  /*6cf0*/  WARPGROUP.ARRIVE ;  /* 0x00000000000079c5 */ /* 0x000fcc0000000000 */
[----:B------:R-:W-:Y:S01]  /*6d00*/  HGMMA.64x64x16.F32.BF16 R152, gdesc[UR4], R152, gsb0 ;  /* 0x00e00000049879f0 */ /* 0x000fe20008001898 */
[----:B------:R-:W-:Y:S02]  /*6d10*/  ULDC UR7, c[0x0][0xa80] ;  /* 0x0002a00000077ab9 */ /* 0x000fe40000000800 */
[----:B------:R-:W-:Y:S01]  /*6d20*/  UMOV UR6, UR7 ;  /* 0x0000000700067c82 */ /* 0x000fe20008000000 */
        /* <DEDUP_REMOVED lines=69> */
[----:B------:R-:W-:Y:S02]  /*7180*/  IMAD.IADD R201, R8, 0x1, R198 ;  /* 0x0000000108c97824 */ /* 0x000fe400078e02c6 */
        /* <DEDUP_REMOVED lines=8> */
[----:B------:R-:W-:Y:S02]  /*7210*/  IMAD.IADD R201, R8, 0x1, R200 ;  /* 0x0000000108c97824 */ /* 0x000fe400078e02c8 */
        /* <DEDUP_REMOVED lines=108> */
[----:B------:R-:W-:Y:S02]  /*78e0*/  LOP3.LUT R199, R199, 0x1e00, RZ, 0xc0, !PT ;  /* 0x00001e00c7c77812 */ /* 0x000fe400078ec0ff */
[----:B------:R-:W-:Y:S02]  /*78f0*/  ISETP.NE.AND P3, PT, R0, RZ, PT ;  /* 0x000000ff0000720c */ /* 0x000fe40003f65270 */
[----:B------:R-:W-:-:S02]  /*7900*/  IADD3 R200, R198, R199, R5 ;  /* 0x000000c7c6c87210 */ /* 0x000fc40007ffe005 */
        /* <DEDUP_REMOVED lines=28> */
[----:B------:R-:W-:-:S03]  /*7ad0*/  FMNMX.FTZ R198, R154, R187, !PT ;  /* 0x000000bb9ac67209 */ /* 0x000fc60007810000 */
[----:B------:R-:W0:Y:S02]  /*7ae0*/  SHFL.BFLY PT, R195, R200, 0x2, 0x1f ;  /* 0x0c401f00c8c37f89 */ /* 0x000e2400000e0000 */
[----:B0-----:R-:W-:Y:S02]  /*7af0*/  FMNMX.FTZ R201, R200, R195, !PT ;  /* 0x000000c3c8c97209 */ /* 0x001fe40007810000 */
[----:B------:R-:W-:-:S03]  /*7b00*/  FMNMX.FTZ R195, R155, R198, !PT ;  /* 0x000000c69bc37209 */ /* 0x000fc60007810000 */
[----:B------:R-:W0:Y:S01]  /*7b10*/  SHFL.BFLY PT, R202, R201, 0x1, 0x1f ;  /* 0x0c201f00c9ca7f89 */ /* 0x000e2200000e0000 */
[----:B------:R-:W-:-:S04]  /*7b20*/  FMNMX.FTZ R198, R158, R195, !PT ;  /* 0x000000c39ec67209 */ /* 0x000fc80007810000 */
[----:B------:R-:W-:-:S04]  /*7b30*/  FMNMX.FTZ R195, R159, R198, !PT ;  /* 0x000000c69fc37209 */ /* 0x000fc80007810000 */
[----:B------:R-:W-:-:S04]  /*7b40*/  FMNMX.FTZ R198, R162, R195, !PT ;  /* 0x000000c3a2c67209 */ /* 0x000fc80007810000 */
[----:B------:R-:W-:Y:S02]  /*7b50*/  FMNMX.FTZ R199, R163, R198, !PT ;  /* 0x000000c6a3c77209 */ /* 0x000fe40007810000 */
[----:B0-----:R-:W-:-:S05]  /*7b60*/  FMNMX.FTZ R195, R201, R202, !PT ;  /* 0x000000cac9c37209 */ /* 0x001fca0007810000 */
[C---:B------:R-:W-:Y:S01]  /*7b70*/  FADD.FTZ R198, -R195.reuse, R186 ;  /* 0x000000bac3c67221 */ /* 0x040fe20000010100 */
[----:B------:R-:W-:Y:S01]  /*7b80*/  FMNMX.FTZ R186, R166, R199, !PT ;  /* 0x000000c7a6ba7209 */ /* 0x000fe20007810000 */
[----:B------:R-:W-:Y:S02]  /*7b90*/  FMUL.FTZ R207, R195, UR6 ;  /* 0x00000006c3cf7c20 */ /* 0x000fe40008410000 */
[----:B------:R-:W-:Y:S01]  /*7ba0*/  FMUL.FTZ R200, R198, UR6 ;  /* 0x00000006c6c87c20 */ /* 0x000fe20008410000 */
[----:B------:R-:W-:Y:S01]  /*7bb0*/  FMNMX.FTZ R199, R167, R186, !PT ;  /* 0x000000baa7c77209 */ /* 0x000fe20007810000 */
[--C-:B------:R-:W-:Y:S01]  /*7bc0*/  FFMA.FTZ R206, R180, UR6, -R207.reuse ;  /* 0x00000006b4ce7c23 */ /* 0x100fe200080108cf */
[--C-:B------:R-:W-:Y:S01]  /*7bd0*/  FFMA.FTZ R156, R156, UR6, -R207.reuse ;  /* 0x000000069c9c7c23 */ /* 0x100fe200080108cf */
[----:B------:R-:W0:Y:S01]  /*7be0*/  MUFU.EX2 R186, R200 ;  /* 0x000000c800ba7308 */ /* 0x000e220000000800 */
        /* <DEDUP_REMOVED lines=18> */
[----:B------:R-:W-:Y:S01]  /*7d10*/  FFMA.FTZ R181, R181, UR6, -R207 ;  /* 0x00000006b5b57c23 */ /* 0x000fe200080108cf */
[----:B------:R-:W-:Y:S01]  /*7d20*/  MUFU.EX2 R199, R199 ;  /* 0x000000c700c77308 */ /* 0x000fe20000000800 */
[----:B------:R-:W-:Y:S01]  /*7d30*/  FMNMX.FTZ R153, R179, R152, !PT ;  /* 0x00000098b3997209 */ /* 0x000fe20007810000 */
[-C--:B0-----:R-:W-:Y:S01]  /*7d40*/  FMUL.FTZ R24, R24, R186.reuse ;  /* 0x000000ba18187220 */ /* 0x081fe20000410000 */
[-C--:B------:R-:W-:Y:S01]  /*7d50*/  FMUL.FTZ R25, R25, R186.reuse ;  /* 0x000000ba19197220 */ /* 0x080fe20000410000 */
[-C--:B------:R-:W-:Y:S01]  /*7d60*/  FMUL.FTZ R28, R28, R186.reuse ;  /* 0x000000ba1c1c7220 */ /* 0x080fe20000410000 */
[----:B------:R-:W-:Y:S01]  /*7d70*/  FMNMX.FTZ R152, R182, R153, !PT ;  /* 0x00000099b6987209 */ /* 0x000fe20007810000 */
[-C--:B------:R-:W-:Y:S01]  /*7d80*/  FMUL.FTZ R29, R29, R186.reuse ;  /* 0x000000ba1d1d7220 */ /* 0x080fe20000410000 */
[----:B------:R-:W-:Y:S01]  /*7d90*/  FMUL.FTZ R32, R32, R186 ;  /* 0x000000ba20207220 */ /* 0x000fe20000410000 */
[----:B------:R-:W-:Y:S01]  /*7da0*/  MUFU.EX2 R198, R198 ;  /* 0x000000c600c67308 */ /* 0x000fe20000000800 */
[----:B------:R-:W-:Y:S01]  /*7db0*/  FMNMX.FTZ R152, R183, R152, !PT ;  /* 0x00000098b7987209 */ /* 0x000fe20007810000 */
[-C--:B------:R-:W-:Y:S01]  /*7dc0*/  FMUL.FTZ R33, R33, R186.reuse ;  /* 0x000000ba21217220 */ /* 0x080fe20000410000 */
[-C--:B------:R-:W-:Y:S01]  /*7dd0*/  FMUL.FTZ R36, R36, R186.reuse ;  /* 0x000000ba24247220 */ /* 0x080fe20000410000 */
[-C--:B------:R-:W-:Y:S01]  /*7de0*/  FMUL.FTZ R37, R37, R186.reuse ;  /* 0x000000ba25257220 */ /* 0x080fe20000410000 */
[-C--:B------:R-:W-:Y:S01]  /*7df0*/  FMUL.FTZ R40, R40, R186.reuse ;  /* 0x000000ba28287220 */ /* 0x080fe20000410000 */
[----:B------:R-:W0:Y:S01]  /*7e00*/  SHFL.BFLY PT, R153, R152, 0x2, 0x1f ;  /* 0x0c401f0098997f89 */ /* 0x000e2200000e0000 */
        /* <DEDUP_REMOVED lines=23> */
[----:B0-----:R-:W-:Y:S01]  /*7f80*/  FMNMX.FTZ R153, R152, R153, !PT ;  /* 0x0000009998997209 */ /* 0x001fe20007810000 */
[-C--:B------:R-:W-:Y:S01]  /*7f90*/  FMUL.FTZ R81, R81, R186.reuse ;  /* 0x000000ba51517220 */ /* 0x080fe20000410000 */
[----:B------:R-:W0:Y:S01]  /*7fa0*/  MUFU.EX2 R203, R203 ;  /* 0x000000cb00cb7308 */ /* 0x000e220000000800 */
[-C--:B------:R-:W-:Y:S01]  /*7fb0*/  FMUL.FTZ R84, R84, R186.reuse ;  /* 0x000000ba54547220 */ /* 0x080fe20000410000 */
[-C--:B------:R-:W-:Y:S01]  /*7fc0*/  FMUL.FTZ R85, R85, R186.reuse ;  /* 0x000000ba55557220 */ /* 0x080fe20000410000 */
[----:B------:R-:W1:Y:S01]  /*7fd0*/  SHFL.BFLY PT, R152, R153, 0x1, 0x1f ;  /* 0x0c201f0099987f89 */ /* 0x000e6200000e0000 */
        /* <DEDUP_REMOVED lines=11> */
[----:B------:R-:W-:Y:S01]  /*8090*/  FMUL.FTZ R108, R108, R186 ;  /* 0x000000ba6c6c7220 */ /* 0x000fe20000410000 */
[----:B------:R-:W-:Y:S01]  /*80a0*/  MUFU.EX2 R205, R205 ;  /* 0x000000cd00cd7308 */ /* 0x000fe20000000800 */
[----:B0-----:R-:W-:Y:S01]  /*80b0*/  F2FP.BF16.F32.PACK_AB R156, R203, R202 ;  /* 0x000000cacb9c723e */ /* 0x001fe200000010ff */
        /* <DEDUP_REMOVED lines=8> */
[----:B------:R-:W-:Y:S01]  /*8140*/  FMUL.FTZ R124, R124, R186 ;  /* 0x000000ba7c7c7220 */ /* 0x000fe20000410000 */
[----:B-1----:R-:W-:Y:S01]  /*8150*/  FMNMX.FTZ R180, R153, R152, !PT ;  /* 0x0000009899b47209 */ /* 0x002fe20007810000 */
[----:B------:R-:W-:-:S02]  /*8160*/  @!P1 VIADD R153, R196, 0x38840 ;  /* 0x00038840c4999836 */ /* 0x000fc40000000000 */
[-C--:B------:R-:W-:Y:S01]  /*8170*/  FMUL.FTZ R125, R125, R186.reuse ;  /* 0x000000ba7d7d7220 */ /* 0x080fe20000410000 */
[-C--:B------:R-:W-:Y:S01]  /*8180*/  FMUL.FTZ R128, R128, R186.reuse ;  /* 0x000000ba80807220 */ /* 0x080fe20000410000 */
[-C--:B------:R-:W-:Y:S01]  /*8190*/  FMUL.FTZ R129, R129, R186.reuse ;  /* 0x000000ba81817220 */ /* 0x080fe20000410000 */
[----:B------:R-:W-:Y:S01]  /*81a0*/  FADD.FTZ R152, -R180, R187 ;  /* 0x000000bbb4987221 */ /* 0x000fe20000010100 */
[----:B------:R-:W-:Y:S01]  /*81b0*/  @!P1 PRMT R153, RZ, 0x654, R153 ;  /* 0x00000654ff999816 */ /* 0x000fe20000000099 */
[----:B------:R-:W-:Y:S01]  /*81c0*/  MUFU.EX2 R169, R169 ;  /* 0x000000a900a97308 */ /* 0x000fe20000000800 */
[-C--:B------:R-:W-:Y:S01]  /*81d0*/  FMUL.FTZ R132, R132, R186.reuse ;  /* 0x000000ba84847220 */ /* 0x080fe20000410000 */
[----:B------:R-:W-:Y:S01]  /*81e0*/  FMUL.FTZ R187, R152, UR6 ;  /* 0x0000000698bb7c20 */ /* 0x000fe20008410000 */
[----:B------:R-:W-:Y:S01]  /*81f0*/  FMUL.FTZ R152, R180, UR6 ;  /* 0x00000006b4987c20 */ /* 0x000fe20008410000 */
[----:B------:R0:W-:Y:S01]  /*8200*/  @!P1 SYNCS.ARRIVE.TRANS64.RED.A1T0 RZ, [R153+URZ], RZ ;  /* 0x000000ff99ff99a7 */ /* 0x0001e2000810043f */
[-C--:B------:R-:W-:Y:S01]  /*8210*/  FMUL.FTZ R133, R133, R186.reuse ;  /* 0x000000ba85857220 */ /* 0x080fe20000410000 */
[----:B------:R-:W-:Y:S01]  /*8220*/  FMUL.FTZ R136, R136, R186 ;  /* 0x000000ba88887220 */ /* 0x000fe20000410000 */
[----:B------:R-:W-:Y:S01]  /*8230*/  FFMA.FTZ R207, R155, UR6, -R152 ;  /* 0x000000069bcf7c23 */ /* 0x000fe20008010898 */
[----:B------:R-:W1:Y:S01]  /*8240*/  MUFU.EX2 R187, R187 ;  /* 0x000000bb00bb7308 */ /* 0x000e620000000800 */
[----:B------:R-:W-:-:S02]  /*8250*/  @!P3 IMAD R155, R208, 0x40, R3 ;  /* 0x00000040d09bb824 */ /* 0x000fc400078e0203 */
[--C-:B------:R-:W-:Y:S01]  /*8260*/  FFMA.FTZ R210, R154, UR6, -R152.reuse ;  /* 0x000000069ad27c23 */ /* 0x100fe20008010898 */
[--C-:B------:R-:W-:Y:S01]  /*8270*/  FFMA.FTZ R209, R158, UR6, -R152.reuse ;  /* 0x000000069ed17c23 */ /* 0x100fe20008010898 */
[----:B------:R-:W-:Y:S01]  /*8280*/  FFMA.FTZ R212, R159, UR6, -R152 ;  /* 0x000000069fd47c23 */ /* 0x000fe20008010898 */
[----:B------:R-:W-:Y:S02]  /*8290*/  @!P3 IMAD R155, R155, 0x4, R184 ;  /* 0x000000049b9bb824 */ /* 0x000fe400078e02b8 */
[--C-:B------:R-:W-:Y:S01]  /*82a0*/  FFMA.FTZ R211, R162, UR6, -R152.reuse ;  /* 0x00000006a2d37c23 */ /* 0x100fe20008010898 */
        /* <DEDUP_REMOVED lines=10> */
[----:B------:R-:W-:Y:S01]  /*8350*/  FFMA.FTZ R183, R183, UR6, -R152 ;  /* 0x00000006b7b77c23 */ /* 0x000fe20008010898 */
[----:B------:R-:W-:Y:S01]  /*8360*/  @!P3 STS [R155+0x38400], R186 ;  /* 0x038400ba9b00b388 */ /* 0x000fe20000000800 */
[----:B------:R-:W-:Y:S01]  /*8370*/  MUFU.EX2 R210, R210 ;  /* 0x000000d200d27308 */ /* 0x000fe20000000800 */
[----:B------:R-:W-:Y:S01]  /*8380*/  F2FP.BF16.F32.PACK_AB R152, R198, R199 ;  /* 0x000000c7c698723e */ /* 0x000fe200000010ff */
[-C--:B-1----:R-:W-:Y:S01]  /*8390*/  FMUL.FTZ R26, R26, R187.reuse ;  /* 0x000000bb1a1a7220 */ /* 0x082fe20000410000 */
[----:B------:R1:W-:Y:S01]  /*83a0*/  @!P3 STS [R155+0x38420], R187 ;  /* 0x038420bb9b00b388 */ /* 0x0003e20000000800 */
[----:B------:R-:W-:Y:S01]  /*83b0*/  F2FP.BF16.F32.PACK_AB R154, R201, R200 ;  /* 0x000000c8c99a723e */ /* 0x000fe200000010ff */
[-C--:B------:R-:W-:Y:S01]  /*83c0*/  FMUL.FTZ R27, R27, R187.reuse ;  /* 0x000000bb1b1b7220 */ /* 0x080fe20000410000 */
[----:B------:R-:W-:Y:S01]  /*83d0*/  F2FP.BF16.F32.PACK_AB R158, R205, R204 ;  /* 0x000000cccd9e723e */ /* 0x000fe200000010ff */
[-C--:B------:R-:W-:Y:S01]  /*83e0*/  FMUL.FTZ R30, R30, R187.reuse ;  /* 0x000000bb1e1e7220 */ /* 0x080fe20000410000 */
[----:B------:R-:W0:Y:S01]  /*83f0*/  MUFU.EX2 R207, R207 ;  /* 0x000000cf00cf7308 */ /* 0x000e220000000800 */
[----:B------:R-:W-:Y:S01]  /*8400*/  F2FP.BF16.F32.PACK_AB R160, R169, R168 ;  /* 0x000000a8a9a0723e */ /* 0x000fe200000010ff */
        /* <DEDUP_REMOVED lines=14> */
[----:B------:R-:W1:Y:S01]  /*84f0*/  MUFU.EX2 R212, R212 ;  /* 0x000000d400d47308 */ /* 0x000e620000000800 */
        /* <DEDUP_REMOVED lines=15> */
[----:B------:R-:W0:Y:S01]  /*85f0*/  MUFU.EX2 R214, R214 ;  /* 0x000000d600d67308 */ /* 0x000e220000000800 */
[----:B-1----:R-:W-:Y:S01]  /*8600*/  F2FP.BF16.F32.PACK_AB R155, R212, R209 ;  /* 0x000000d1d49b723e */ /* 0x002fe200000010ff */
[----:B------:R-:W-:Y:S01]  /*8610*/  BAR.SYNC.DEFER_BLOCKING 0xf, 0x100 ;  /* 0x03c4000000007b1d */ /* 0x000fe20000010000 */
        /* <DEDUP_REMOVED lines=42> */
[----:B------:R-:W-:Y:S01]  /*88c0*/  FMUL.FTZ R145, R145, R186 ;  /* 0x000000ba91917220 */ /* 0x000fe20000410000 */
[-C--:B------:R-:W-:Y:S01]  /*88d0*/  FMUL.FTZ R146, R146, R187.reuse ;  /* 0x000000bb92927220 */ /* 0x080fe20000410000 */
[-C--:B------:R-:W-:Y:S01]  /*88e0*/  FMUL.FTZ R147, R147, R187.reuse ;  /* 0x000000bb93937220 */ /* 0x080fe20000410000 */
[----:B------:R-:W1:Y:S01]  /*88f0*/  MUFU.EX2 R171, R171 ;  /* 0x000000ab00ab7308 */ /* 0x000e620000000800 */
[----:B0-----:R-:W-:Y:S01]  /*8900*/  F2FP.BF16.F32.PACK_AB R162, R173, R172 ;  /* 0x000000acada2723e */ /* 0x001fe200000010ff */
[-C--:B------:R-:W-:Y:S01]  /*8910*/  FMUL.FTZ R148, R148, R186.reuse ;  /* 0x000000ba94947220 */ /* 0x080fe20000410000 */
[----:B------:R-:W-:Y:S01]  /*8920*/  FMUL.FTZ R149, R149, R186 ;  /* 0x000000ba95957220 */ /* 0x000fe20000410000 */
[-C--:B------:R-:W-:Y:S01]  /*8930*/  FMUL.FTZ R150, R150, R187.reuse ;  /* 0x000000bb96967220 */ /* 0x080fe20000410000 */
[----:B------:R-:W-:Y:S01]  /*8940*/  FMUL.FTZ R151, R151, R187 ;  /* 0x000000bb97977220 */ /* 0x000fe20000410000 */
[----:B------:R0:W-:Y:S01]  /*8950*/  STSM.16.M88.4 [R189+0x36400], R152 ;  /* 0x03640098bd007844 */ /* 0x0001e20000000200 */
[----:B------:R-:W-:Y:S01]  /*8960*/  VIADD R208, R215, 0x80 ;  /* 0x00000080d7d07836 */ /* 0x000fe20000000000 */
[----:B------:R-:W-:Y:S01]  /*8970*/  MUFU.EX2 R174, R174 ;  /* 0x000000ae00ae7308 */ /* 0x000fe20000000800 */
[----:B------:R-:W-:Y:S01]  /*8980*/  FFMA.FTZ R193, R186, R193, R199 ;  /* 0x000000c1bac17223 */ /* 0x000fe200000100c7 */
[----:B------:R0:W-:Y:S01]  /*8990*/  STSM.16.M88.4 [R190], R156 ;  /* 0x0000009cbe007844 */ /* 0x0001e20000000200 */
[----:B------:R-:W-:Y:S01]  /*89a0*/  FFMA.FTZ R194, R187, R194, R210 ;  /* 0x000000c2bbc27223 */ /* 0x000fe200000100d2 */
[----:B------:R-:W-:-:S02]  /*89b0*/  @!P1 VIADD R196, R196, 0x38860 ;  /* 0x00038860c4c49836 */ /* 0x000fc40000000000 */
[----:B------:R-:W-:Y:S01]  /*89c0*/  FADD.FTZ R193, R198, R193 ;  /* 0x000000c1c6c17221 */ /* 0x000fe20000010000 */
[----:B------:R-:W-:Y:S02]  /*89d0*/  IMAD.MOV.U32 R187, RZ, RZ, R180 ;  /* 0x000000ffffbb7224 */ /* 0x000fe400078e00b4 */
[----:B------:R-:W-:Y:S01]  /*89e0*/  FADD.FTZ R194, R207, R194 ;  /* 0x000000c2cfc27221 */ /* 0x000fe20000010000 */
[----:B------:R-:W2:Y:S01]  /*89f0*/  MUFU.EX2 R175, R175 ;  /* 0x000000af00af7308 */ /* 0x000ea20000000800 */
[----:B-1----:R-:W-:Y:S01]  /*8a00*/  F2FP.BF16.F32.PACK_AB R161, R171, R170 ;  /* 0x000000aaaba1723e */ /* 0x002fe200000010ff */
[----:B------:R-:W-:Y:S01]  /*8a10*/  FADD.FTZ R200, R200, R193 ;  /* 0x000000c1c8c87221 */ /* 0x000fe20000010000 */
[----:B------:R-:W-:Y:S01]  /*8a20*/  FADD.FTZ R209, R209, R194 ;  /* 0x000000c2d1d17221 */ /* 0x000fe20000010000 */
[----:B------:R-:W-:Y:S01]  /*8a30*/  @!P1 PRMT R196, RZ, 0x654, R196 ;  /* 0x00000654ffc49816 */ /* 0x000fe200000000c4 */
[----:B------:R-:W-:Y:S02]  /*8a40*/  IMAD.MOV.U32 R186, RZ, RZ, R195 ;  /* 0x000000ffffba7224 */ /* 0x000fe400078e00c3 */
[----:B------:R-:W-:Y:S01]  /*8a50*/  FADD.FTZ R201, R201, R200 ;  /* 0x000000c8c9c97221 */ /* 0x000fe20000010000 */
[----:B------:R-:W-:Y:S01]  /*8a60*/  FADD.FTZ R212, R212, R209 ;  /* 0x000000d1d4d47221 */ /* 0x000fe20000010000 */
[----:B------:R-:W-:Y:S02]  /*8a70*/  MUFU.EX2 R176, R176 ;  /* 0x000000b000b07308 */ /* 0x000fe40000000800 */
[----:B------:R-:W-:Y:S01]  /*8a80*/  FADD.FTZ R202, R202, R201 ;  /* 0x000000c9caca7221 */ /* 0x000fe20000010000 */
[----:B------:R-:W-:-:S03]  /*8a90*/  FADD.FTZ R211, R211, R212 ;  /* 0x000000d4d3d37221 */ /* 0x000fc60000010000 */
[----:B------:R-:W-:Y:S01]  /*8aa0*/  FADD.FTZ R203, R203, R202 ;  /* 0x000000cacbcb7221 */ /* 0x000fe20000010000 */
[----:B------:R-:W-:Y:S01]  /*8ab0*/  FADD.FTZ R214, R214, R211 ;  /* 0x000000d3d6d67221 */ /* 0x000fe20000010000 */
[----:B------:R-:W1:Y:S01]  /*8ac0*/  MUFU.EX2 R177, R177 ;  /* 0x000000b100b17308 */ /* 0x000e620000000800 */
[----:B--2---:R-:W-:Y:S01]  /*8ad0*/  F2FP.BF16.F32.PACK_AB R163, R175, R174 ;  /* 0x000000aeafa3723e */ /* 0x004fe200000010ff */
[----:B------:R-:W-:Y:S01]  /*8ae0*/  FADD.FTZ R204, R204, R203 ;  /* 0x000000cbcccc7221 */ /* 0x000fe20000010000 */
[----:B------:R-:W-:-:S03]  /*8af0*/  FADD.FTZ R213, R213, R214 ;  /* 0x000000d6d5d57221 */ /* 0x000fc60000010000 */
[----:B------:R0:W-:Y:S01]  /*8b00*/  STSM.16.M88.4 [R191], R160 ;  /* 0x000000a0bf007844 */ /* 0x0001e20000000200 */
[----:B------:R-:W-:Y:S01]  /*8b10*/  FADD.FTZ R205, R205, R204 ;  /* 0x000000cccdcd7221 */ /* 0x000fe20000010000 */
[----:B------:R-:W-:Y:S01]  /*8b20*/  MUFU.EX2 R206, R206 ;  /* 0x000000ce00ce7308 */ /* 0x000fe20000000800 */
[----:B------:R-:W-:Y:S02]  /*8b30*/  FADD.FTZ R213, R216, R213 ;  /* 0x000000d5d8d57221 */ /* 0x000fe40000010000 */
[----:B------:R-:W-:Y:S02]  /*8b40*/  FADD.FTZ R168, R168, R205 ;  /* 0x000000cda8a87221 */ /* 0x000fe40000010000 */
[----:B------:R-:W-:Y:S02]  /*8b50*/  FADD.FTZ R170, R170, R213 ;  /* 0x000000d5aaaa7221 */ /* 0x000fe40000010000 */
[----:B------:R-:W-:Y:S01]  /*8b60*/  FADD.FTZ R169, R169, R168 ;  /* 0x000000a8a9a97221 */ /* 0x000fe20000010000 */
[----:B------:R-:W2:Y:S01]  /*8b70*/  MUFU.EX2 R181, R181 ;  /* 0x000000b500b57308 */ /* 0x000ea20000000800 */
[----:B-1----:R-:W-:Y:S01]  /*8b80*/  F2FP.BF16.F32.PACK_AB R164, R177, R176 ;  /* 0x000000b0b1a4723e */ /* 0x002fe200000010ff */
[----:B------:R-:W-:Y:S01]  /*8b90*/  FADD.FTZ R171, R171, R170 ;  /* 0x000000aaabab7221 */ /* 0x000fe20000010000 */
[----:B------:R-:W-:-:S03]  /*8ba0*/  FADD.FTZ R172, R172, R169 ;  /* 0x000000a9acac7221 */ /* 0x000fc60000010000 */
[----:B------:R-:W-:Y:S01]  /*8bb0*/  FADD.FTZ R174, R174, R171 ;  /* 0x000000abaeae7221 */ /* 0x000fe20000010000 */
[----:B------:R-:W-:Y:S01]  /*8bc0*/  FADD.FTZ R173, R173, R172 ;  /* 0x000000acadad7221 */ /* 0x000fe20000010000 */
[----:B------:R-:W-:Y:S02]  /*8bd0*/  MUFU.EX2 R178, R178 ;  /* 0x000000b200b27308 */ /* 0x000fe40000000800 */
[----:B------:R-:W-:Y:S01]  /*8be0*/  FADD.FTZ R175, R175, R174 ;  /* 0x000000aeafaf7221 */ /* 0x000fe20000010000 */
[----:B------:R-:W-:-:S04]  /*8bf0*/  FADD.FTZ R176, R176, R173 ;  /* 0x000000adb0b07221 */ /* 0x000fc80000010000 */
[----:B------:R-:W-:Y:S01]  /*8c00*/  FADD.FTZ R177, R177, R176 ;  /* 0x000000b0b1b17221 */ /* 0x000fe20000010000 */
[----:B------:R-:W1:Y:S01]  /*8c10*/  MUFU.EX2 R179, R179 ;  /* 0x000000b300b37308 */ /* 0x000e620000000800 */
[----:B--2---:R-:W-:Y:S02]  /*8c20*/  F2FP.BF16.F32.PACK_AB R166, R181, R206 ;  /* 0x000000ceb5a6723e */ /* 0x004fe400000010ff */
[----:B------:R-:W-:-:S04]  /*8c30*/  FADD.FTZ R206, R206, R177 ;  /* 0x000000b1cece7221 */ /* 0x000fc80000010000 */
[----:B------:R-:W-:Y:S01]  /*8c40*/  FADD.FTZ R193, R181, R206 ;  /* 0x000000ceb5c17221 */ /* 0x000fe20000010000 */
[----:B------:R-:W-:Y:S08]  /*8c50*/  MUFU.EX2 R182, R182 ;  /* 0x000000b600b67308 */ /* 0x000ff00000000800 */
[----:B------:R-:W2:Y:S01]  /*8c60*/  MUFU.EX2 R183, R183 ;  /* 0x000000b700b77308 */ /* 0x000ea20000000800 */
[----:B-1----:R-:W-:Y:S01]  /*8c70*/  F2FP.BF16.F32.PACK_AB R165, R179, R178 ;  /* 0x000000b2b3a5723e */ /* 0x002fe200000010ff */
[----:B------:R-:W-:-:S04]  /*8c80*/  FADD.FTZ R178, R178, R175 ;  /* 0x000000afb2b27221 */ /* 0x000fc80000010000 */
[----:B------:R-:W-:Y:S01]  /*8c90*/  FADD.FTZ R179, R179, R178 ;  /* 0x000000b2b3b37221 */ /* 0x000fe20000010000 */
[----:B--2---:R-:W-:-:S03]  /*8ca0*/  F2FP.BF16.F32.PACK_AB R167, R183, R182 ;  /* 0x000000b6b7a7723e */ /* 0x004fc600000010ff */
[----:B------:R-:W-:Y:S02]  /*8cb0*/  FADD.FTZ R182, R182, R179 ;  /* 0x000000b3b6b67221 */ /* 0x000fe40000010000 */
[----:B------:R0:W-:Y:S01]  /*8cc0*/  STSM.16.M88.4 [R192], R164 ;  /* 0x000000a4c0007844 */ /* 0x0001e20000000200 */
[----:B------:R-:W-:Y:S01]  /*8cd0*/  WARPGROUP.ARRIVE ;  /* 0x00000000000079c5 */ /* 0x000fe20000000000 */
[----:B------:R-:W-:-:S05]  /*8ce0*/  FADD.FTZ R194, R183, R182 ;  /* 0x000000b6b7c27221 */ /* 0x000fca0000010000 */
[----:B------:R-:W-:Y:S01]  /*8cf0*/  HGMMA.64x256x16.F32.BF16 R24, R152, gdesc[UR8].tnspB, R24, gsb0 ;  /* 0x43e0000898187df0 */ /* 0x000fe20008001818 */
[----:B------:R-:W-:Y:S01]  /*8d00*/  R2UR UR10, R208 ;  /* 0x00000000d00a72ca */ /* 0x000fe200000e0000 */
[----:B------:R-:W-:Y:S01]  /*8d10*/  UMOV UR11, 0x40000040 ;  /* 0x40000040000b7882 */ /* 0x000fe20000000000 */
[C---:B------:R-:W-:Y:S02]  /*8d20*/  VIADD R208, R215.reuse, 0x100 ;  /* 0x00000100d7d07836 */ /* 0x040fe40000000000 */
[----:B------:R-:W-:Y:S01]  /*8d30*/  VIADD R215, R215, 0x180 ;  /* 0x00000180d7d77836 */ /* 0x000fe20000000000 */
[----:B------:R-:W-:Y:S02]  /*8d40*/  WARPGROUP.DEPBAR.LE gsb0, 0x0 ;  /* 0x00008000000079c5 */ /* 0x000fe40000010000 */
[----:B------:R-:W-:-:S15]  /*8d50*/  WARPGROUP.ARRIVE ;  /* 0x00000000000079c5 */ /* 0x000fde0000000000 */
[----:B------:R-:W-:-:S05]  /*8d60*/  NOP ;  /* 0x0000000000007918 */ /* 0x000fca0000000000 */
[----:B------:R-:W-:Y:S01]  /*8d70*/  HGMMA.64x256x16.F32.BF16 R24, R156, gdesc[UR8].tnspB, R24, gsb0 ;  /* 0x43e000089c187df0 */ /* 0x000fe20008001818 */
[----:B------:R-:W-:Y:S01]  /*8d80*/  R2UR UR10, R208 ;  /* 0x00000000d00a72ca */ /* 0x000fe200000e0000 */
[----:B------:R-:W-:Y:S01]  /*8d90*/  UMOV UR11, 0x40000040 ;  /* 0x40000040000b7882 */ /* 0x000fe20000000000 */
[----:B------:R-:W-:Y:S01]  /*8da0*/  IMAD.MOV.U32 R208, RZ, RZ, R197 ;  /* 0x000000ffffd07224 */ /* 0x000fe200078e00c5 */
[----:B------:R-:W-:Y:S02]  /*8db0*/  WARPGROUP.DEPBAR.LE gsb0, 0x0 ;  /* 0x00008000000079c5 */ /* 0x000fe40000010000 */
[----:B------:R-:W-:-:S15]  /*8dc0*/  WARPGROUP.ARRIVE ;  /* 0x00000000000079c5 */ /* 0x000fde0000000000 */
[----:B------:R-:W-:-:S07]  /*8dd0*/  NOP ;  /* 0x0000000000007918 */ /* 0x000fce0000000000 */
[----:B------:R-:W-:Y:S01]  /*8de0*/  HGMMA.64x256x16.F32.BF16 R24, R160, gdesc[UR8].tnspB, R24, gsb0 ;  /* 0x43e00008a0187df0 */ /* 0x000fe20008001818 */
[----:B------:R-:W-:Y:S01]  /*8df0*/  R2UR UR10, R215 ;  /* 0x00000000d70a72ca */ /* 0x000fe200000e0000 */
[----:B------:R-:W-:Y:S01]  /*8e00*/  UMOV UR11, 0x40000040 ;  /* 0x40000040000b7882 */ /* 0x000fe20000000000 */
[----:B------:R-:W-:Y:S02]  /*8e10*/  WARPGROUP.DEPBAR.LE gsb0, 0x0 ;  /* 0x00008000000079c5 */ /* 0x000fe40000010000 */
[----:B------:R-:W-:-:S15]  /*8e20*/  WARPGROUP.ARRIVE ;  /* 0x00000000000079c5 */ /* 0x000fde0000000000 */
[----:B------:R-:W-:-:S08]  /*8e30*/  NOP ;  /* 0x0000000000007918 */ /* 0x000fd00000000000 */
        /* <DEDUP_REMOVED lines=10> */
[----:B------:R0:W-:Y:S01]  /*8ee0*/  @!P1 SYNCS.ARRIVE.TRANS64.RED.A1T0 RZ, [R196+URZ], RZ ;  /* 0x000000ffc4ff99a7 */ /* 0x0001e2000810043f */
[----:B------:R-:W-:Y:S05]  /*8ef0*/  @P2 BRA `(.L_x_220) ;  /* 0xffffffd000d42947 */ /* 0x000fea000383ffff */
[----:B0-----:R-:W-:Y:S02]  /*8f00*/  IMAD.SHL.U32 R152, R197, 0x40, RZ ;  /* 0x00000040c5987824 */ /* 0x001fe400078e00ff */
[----:B------:R-:W-:Y:S02]  /*8f10*/  IMAD.MOV.U32 R187, RZ, RZ, R180 ;  /* 0x000000ffffbb7224 */ /* 0x000fe400078e00b4 */
[----:B------:R-:W-:-:S07]  /*8f20*/  IMAD.MOV.U32 R186, RZ, RZ, R195 ;  /* 0x000000ffffba7224 */ /* 0x000fce00078e00c3 */
.L_x_211:
[----:B------:R-:W0:Y:S01]  /*8f30*/  SHFL.BFLY PT, R2, R193, 0x2, 0x1f ;  /* 0x0c401f00c1027f89 */ /* 0x000e2200000e0000 */
[----:B------:R-:W-:Y:S08]  /*8f40*/  BAR.ARV 0x8, 0x100 ;  /* 0x0204000000007b1d */ /* 0x000ff00000002000 */
[----:B------:R-:W-:Y:S01]  /*8f50*/  BAR.SYNC.DEFER_BLOCKING 0xf, 0x100 ;  /* 0x03c4000000007b1d */ /* 0x000fe20000010000 */
[----:B------:R-:W-:Y:S01]  /*8f60*/  ISETP.NE.AND P0, PT, R0, RZ, PT ;  /* 0x000000ff0000720c */ /* 0x000fe20003f05270 */
[----:B------:R-:W-:-:S02]  /*8f70*/  IMAD.MOV.U32 R0, RZ, RZ, RZ ;  /* 0x000000ffff007224 */ /* 0x000fc400078e00ff */
[----:B------:R-:W-:Y:S02]  /*8f80*/  IMAD.IADD R3, R3, 0x1, R152 ;  /* 0x0000000103037824 */ /* 0x000fe400078e0298 */
[----:B------:R-:W1:Y:S01]  /*8f90*/  SHFL.BFLY PT, R7, R194, 0x2, 0x1f ;  /* 0x0c401f00c2077f89 */ /* 0x000e6200000e0000 */
[----:B0-----:R-:W-:-:S07]  /*8fa0*/  FADD.FTZ R2, R2, R193 ;  /* 0x000000c102027221 */ /* 0x001fce0000010000 */
[----:B------:R-:W-:Y:S01]  /*8fb0*/  @!P0 IMAD R3, R3, 0x4, R184 ;  /* 0x0000000403038824 */ /* 0x000fe200078e02b8 */
[----:B------:R-:W0:Y:S01]  /*8fc0*/  SHFL.BFLY PT, R5, R2, 0x1, 0x1f ;  /* 0x0c201f0002057f89 */ /* 0x000e2200000e0000 */
[----:B-1----:R-:W-:-:S05]  /*8fd0*/  FADD.FTZ R7, R7, R194 ;  /* 0x000000c207077221 */ /* 0x002fca0000010000 */
[----:B------:R-:W1:Y:S01]  /*8fe0*/  SHFL.BFLY PT, R4, R7, 0x1, 0x1f ;  /* 0x0c201f0007047f89 */ /* 0x000e6200000e0000 */
[----:B0-----:R-:W-:-:S05]  /*8ff0*/  FADD.FTZ R5, R2, R5 ;  /* 0x0000000502057221 */ /* 0x001fca0000010000 */
[----:B------:R-:W-:-:S13]  /*9000*/  FSETP.NE.FTZ.AND P1, PT, R5, RZ, PT ;  /* 0x000000ff0500720b */ /* 0x000fda0003f35000 */
[----:B------:R-:W0:Y:S01]  /*9010*/  @P1 MUFU.LG2 R2, R5 ;  /* 0x0000000500021308 */ /* 0x000e220000000c00 */
[----:B-1----:R-:W-:Y:S01]  /*9020*/  FADD.FTZ R8, R7, R4 ;  /* 0x0000000407087221 */ /* 0x002fe20000010000 */
[----:B------:R-:W-:Y:S02]  /*9030*/  IMAD.MOV.U32 R4, RZ, RZ, RZ ;  /* 0x000000ffff047224 */ /* 0x000fe400078e00ff */
[----:B------:R-:W-:Y:S02]  /*9040*/  IMAD.U32 R7, RZ, RZ, UR6 ;  /* 0x00000006ff077e24 */ /* 0x000fe4000f8e00ff */
[----:B------:R-:W-:Y:S02]  /*9050*/  FSETP.NE.FTZ.AND P2, PT, R8, RZ, PT ;  /* 0x000000ff0800720b */ /* 0x000fe40003f55000 */
[----:B------:R1:W2:Y:S01]  /*9060*/  @P1 MUFU.RCP R4, R5 ;  /* 0x0000000500041308 */ /* 0x0002a20000001000 */
[----:B0-----:R-:W-:Y:S01]  /*9070*/  @P1 FMUL.FTZ R2, R2, 0.69314718246459960938 ;  /* 0x3f31721802021820 */ /* 0x001fe20000410000 */
[----:B-1----:R-:W-:-:S09]  /*9080*/  IMAD.MOV.U32 R5, RZ, RZ, -0x800000 ;  /* 0xff800000ff057424 */ /* 0x002fd200078e00ff */
[----:B------:R-:W0:Y:S01]  /*9090*/  @P2 MUFU.RCP R0, R8 ;  /* 0x0000000800002308 */ /* 0x000e220000001000 */
[----:B------:R-:W-:Y:S01]  /*90a0*/  @P2 FMUL.FTZ R7, R7, 0.69314718246459960938 ;  /* 0x3f31721807072820 */ /* 0x000fe20000410000 */
[----:B--2---:R-:W-:Y:S01]  /*90b0*/  @!P0 STS [R3+0x38400], R4 ;  /* 0x0384000403008388 */ /* 0x004fe20000000800 */
[----:B------:R-:W-:-:S05]  /*90c0*/  FMUL.FTZ R24, R24, R4 ;  /* 0x0000000418187220 */ /* 0x000fca0000410000 */
[----:B------:R-:W1:Y:S01]  /*90d0*/  @P2 MUFU.LG2 R6, R8 ;  /* 0x0000000800062308 */ /* 0x000e620000000c00 */
        /* <DEDUP_REMOVED lines=8> */
[----:B0-----:R0:W-:Y:S01]  /*9160*/  @!P0 STS [R3+0x38420], R0 ;  /* 0x0384200003008388 */ /* 0x0011e20000000800 */
[-C--:B------:R-:W-:Y:S01]  /*9170*/  FMUL.FTZ R41, R41, R4.reuse ;  /* 0x0000000429297220 */ /* 0x080fe20000410000 */
[-C--:B------:R-:W-:Y:S01]  /*9180*/  FMUL.FTZ R44, R44, R4.reuse ;  /* 0x000000042c2c7220 */ /* 0x080fe20000410000 */
[-C--:B------:R-:W-:Y:S01]  /*9190*/  FMUL.FTZ R45, R45, R4.reuse ;  /* 0x000000042d2d7220 */ /* 0x080fe20000410000 */
[-C--:B------:R-:W-:Y:S01]  /*91a0*/  FMUL.FTZ R48, R48, R4.reuse ;  /* 0x0000000430307220 */ /* 0x080fe20000410000 */
[-C--:B------:R-:W-:Y:S01]  /*91b0*/  FMUL.FTZ R49, R49, R4.reuse ;  /* 0x0000000431317220 */ /* 0x080fe20000410000 */
[-C--:B------:R-:W-:Y:S01]  /*91c0*/  FMUL.FTZ R52, R52, R4.reuse ;  /* 0x0000000434347220 */ /* 0x080fe20000410000 */
[-C--:B------:R-:W-:Y:S01]  /*91d0*/  FMUL.FTZ R53, R53, R4.reuse ;  /* 0x0000000435357220 */ /* 0x080fe20000410000 */
[----:B-1----:R-:W-:Y:S01]  /*91e0*/  @P2 FMUL.FTZ R6, R6, 0.69314718246459960938 ;  /* 0x3f31721806062820 */ /* 0x002fe20000410000 */
[----:B------:R-:W-:Y:S01]  /*91f0*/  FMUL.FTZ R56, R56, R4 ;  /* 0x0000000438387220 */ /* 0x000fe20000410000 */
[----:B0-----:R-:W-:-:S02]  /*9200*/  IMAD.U32 R3, RZ, RZ, UR6 ;  /* 0x00000006ff037e24 */ /* 0x001fc4000f8e00ff */
[-C--:B------:R-:W-:Y:S01]  /*9210*/  FMUL.FTZ R57, R57, R4.reuse ;  /* 0x0000000439397220 */ /* 0x080fe20000410000 */
[-C--:B------:R-:W-:Y:S01]  /*9220*/  FMUL.FTZ R60, R60, R4.reuse ;  /* 0x000000043c3c7220 */ /* 0x080fe20000410000 */
[-C--:B------:R-:W-:Y:S01]  /*9230*/  FMUL.FTZ R61, R61, R4.reuse ;  /* 0x000000043d3d7220 */ /* 0x080fe20000410000 */
[----:B------:R-:W-:Y:S01]  /*9240*/  @P1 FMUL.FTZ R3, R3, 0.69314718246459960938 ;  /* 0x3f31721803031820 */ /* 0x000fe20000410000 */
        /* <DEDUP_REMOVED lines=44> */
[----:B------:R-:W-:Y:S01]  /*9510*/  IMAD.MOV.U32 R4, RZ, RZ, -0x800000 ;  /* 0xff800000ff047424 */ /* 0x000fe200078e00ff */
        /* <DEDUP_REMOVED lines=68> */
.L_x_196:
[----:B------:R-:W-:Y:S05]  /*9960*/  @P0 BRA `(.L_x_221) ;  /* 0x0000002400180947 */ /* 0x000fea0003800000 */
[----:B------:R-:W2:Y:S01]  /*9970*/  LDL R156, [R1] ;  /* 0x00000000019c7983 */ /* 0x000ea20000100800 */
[----:B------:R-:W1:Y:S01]  /*9980*/  S2UR UR5, SR_CgaCtaId ;  /* 0x00000000000579c3 */ /* 0x000e620000008800 */
[----:B------:R-:W-:Y:S01]  /*9990*/  UMOV UR4, 0x400 ;  /* 0x0000040000047882 */ /* 0x000fe20000000000 */
[----:B------:R-:W3:Y:S06]  /*99a0*/  S2R R0, SR_TID.X ;  /* 0x0000000000007919 */ /* 0x000eec0000002100 */
[----:B------:R-:W4:Y:S08]  /*99b0*/  S2UR UR6, SR_CTAID.Y ;  /* 0x00000000000679c3 */ /* 0x000f300000002600 */
[----:B------:R-:W4:Y:S08]  /*99c0*/  LDC R3, c[0x0][0xd50] ;  /* 0x00035400ff037b82 */ /* 0x000f300000000800 */
[----:B------:R-:W5:Y:S01]  /*99d0*/  LDC R6, c[0x0][0xce8] ;  /* 0x00033a00ff067b82 */ /* 0x000f620000000800 */
[----:B-1----:R-:W-:-:S04]  /*99e0*/  ULEA UR4, UR5, UR4, 0x18 ;  /* 0x0000000405047291 */ /* 0x002fc8000f8ec03f */
[----:B------:R-:W-:-:S04]  /*99f0*/  UIADD3 UR4, UR4, 0x38820, URZ ;  /* 0x0003882004047890 */ /* 0x000fc8000fffe03f */
[----:B------:R-:W-:Y:S01]  /*9a00*/  UPRMT UR4, URZ, 0x654, UR4 ;  /* 0x000006543f047896 */ /* 0x000fe20008000004 */
[----:B------:R-:W-:Y:S01]  /*9a10*/  BAR.SYNC.DEFER_BLOCKING 0x1, 0x100 ;  /* 0x0044000000007b1d */ /* 0x000fe20000010000 */
[----:B---3--:R-:W-:-:S05]  /*9a20*/  VIADD R22, R0, 0xffffff80 ;  /* 0xffffff8000167836 */ /* 0x008fca0000000000 */
[----:B------:R-:W-:-:S04]  /*9a30*/  SHF.R.S32.HI R19, RZ, 0x1f, R22 ;  /* 0x0000001fff137819 */ /* 0x000fc80000011416 */
[----:B------:R-:W-:-:S04]  /*9a40*/  LEA.HI R9, R19, R22, RZ, 0x7 ;  /* 0x0000001613097211 */ /* 0x000fc800078f38ff */
[----:B------:R-:W-:Y:S02]  /*9a50*/  SHF.R.S32.HI R0, RZ, 0x7, R9 ;  /* 0x00000007ff007819 */ /* 0x000fe40000011409 */
[----:B------:R-:W-:Y:S02]  /*9a60*/  LOP3.LUT R7, R9, 0xffffff80, RZ, 0xc0, !PT ;  /* 0xffffff8009077812 */ /* 0x000fe400078ec0ff */
[----:B-----5:R-:W-:Y:S01]  /*9a70*/  ISETP.NE.AND P1, PT, R6, 0x1, PT ;  /* 0x000000010600780c */ /* 0x020fe20003f25270 */
[----:B------:R-:W1:Y:S02]  /*9a80*/  SHFL.IDX PT, R10, R0, RZ, 0x1f ;  /* 0x00001fff000a7589 */ /* 0x000e6400000e0000 */
[----:B0-----:R-:W-:Y:S01]  /*9a90*/  IMAD.IADD R8, R22, 0x1, -R7 ;  /* 0x0000000116087824 */ /* 0x001fe200078e0a07 */
[----:B------:R-:W-:Y:S04]  /*9aa0*/  SYNCS.ARRIVE.TRANS64.RED.A1T0 RZ, [UR4], RZ ;  /* 0x000000ffffff79a7 */ /* 0x000fe80008100404 */
[----:B------:R-:W-:-:S04]  /*9ab0*/  SHF.R.S32.HI R155, RZ, 0x1f, R8 ;  /* 0x0000001fff9b7819 */ /* 0x000fc80000011408 */
[----:B------:R-:W-:-:S04]  /*9ac0*/  LEA.HI R7, R155, R8, RZ, 0x2 ;  /* 0x000000089b077211 */ /* 0x000fc800078f10ff */
[----:B------:R-:W-:Y:S02]  /*9ad0*/  SHF.R.S32.HI R154, RZ, 0x2, R7 ;  /* 0x00000002ff9a7819 */ /* 0x000fe40000011407 */
[----:B-1----:R-:W-:Y:S02]  /*9ae0*/  ISETP.NE.AND P0, PT, R10, RZ, PT ;  /* 0x000000ff0a00720c */ /* 0x002fe40003f05270 */
[----:B--2---:R-:W-:-:S13]  /*9af0*/  R2UR UR7, R156 ;  /* 0x000000009c0772ca */ /* 0x004fda00000e0000 */
[----:B------:R-:W-:-:S04]  /*9b00*/  IMAD R2, RZ, RZ, -UR7 ;  /* 0x80000007ff027e24 */ /* 0x000fc8000f8e02ff */
[----:B----4-:R-:W-:Y:S01]  /*9b10*/  IMAD R2, R3, R2, UR6 ;  /* 0x0000000603027e24 */ /* 0x010fe2000f8e0202 */
[----:B------:R-:W-:-:S04]  /*9b20*/  USHF.R.S32.HI UR6, URZ, 0x1f, UR7 ;  /* 0x0000001f3f067899 */ /* 0x000fc80008011407 */
[----:B------:R-:W-:Y:S01]  /*9b30*/  SHF.R.S32.HI R3, RZ, 0x1f, R2 ;  /* 0x0000001fff037819 */ /* 0x000fe20000011402 */
[----:B------:R-:W-:Y:S07]  /*9b40*/  @P0 BRA `(.L_x_222) ;  /* 0x00000004004c0947 */ /* 0x000fee0003800000 */
[----:B------:R-:W0:Y:S01]  /*9b50*/  LDC R18, c[0x0][0xce8] ;  /* 0x00033a00ff127b82 */ /* 0x000e220000000800 */
[----:B------:R-:W-:Y:S01]  /*9b60*/  LOP3.LUT R9, R9, 0xffffff80, RZ, 0xc0, !PT ;  /* 0xffffff8009097812 */ /* 0x000fe200078ec0ff */
[----:B------:R-:W1:Y:S01]  /*9b70*/  S2R R14, SR_CTAID.X ;  /* 0x00000000000e7919 */ /* 0x000e620000002500 */
[----:B------:R-:W-:Y:S01]  /*9b80*/  R2UR UR10, R156 ;  /* 0x000000009c0a72ca */ /* 0x000fe200000e0000 */
[----:B------:R-:W-:Y:S02]  /*9b90*/  ULDC.64 UR4, c[0x0][0xcd0] ;  /* 0x0003340000047ab9 */ /* 0x000fe40000000a00 */
[----:B------:R-:W-:Y:S01]  /*9ba0*/  IMAD.IADD R23, R22, 0x1, -R9 ;  /* 0x0000000116177824 */ /* 0x000fe200078e0a09 */
[----:B------:R-:W-:Y:S01]  /*9bb0*/  LEA.HI R9, R19, R22, RZ, 0x2 ;  /* 0x0000001613097211 */ /* 0x000fe200078f10ff */
[----:B------:R-:W2:Y:S03]  /*9bc0*/  S2UR UR7, SR_CTAID.Z ;  /* 0x00000000000779c3 */ /* 0x000ea60000002700 */
[----:B------:R-:W-:-:S02]  /*9bd0*/  SHF.R.S32.HI R12, RZ, 0x1f, R23 ;  /* 0x0000001fff0c7819 */ /* 0x000fc40000011417 */
[----:B------:R-:W-:Y:S02]  /*9be0*/  LOP3.LUT R9, R9, 0xfffffffc, RZ, 0xc0, !PT ;  /* 0xfffffffc09097812 */ /* 0x000fe400078ec0ff */
[CC--:B------:R-:W-:Y:S01]  /*9bf0*/  LEA.HI R152, R12.reuse, R23.reuse, RZ, 0x2 ;  /* 0x000000170c987211 */ /* 0x0c0fe200078f10ff */
[----:B------:R-:W3:Y:S01]  /*9c00*/  LDC.64 R20, c[0x0][0xcd8] ;  /* 0x00033600ff147b82 */ /* 0x000ee20000000a00 */
[----:B------:R-:W-:Y:S01]  /*9c10*/  LEA.HI R12, R12, R23, RZ, 0x5 ;  /* 0x000000170c0c7211 */ /* 0x000fe200078f28ff */
[----:B------:R-:W-:Y:S01]  /*9c20*/  IMAD.IADD R9, R22, 0x1, -R9 ;  /* 0x0000000116097824 */ /* 0x000fe200078e0a09 */
[--C-:B------:R-:W-:Y:S01]  /*9c30*/  SHF.R.S32.HI R10, RZ, 0x2, R152.reuse ;  /* 0x00000002ff0a7819 */ /* 0x100fe20000011498 */
[----:B------:R-:W-:Y:S01]  /*9c40*/  UIMAD.WIDE.U32 UR8, UR10, UR4, URZ ;  /* 0x000000040a0872a5 */ /* 0x000fe2000f8e003f */
[----:B------:R-:W-:Y:S01]  /*9c50*/  SHF.R.S32.HI R11, RZ, 0x1f, R152 ;  /* 0x0000001fff0b7819 */ /* 0x000fe20000011498 */
[----:B------:R-:W-:Y:S01]  /*9c60*/  UIMAD UR4, UR6, UR4, URZ ;  /* 0x00000004060472a4 */ /* 0x000fe2000f8e023f */
[----:B------:R-:W-:-:S02]  /*9c70*/  SHF.R.S32.HI R12, RZ, 0x5, R12 ;  /* 0x00000005ff0c7819 */ /* 0x000fc4000001140c */
[----:B0-----:R-:W-:Y:S01]  /*9c80*/  ISETP.NE.AND P0, PT, R18, 0x1, PT ;  /* 0x000000011200780c */ /* 0x001fe20003f05270 */
[----:B------:R-:W-:Y:S01]  /*9c90*/  UIMAD UR4, UR10, UR5, UR4 ;  /* 0x000000050a0472a4 */ /* 0x000fe2000f8e0204 */
[----:B------:R-:W-:Y:S02]  /*9ca0*/  LEA.HI R11, R11, R10, RZ, 0x3 ;  /* 0x0000000a0b0b7211 */ /* 0x000fe400078f18ff */
[----:B------:R-:W-:Y:S01]  /*9cb0*/  LOP3.LUT R152, R152, 0x7ffffffc, RZ, 0xc0, !PT ;  /* 0x7ffffffc98987812 */ /* 0x000fe200078ec0ff */
[----:B------:R-:W-:Y:S01]  /*9cc0*/  UIADD3 UR4, UR9, UR4, URZ ;  /* 0x0000000409047290 */ /* 0x000fe2000fffe03f */
[----:B------:R-:W-:Y:S01]  /*9cd0*/  LOP3.LUT R11, R11, 0xfffffff8, RZ, 0xc0, !PT ;  /* 0xfffffff80b0b7812 */ /* 0x000fe200078ec0ff */
[----:B--2---:R-:W-:Y:S02]  /*9ce0*/  USHF.R.S32.HI UR5, URZ, 0x1f, UR7 ;  /* 0x0000001f3f057899 */ /* 0x004fe40008011407 */
[----:B------:R-:W-:Y:S01]  /*9cf0*/  IMAD.IADD R152, R23, 0x1, -R152 ;  /* 0x0000000117987824 */ /* 0x000fe200078e0a98 */
[----:B------:R-:W-:Y:S01]  /*9d00*/  ULDC.64 UR10, c[0x0][0x208] ;  /* 0x00008200000a7ab9 */ /* 0x000fe20000000a00 */
[----:B------:R-:W-:Y:S01]  /*9d10*/  IMAD.IADD R11, R10, 0x1, -R11 ;  /* 0x000000010a0b7824 */ /* 0x000fe200078e0a0b */
[----:B------:R-:W-:Y:S01]  /*9d20*/  LEA.HI R10, R9, R9, RZ, 0x1 ;  /* 0x00000009090a7211 */ /* 0x000fe200078f08ff */
[----:B------:R-:W0:Y:S01]  /*9d30*/  @P0 LDC R16, c[0x0][0xcec] ;  /* 0x00033b00ff100b82 */ /* 0x000e220000000800 */
[----:B------:R-:W-:-:S02]  /*9d40*/  IMAD.SHL.U32 R152, R152, 0x2, RZ ;  /* 0x0000000298987824 */ /* 0x000fc400078e00ff */
[----:B------:R-:W-:Y:S01]  /*9d50*/  LOP3.LUT R10, R10, 0x1ffffffe, RZ, 0xc0, !PT ;  /* 0x1ffffffe0a0a7812 */ /* 0x000fe200078ec0ff */
[----:B------:R-:W-:Y:S02]  /*9d60*/  IMAD R153, R12, 0x10, R11 ;  /* 0x000000100c997824 */ /* 0x000fe400078e020b */
[----:B---3--:R-:W-:Y:S02]  /*9d70*/  IMAD R12, R20, UR5, RZ ;  /* 0x00000005140c7c24 */ /* 0x008fe4000f8e02ff */
[----:B------:R-:W2:Y:S01]  /*9d80*/  @P0 LDC R17, c[0x0][0xcf0] ;  /* 0x00033c00ff110b82 */ /* 0x000ea20000000800 */
[----:B------:R-:W-:Y:S02]  /*9d90*/  IMAD.IADD R9, R9, 0x1, -R10 ;  /* 0x0000000109097824 */ /* 0x000fe400078e0a0a */
[----:B------:R-:W-:Y:S02]  /*9da0*/  IMAD R15, R21, UR7, R12 ;  /* 0x00000007150f7c24 */ /* 0x000fe4000f8e020c */
[----:B------:R-:W-:-:S02]  /*9db0*/  IMAD R9, R9, 0x8, R153 ;  /* 0x0000000809097824 */ /* 0x000fc400078e0299 */
[----:B------:R-:W-:Y:S02]  /*9dc0*/  IMAD.U32 R11, RZ, RZ, UR9 ;  /* 0x00000009ff0b7e24 */ /* 0x000fe4000f8e00ff */
[----:B-1----:R-:W-:Y:S02]  /*9dd0*/  IMAD R9, R14, 0x40, R9 ;  /* 0x000000400e097824 */ /* 0x002fe400078e0209 */
[----:B------:R-:W-:Y:S02]  /*9de0*/  IMAD.U32 R10, RZ, RZ, UR8 ;  /* 0x00000008ff0a7e24 */ /* 0x000fe4000f8e00ff */
[----:B------:R-:W-:Y:S01]  /*9df0*/  IMAD.U32 R11, RZ, RZ, UR4 ;  /* 0x00000004ff0b7e24 */ /* 0x000fe2000f8e00ff */
[----:B------:R-:W-:Y:S01]  /*9e00*/  ULDC.64 UR4, c[0x0][0xce0] ;  /* 0x0003380000047ab9 */ /* 0x000fe20000000a00 */
[----:B------:R-:W-:Y:S02]  /*9e10*/  IMAD.MOV.U32 R13, RZ, RZ, R9 ;  /* 0x000000ffff0d7224 */ /* 0x000fe400078e0009 */
[----:B0-----:R-:W-:-:S04]  /*9e20*/  @P0 IMAD.HI.U32 R12, R9, R16, RZ ;  /* 0x00000010090c0227 */ /* 0x001fc800078e00ff */
[----:B------:R-:W-:Y:S01]  /*9e30*/  IMAD.WIDE.U32 R10, R20, UR7, R10 ;  /* 0x00000007140a7c25 */ /* 0x000fe2000f8e000a */
[----:B--2---:R-:W-:-:S03]  /*9e40*/  @P0 SHF.R.U32.HI R13, RZ, R17, R12 ;  /* 0x00000011ff0d0219 */ /* 0x004fc6000001160c */
[----:B------:R-:W-:Y:S02]  /*9e50*/  IMAD.IADD R11, R11, 0x1, R15 ;  /* 0x000000010b0b7824 */ /* 0x000fe400078e020f */
[----:B------:R-:W-:Y:S02]  /*9e60*/  IMAD R15, R3, UR4, RZ ;  /* 0x00000004030f7c24 */ /* 0x000fe4000f8e02ff */
[----:B------:R-:W-:Y:S02]  /*9e70*/  IMAD.MOV R12, RZ, RZ, -R13 ;  /* 0x000000ffff0c7224 */ /* 0x000fe400078e0a0d */
[----:B------:R-:W-:-:S04]  /*9e80*/  IMAD.WIDE.U32 R10, R2, UR4, R10 ;  /* 0x00000004020a7c25 */ /* 0x000fc8000f8e000a */
[----:B------:R-:W-:Y:S01]  /*9e90*/  IMAD R9, R18, R12, R9 ;  /* 0x0000000c12097224 */ /* 0x000fe200078e0209 */
[----:B------:R-:W-:Y:S01]  /*9ea0*/  IADD3 R10, P0, R13, R10, RZ ;  /* 0x0000000a0d0a7210 */ /* 0x000fe20007f1e0ff */
[----:B------:R-:W-:Y:S01]  /*9eb0*/  IMAD R16, R2, UR5, R15 ;  /* 0x0000000502107c24 */ /* 0x000fe2000f8e020f */
[----:B------:R-:W-:Y:S01]  /*9ec0*/  SHF.R.S32.HI R15, RZ, 0x1f, R13 ;  /* 0x0000001fff0f7819 */ /* 0x000fe2000001140d */
[----:B------:R-:W-:Y:S01]  /*9ed0*/  ULDC.64 UR4, c[0x0][0xcc8] ;  /* 0x0003320000047ab9 */ /* 0x000fe20000000a00 */
[----:B------:R-:W-:Y:S02]  /*9ee0*/  SHF.R.S32.HI R12, RZ, 0x1f, R9 ;  /* 0x0000001fff0c7819 */ /* 0x000fe40000011409 */
[----:B------:R-:W-:-:S03]  /*9ef0*/  IADD3.X R11, R15, R11, R16, P0, !PT ;  /* 0x0000000b0f0b7210 */ /* 0x000fc600007fe410 */
[----:B------:R-:W-:Y:S02]  /*9f00*/  IMAD R12, R12, UR4, RZ ;  /* 0x000000040c0c7c24 */ /* 0x000fe4000f8e02ff */
[----:B------:R-:W-:-:S04]  /*9f10*/  IMAD.WIDE.U32 R10, R9, UR4, R10 ;  /* 0x00000004090a7c25 */ /* 0x000fc8000f8e000a */
[----:B------:R-:W-:Y:S01]  /*9f20*/  IMAD R9, R9, UR5, R12 ;  /* 0x0000000509097c24 */ /* 0x000fe2000f8e020c */
[----:B------:R-:W-:Y:S01]  /*9f30*/  LEA.HI R12, R0, R0, RZ, 0x1 ;  /* 0x00000000000c7211 */ /* 0x000fe200078f08ff */
[----:B------:R-:W-:Y:S02]  /*9f40*/  ULDC.64 UR4, c[0x0][0xca8] ;  /* 0x00032a0000047ab9 */ /* 0x000fe40000000a00 */
[----:B------:R-:W-:Y:S01]  /*9f50*/  IMAD.IADD R9, R11, 0x1, R9 ;  /* 0x000000010b097824 */ /* 0x000fe200078e0209 */
[----:B------:R-:W-:Y:S01]  /*9f60*/  LEA R16, P0, R10, UR4, 0x2 ;  /* 0x000000040a107c11 */ /* 0x000fe2000f8010ff */
[----:B------:R-:W-:Y:S01]  /*9f70*/  ULDC UR4, c[0x0][0xb88] ;  /* 0x0002e20000047ab9 */ /* 0x000fe20000000800 */
[----:B------:R-:W-:Y:S02]  /*9f80*/  LOP3.LUT R11, R12, 0xfffffe, RZ, 0xc0, !PT ;  /* 0x00fffffe0c0b7812 */ /* 0x000fe400078ec0ff */
[----:B------:R-:W-:Y:S01]  /*9f90*/  LEA.HI.X R17, R10, UR5, R9, 0x2, P0 ;  /* 0x000000050a117c11 */ /* 0x000fe200080f1409 */
[----:B------:R-:W-:Y:S01]  /*9fa0*/  SHFL.IDX PT, R12, R16, 0x1, 0x1c1f ;  /* 0x003c1f00100c7f89 */ /* 0x000fe200000e0000 */
[----:B------:R-:W-:-:S02]  /*9fb0*/  IMAD R9, R14, 0x40, R153 ;  /* 0x000000400e097824 */ /* 0x000fc400078e0299 */
[----:B------:R-:W-:Y:S01]  /*9fc0*/  IMAD.IADD R15, R0, 0x1, -R11 ;  /* 0x00000001000f7824 */ /* 0x000fe200078e0a0b */
[----:B------:R-:W-:Y:S01]  /*9fd0*/  SHFL.IDX PT, R10, R16, RZ, 0x1c1f ;  /* 0x001c1fff100a7589 */ /* 0x000fe200000e0000 */
[----:B------:R-:W-:Y:S02]  /*9fe0*/  IMAD R14, R18, UR4, RZ ;  /* 0x00000004120e7c24 */ /* 0x000fe4000f8e02ff */
[----:B------:R-:W-:Y:S01]  /*9ff0*/  IMAD.U32 R15, R15, -0x100, RZ ;  /* 0xffffff000f0f7824 */ /* 0x000fe200078e00ff */
[----:B------:R-:W0:Y:S04]  /*a000*/  SHFL.IDX PT, R11, R17, RZ, 0x1c1f ;  /* 0x001c1fff110b7589 */ /* 0x000e2800000e0000 */
[----:B------:R-:W1:Y:S01]  /*a010*/  SHFL.IDX PT, R13, R17, 0x1, 0x1c1f ;  /* 0x003c1f00110d7f89 */ /* 0x000e6200000e0000 */
[----:B------:R-:W-:Y:S01]  /*a020*/  ISETP.NE.AND P0, PT, R152, R15, PT ;  /* 0x0000000f9800720c */ /* 0x000fe20003f05270 */
[----:B------:R-:W-:-:S03]  /*a030*/  VIADD R15, R9, 0x8 ;  /* 0x00000008090f7836 */ /* 0x000fc60000000000 */
[-C--:B------:R-:W-:Y:S02]  /*a040*/  ISETP.GE.OR P2, PT, R9, R14.reuse, P0 ;  /* 0x0000000e0900720c */ /* 0x080fe40000746670 */
[----:B------:R-:W-:-:S11]  /*a050*/  ISETP.GE.OR P0, PT, R15, R14, P0 ;  /* 0x0000000e0f00720c */ /* 0x000fd60000706670 */
[----:B0-----:R0:W-:Y:S04]  /*a060*/  @!P2 ST.E desc[UR10][R10.64], R5 ;  /* 0x000000050a00a985 */ /* 0x0011e8000c10190a */
[----:B-1----:R0:W-:Y:S02]  /*a070*/  @!P0 ST.E desc[UR10][R12.64], R4 ;  /* 0x000000040c008985 */ /* 0x0021e4000c10190a */
.L_x_222:
[----:B------:R-:W1:Y:S01]  /*a080*/  S2R R14, SR_CTAID.X ;  /* 0x00000000000e7919 */ /* 0x000e620000002500 */
[----:B------:R-:W-:Y:S01]  /*a090*/  LEA.HI R19, R19, R22, RZ, 0x2 ;  /* 0x0000001613137211 */ /* 0x000fe200078f10ff */
[----:B------:R-:W2:Y:S01]  /*a0a0*/  S2UR UR7, SR_CTAID.Z ;  /* 0x00000000000779c3 */ /* 0x000ea20000002700 */
[----:B0-----:R-:W-:Y:S01]  /*a0b0*/  SHF.R.S32.HI R5, RZ, 0x1f, R7 ;  /* 0x0000001fff057819 */ /* 0x001fe20000011407 */
[----:B------:R-:W-:Y:S01]  /*a0c0*/  ULDC.64 UR8, c[0x0][0xc38] ;  /* 0x00030e0000087ab9 */ /* 0x000fe20000000a00 */
[----:B------:R-:W-:Y:S01]  /*a0d0*/  LOP3.LUT R19, R19, 0xfffffffc, RZ, 0xc0, !PT ;  /* 0xfffffffc13137812 */ /* 0x000fe200078ec0ff */
[----:B------:R-:W-:Y:S01]  /*a0e0*/  UIMAD UR6, UR6, UR8, URZ ;  /* 0x00000008060672a4 */ /* 0x000fe2000f8e023f */
[----:B------:R-:W-:Y:S01]  /*a0f0*/  LEA.HI R5, R5, R154, RZ, 0x3 ;  /* 0x0000009a05057211 */ /* 0x000fe200078f18ff */
[----:B------:R-:W-:Y:S01]  /*a100*/  BSSY B0, `(.L_x_223) ;  /* 0x0000103000007945 */ /* 0x000fe20003800000 */
[----:B------:R-:W-:Y:S01]  /*a110*/  R2UR UR10, R156 ;  /* 0x000000009c0a72ca */ /* 0x000fe200000e0000 */
[----:B------:R-:W-:Y:S01]  /*a120*/  IMAD.IADD R19, R22, 0x1, -R19 ;  /* 0x0000000116137824 */ /* 0x000fe200078e0a13 */
[----:B------:R-:W0:Y:S01]  /*a130*/  LDC.64 R12, c[0x0][0xc40] ;  /* 0x00031000ff0c7b82 */ /* 0x000e220000000a00 */
[----:B------:R-:W-:-:S02]  /*a140*/  LOP3.LUT R5, R5, 0xfffffff8, RZ, 0xc0, !PT ;  /* 0xfffffff805057812 */ /* 0x000fc400078ec0ff */
[----:B------:R-:W-:Y:S02]  /*a150*/  LEA.HI R155, R155, R8, RZ, 0x5 ;  /* 0x000000089b9b7211 */ /* 0x000fe400078f28ff */
[----:B------:R-:W-:Y:S01]  /*a160*/  LEA.HI R4, R19, R19, RZ, 0x1 ;  /* 0x0000001313047211 */ /* 0x000fe200078f08ff */
[----:B------:R-:W-:Y:S01]  /*a170*/  IMAD.IADD R154, R154, 0x1, -R5 ;  /* 0x000000019a9a7824 */ /* 0x000fe200078e0a05 */
[----:B------:R-:W-:Y:S01]  /*a180*/  SHF.R.S32.HI R155, RZ, 0x5, R155 ;  /* 0x00000005ff9b7819 */ /* 0x000fe2000001149b */
[----:B------:R-:W3:Y:S01]  /*a190*/  @P1 LDC R16, c[0x0][0xcec] ;  /* 0x00033b00ff101b82 */ /* 0x000ee20000000800 */
[----:B------:R-:W-:Y:S02]  /*a1a0*/  LOP3.LUT R4, R4, 0x1ffffffe, RZ, 0xc0, !PT ;  /* 0x1ffffffe04047812 */ /* 0x000fe400078ec0ff */
[----:B------:R-:W-:Y:S01]  /*a1b0*/  UIMAD.WIDE.U32 UR4, UR10, UR8, URZ ;  /* 0x000000080a0472a5 */ /* 0x000fe2000f8e003f */
[----:B------:R-:W-:Y:S01]  /*a1c0*/  IMAD R155, R155, 0x10, R154 ;  /* 0x000000109b9b7824 */ /* 0x000fe200078e029a */
[----:B------:R-:W-:Y:S01]  /*a1d0*/  UIMAD UR6, UR10, UR9, UR6 ;  /* 0x000000090a0672a4 */ /* 0x000fe2000f8e0206 */
[----:B------:R-:W-:Y:S01]  /*a1e0*/  IMAD.IADD R4, R19, 0x1, -R4 ;  /* 0x0000000113047824 */ /* 0x000fe200078e0a04 */
[----:B--2---:R-:W-:Y:S01]  /*a1f0*/  USHF.R.S32.HI UR8, URZ, 0x1f, UR7 ;  /* 0x0000001f3f087899 */ /* 0x004fe20008011407 */
[----:B------:R-:W2:Y:S01]  /*a200*/  @P1 LDC R17, c[0x0][0xcf0] ;  /* 0x00033c00ff111b82 */ /* 0x000ea20000000800 */
[----:B------:R-:W-:Y:S01]  /*a210*/  UIADD3 UR6, UR5, UR6, URZ ;  /* 0x0000000605067290 */ /* 0x000fe2000fffe03f */
[----:B------:R-:W-:-:S02]  /*a220*/  IMAD R9, R4, 0x8, R155 ;  /* 0x0000000804097824 */ /* 0x000fc400078e029b */
[----:B------:R-:W-:Y:S02]  /*a230*/  IMAD.U32 R5, RZ, RZ, UR5 ;  /* 0x00000005ff057e24 */ /* 0x000fe4000f8e00ff */
[----:B-1----:R-:W-:Y:S02]  /*a240*/  IMAD R15, R14, 0x40, R9 ;  /* 0x000000400e0f7824 */ /* 0x002fe400078e0209 */
[----:B------:R-:W-:Y:S01]  /*a250*/  IMAD.U32 R4, RZ, RZ, UR4 ;  /* 0x00000004ff047e24 */ /* 0x000fe2000f8e00ff */
[----:B------:R-:W-:Y:S01]  /*a260*/  ULDC.64 UR4, c[0x0][0xc48] ;  /* 0x0003120000047ab9 */ /* 0x000fe20000000a00 */
[----:B------:R-:W-:Y:S02]  /*a270*/  IMAD.U32 R5, RZ, RZ, UR6 ;  /* 0x00000006ff057e24 */ /* 0x000fe4000f8e00ff */
[----:B0-----:R-:W-:Y:S02]  /*a280*/  IMAD R10, R12, UR8, RZ ;  /* 0x000000080c0a7c24 */ /* 0x001fe4000f8e02ff */
[----:B------:R-:W-:-:S02]  /*a290*/  IMAD.MOV.U32 R9, RZ, RZ, R15 ;  /* 0x000000ffff097224 */ /* 0x000fc400078e000f */
[----:B---3--:R-:W-:-:S04]  /*a2a0*/  @P1 IMAD.HI.U32 R16, R15, R16, RZ ;  /* 0x000000100f101227 */ /* 0x008fc800078e00ff */
[----:B------:R-:W-:Y:S02]  /*a2b0*/  IMAD R11, R13, UR7, R10 ;  /* 0x000000070d0b7c24 */ /* 0x000fe4000f8e020a */
[----:B------:R-:W-:Y:S01]  /*a2c0*/  IMAD.WIDE.U32 R4, R12, UR7, R4 ;  /* 0x000000070c047c25 */ /* 0x000fe2000f8e0004 */
[----:B--2---:R-:W-:-:S03]  /*a2d0*/  @P1 SHF.R.U32.HI R9, RZ, R17, R16 ;  /* 0x00000011ff091219 */ /* 0x004fc60000011610 */
[----:B------:R-:W-:Y:S02]  /*a2e0*/  IMAD R3, R3, UR4, RZ ;  /* 0x0000000403037c24 */ /* 0x000fe4000f8e02ff */
[----:B------:R-:W-:Y:S01]  /*a2f0*/  IMAD.IADD R5, R5, 0x1, R11 ;  /* 0x0000000105057824 */ /* 0x000fe200078e020b */
[--C-:B------:R-:W-:Y:S01]  /*a300*/  SHF.R.S32.HI R10, RZ, 0x1f, R9.reuse ;  /* 0x0000001fff0a7819 */ /* 0x100fe20000011409 */
[----:B------:R-:W-:Y:S02]  /*a310*/  IMAD.MOV R13, RZ, RZ, -R9 ;  /* 0x000000ffff0d7224 */ /* 0x000fe400078e0a09 */
[C---:B------:R-:W-:Y:S02]  /*a320*/  IMAD R11, R2.reuse, UR5, R3 ;  /* 0x00000005020b7c24 */ /* 0x040fe4000f8e0203 */
[----:B------:R-:W-:Y:S01]  /*a330*/  IMAD.WIDE.U32 R2, R2, UR4, R4 ;  /* 0x0000000402027c25 */ /* 0x000fe2000f8e0004 */
[----:B------:R-:W-:-:S03]  /*a340*/  ULDC.64 UR4, c[0x0][0xc30] ;  /* 0x00030c0000047ab9 */ /* 0x000fc60000000a00 */
[----:B------:R-:W-:Y:S02]  /*a350*/  IMAD R5, R6, R13, R15 ;  /* 0x0000000d06057224 */ /* 0x000fe400078e020f */
[----:B------:R-:W-:Y:S02]  /*a360*/  IMAD R10, R10, UR4, RZ ;  /* 0x000000040a0a7c24 */ /* 0x000fe4000f8e02ff */
[----:B------:R-:W-:Y:S01]  /*a370*/  IMAD.IADD R3, R3, 0x1, R11 ;  /* 0x0000000103037824 */ /* 0x000fe200078e020b */
[----:B------:R-:W-:Y:S01]  /*a380*/  SHF.R.S32.HI R4, RZ, 0x1f, R5 ;  /* 0x0000001fff047819 */ /* 0x000fe20000011405 */
[C---:B------:R-:W-:Y:S02]  /*a390*/  IMAD R11, R9.reuse, UR5, R10 ;  /* 0x00000005090b7c24 */ /* 0x040fe4000f8e020a */
[----:B------:R-:W-:Y:S01]  /*a3a0*/  IMAD.WIDE.U32 R2, R9, UR4, R2 ;  /* 0x0000000409027c25 */ /* 0x000fe2000f8e0002 */
[----:B------:R-:W-:-:S03]  /*a3b0*/  ULDC.64 UR4, c[0x0][0xc28] ;  /* 0x00030a0000047ab9 */ /* 0x000fc60000000a00 */
[----:B------:R-:W-:Y:S02]  /*a3c0*/  IMAD R4, R4, UR4, RZ ;  /* 0x0000000404047c24 */ /* 0x000fe4000f8e02ff */
[----:B------:R-:W-:Y:S02]  /*a3d0*/  IMAD.IADD R3, R3, 0x1, R11 ;  /* 0x0000000103037824 */ /* 0x000fe400078e020b */
[C---:B------:R-:W-:Y:S02]  /*a3e0*/  IMAD R9, R5.reuse, UR5, R4 ;  /* 0x0000000505097c24 */ /* 0x040fe4000f8e0204 */
[----:B------:R-:W-:Y:S01]  /*a3f0*/  IMAD.WIDE.U32 R2, R5, UR4, R2 ;  /* 0x0000000405027c25 */ /* 0x000fe2000f8e0002 */
[----:B------:R-:W-:-:S03]  /*a400*/  ULDC.64 UR4, c[0x0][0xc00] ;  /* 0x0003000000047ab9 */ /* 0x000fc60000000a00 */
[----:B------:R-:W-:Y:S01]  /*a410*/  IMAD.IADD R5, R3, 0x1, R9 ;  /* 0x0000000103057824 */ /* 0x000fe200078e0209 */
[----:B------:R-:W-:Y:S02]  /*a420*/  LEA.HI R9, R0, R0, RZ, 0x1 ;  /* 0x0000000000097211 */ /* 0x000fe400078f08ff */
[----:B------:R-:W-:Y:S01]  /*a430*/  LEA R4, P0, R2, UR4, 0x2 ;  /* 0x0000000402047c11 */ /* 0x000fe2000f8010ff */
[----:B------:R-:W-:Y:S01]  /*a440*/  ULDC UR4, c[0x0][0xb88] ;  /* 0x0002e20000047ab9 */ /* 0x000fe20000000800 */
[----:B------:R-:W-:Y:S01]  /*a450*/  LOP3.LUT R11, R9, 0xfffffe, RZ, 0xc0, !PT ;  /* 0x00fffffe090b7812 */ /* 0x000fe200078ec0ff */
[----:B------:R-:W-:Y:S01]  /*a460*/  IMAD R6, R6, UR4, RZ ;  /* 0x0000000406067c24 */ /* 0x000fe2000f8e02ff */
[----:B------:R-:W-:Y:S01]  /*a470*/  LOP3.LUT R9, R7, 0x7ffffffc, RZ, 0xc0, !PT ;  /* 0x7ffffffc07097812 */ /* 0x000fe200078ec0ff */
[----:B------:R-:W-:Y:S01]  /*a480*/  IMAD R7, R14, 0x40, R155 ;  /* 0x000000400e077824 */ /* 0x000fe200078e029b */
[----:B------:R-:W-:Y:S01]  /*a490*/  LEA.HI.X R5, R2, UR5, R5, 0x2, P0 ;  /* 0x0000000502057c11 */ /* 0x000fe200080f1405 */
[----:B------:R-:W-:Y:S01]  /*a4a0*/  IMAD.IADD R11, R0, 0x1, -R11 ;  /* 0x00000001000b7824 */ /* 0x000fe200078e0a0b */
[----:B------:R0:W1:Y:S01]  /*a4b0*/  SHFL.IDX PT, R2, R4, RZ, 0x1c1f ;  /* 0x001c1fff04027589 */ /* 0x00006200000e0000 */
[----:B------:R-:W-:Y:S01]  /*a4c0*/  IMAD.IADD R0, R8, 0x1, -R9 ;  /* 0x0000000108007824 */ /* 0x000fe200078e0a09 */
[----:B------:R-:W-:-:S02]  /*a4d0*/  ISETP.GE.AND P0, PT, R7, R6, PT ;  /* 0x000000060700720c */ /* 0x000fc40003f06270 */
[----:B------:R0:W2:Y:S01]  /*a4e0*/  SHFL.IDX PT, R3, R5, RZ, 0x1c1f ;  /* 0x001c1fff05037589 */ /* 0x0000a200000e0000 */
[----:B------:R-:W-:-:S04]  /*a4f0*/  IMAD R0, R11, 0x80, R0 ;  /* 0x000000800b007824 */ /* 0x000fc800078e0200 */
[----:B------:R-:W-:-:S06]  /*a500*/  IMAD.SHL.U32 R0, R0, 0x2, RZ ;  /* 0x0000000200007824 */ /* 0x000fcc00078e00ff */
[----:B0-----:R-:W-:Y:S05]  /*a510*/  @P0 BRA `(.L_x_224) ;  /* 0x0000000c00040947 */ /* 0x001fea0003800000 */
        /* <DEDUP_REMOVED lines=14> */
[----:B------:R-:W-:Y:S01]  /*a600*/  ULDC.64 UR6, c[0x0][0x208] ;  /* 0x0000820000067ab9 */ /* 0x000fe20000000a00 */
[C---:B------:R-:W-:Y:S01]  /*a610*/  VIADD R20, R0.reuse, 0x40 ;  /* 0x0000004000147836 */ /* 0x040fe20000000000 */
[C---:B------:R-:W-:Y:S01]  /*a620*/  @!P2 LEA.HI R8, R0.reuse, R0, RZ, 0x1 ;  /* 0x000000000008a211 */ /* 0x040fe200078f08ff */
[C---:B------:R-:W-:Y:S01]  /*a630*/  VIADD R21, R0.reuse, 0x48 ;  /* 0x0000004800157836 */ /* 0x040fe20000000000 */
[----:B------:R-:W-:Y:S01]  /*a640*/  @!P3 LEA.HI R10, R9, R9, RZ, 0x1 ;  /* 0x00000009090ab211 */ /* 0x000fe200078f08ff */
[C---:B------:R-:W-:Y:S01]  /*a650*/  VIADD R22, R0.reuse, 0x50 ;  /* 0x0000005000167836 */ /* 0x040fe20000000000 */
[----:B------:R-:W-:Y:S01]  /*a660*/  @!P4 LEA.HI R12, R11, R11, RZ, 0x1 ;  /* 0x0000000b0b0cc211 */ /* 0x000fe200078f08ff */
[----:B------:R-:W-:Y:S01]  /*a670*/  VIADD R23, R0, 0x58 ;  /* 0x0000005800177836 */ /* 0x000fe20000000000 */
[----:B------:R-:W-:-:S02]  /*a680*/  @!P5 LEA.HI R14, R13, R13, RZ, 0x1 ;  /* 0x0000000d0d0ed211 */ /* 0x000fc400078f08ff */
[----:B------:R-:W-:Y:S02]  /*a690*/  @!P2 LOP3.LUT R9, R8, 0xfffffffe, RZ, 0xc0, !PT ;  /* 0xfffffffe0809a812 */ /* 0x000fe400078ec0ff */
[----:B------:R-:W-:Y:S02]  /*a6a0*/  @!P3 LOP3.LUT R11, R10, 0xfffffffe, RZ, 0xc0, !PT ;  /* 0xfffffffe0a0bb812 */ /* 0x000fe400078ec0ff */
[----:B------:R-:W-:Y:S01]  /*a6b0*/  @!P4 LOP3.LUT R13, R12, 0xfffffffe, RZ, 0xc0, !PT ;  /* 0xfffffffe0c0dc812 */ /* 0x000fe200078ec0ff */
[--C-:B-12---:R-:W-:Y:S01]  /*a6c0*/  @!P2 IMAD.WIDE R8, R9, 0x4, R2.reuse ;  /* 0x000000040908a825 */ /* 0x106fe200078e0202 */
[----:B------:R-:W-:Y:S02]  /*a6d0*/  @!P5 LOP3.LUT R15, R14, 0xfffffffe, RZ, 0xc0, !PT ;  /* 0xfffffffe0e0fd812 */ /* 0x000fe400078ec0ff */
[----:B------:R-:W-:Y:S01]  /*a6e0*/  ISETP.GE.AND P6, PT, R22, UR4, PT ;  /* 0x0000000416007c0c */ /* 0x000fe2000bfc6270 */
[----:B------:R-:W-:Y:S01]  /*a6f0*/  @!P3 IMAD.WIDE R10, R11, 0x4, R2 ;  /* 0x000000040b0ab825 */ /* 0x000fe200078e0202 */
[----:B------:R0:W-:Y:S01]  /*a700*/  @!P2 ST.E.64 desc[UR6][R8.64], R24 ;  /* 0x000000180800a985 */ /* 0x0001e2000c101b06 */
[----:B------:R-:W-:-:S02]  /*a710*/  ISETP.GE.AND P2, PT, R18, UR4, PT ;  /* 0x0000000412007c0c */ /* 0x000fc4000bf46270 */
        /* <DEDUP_REMOVED lines=8> */
[----:B------:R-:W-:Y:S01]  /*a7a0*/  ISETP.GE.AND P5, PT, R21, UR4, PT ;  /* 0x0000000415007c0c */ /* 0x000fe2000bfa6270 */
[----:B0-----:R-:W-:Y:S01]  /*a7b0*/  VIADD R24, R0, 0x60 ;  /* 0x0000006000187836 */ /* 0x001fe20000000000 */
[----:B------:R-:W-:-:S02]  /*a7c0*/  @!P1 LEA.HI R17, R17, R17, RZ, 0x1 ;  /* 0x0000001111119211 */ /* 0x000fc400078f08ff */
[----:B------:R-:W-:Y:S02]  /*a7d0*/  @!P0 LOP3.LUT R9, R16, 0xfffffffe, RZ, 0xc0, !PT ;  /* 0xfffffffe10098812 */ /* 0x000fe400078ec0ff */
        /* <DEDUP_REMOVED lines=13> */
[----:B---3--:R-:W-:Y:S01]  /*a8b0*/  @!P4 LOP3.LUT R15, R20, 0xfffffffe, RZ, 0xc0, !PT ;  /* 0xfffffffe140fc812 */ /* 0x008fe200078ec0ff */
[----:B------:R-:W-:Y:S01]  /*a8c0*/  VIADD R20, R0, 0x78 ;  /* 0x0000007800147836 */ /* 0x000fe20000000000 */
[----:B------:R-:W-:Y:S02]  /*a8d0*/  @!P5 LOP3.LUT R21, R21, 0xfffffffe, RZ, 0xc0, !PT ;  /* 0xfffffffe1515d812 */ /* 0x000fe400078ec0ff */
[----:B------:R-:W-:Y:S01]  /*a8e0*/  @!P6 LOP3.LUT R17, R22, 0xfffffffe, RZ, 0xc0, !PT ;  /* 0xfffffffe1611e812 */ /* 0x000fe200078ec0ff */
        /* <DEDUP_REMOVED lines=41> */
[----:B----4-:R-:W-:Y:S01]  /*ab80*/  @!P3 LOP3.LUT R17, R22, 0xfffffffe, RZ, 0xc0, !PT ;  /* 0xfffffffe1611b812 */ /* 0x010fe200078ec0ff */
        /* <DEDUP_REMOVED lines=37> */
[----:B---3--:R-:W-:Y:S01]  /*ade0*/  @!P4 LOP3.LUT R15, R20, 0xfffffffe, RZ, 0xc0, !PT ;  /* 0xfffffffe140fc812 */ /* 0x008fe200078ec0ff */
[----:B------:R-:W-:Y:S01]  /*adf0*/  @!P2 ST.E.64 desc[UR6][R12.64], R104 ;  /* 0x000000680c00a985 */ /* 0x000fe2000c101b06 */
[----:B------:R-:W-:Y:S01]  /*ae00*/  @!P5 LOP3.LUT R21, R21, 0xfffffffe, RZ, 0xc0, !PT ;  /* 0xfffffffe1515d812 */ /* 0x000fe200078ec0ff */
[----:B------:R-:W-:Y:S01]  /*ae10*/  VIADD R20, R0, 0xd8 ;  /* 0x000000d800147836 */ /* 0x000fe20000000000 */
[----:B----4-:R-:W-:-:S02]  /*ae20*/  @!P6 LOP3.LUT R17, R22, 0xfffffffe, RZ, 0xc0, !PT ;  /* 0xfffffffe1611e812 */ /* 0x010fc400078ec0ff */
        /* <DEDUP_REMOVED lines=31> */
[----:B---3--:R-:W-:Y:S01]  /*b020*/  @!P4 LOP3.LUT R17, R12, 0xfffffffe, RZ, 0xc0, !PT ;  /* 0xfffffffe0c11c812 */ /* 0x008fe200078ec0ff */
        /* <DEDUP_REMOVED lines=16> */
.L_x_224:
[----:B------:R-:W-:Y:S05]  /*b130*/  BSYNC B0 ;  /* 0x0000000000007941 */ /* 0x000fea0003800000 */
.L_x_223:
[----:B------:R-:W-:Y:S01]  /*b140*/  VIADD R7, R7, 0x8 ;  /* 0x0000000807077836 */ /* 0x000fe20000000000 */
[----:B0-2---:R0:W2:Y:S04]  /*b150*/  SHFL.IDX PT, R3, R5, 0x1, 0x1c1f ;  /* 0x003c1f0005037f89 */ /* 0x0050a800000e0000 */
[----:B------:R-:W-:Y:S01]  /*b160*/  ISETP.GE.AND P0, PT, R7, R6, PT ;  /* 0x000000060700720c */ /* 0x000fe20003f06270 */
[----:B-1----:R0:W1:-:S12]  /*b170*/  SHFL.IDX PT, R2, R4, 0x1, 0x1c1f ;  /* 0x003c1f0004027f89 */ /* 0x00205800000e0000 */
        /* <DEDUP_REMOVED lines=14> */
[----:B------:R-:W-:-:S02]  /*b260*/  VIADD R14, R0, 0x38 ;  /* 0x00000038000e7836 */ /* 0x000fc40000000000 */
[C---:B------:R-:W-:Y:S01]  /*b270*/  VIADD R15, R0.reuse, 0x40 ;  /* 0x00000040000f7836 */ /* 0x040fe20000000000 */
[C---:B------:R-:W-:Y:S01]  /*b280*/  @!P0 LEA.HI R4, R0.reuse, R0, RZ, 0x1 ;  /* 0x0000000000048211 */ /* 0x040fe200078f08ff */
[C---:B------:R-:W-:Y:S01]  /*b290*/  VIADD R16, R0.reuse, 0x48 ;  /* 0x0000004800107836 */ /* 0x040fe20000000000 */
[----:B------:R-:W-:Y:S01]  /*b2a0*/  @!P1 LEA.HI R6, R5, R5, RZ, 0x1 ;  /* 0x0000000505069211 */ /* 0x000fe200078f08ff */
[C---:B------:R-:W-:Y:S01]  /*b2b0*/  VIADD R18, R0.reuse, 0x50 ;  /* 0x0000005000127836 */ /* 0x040fe20000000000 */
[----:B------:R-:W-:Y:S01]  /*b2c0*/  @!P2 LEA.HI R8, R7, R7, RZ, 0x1 ;  /* 0x000000070708a211 */ /* 0x000fe200078f08ff */
[----:B------:R-:W-:Y:S01]  /*b2d0*/  VIADD R19, R0, 0x58 ;  /* 0x0000005800137836 */ /* 0x000fe20000000000 */
[----:B------:R-:W-:Y:S01]  /*b2e0*/  @!P0 LOP3.LUT R5, R4, 0xfffffffe, RZ, 0xc0, !PT ;  /* 0xfffffffe04058812 */ /* 0x000fe200078ec0ff */
[----:B------:R-:W-:Y:S01]  /*b2f0*/  VIADD R20, R0, 0x80 ;  /* 0x0000008000147836 */ /* 0x000fe20000000000 */
        /* <DEDUP_REMOVED lines=87> */
[----:B------:R-:W-:Y:S01]  /*b870*/  @!P1 ST.E.64 desc[UR6][R10.64], R86 ;  /* 0x000000560a009985 */ /* 0x000fe2000c101b06 */
[----:B------:R-:W-:Y:S02]  /*b880*/  @!P5 LEA.HI R19, R19, R19, RZ, 0x1 ;  /* 0x000000131313d211 */ /* 0x000fe400078f08ff */
[----:B------:R-:W-:Y:S01]  /*b890*/  VIADD R15, R0, 0xa0 ;  /* 0x000000a0000f7836 */ /* 0x000fe20000000000 */
[----:B------:R-:W-:Y:S01]  /*b8a0*/  @!P0 ST.E.64 desc[UR6][R12.64], R90 ;  /* 0x0000005a0c008985 */ /* 0x000fe2000c101b06 */
[----:B------:R-:W-:Y:S01]  /*b8b0*/  ISETP.GE.AND P0, PT, R14, UR4, PT ;  /* 0x000000040e007c0c */ /* 0x000fe2000bf06270 */
[----:B------:R-:W-:Y:S01]  /*b8c0*/  VIADD R17, R0, 0xb0 ;  /* 0x000000b000117836 */ /* 0x000fe20000000000 */
[----:B0-----:R-:W-:Y:S01]  /*b8d0*/  @!P6 LOP3.LUT R5, R18, 0xfffffffe, RZ, 0xc0, !PT ;  /* 0xfffffffe1205e812 */ /* 0x001fe200078ec0ff */
[----:B------:R-:W-:Y:S01]  /*b8e0*/  VIADD R18, R0, 0xc0 ;  /* 0x000000c000127836 */ /* 0x000fe20000000000 */
[----:B------:R-:W-:-:S02]  /*b8f0*/  ISETP.GE.AND P4, PT, R15, UR4, PT ;  /* 0x000000040f007c0c */ /* 0x000fc4000bf86270 */
[----:B------:R-:W-:Y:S01]  /*b900*/  ISETP.GE.AND P2, PT, R17, UR4, PT ;  /* 0x0000000411007c0c */ /* 0x000fe2000bf46270 */
[--C-:B------:R-:W-:Y:S01]  /*b910*/  @!P6 IMAD.WIDE R4, R5, 0x4, R2.reuse ;  /* 0x000000040504e825 */ /* 0x100fe200078e0202 */
[----:B------:R-:W-:Y:S02]  /*b920*/  ISETP.GE.AND P1, PT, R20, UR4, PT ;  /* 0x0000000414007c0c */ /* 0x000fe4000bf26270 */
[----:B-1----:R-:W-:Y:S01]  /*b930*/  @!P5 LOP3.LUT R7, R19, 0xfffffffe, RZ, 0xc0, !PT ;  /* 0xfffffffe1307d812 */ /* 0x002fe200078ec0ff */
[----:B------:R-:W-:Y:S01]  /*b940*/  VIADD R19, R0, 0xc8 ;  /* 0x000000c800137836 */ /* 0x000fe20000000000 */
[----:B------:R0:W-:Y:S01]  /*b950*/  @!P6 ST.E.64 desc[UR6][R4.64], R94 ;  /* 0x0000005e0400e985 */ /* 0x0001e2000c101b06 */
[----:B------:R-:W-:Y:S02]  /*b960*/  @!P0 LEA.HI R14, R14, R14, RZ, 0x1 ;  /* 0x0000000e0e0e8211 */ /* 0x000fe400078f08ff */
[----:B------:R-:W-:Y:S01]  /*b970*/  @!P5 IMAD.WIDE R6, R7, 0x4, R2 ;  /* 0x000000040706d825 */ /* 0x000fe200078e0202 */
[----:B------:R-:W-:-:S02]  /*b980*/  @!P3 LEA.HI R16, R16, R16, RZ, 0x1 ;  /* 0x000000101010b211 */ /* 0x000fc400078f08ff */
[----:B--2---:R-:W-:Y:S01]  /*b990*/  @!P0 LOP3.LUT R9, R14, 0xfffffffe, RZ, 0xc0, !PT ;  /* 0xfffffffe0e098812 */ /* 0x004fe200078ec0ff */
[----:B------:R-:W-:Y:S01]  /*b9a0*/  VIADD R14, R0, 0xd0 ;  /* 0x000000d0000e7836 */ /* 0x000fe20000000000 */
[----:B------:R-:W-:Y:S01]  /*b9b0*/  @!P4 LEA.HI R15, R15, R15, RZ, 0x1 ;  /* 0x0000000f0f0fc211 */ /* 0x000fe200078f08ff */
[----:B------:R1:W-:Y:S01]  /*b9c0*/  @!P5 ST.E.64 desc[UR6][R6.64], R98 ;  /* 0x000000620600d985 */ /* 0x0003e2000c101b06 */
[----:B------:R-:W-:Y:S02]  /*b9d0*/  ISETP.GE.AND P5, PT, R18, UR4, PT ;  /* 0x0000000412007c0c */ /* 0x000fe4000bfa6270 */
[----:B------:R-:W-:Y:S01]  /*b9e0*/  @!P2 LEA.HI R17, R17, R17, RZ, 0x1 ;  /* 0x000000111111a211 */ /* 0x000fe200078f08ff */
[----:B0-----:R-:W-:Y:S01]  /*b9f0*/  @!P0 IMAD.WIDE R4, R9, 0x4, R2 ;  /* 0x0000000409048825 */ /* 0x001fe200078e0202 */
[----:B------:R-:W-:Y:S02]  /*ba00*/  @!P1 LEA.HI R20, R20, R20, RZ, 0x1 ;  /* 0x0000001414149211 */ /* 0x000fe400078f08ff */
[----:B------:R-:W-:-:S02]  /*ba10*/  @!P4 LOP3.LUT R15, R15, 0xfffffffe, RZ, 0xc0, !PT ;  /* 0xfffffffe0f0fc812 */ /* 0x000fc400078ec0ff */
[----:B------:R-:W-:Y:S01]  /*ba20*/  @!P3 LOP3.LUT R11, R16, 0xfffffffe, RZ, 0xc0, !PT ;  /* 0xfffffffe100bb812 */ /* 0x000fe200078ec0ff */
[----:B------:R0:W-:Y:S01]  /*ba30*/  @!P0 ST.E.64 desc[UR6][R4.64], R102 ;  /* 0x0000006604008985 */ /* 0x0001e2000c101b06 */
[----:B------:R-:W-:Y:S01]  /*ba40*/  @!P2 LOP3.LUT R17, R17, 0xfffffffe, RZ, 0xc0, !PT ;  /* 0xfffffffe1111a812 */ /* 0x000fe200078ec0ff */
[----:B------:R-:W-:Y:S01]  /*ba50*/  VIADD R16, R0, 0xe0 ;  /* 0x000000e000107836 */ /* 0x000fe20000000000 */
[----:B------:R-:W-:Y:S01]  /*ba60*/  ISETP.GE.AND P6, PT, R19, UR4, PT ;  /* 0x0000000413007c0c */ /* 0x000fe2000bfc6270 */
[--C-:B-1----:R-:W-:Y:S01]  /*ba70*/  @!P4 IMAD.WIDE R6, R15, 0x4, R2.reuse ;  /* 0x000000040f06c825 */ /* 0x102fe200078e0202 */
[----:B------:R-:W-:Y:S02]  /*ba80*/  @!P1 LOP3.LUT R13, R20, 0xfffffffe, RZ, 0xc0, !PT ;  /* 0xfffffffe140d9812 */ /* 0x000fe400078ec0ff */
[----:B------:R-:W-:Y:S01]  /*ba90*/  ISETP.GE.AND P0, PT, R14, UR4, PT ;  /* 0x000000040e007c0c */ /* 0x000fe2000bf06270 */
[----:B------:R-:W-:Y:S01]  /*baa0*/  @!P3 IMAD.WIDE R8, R11, 0x4, R2 ;  /* 0x000000040b08b825 */ /* 0x000fe200078e0202 */
[----:B------:R1:W-:Y:S01]  /*bab0*/  @!P4 ST.E.64 desc[UR6][R6.64], R106 ;  /* 0x0000006a0600c985 */ /* 0x0003e2000c101b06 */
[----:B------:R-:W-:-:S02]  /*bac0*/  @!P5 LEA.HI R18, R18, R18, RZ, 0x1 ;  /* 0x000000121212d211 */ /* 0x000fc400078f08ff */
[--C-:B------:R-:W-:Y:S01]  /*bad0*/  @!P2 IMAD.WIDE R10, R17, 0x4, R2.reuse ;  /* 0x00000004110aa825 */ /* 0x100fe200078e0202 */
[----:B------:R2:W-:Y:S01]  /*bae0*/  @!P3 ST.E.64 desc[UR6][R8.64], R110 ;  /* 0x0000006e0800b985 */ /* 0x0005e2000c101b06 */
[----:B0-----:R-:W-:Y:S02]  /*baf0*/  @!P5 LOP3.LUT R5, R18, 0xfffffffe, RZ, 0xc0, !PT ;  /* 0xfffffffe1205d812 */ /* 0x001fe400078ec0ff */
[--C-:B------:R-:W-:Y:S01]  /*bb00*/  @!P1 IMAD.WIDE R12, R13, 0x4, R2.reuse ;  /* 0x000000040d0c9825 */ /* 0x100fe200078e0202 */
[----:B------:R-:W-:Y:S01]  /*bb10*/  @!P2 ST.E.64 desc[UR6][R10.64], R114 ;  /* 0x000000720a00a985 */ /* 0x000fe2000c101b06 */
[----:B------:R-:W-:Y:S02]  /*bb20*/  ISETP.GE.AND P2, PT, R16, UR4, PT ;  /* 0x0000000410007c0c */ /* 0x000fe4000bf46270 */
[C---:B------:R-:W-:Y:S01]  /*bb30*/  VIADD R15, R0.reuse, 0xd8 ;  /* 0x000000d8000f7836 */ /* 0x040fe20000000000 */
[----:B------:R-:W-:Y:S01]  /*bb40*/  @!P1 ST.E.64 desc[UR6][R12.64], R118 ;  /* 0x000000760c009985 */ /* 0x000fe2000c101b06 */
[C---:B------:R-:W-:Y:S01]  /*bb50*/  VIADD R17, R0.reuse, 0xe8 ;  /* 0x000000e800117836 */ /* 0x040fe20000000000 */
[----:B------:R-:W-:Y:S01]  /*bb60*/  @!P6 LEA.HI R19, R19, R19, RZ, 0x1 ;  /* 0x000000131313e211 */ /* 0x000fe200078f08ff */
[----:B------:R-:W-:Y:S01]  /*bb70*/  VIADD R20, R0, 0xf0 ;  /* 0x000000f000147836 */ /* 0x000fe20000000000 */
[----:B------:R-:W-:Y:S01]  /*bb80*/  ISETP.GE.AND P1, PT, R15, UR4, PT ;  /* 0x000000040f007c0c */ /* 0x000fe2000bf26270 */
[----:B------:R-:W-:Y:S01]  /*bb90*/  @!P5 IMAD.WIDE R4, R5, 0x4, R2 ;  /* 0x000000040504d825 */ /* 0x000fe200078e0202 */
[----:B------:R-:W-:-:S02]  /*bba0*/  ISETP.GE.AND P3, PT, R17, UR4, PT ;  /* 0x0000000411007c0c */ /* 0x000fc4000bf66270 */
[----:B------:R-:W-:Y:S01]  /*bbb0*/  ISETP.GE.AND P4, PT, R20, UR4, PT ;  /* 0x0000000414007c0c */ /* 0x000fe2000bf86270 */
[----:B------:R-:W-:Y:S01]  /*bbc0*/  VIADD R0, R0, 0xf8 ;  /* 0x000000f800007836 */ /* 0x000fe20000000000 */
[----:B------:R-:W-:Y:S01]  /*bbd0*/  @!P0 LEA.HI R14, R14, R14, RZ, 0x1 ;  /* 0x0000000e0e0e8211 */ /* 0x000fe200078f08ff */
[----:B------:R0:W-:Y:S01]  /*bbe0*/  @!P5 ST.E.64 desc[UR6][R4.64], R122 ;  /* 0x0000007a0400d985 */ /* 0x0001e2000c101b06 */
[----:B-1----:R-:W-:Y:S02]  /*bbf0*/  @!P6 LOP3.LUT R7, R19, 0xfffffffe, RZ, 0xc0, !PT ;  /* 0xfffffffe1307e812 */ /* 0x002fe400078ec0ff */
[----:B--2---:R-:W-:Y:S02]  /*bc00*/  @!P0 LOP3.LUT R9, R14, 0xfffffffe, RZ, 0xc0, !PT ;  /* 0xfffffffe0e098812 */ /* 0x004fe400078ec0ff */
[----:B------:R-:W-:Y:S01]  /*bc10*/  @!P2 LEA.HI R16, R16, R16, RZ, 0x1 ;  /* 0x000000101010a211 */ /* 0x000fe200078f08ff */
[----:B------:R-:W-:Y:S01]  /*bc20*/  @!P6 IMAD.WIDE R6, R7, 0x4, R2 ;  /* 0x000000040706e825 */ /* 0x000fe200078e0202 */
[----:B------:R-:W-:-:S02]  /*bc30*/  @!P1 LEA.HI R15, R15, R15, RZ, 0x1 ;  /* 0x0000000f0f0f9211 */ /* 0x000fc400078f08ff */
[----:B------:R-:W-:Y:S02]  /*bc40*/  @!P3 LEA.HI R17, R17, R17, RZ, 0x1 ;  /* 0x000000111111b211 */ /* 0x000fe400078f08ff */
[----:B------:R1:W-:Y:S01]  /*bc50*/  @!P6 ST.E.64 desc[UR6][R6.64], R126 ;  /* 0x0000007e0600e985 */ /* 0x0003e2000c101b06 */
[----:B------:R-:W-:Y:S01]  /*bc60*/  @!P4 LEA.HI R20, R20, R20, RZ, 0x1 ;  /* 0x000000141414c211 */ /* 0x000fe200078f08ff */
[----:B0-----:R-:W-:Y:S01]  /*bc70*/  @!P0 IMAD.WIDE R4, R9, 0x4, R2 ;  /* 0x0000000409048825 */ /* 0x001fe200078e0202 */
[----:B------:R-:W-:Y:S02]  /*bc80*/  @!P1 LOP3.LUT R15, R15, 0xfffffffe, RZ, 0xc0, !PT ;  /* 0xfffffffe0f0f9812 */ /* 0x000fe400078ec0ff */
[----:B------:R-:W-:Y:S02]  /*bc90*/  @!P2 LOP3.LUT R11, R16, 0xfffffffe, RZ, 0xc0, !PT ;  /* 0xfffffffe100ba812 */ /* 0x000fe400078ec0ff */
[----:B------:R0:W-:Y:S01]  /*bca0*/  @!P0 ST.E.64 desc[UR6][R4.64], R130 ;  /* 0x0000008204008985 */ /* 0x0001e2000c101b06 */
[----:B------:R-:W-:-:S02]  /*bcb0*/  ISETP.GE.AND P0, PT, R0, UR4, PT ;  /* 0x0000000400007c0c */ /* 0x000fc4000bf06270 */
[----:B------:R-:W-:Y:S01]  /*bcc0*/  @!P3 LOP3.LUT R17, R17, 0xfffffffe, RZ, 0xc0, !PT ;  /* 0xfffffffe1111b812 */ /* 0x000fe200078ec0ff */
[----:B------:R-:W-:Y:S01]  /*bcd0*/  @!P2 IMAD.WIDE R8, R11, 0x4, R2 ;  /* 0x000000040b08a825 */ /* 0x000fe200078e0202 */
[----:B------:R-:W-:-:S03]  /*bce0*/  @!P4 LOP3.LUT R13, R20, 0xfffffffe, RZ, 0xc0, !PT ;  /* 0xfffffffe140dc812 */ /* 0x000fc600078ec0ff */
[----:B-1----:R-:W-:-:S04]  /*bcf0*/  @!P1 IMAD.WIDE R6, R15, 0x4, R2 ;  /* 0x000000040f069825 */ /* 0x002fc800078e0202 */
[--C-:B------:R-:W-:Y:S01]  /*bd00*/  @!P3 IMAD.WIDE R10, R17, 0x4, R2.reuse ;  /* 0x00000004110ab825 */ /* 0x100fe200078e0202 */
[----:B------:R0:W-:Y:S03]  /*bd10*/  @!P1 ST.E.64 desc[UR6][R6.64], R134 ;  /* 0x0000008606009985 */ /* 0x0001e6000c101b06 */
[----:B------:R-:W-:Y:S01]  /*bd20*/  @!P4 IMAD.WIDE R12, R13, 0x4, R2 ;  /* 0x000000040d0cc825 */ /* 0x000fe200078e0202 */
[----:B------:R0:W-:Y:S04]  /*bd30*/  @!P2 ST.E.64 desc[UR6][R8.64], R138 ;  /* 0x0000008a0800a985 */ /* 0x0001e8000c101b06 */
[----:B------:R0:W-:Y:S04]  /*bd40*/  @!P3 ST.E.64 desc[UR6][R10.64], R142 ;  /* 0x0000008e0a00b985 */ /* 0x0001e8000c101b06 */
[----:B------:R0:W-:Y:S01]  /*bd50*/  @!P4 ST.E.64 desc[UR6][R12.64], R146 ;  /* 0x000000920c00c985 */ /* 0x0001e2000c101b06 */
[----:B------:R-:W-:Y:S05]  /*bd60*/  @P0 BRA `(.L_x_193) ;  /* 0x0000005800f00947 */ /* 0x000fea0003800000 */
[----:B------:R-:W-:Y:S01]  /*bd70*/  LEA.HI R0, R0, R0, RZ, 0x1 ;  /* 0x0000000000007211 */ /* 0x000fe200078f08ff */
[----:B------:R-:W-:-:S03]  /*bd80*/  ULDC.64 UR4, c[0x0][0x208] ;  /* 0x0000820000047ab9 */ /* 0x000fc60000000a00 */
[----:B0-----:R-:W-:-:S05]  /*bd90*/  LOP3.LUT R5, R0, 0xfffffffe, RZ, 0xc0, !PT ;  /* 0xfffffffe00057812 */ /* 0x001fca00078ec0ff */
[----:B------:R-:W-:-:S05]  /*bda0*/  IMAD.WIDE R2, R5, 0x4, R2 ;  /* 0x0000000405027825 */ /* 0x000fca00078e0202 */
[----:B------:R0:W-:Y:S01]  /*bdb0*/  ST.E.64 desc[UR4][R2.64], R150 ;  /* 0x0000009602007985 */ /* 0x0001e2000c101b04 */
[----:B------:R-:W-:Y:S05]  /*bdc0*/  BRA `(.L_x_193) ;  /* 0x0000005800d87947 */ /* 0x000fea0003800000 */
.L_x_221:
[----:B------:R-:W0:Y:S02]  /*bdd0*/  S2R R0, SR_TID.X ;  /* 0x0000000000007919 */ /* 0x000e240000002100 */
[----:B0-----:R-:W-:-:S05]  /*bde0*/  VIADD R2, R0, 0xffffff80 ;  /* 0xffffff8000027836 */ /* 0x001fca0000000000 */
[----:B------:R-:W-:-:S13]  /*bdf0*/  ISETP.GT.AND P0, PT, R2, 0x3f, PT ;  /* 0x0000003f0200780c */ /* 0x000fda0003f04270 */
[----:B------:R-:W-:Y:S05]  /*be00*/  @P0 BRA `(.L_x_193) ;  /* 0x0000005800c80947 */ /* 0x000fea0003800000 */
[----:B------:R-:W0:Y:S01]  /*be10*/  S2R R3, SR_CTAID.X ;  /* 0x0000000000037919 */ /* 0x000e220000002500 */
[----:B------:R-:W1:Y:S01]  /*be20*/  LDC R6, c[0x0][0xce8] ;  /* 0x00033a00ff067b82 */ /* 0x000e620000000800 */
[----:B------:R-:W-:Y:S01]  /*be30*/  ULDC UR4, c[0x0][0xb88] ;  /* 0x0002e20000047ab9 */ /* 0x000fe20000000800 */
[----:B0-----:R-:W-:Y:S02]  /*be40*/  IMAD R0, R3, 0x40, R0 ;  /* 0x0000004003007824 */ /* 0x001fe400078e0200 */
[----:B-1----:R-:W-:Y:S02]  /*be50*/  IMAD R3, R6, UR4, RZ ;  /* 0x0000000406037c24 */ /* 0x002fe4000f8e02ff */
[----:B------:R-:W-:-:S05]  /*be60*/  VIADD R0, R0, 0xffffff80 ;  /* 0xffffff8000007836 */ /* 0x000fca0000000000 */
[----:B------:R-:W-:-:S13]  /*be70*/  ISETP.GE.AND P0, PT, R0, R3, PT ;  /* 0x000000030000720c */ /* 0x000fda0003f06270 */
[----:B------:R-:W-:Y:S05]  /*be80*/  @P0 BRA `(.L_x_193) ;  /* 0x0000005800a80947 */ /* 0x000fea0003800000 */
[----:B------:R-:W2:Y:S01]  /*be90*/  LDL R4, [R1] ;  /* 0x0000000001047983 */ /* 0x000ea20000100800 */
[----:B------:R-:W-:Y:S01]  /*bea0*/  ISETP.NE.AND P0, PT, R6, 0x1, PT ;  /* 0x000000010600780c */ /* 0x000fe20003f05270 */
[----:B------:R-:W-:Y:S01]  /*beb0*/  S2UR UR7, SR_CTAID.Z ;  /* 0x00000000000779c3 */ /* 0x000fe20000002700 */
[----:B------:R-:W-:Y:S01]  /*bec0*/  ULDC.64 UR8, c[0x0][0xcd0] ;  /* 0x0003340000087ab9 */ /* 0x000fe20000000a00 */
[----:B------:R-:W-:Y:S01]  /*bed0*/  IMAD.MOV.U32 R5, RZ, RZ, R0 ;  /* 0x000000ffff057224 */ /* 0x000fe200078e0000 */
[----:B------:R-:W-:-:S05]  /*bee0*/  ULDC.64 UR12, c[0x0][0x208] ;  /* 0x00008200000c7ab9 */ /* 0x000fca0000000a00 */
[----:B------:R-:W0:Y:S08]  /*bef0*/  LDC.64 R10, c[0x0][0xcd8] ;  /* 0x00033600ff0a7b82 */ /* 0x000e300000000a00 */
[----:B------:R-:W1:Y:S08]  /*bf00*/  @P0 LDC R7, c[0x0][0xcec] ;  /* 0x00033b00ff070b82 */ /* 0x000e700000000800 */
[----:B------:R-:W3:Y:S08]  /*bf10*/  @P0 LDC R9, c[0x0][0xcf0] ;  /* 0x00033c00ff090b82 */ /* 0x000ef00000000800 */
[----:B------:R-:W4:Y:S08]  /*bf20*/  S2UR UR10, SR_CTAID.Y ;  /* 0x00000000000a79c3 */ /* 0x000f300000002600 */
[----:B------:R-:W4:Y:S01]  /*bf30*/  LDC R8, c[0x0][0xd50] ;  /* 0x00035400ff087b82 */ /* 0x000f220000000800 */
[----:B--2---:R-:W-:Y:S01]  /*bf40*/  R2UR UR11, R4 ;  /* 0x00000000040b72ca */ /* 0x004fe200000e0000 */
[----:B-1----:R-:W-:-:S05]  /*bf50*/  @P0 IMAD.HI.U32 R4, R0, R7, RZ ;  /* 0x0000000700040227 */ /* 0x002fca00078e00ff */
[----:B---3--:R-:W-:-:S07]  /*bf60*/  @P0 SHF.R.U32.HI R5, RZ, R9, R4 ;  /* 0x00000009ff050219 */ /* 0x008fce0000011604 */
[----:B------:R-:W-:Y:S02]  /*bf70*/  USHF.R.S32.HI UR6, URZ, 0x1f, UR11 ;  /* 0x0000001f3f067899 */ /* 0x000fe4000801140b */
[----:B------:R-:W-:Y:S01]  /*bf80*/  IMAD R7, RZ, RZ, -UR11 ;  /* 0x8000000bff077e24 */ /* 0x000fe2000f8e02ff */
[----:B------:R-:W-:Y:S02]  /*bf90*/  UIMAD.WIDE.U32 UR4, UR11, UR8, URZ ;  /* 0x000000080b0472a5 */ /* 0x000fe4000f8e003f */
[----:B------:R-:W-:Y:S01]  /*bfa0*/  UIMAD UR6, UR6, UR8, URZ ;  /* 0x00000008060672a4 */ /* 0x000fe2000f8e023f */
[----:B----4-:R-:W-:Y:S01]  /*bfb0*/  IMAD R9, R8, R7, UR10 ;  /* 0x0000000a08097e24 */ /* 0x010fe2000f8e0207 */
[----:B------:R-:W-:Y:S01]  /*bfc0*/  USHF.R.S32.HI UR8, URZ, 0x1f, UR7 ;  /* 0x0000001f3f087899 */ /* 0x000fe20008011407 */
[----:B------:R-:W-:Y:S01]  /*bfd0*/  IMAD.MOV R7, RZ, RZ, -R5 ;  /* 0x000000ffff077224 */ /* 0x000fe200078e0a05 */
[----:B------:R-:W-:Y:S01]  /*bfe0*/  UIMAD UR6, UR11, UR9, UR6 ;  /* 0x000000090b0672a4 */ /* 0x000fe2000f8e0206 */
[----:B------:R-:W-:Y:S01]  /*bff0*/  IMAD.U32 R3, RZ, RZ, UR5 ;  /* 0x00000005ff037e24 */ /* 0x000fe2000f8e00ff */
[----:B------:R-:W-:Y:S01]  /*c000*/  SHF.R.S32.HI R4, RZ, 0x1f, R9 ;  /* 0x0000001fff047819 */ /* 0x000fe20000011409 */
[----:B------:R-:W-:Y:S01]  /*c010*/  IMAD.U32 R2, RZ, RZ, UR4 ;  /* 0x00000004ff027e24 */ /* 0x000fe2000f8e00ff */
[----:B------:R-:W-:Y:S01]  /*c020*/  UIADD3 UR6, UR5, UR6, URZ ;  /* 0x0000000605067290 */ /* 0x000fe2000fffe03f */
[----:B0-----:R-:W-:-:S02]  /*c030*/  IMAD R12, R10, UR8, RZ ;  /* 0x000000080a0c7c24 */ /* 0x001fc4000f8e02ff */
[----:B------:R-:W-:Y:S01]  /*c040*/  ULDC.64 UR4, c[0x0][0xce0] ;  /* 0x0003380000047ab9 */ /* 0x000fe20000000a00 */
[----:B------:R-:W-:Y:S02]  /*c050*/  IMAD R7, R6, R7, R0 ;  /* 0x0000000706077224 */ /* 0x000fe400078e0200 */
[----:B------:R-:W-:Y:S02]  /*c060*/  IMAD.U32 R3, RZ, RZ, UR6 ;  /* 0x00000006ff037e24 */ /* 0x000fe4000f8e00ff */
[----:B------:R-:W-:Y:S01]  /*c070*/  IMAD R11, R11, UR7, R12 ;  /* 0x000000070b0b7c24 */ /* 0x000fe2000f8e020c */
[----:B------:R-:W-:Y:S01]  /*c080*/  SHF.R.S32.HI R0, RZ, 0x1f, R7 ;  /* 0x0000001fff007819 */ /* 0x000fe20000011407 */
[----:B------:R-:W-:-:S04]  /*c090*/  IMAD.WIDE.U32 R2, R10, UR7, R2 ;  /* 0x000000070a027c25 */ /* 0x000fc8000f8e0002 */
[----:B------:R-:W-:Y:S02]  /*c0a0*/  IMAD.IADD R3, R11, 0x1, R3 ;  /* 0x000000010b037824 */ /* 0x000fe400078e0203 */
[----:B------:R-:W-:Y:S02]  /*c0b0*/  IMAD R4, R4, UR4, RZ ;  /* 0x0000000404047c24 */ /* 0x000fe4000f8e02ff */
[----:B------:R-:W-:-:S04]  /*c0c0*/  IMAD.WIDE.U32 R2, R9, UR4, R2 ;  /* 0x0000000409027c25 */ /* 0x000fc8000f8e0002 */
[----:B------:R-:W-:Y:S01]  /*c0d0*/  IMAD R4, R9, UR5, R4 ;  /* 0x0000000509047c24 */ /* 0x000fe2000f8e0204 */
[----:B------:R-:W-:Y:S01]  /*c0e0*/  SHF.R.S32.HI R9, RZ, 0x1f, R5 ;  /* 0x0000001fff097819 */ /* 0x000fe20000011405 */
[----:B------:R-:W-:Y:S01]  /*c0f0*/  ULDC.64 UR4, c[0x0][0xcc8] ;  /* 0x0003320000047ab9 */ /* 0x000fe20000000a00 */
[----:B------:R-:W-:Y:S01]  /*c100*/  IADD3 R2, P0, R5, R2, RZ ;  /* 0x0000000205027210 */ /* 0x000fe20007f1e0ff */
[----:B------:R-:W-:-:S03]  /*c110*/  IMAD R0, R0, UR4, RZ ;  /* 0x0000000400007c24 */ /* 0x000fc6000f8e02ff */
[----:B------:R-:W-:Y:S01]  /*c120*/  IADD3.X R3, R9, R3, R4, P0, !PT ;  /* 0x0000000309037210 */ /* 0x000fe200007fe404 */
[C---:B------:R-:W-:Y:S02]  /*c130*/  IMAD R5, R7.reuse, UR5, R0 ;  /* 0x0000000507057c24 */ /* 0x040fe4000f8e0200 */
[----:B------:R-:W-:Y:S01]  /*c140*/  IMAD.WIDE.U32 R2, R7, UR4, R2 ;  /* 0x0000000407027c25 */ /* 0x000fe2000f8e0002 */
[----:B------:R-:W-:-:S03]  /*c150*/  ULDC.64 UR4, c[0x0][0xca8] ;  /* 0x00032a0000047ab9 */ /* 0x000fc60000000a00 */
[----:B------:R-:W-:Y:S01]  /*c160*/  IMAD.IADD R3, R3, 0x1, R5 ;  /* 0x0000000103037824 */ /* 0x000fe200078e0205 */
[----:B------:R-:W-:-:S04]  /*c170*/  LEA R4, P0, R2, UR4, 0x2 ;  /* 0x0000000402047c11 */ /* 0x000fc8000f8010ff */
[----:B------:R-:W-:Y:S01]  /*c180*/  LEA.HI.X R5, R2, UR5, R3, 0x2, P0 ;  /* 0x0000000502057c11 */ /* 0x000fe200080f1403 */
[----:B------:R-:W-:-:S05]  /*c190*/  IMAD.MOV.U32 R3, RZ, RZ, -0x800000 ;  /* 0xff800000ff037424 */ /* 0x000fca00078e00ff */
[----:B------:R4:W-:Y:S01]  /*c1a0*/  STG.E desc[UR12][R4.64], R3 ;  /* 0x0000000304007986 */ /* 0x0009e2000c10190c */
[----:B------:R-:W-:Y:S05]  /*c1b0*/  BRA `(.L_x_193) ;  /* 0x0000005400dc7947 */ /* 0x000fea0003800000 */
.L_x_191:
[----:B------:R-:W-:-:S08]  /*c1c0*/  NOP ;  /* 0x0000000000007918 */ /* 0x000fd00000000000 */
[----:B0-----:R-:W0:-:S00]  /*c1d0*/  USETMAXREG.DEALLOC.CTAPOOL 0x18 ;  /* 0x00000018000079c8 */ /* 0x001e0000080e0500 */
[----:B0-----:R-:W-:-:S06]  /*c1e0*/  LOP3.LUT R0, R0, 0x3, RZ, 0xc0, !PT ;  /* 0x0000000300007812 */ /* 0x001fcc00078ec0ff */
[----:B------:R-:W0:Y:S01]  /*c1f0*/  S2UR UR6, SR_CTAID.Y ;  /* 0x00000000000679c3 */ /* 0x000e220000002600 */
[----:B------:R-:W1:Y:S07]  /*c200*/  SHFL.IDX PT, R0, R0, RZ, 0x1f ;  /* 0x00001fff00007589 */ /* 0x000e6e00000e0000 */
[----:B------:R-:W2:Y:S01]  /*c210*/  S2UR UR44, SR_CTAID.Z ;  /* 0x00000000002c79c3 */ /* 0x000ea20000002700 */
[----:B-1----:R-:W-:-:S13]  /*c220*/  ISETP.NE.AND P0, PT, R0, RZ, PT ;  /* 0x000000ff0000720c */ /* 0x002fda0003f05270 */
[----:B0-2---:R-:W-:Y:S05]  /*c230*/  @!P0 BRA `(.L_x_225) ;  /* 0x0000000000288947 */ /* 0x005fea0003800000 */
        /* <DEDUP_REMOVED lines=10> */
.L_x_225:
[----:B------:R-:W-:Y:S01]  /*c2e0*/  ULDC UR7, c[0x0][0xd50] ;  /* 0x0003540000077ab9 */ /* 0x000fe20000000800 */
[----:B------:R-:W-:Y:S01]  /*c2f0*/  UMOV UR36, UR6 ;  /* 0x0000000600247c82 */ /* 0x000fe20008000000 */
[----:B------:R-:W-:-:S11]  /*c300*/  UISETP.NE.AND UP0, UPT, UR7, 0x1, UPT ;  /* 0x000000010700788c */ /* 0x000fd6000bf05270 */
[----:B------:R-:W-:Y:S01]  /*c310*/  @UP0 ULDC UR4, c[0x0][0xd54] ;  /* 0x0003550000040ab9 */ /* 0x000fe20000000800 */
[----:B------:R-:W-:Y:S01]  /*c320*/  @UP0 ULDC UR8, c[0x0][0xd58] ;  /* 0x0003560000080ab9 */ /* 0x000fe20000000800 */
[----:B------:R-:W-:-:S04]  /*c330*/  UIMAD.WIDE.U32 UR4, UR6, UR4, URZ ;  /* 0x00000004060472a5 */ /* 0x000fc8000f8e003f */
[----:B------:R-:W-:-:S12]  /*c340*/  @UP0 USHF.R.U32.HI UR36, URZ, UR8, UR5 ;  /* 0x000000083f240299 */ /* 0x000fd80008011605 */
.L_x_226:
[----:B------:R-:W-:Y:S01]  /*c350*/  ISETP.LE.AND P0, PT, RZ, UR44, PT ;  /* 0x0000002cff007c0c */ /* 0x000fe2000bf03270 */
        /* <DEDUP_REMOVED lines=8> */
[----:B------:R-:W-:Y:S02]  /*c3e0*/  UISETP.NE.U32.AND UP0, UPT, UR6, URZ, UPT ;  /* 0x0000003f0600728c */ /* 0x000fe4000bf05070 */
[----:B------:R-:W-:Y:S02]  /*c3f0*/  ULOP3.LUT UR43, UR4, 0xffff, URZ, 0xc0, !UPT ;  /* 0x0000ffff042b7892 */ /* 0x000fe4000f8ec03f */
[----:B------:R-:W-:Y:S01]  /*c400*/  UISETP.NE.AND.EX UP0, UPT, UR7, URZ, UPT, UP0 ;  /* 0x0000003f0700728c */ /* 0x000fe2000bf05300 */
[----:B------:R-:W-:Y:S01]  /*c410*/  ULDC UR6, c[0x0][0x2f0] ;  /* 0x0000bc0000067ab9 */ /* 0x000fe20000000800 */
[----:B------:R-:W-:Y:S02]  /*c420*/  UMOV UR41, URZ ;  /* 0x0000003f00297c82 */ /* 0x000fe40008000000 */
        /* <DEDUP_REMOVED lines=8> */
[----:B------:R-:W-:Y:S08]  /*c4b0*/  @!P0 BRA `(.L_x_228) ;  /* 0x0000000000908947 */ /* 0x000ff00003800000 */
[----:B------:R-:W-:-:S03]  /*c4c0*/  USHF.R.U32.HI UR6, URZ, 0x10, UR4 ;  /* 0x000000103f067899 */ /* 0x000fc60008011604 */
[----:B------:R-:W-:Y:S01]  /*c4d0*/  UMOV UR4, URZ ;  /* 0x0000003f00047c82 */ /* 0x000fe20008000000 */
[----:B------:R-:W-:-:S11]  /*c4e0*/  UISETP.NE.AND UP0, UPT, UR6, URZ, UPT ;  /* 0x0000003f0600728c */ /* 0x000fd6000bf05270 */
[----:B------:R-:W-:Y:S02]  /*c4f0*/  @!UP0 ULDC UR6, c[0x0][0xae8] ;  /* 0x0002ba0000068ab9 */ /* 0x000fe40000000800 */
[----:B------:R-:W-:Y:S01]  /*c500*/  IMAD.U32 R4, RZ, RZ, UR6 ;  /* 0x00000006ff047e24 */ /* 0x000fe2000f8e00ff */
[----:B------:R-:W-:-:S04]  /*c510*/  UIADD3 UR7, UR40, -0x1, UR6 ;  /* 0xffffffff28077890 */ /* 0x000fc8000fffe006 */
[-C--:B------:R-:W-:Y:S02]  /*c520*/  IABS R2, R4.reuse ;  /* 0x0000000400027213 */ /* 0x080fe40000000000 */
[----:B------:R-:W-:Y:S01]  /*c530*/  IABS R5, R4 ;  /* 0x0000000400057213 */ /* 0x000fe20000000000 */
[----:B------:R-:W-:Y:S01]  /*c540*/  IMAD.U32 R4, RZ, RZ, UR7 ;  /* 0x00000007ff047e24 */ /* 0x000fe2000f8e00ff */
[----:B------:R-:W-:Y:S01]  /*c550*/  R2UR UR11, R2 ;  /* 0x00000000020b72ca */ /* 0x000fe200000e0000 */
[----:B------:R-:W-:Y:S02]  /*c560*/  ULOP3.LUT UR7, UR7, UR6, URZ, 0x3c, !UPT ;  /* 0x0000000607077292 */ /* 0x000fe4000f8e3c3f */
[----:B------:R-:W-:-:S10]  /*c570*/  IMAD.MOV R5, RZ, RZ, -R5 ;  /* 0x000000ffff057224 */ /* 0x000fd400078e0a05 */
[----:B------:R-:W0:Y:S08]  /*c580*/  I2F.RP R2, UR11 ;  /* 0x0000000b00027d06 */ /* 0x000e300008209400 */
[----:B0-----:R-:W0:Y:S02]  /*c590*/  MUFU.RCP R2, R2 ;  /* 0x0000000200027308 */ /* 0x001e240000001000 */
[----:B0-----:R-:W-:Y:S01]  /*c5a0*/  VIADD R3, R2, 0xffffffe ;  /* 0x0ffffffe02037836 */ /* 0x001fe20000000000 */
[----:B------:R-:W-:Y:S01]  /*c5b0*/  IABS R2, R4 ;  /* 0x0000000400027213 */ /* 0x000fe20000000000 */
[----:B------:R-:W-:-:S03]  /*c5c0*/  IMAD.MOV.U32 R4, RZ, RZ, R5 ;  /* 0x000000ffff047224 */ /* 0x000fc600078e0005 */
[----:B------:R-:W-:Y:S01]  /*c5d0*/  R2UR UR9, R2 ;  /* 0x00000000020972ca */ /* 0x000fe200000e0000 */
[----:B------:R-:W0:Y:S01]  /*c5e0*/  F2I.FTZ.U32.TRUNC.NTZ R3, R3 ;  /* 0x0000000300037305 */ /* 0x000e22000021f000 */
[----:B------:R-:W-:Y:S02]  /*c5f0*/  R2UR UR10, R4 ;  /* 0x00000000040a72ca */ /* 0x000fe400000e0000 */
[----:B0-----:R-:W-:-:S13]  /*c600*/  R2UR UR5, R3 ;  /* 0x00000000030572ca */ /* 0x001fda00000e0000 */
[----:B------:R-:W-:-:S04]  /*c610*/  UIADD3 UR8, URZ, -UR5, URZ ;  /* 0x800000053f087290 */ /* 0x000fc8000fffe03f */
[----:B------:R-:W-:-:S04]  /*c620*/  UIMAD UR8, UR8, UR11, URZ ;  /* 0x0000000b080872a4 */ /* 0x000fc8000f8e023f */
[----:B------:R-:W-:-:S04]  /*c630*/  UIMAD.WIDE.U32 UR4, UR5, UR8, UR4 ;  /* 0x00000008050472a5 */ /* 0x000fc8000f8e0004 */
[----:B------:R-:W-:-:S04]  /*c640*/  UIMAD.WIDE.U32 UR4, UR5, UR9, URZ ;  /* 0x00000009050472a5 */ /* 0x000fc8000f8e003f */
[----:B------:R-:W-:-:S04]  /*c650*/  UIMAD UR4, UR5, UR10, UR9 ;  /* 0x0000000a050472a4 */ /* 0x000fc8000f8e0209 */
[----:B------:R-:W-:-:S11]  /*c660*/  UISETP.GT.U32.AND UP1, UPT, UR11, UR4, UPT ;  /* 0x000000040b00728c */ /* 0x000fd6000bf24070 */
[----:B------:R-:W-:Y:S02]  /*c670*/  @!UP1 UIADD3 UR4, UR4, -UR11, URZ ;  /* 0x8000000b04049290 */ /* 0x000fe4000fffe03f */
[----:B------:R-:W-:Y:S02]  /*c680*/  @!UP1 UIADD3 UR5, UR5, 0x1, URZ ;  /* 0x0000000105059890 */ /* 0x000fe4000fffe03f */
[----:B------:R-:W-:Y:S02]  /*c690*/  UISETP.GE.U32.AND UP0, UPT, UR4, UR11, UPT ;  /* 0x0000000b0400728c */ /* 0x000fe4000bf06070 */
[----:B------:R-:W-:-:S09]  /*c6a0*/  UISETP.GE.AND UP1, UPT, UR7, URZ, UPT ;  /* 0x0000003f0700728c */ /* 0x000fd2000bf26270 */
[----:B------:R-:W-:Y:S02]  /*c6b0*/  @UP0 UIADD3 UR5, UR5, 0x1, URZ ;  /* 0x0000000105050890 */ /* 0x000fe4000fffe03f */
[----:B------:R-:W-:Y:S02]  /*c6c0*/  UISETP.NE.AND UP0, UPT, UR6, URZ, UPT ;  /* 0x0000003f0600728c */ /* 0x000fe4000bf05270 */
[----:B------:R-:W-:-:S09]  /*c6d0*/  @!UP1 UIADD3 UR5, -UR5, URZ, URZ ;  /* 0x0000003f05059290 */ /* 0x000fd2000fffe13f */
[----:B------:R-:W-:-:S07]  /*c6e0*/  @!UP0 ULOP3.LUT UR5, URZ, UR6, URZ, 0x33, !UPT ;  /* 0x000000063f058292 */ /* 0x000fce000f8e333f */
[----:B------:R-:W-:-:S05]  /*c6f0*/  UMOV UR41, UR5 ;  /* 0x0000000500297c82 */ /* 0x000fca0008000000 */
.L_x_228:
[----:B------:R-:W-:Y:S01]  /*c700*/  UIMAD UR39, UR43, UR41, URZ ;  /* 0x000000292b2772a4 */ /* 0x000fe2000f8e023f */
[----:B------:R-:W-:Y:S02]  /*c710*/  IMAD.U32 R2, RZ, RZ, UR40 ;  /* 0x00000028ff027e24 */ /* 0x000fe4000f8e00ff */
[----:B------:R-:W-:Y:S02]  /*c720*/  IMAD.MOV.U32 R6, RZ, RZ, RZ ;  /* 0x000000ffff067224 */ /* 0x000fe400078e00ff */
[----:B------:R-:W-:Y:S02]  /*c730*/  IMAD.MOV.U32 R9, RZ, RZ, 0x1 ;  /* 0x00000001ff097424 */ /* 0x000fe400078e00ff */
[----:B------:R-:W-:-:S05]  /*c740*/  IMAD.U32 R3, RZ, RZ, UR39 ;  /* 0x00000027ff037e24 */ /* 0x000fca000f8e00ff */
[----:B------:R-:W-:-:S04]  /*c750*/  VIADDMNMX R19, R3, UR41, R2, PT ;  /* 0x0000002903137c46 */ /* 0x000fc8000b800102 */
[----:B------:R-:W-:Y:S01]  /*c760*/  ISETP.GT.AND P0, PT, R19, UR39, PT ;  /* 0x0000002713007c0c */ /* 0x000fe2000bf04270 */
        /* <DEDUP_REMOVED lines=13> */
[----:B------:R-:W-:Y:S02]  /*c840*/  IMAD.U32 R4, RZ, RZ, UR6 ;  /* 0x00000006ff047e24 */ /* 0x000fe4000f8e00ff */
[----:B------:R-:W0:Y:S01]  /*c850*/  LDC.64 R2, c[0x4][R2] ;  /* 0x0100000002027b82 */ /* 0x000e220000000a00 */
[----:B------:R-:W-:Y:S02]  /*c860*/  IMAD.U32 R5, RZ, RZ, UR7 ;  /* 0x00000007ff057e24 */ /* 0x000fe4000f8e00ff */
[----:B------:R-:W-:Y:S02]  /*c870*/  IMAD.U32 R6, RZ, RZ, UR8 ;  /* 0x00000008ff067e24 */ /* 0x000fe4000f8e00ff */
[----:B------:R-:W-:-:S02]  /*c880*/  IMAD.U32 R7, RZ, RZ, UR9 ;  /* 0x00000009ff077e24 */ /* 0x000fc4000f8e00ff */
[----:B------:R-:W-:Y:S02]  /*c890*/  IMAD.U32 R10, RZ, RZ, UR4 ;  /* 0x00000004ff0a7e24 */ /* 0x000fe4000f8e00ff */
[----:B------:R-:W-:Y:S02]  /*c8a0*/  IMAD.U32 R11, RZ, RZ, UR5 ;  /* 0x00000005ff0b7e24 */ /* 0x000fe4000f8e00ff */
[----:B------:R-:W-:Y:S02]  /*c8b0*/  IMAD.MOV.U32 R8, RZ, RZ, 0x70 ;  /* 0x00000070ff087424 */ /* 0x000fe400078e00ff */
[----:B------:R-:W-:Y:S02]  /*c8c0*/  IMAD.MOV.U32 R12, RZ, RZ, 0x1 ;  /* 0x00000001ff0c7424 */ /* 0x000fe400078e00ff */
[----:B------:R-:W-:-:S07]  /*c8d0*/  IMAD.MOV.U32 R13, RZ, RZ, RZ ;  /* 0x000000ffff0d7224 */ /* 0x000fce00078e00ff */
[----:B------:R-:W-:-:S07]  /*c8e0*/  LEPC R20, `(.L_x_229) ;  /* 0x000000001014794e */ /* 0x000fce0000000000 */
[----:B0-----:R-:W-:Y:S05]  /*c8f0*/  CALL.ABS.NOINC R2 ;  /* 0x0000000002007343 */ /* 0x001fea0003c00000 */
.L_x_229:
        /* <DEDUP_REMOVED lines=9> */
[----:B------:R-:W-:Y:S02]  /*c990*/  IMAD.U32 R4, RZ, RZ, UR6 ;  /* 0x00000006ff047e24 */ /* 0x000fe4000f8e00ff */
[----:B------:R-:W-:Y:S02]  /*c9a0*/  IMAD.U32 R5, RZ, RZ, UR7 ;  /* 0x00000007ff057e24 */ /* 0x000fe4000f8e00ff */
[----:B------:R-:W-:Y:S02]  /*c9b0*/  IMAD.U32 R6, RZ, RZ, UR8 ;  /* 0x00000008ff067e24 */ /* 0x000fe4000f8e00ff */
[----:B------:R-:W-:-:S02]  /*c9c0*/  IMAD.U32 R7, RZ, RZ, UR9 ;  /* 0x00000009ff077e24 */ /* 0x000fc4000f8e00ff */
[----:B------:R-:W-:Y:S02]  /*c9d0*/  IMAD.U32 R10, RZ, RZ, UR4 ;  /* 0x00000004ff0a7e24 */ /* 0x000fe4000f8e00ff */
[----:B------:R-:W-:Y:S02]  /*c9e0*/  IMAD.U32 R11, RZ, RZ, UR5 ;  /* 0x00000005ff0b7e24 */ /* 0x000fe4000f8e00ff */
[----:B------:R-:W-:Y:S02]  /*c9f0*/  IMAD.MOV.U32 R8, RZ, RZ, 0x70 ;  /* 0x00000070ff087424 */ /* 0x000fe400078e00ff */
[----:B------:R-:W-:Y:S02]  /*ca00*/  IMAD.MOV.U32 R12, RZ, RZ, 0x1 ;  /* 0x00000001ff0c7424 */ /* 0x000fe400078e00ff */
[----:B0-----:R-:W-:-:S07]  /*ca10*/  IMAD.MOV.U32 R13, RZ, RZ, RZ ;  /* 0x000000ffff0d7224 */ /* 0x001fce00078e00ff */
[----:B------:R-:W-:-:S07]  /*ca20*/  LEPC R20, `(.L_x_231) ;  /* 0x000000001014794e */ /* 0x000fce0000000000 */
[----:B-1----:R-:W-:Y:S05]  /*ca30*/  CALL.ABS.NOINC R2 ;  /* 0x0000000002007343 */ /* 0x002fea0003c00000 */
.L_x_231:
[----:B------:R0:W1:Y:S01]  /*ca40*/  LDC.64 R2, c[0x4][R16] ;  /* 0x0100000010027b82 */ /* 0x0000620000000a00 */
[----:B------:R-:W-:Y:S01]  /*ca50*/  ULDC.64 UR6, c[0x4][0x90] ;  /* 0x0100240000067ab9 */ /* 0x000fe20000000a00 */
[----:B------:R-:W-:Y:S01]  /*ca60*/  ULDC.64 UR8, c[0x4][0x98] ;  /* 0x0100260000087ab9 */ /* 0x000fe20000000a00 */
[----:B------:R-:W-:Y:S01]  /*ca70*/  ULDC.64 UR4, c[0x4][0x18] ;  /* 0x0100060000047ab9 */ /* 0x000fe20000000a00 */
        /* <DEDUP_REMOVED lines=11> */
.L_x_230:
[----:B------:R-:W-:Y:S01]  /*cb30*/  ULDC.64 UR4, c[0x0][0xaf0] ;  /* 0x0002bc0000047ab9 */ /* 0x000fe20000000a00 */
[----:B------:R-:W-:Y:S01]  /*cb40*/  IMAD.U32 R18, RZ, RZ, UR44 ;  /* 0x0000002cff127e24 */ /* 0x000fe2000f8e00ff */
[----:B------:R-:W-:Y:S01]  /*cb50*/  UISETP.NE.U32.AND UP0, UPT, UR4, URZ, UPT ;  /* 0x0000003f0400728c */ /* 0x000fe2000bf05070 */
[----:B------:R-:W0:Y:S01]  /*cb60*/  LDC.64 R4, c[0x0][0x418] ;  /* 0x00010600ff047b82 */ /* 0x000e220000000a00 */
[----:B------:R-:W-:Y:S02]  /*cb70*/  ULDC.64 UR6, c[0x0][0x208] ;  /* 0x0000820000067ab9 */ /* 0x000fe40000000a00 */
[----:B------:R-:W-:-:S06]  /*cb80*/  UISETP.NE.AND.EX UP0, UPT, UR5, URZ, UPT, UP0 ;  /* 0x0000003f0500728c */ /* 0x000fcc000bf05300 */
[----:B------:R-:W-:-:S05]  /*cb90*/  PLOP3.LUT P0, PT, PT, PT, UP0, 0x80, 0x0 ;  /* 0x000000000000781c */ /* 0x000fca0003f0f008 */
[----:B------:R-:W-:Y:S02]  /*cba0*/  @UP0 ULDC.64 UR4, c[0x0][0xaf0] ;  /* 0x0002bc0000040ab9 */ /* 0x000fe40000000a00 */
[----:B------:R-:W-:-:S06]  /*cbb0*/  @UP0 UIMAD.WIDE UR4, UR44, 0x4, UR4 ;  /* 0x000000042c0408a5 */ /* 0x000fcc000f8e0204 */
[----:B------:R-:W-:Y:S02]  /*cbc0*/  IMAD.U32 R2, RZ, RZ, UR4 ;  /* 0x00000004ff027e24 */ /* 0x000fe4000f8e00ff */
[----:B------:R-:W-:-:S05]  /*cbd0*/  IMAD.U32 R3, RZ, RZ, UR5 ;  /* 0x00000005ff037e24 */ /* 0x000fca000f8e00ff */
[----:B------:R-:W2:Y:S01]  /*cbe0*/  @P0 LDG.E R18, desc[UR6][R2.64] ;  /* 0x0000000602120981 */ /* 0x000ea2000c1e1900 */
[----:B0-----:R-:W-:Y:S01]  /*cbf0*/  ISETP.NE.U32.AND P0, PT, R4, RZ, PT ;  /* 0x000000ff0400720c */ /* 0x001fe20003f05070 */
[----:B------:R-:W-:Y:S01]  /*cc00*/  UMOV UR4, 0xffffffff ;  /* 0xffffffff00047882 */ /* 0x000fe20000000000 */
[----:B------:R-:W-:Y:S01]  /*cc10*/  LOP3.LUT R17, R17, 0xfffffffe, RZ, 0xc0, !PT ;  /* 0xfffffffe11117812 */ /* 0x000fe200078ec0ff */
[----:B------:R-:W0:Y:S01]  /*cc20*/  S2R R16, SR_TID.X ;  /* 0x0000000000107919 */ /* 0x000e220000002100 */
[----:B------:R-:W-:Y:S01]  /*cc30*/  ISETP.NE.AND.EX P1, PT, R5, RZ, PT, P0 ;  /* 0x000000ff0500720c */ /* 0x000fe20003f25300 */
[----:B------:R-:W-:-:S12]  /*cc40*/  VIADD R0, R19, 0xffffffff ;  /* 0xffffffff13007836 */ /* 0x000fd80000000000 */
[----:B------:R-:W-:Y:S02]  /*cc50*/  @P1 LOP3.LUT R17, R17, 0x1, RZ, 0xfc, !PT ;  /* 0x0000000111111812 */ /* 0x000fe400078efcff */
[----:B0-----:R-:W-:-:S04]  /*cc60*/  SHF.R.U32.HI R6, RZ, 0x5, R16 ;  /* 0x00000005ff067819 */ /* 0x001fc80000011610 */
[----:B------:R-:W-:Y:S02]  /*cc70*/  LOP3.LUT R6, R6, 0x3, RZ, 0xc0, !PT ;  /* 0x0000000306067812 */ /* 0x000fe400078ec0ff */
[----:B--2---:R-:W-:Y:S02]  /*cc80*/  SHF.R.S32.HI R19, RZ, 0x1f, R18 ;  /* 0x0000001fff137819 */ /* 0x004fe40000011412 */
[----:B------:R-:W-:Y:S01]  /*cc90*/  SEL R16, R18, RZ, !P1 ;  /* 0x000000ff12107207 */ /* 0x000fe20004800000 */
[----:B------:R-:W-:Y:S06]  /*cca0*/  BRA.DIV UR4, `(.L_x_232) ;  /* 0x0000004e04a07947 */ /* 0x000fec000b800000 */
[----:B------:R0:W1:Y:S02]  /*ccb0*/  SHFL.IDX PT, R14, R6, RZ, 0x1f ;  /* 0x00001fff060e7589 */ /* 0x00006400000e0000 */
.L_x_332:
[----:B------:R2:W-:Y:S01]  /*ccc0*/  STL [R1+0x8], R0 ;  /* 0x0000080001007387 */ /* 0x0005e20000100800 */
[----:B-1----:R-:W-:Y:S02]  /*ccd0*/  ISETP.NE.AND P0, PT, R14, RZ, PT ;  /* 0x000000ff0e00720c */ /* 0x002fe40003f05270 */
[----:B------:R-:W-:Y:S02]  /*cce0*/  PLOP3.LUT P2, PT, PT, PT, PT, 0x8, 0x0 ;  /* 0x000000000000781c */ /* 0x000fe40003f4e170 */
[----:B------:R-:W-:-:S11]  /*ccf0*/  LOP3.LUT R17, R17, 0xfffffffd, RZ, 0xc0, !PT ;  /* 0xfffffffd11117812 */ /* 0x000fd600078ec0ff */
[----:B------:R-:W-:Y:S01]  /*cd00*/  @P2 LOP3.LUT R17, R17, 0x2, RZ, 0xfc, !PT ;  /* 0x0000000211112812 */ /* 0x000fe200078efcff */
[----:B--2---:R-:W-:Y:S06]  /*cd10*/  @P0 BRA `(.L_x_233) ;  /* 0x0000000000ec0947 */ /* 0x004fec0003800000 */
[----:B------:R-:W-:-:S03]  /*cd20*/  UMOV UR4, 0xffffffff ;  /* 0xffffffff00047882 */ /* 0x000fc60000000000 */
[----:B------:R-:W-:Y:S05]  /*cd30*/  BRA.DIV UR4, `(.L_x_234) ;  /* 0x0000004e049c7947 */ /* 0x000fea000b800000 */
[----:B------:R-:W-:-:S13]  /*cd40*/  ELECT P6, URZ, PT ;  /* 0x00000000003f782f */ /* 0x000fda00038c0000 */
.L_x_335:
[----:B------:R-:W-:Y:S05]  /*cd50*/  @!P6 BRA `(.L_x_233) ;  /* 0x0000000000dce947 */ /* 0x000fea0003800000 */
[----:B------:R-:W-:Y:S01]  /*cd60*/  IMAD.MOV.U32 R16, RZ, RZ, R18 ;  /* 0x000000ffff107224 */ /* 0x000fe200078e0012 */
[----:B------:R-:W-:Y:S06]  /*cd70*/  @!P1 BRA `(.L_x_235) ;  /* 0x0000000000549947 */ /* 0x000fec0003800000 */
[----:B------:R-:W-:Y:S01]  /*cd80*/  IMAD.MOV.U32 R8, RZ, RZ, R0 ;  /* 0x000000ffff087224 */ /* 0x000fe200078e0000 */
[----:B------:R-:W-:Y:S01]  /*cd90*/  ULDC.64 UR4, c[0x0][0x428] ;  /* 0x00010a0000047ab9 */ /* 0x000fe20000000a00 */
[----:B------:R-:W1:Y:S01]  /*cda0*/  LDC R0, c[0x0][0x43c] ;  /* 0x00010f00ff007b82 */ /* 0x000e620000000800 */
[----:B------:R-:W-:Y:S01]  /*cdb0*/  IMAD R7, R19, UR4, RZ ;  /* 0x0000000413077c24 */ /* 0x000fe2000f8e02ff */
[----:B------:R-:W-:Y:S01]  /*cdc0*/  ULDC.64 UR6, c[0x0][0x208] ;  /* 0x0000820000067ab9 */ /* 0x000fe20000000a00 */
[----:B0-----:R-:W-:Y:S02]  /*cdd0*/  IMAD.MOV.U32 R6, RZ, RZ, R8 ;  /* 0x000000ffff067224 */ /* 0x001fe400078e0008 */
[----:B------:R-:W-:Y:S01]  /*cde0*/  IMAD R7, R18, UR5, R7 ;  /* 0x0000000512077c24 */ /* 0x000fe2000f8e0207 */
[----:B-1----:R-:W-:-:S13]  /*cdf0*/  ISETP.NE.AND P0, PT, R0, 0x1, PT ;  /* 0x000000010000780c */ /* 0x002fda0003f05270 */
[----:B------:R-:W0:Y:S02]  /*ce00*/  @P0 LDC.64 R2, c[0x0][0x440] ;  /* 0x00011000ff020b82 */ /* 0x000e240000000a00 */
[----:B0-----:R-:W-:-:S05]  /*ce10*/  @P0 IMAD.HI.U32 R2, R8, R2, RZ ;  /* 0x0000000208020227 */ /* 0x001fca00078e00ff */
[----:B------:R-:W-:-:S04]  /*ce20*/  @P0 SHF.R.U32.HI R6, RZ, R3, R2 ;  /* 0x00000003ff060219 */ /* 0x000fc80000011602 */
[--C-:B------:R-:W-:Y:S01]  /*ce30*/  SHF.R.S32.HI R3, RZ, 0x1f, R6.reuse ;  /* 0x0000001fff037819 */ /* 0x100fe20000011406 */
[----:B------:R-:W-:-:S04]  /*ce40*/  IMAD.MOV.U32 R2, RZ, RZ, R6 ;  /* 0x000000ffff027224 */ /* 0x000fc800078e0006 */
[----:B------:R-:W-:-:S04]  /*ce50*/  IMAD.WIDE.U32 R2, R18, UR4, R2 ;  /* 0x0000000412027c25 */ /* 0x000fc8000f8e0002 */
[----:B------:R-:W-:Y:S01]  /*ce60*/  IMAD.IADD R3, R3, 0x1, R7 ;  /* 0x0000000103037824 */ /* 0x000fe200078e0207 */
[----:B------:R-:W-:-:S04]  /*ce70*/  LEA R4, P0, R2, R4, 0x2 ;  /* 0x0000000402047211 */ /* 0x000fc800078010ff */
[----:B------:R-:W-:-:S05]  /*ce80*/  LEA.HI.X R5, R2, R5, R3, 0x2, P0 ;  /* 0x0000000502057211 */ /* 0x000fca00000f1403 */
[----:B------:R1:W5:Y:S01]  /*ce90*/  LDG.E R16, desc[UR6][R4.64] ;  /* 0x0000000604107981 */ /* 0x000362000c1e1900 */
[----:B------:R-:W-:-:S04]  /*cea0*/  IMAD.MOV R3, RZ, RZ, -R6 ;  /* 0x000000ffff037224 */ /* 0x000fc800078e0a06 */
[----:B------:R-:W-:-:S05]  /*ceb0*/  IMAD R8, R0, R3, R8 ;  /* 0x0000000300087224 */ /* 0x000fca00078e0208 */
[----:B------:R1:W-:Y:S02]  /*cec0*/  STL [R1+0x8], R8 ;  /* 0x0000080801007387 */ /* 0x0003e40000100800 */
.L_x_235:
[----:B------:R-:W-:Y:S01]  /*ced0*/  IMAD.MOV.U32 R0, RZ, RZ, 0x1 ;  /* 0x00000001ff007424 */ /* 0x000fe200078e00ff */
[----:B-1----:R-:W1:Y:S04]  /*cee0*/  S2R R8, SR_TID.X ;  /* 0x0000000000087919 */ /* 0x002e680000002100 */
[----:B------:R-:W-:-:S04]  /*cef0*/  SHF.L.U32 R0, R0, 0x1f, RZ ;  /* 0x0000001f00007819 */ /* 0x000fc800000006ff */
[----:B------:R-:W2:Y:S01]  /*cf00*/  SYNCS.PHASECHK.TRANS64.TRYWAIT P0, [UR38+0x38840], R0 ;  /* 0x03884000ff0075a7 */ /* 0x000ea20008000166 */
[----:B-1----:R-:W-:-:S04]  /*cf10*/  LOP3.LUT R2, R8, 0x7f, RZ, 0xc0, !PT ;  /* 0x0000007f08027812 */ /* 0x002fc800078ec0ff */
[----:B------:R-:W-:Y:S01]  /*cf20*/  ISETP.NE.AND P1, PT, R2, RZ, PT ;  /* 0x000000ff0200720c */ /* 0x000fe20003f25270 */
[----:B--2---:R-:W-:-:S12]  /*cf30*/  @!P0 BRA `(.L_x_236) ;  /* 0x0000004c003c8947 */ /* 0x004fd80003800000 */
.L_x_336:
[----:B------:R-:W-:Y:S05]  /*cf40*/  @P1 BRA `(.L_x_237) ;  /* 0x0000000000181947 */ /* 0x000fea0003800000 */
[----:B------:R-:W2:Y:S01]  /*cf50*/  S2R R2, SR_TID.X ;  /* 0x0000000000027919 */ /* 0x000ea20000002100 */
[----:B-1----:R-:W-:-:S04]  /*cf60*/  IMAD.MOV.U32 R0, RZ, RZ, 0x2000 ;  /* 0x00002000ff007424 */ /* 0x002fc800078e00ff */
[----:B------:R3:W-:Y:S01]  /*cf70*/  SYNCS.ARRIVE.TRANS64 RZ, [UR38+0x38830], R0 ;  /* 0x03883000ffff79a7 */ /* 0x0007e20008000026 */
[----:B--2---:R-:W-:-:S13]  /*cf80*/  LOP3.LUT P0, RZ, R2, 0x1f, RZ, 0xc0, !PT ;  /* 0x0000001f02ff7812 */ /* 0x004fda000780c0ff */
[----:B---3--:R-:W-:Y:S05]  /*cf90*/  @!P0 BRA `(.L_x_237) ;  /* 0x0000000000048947 */ /* 0x008fea0003800000 */
[----:B------:R-:W-:Y:S01]  /*cfa0*/  BPT.TRAP 0x1 ;  /* 0x000000040000795c */ /* 0x000fe20000300000 */
.L_x_237:
[----:B-1----:R-:W2:Y:S01]  /*cfb0*/  LDL R0, [R1+0x8] ;  /* 0x0000080001007983 */ /* 0x002ea20000100800 */
[----:B------:R-:W-:Y:S01]  /*cfc0*/  ULDC.64 UR4, c[0x0][0x198] ;  /* 0x0000660000047ab9 */ /* 0x000fe20000000a00 */
[----:B-----5:R-:W-:Y:S01]  /*cfd0*/  R2UR UR13, R16 ;  /* 0x00000000100d72ca */ /* 0x020fe200000e0000 */
[----:B------:R-:W-:Y:S01]  /*cfe0*/  UIADD3 UR4, UP0, UR4, 0x370, URZ ;  /* 0x0000037004047890 */ /* 0x000fe2000ff1e03f */
[----:B------:R-:W-:Y:S01]  /*cff0*/  PLOP3.LUT P0, PT, PT, PT, PT, 0x80, 0x0 ;  /* 0x000000000000781c */ /* 0x000fe20003f0f070 */
[----:B------:R-:W-:Y:S01]  /*d000*/  UIADD3 UR8, UR38, 0x22400, URZ ;  /* 0x0002240026087890 */ /* 0x000fe2000fffe03f */
[----:B------:R-:W-:Y:S01]  /*d010*/  LOP3.LUT R17, R17, 0xfffffffd, RZ, 0xc0, !PT ;  /* 0xfffffffd11117812 */ /* 0x000fe200078ec0ff */
[----:B------:R-:W-:Y:S02]  /*d020*/  UIADD3 UR9, UR38, 0x38830, URZ ;  /* 0x0003883026097890 */ /* 0x000fe4000fffe03f */
[----:B------:R-:W-:Y:S01]  /*d030*/  UIADD3.X UR5, URZ, UR5, URZ, UP0, !UPT ;  /* 0x000000053f057290 */ /* 0x000fe200087fe43f */
[----:B------:R-:W-:Y:S01]  /*d040*/  UMOV UR6, 0x0 ;  /* 0x0000000000067882 */ /* 0x000fe20000000000 */
[----:B------:R-:W-:Y:S01]  /*d050*/  UMOV UR7, 0x14f00000 ;  /* 0x14f0000000077882 */ /* 0x000fe20000000000 */
[----:B------:R-:W-:Y:S01]  /*d060*/  UMOV UR10, URZ ;  /* 0x0000003f000a7c82 */ /* 0x000fe20008000000 */
[----:B------:R-:W-:-:S04]  /*d070*/  UMOV UR12, UR36 ;  /* 0x00000024000c7c82 */ /* 0x000fc80008000000 */
[----:B------:R-:W-:Y:S02]  /*d080*/  @P0 LOP3.LUT R17, R17, 0x2, RZ, 0xfc, !PT ;  /* 0x0000000211110812 */ /* 0x000fe400078efcff */
[----:B--2---:R-:W-:-:S13]  /*d090*/  R2UR UR11, R0 ;  /* 0x00000000000b72ca */ /* 0x004fda00000e0000 */
[----:B------:R-:W-:-:S09]  /*d0a0*/  USHF.L.U32 UR11, UR11, 0x6, URZ ;  /* 0x000000060b0b7899 */ /* 0x000fd2000800063f */
[----:B------:R1:W-:Y:S02]  /*d0b0*/  UTMALDG.4D [UR8], [UR4], desc[UR6] ;  /* 0x00000608040075b4 */ /* 0x0003e40008019000 */
[----:B-1----:R-:W-:Y:S01]  /*d0c0*/  NOP ;  /* 0x0000000000007918 */ /* 0x002fe20000000000 */
.L_x_233:
[----:B------:R-:W-:Y:S05]  /*d0d0*/  WARPSYNC.ALL ;  /* 0x0000000000007948 */ /* 0x000fea0003800000 */
[----:B------:R-:W-:Y:S01]  /*d0e0*/  UIADD3 UR4, UR38, 0x20400, URZ ;  /* 0x0002040026047890 */ /* 0x000fe2000fffe03f */
[----:B------:R-:W-:Y:S01]  /*d0f0*/  BAR.SYNC.DEFER_BLOCKING 0x8, 0x100 ;  /* 0x0204000000007b1d */ /* 0x000fe20000010000 */
[----:B------:R-:W-:Y:S02]  /*d100*/  USHF.R.S32.HI UR42, URZ, 0x1f, UR36 ;  /* 0x0000001f3f2a7899 */ /* 0x000fe40008011424 */
[----:B------:R-:W-:Y:S02]  /*d110*/  ULOP3.LUT UP0, URZ, UR4, 0x3ff, URZ, 0xc0, !UPT ;  /* 0x000003ff043f7892 */ /* 0x000fe4000f80c03f */
[----:B------:R-:W-:-:S04]  /*d120*/  USHF.R.S32.HI UR45, URZ, 0x1f, UR44 ;  /* 0x0000001f3f2d7899 */ /* 0x000fc8000801142c */
[----:B------:R-:W-:-:S13]  /*d130*/  PLOP3.LUT P0, PT, PT, PT, UP0, 0x80, 0x0 ;  /* 0x000000000000781c */ /* 0x000fda0003f0f008 */
[----:B------:R-:W-:Y:S05]  /*d140*/  @!P0 BRA `(.L_x_238) ;  /* 0x0000000000408947 */ /* 0x000fea0003800000 */
[----:B------:R-:W-:Y:S01]  /*d150*/  MOV R2, 0x0 ;  /* 0x0000000000027802 */ /* 0x000fe20000000f00 */
[----:B------:R-:W-:Y:S01]  /*d160*/  ULDC.64 UR4, c[0x4][0x90] ;  /* 0x0100240000047ab9 */ /* 0x000fe20000000a00 */
[----:B------:R-:W-:Y:S01]  /*d170*/  ULDC.64 UR6, c[0x4][0x98] ;  /* 0x0100260000067ab9 */ /* 0x000fe20000000a00 */
[----:B------:R-:W-:Y:S01]  /*d180*/  ULDC.64 UR8, c[0x4][0x20] ;  /* 0x0100080000087ab9 */ /* 0x000fe20000000a00 */
[----:B------:R-:W-:Y:S02]  /*d190*/  IMAD.U32 R4, RZ, RZ, UR4 ;  /* 0x00000004ff047e24 */ /* 0x000fe4000f8e00ff */
[----:B------:R-:W1:Y:S01]  /*d1a0*/  LDC.64 R2, c[0x4][R2] ;  /* 0x0100000002027b82 */ /* 0x000e620000000a00 */
[----:B------:R-:W-:Y:S02]  /*d1b0*/  IMAD.U32 R5, RZ, RZ, UR5 ;  /* 0x00000005ff057e24 */ /* 0x000fe4000f8e00ff */
[----:B0-----:R-:W-:Y:S02]  /*d1c0*/  IMAD.U32 R6, RZ, RZ, UR6 ;  /* 0x00000006ff067e24 */ /* 0x001fe4000f8e00ff */
[----:B------:R-:W-:-:S02]  /*d1d0*/  IMAD.U32 R7, RZ, RZ, UR7 ;  /* 0x00000007ff077e24 */ /* 0x000fc4000f8e00ff */
[----:B------:R-:W-:Y:S02]  /*d1e0*/  IMAD.U32 R10, RZ, RZ, UR8 ;  /* 0x00000008ff0a7e24 */ /* 0x000fe4000f8e00ff */
[----:B------:R-:W-:Y:S02]  /*d1f0*/  IMAD.U32 R11, RZ, RZ, UR9 ;  /* 0x00000009ff0b7e24 */ /* 0x000fe4000f8e00ff */
[----:B------:R-:W-:Y:S02]  /*d200*/  IMAD.MOV.U32 R8, RZ, RZ, 0x70 ;  /* 0x00000070ff087424 */ /* 0x000fe400078e00ff */
[----:B------:R-:W-:Y:S02]  /*d210*/  IMAD.MOV.U32 R12, RZ, RZ, 0x1 ;  /* 0x00000001ff0c7424 */ /* 0x000fe400078e00ff */
[----:B------:R-:W-:-:S07]  /*d220*/  IMAD.MOV.U32 R13, RZ, RZ, RZ ;  /* 0x000000ffff0d7224 */ /* 0x000fce00078e00ff */
[----:B------:R-:W-:-:S07]  /*d230*/  LEPC R20, `(.L_x_238) ;  /* 0x000000001014794e */ /* 0x000fce0000000000 */
[----:B-1----:R-:W-:Y:S05]  /*d240*/  CALL.ABS.NOINC R2 ;  /* 0x0000000002007343 */ /* 0x002fea0003c00000 */
.L_x_238:
[----:B------:R-:W1:Y:S01]  /*d250*/  LDC R7, c[0x0][0x448] ;  /* 0x00011200ff077b82 */ /* 0x000e620000000800 */
[----:B------:R-:W2:Y:S01]  /*d260*/  S2R R13, SR_TID.X ;  /* 0x00000000000d7919 */ /* 0x000ea20000002100 */
[----:B------:R-:W-:Y:S02]  /*d270*/  ULDC.64 UR8, c[0x0][0x2d8] ;  /* 0x0000b60000087ab9 */ /* 0x000fe40000000a00 */
[----:B------:R-:W-:Y:S01]  /*d280*/  UIMAD UR6, UR42, UR8, URZ ;  /* 0x000000082a0672a4 */ /* 0x000fe2000f8e023f */
[----:B------:R-:W3:Y:S01]  /*d290*/  S2R R12, SR_CTAID.X ;  /* 0x00000000000c7919 */ /* 0x000ee20000002500 */
[----:B------:R-:W-:Y:S02]  /*d2a0*/  UIMAD.WIDE.U32 UR4, UR36, UR8, URZ ;  /* 0x00000008240472a5 */ /* 0x000fe4000f8e003f */
[----:B------:R-:W-:-:S03]  /*d2b0*/  UIMAD UR6, UR36, UR9, UR6 ;  /* 0x00000009240672a4 */ /* 0x000fc6000f8e0206 */
[----:B------:R-:W-:Y:S01]  /*d2c0*/  ULDC.64 UR8, c[0x0][0x2e0] ;  /* 0x0000b80000087ab9 */ /* 0x000fe20000000a00 */
[----:B------:R-:W-:Y:S02]  /*d2d0*/  UIADD3 UR5, UR5, UR6, URZ ;  /* 0x0000000605057290 */ /* 0x000fe4000fffe03f */
[----:B------:R-:W-:Y:S02]  /*d2e0*/  UIMAD UR7, UR45, UR8, URZ ;  /* 0x000000082d0772a4 */ /* 0x000fe4000f8e023f */
[----:B------:R-:W-:Y:S02]  /*d2f0*/  UIMAD.WIDE.U32 UR4, UR44, UR8, UR4 ;  /* 0x000000082c0472a5 */ /* 0x000fe4000f8e0004 */
[----:B------:R-:W-:-:S04]  /*d300*/  UIMAD UR6, UR44, UR9, UR7 ;  /* 0x000000092c0672a4 */ /* 0x000fc8000f8e0207 */
[----:B------:R-:W-:Y:S01]  /*d310*/  IMAD.U32 R4, RZ, RZ, UR4 ;  /* 0x00000004ff047e24 */ /* 0x000fe2000f8e00ff */
[----:B------:R-:W-:Y:S01]  /*d320*/  UIADD3 UR6, UR5, UR6, URZ ;  /* 0x0000000605067290 */ /* 0x000fe2000fffe03f */
[----:B-1----:R-:W-:Y:S02]  /*d330*/  ISETP.NE.AND P0, PT, R7, 0x1, PT ;  /* 0x000000010700780c */ /* 0x002fe40003f05270 */
[----:B------:R-:W-:Y:S01]  /*d340*/  IMAD.MOV.U32 R2, RZ, RZ, R4 ;  /* 0x000000ffff027224 */ /* 0x000fe200078e0004 */
[C---:B--2---:R-:W-:Y:S01]  /*d350*/  LOP3.LUT R8, R13.reuse, 0x7f, RZ, 0xc0, !PT ;  /* 0x0000007f0d087812 */ /* 0x044fe200078ec0ff */
[----:B------:R-:W-:-:S09]  /*d360*/  IMAD.SHL.U32 R3, R13, 0x10, RZ ;  /* 0x000000100d037824 */ /* 0x000fd200078e00ff */
[----:B------:R-:W1:Y:S01]  /*d370*/  @P0 LDC R0, c[0x0][0x44c] ;  /* 0x00011300ff000b82 */ /* 0x000e620000000800 */
[----:B0-----:R-:W-:-:S04]  /*d380*/  SHF.R.U32.HI R6, RZ, 0x3, R8 ;  /* 0x00000003ff067819 */ /* 0x001fc80000011608 */
[----:B------:R-:W-:-:S03]  /*d390*/  LOP3.LUT R3, R6, 0x70, R3, 0xf8, !PT ;  /* 0x0000007006037812 */ /* 0x000fc600078ef803 */
[----:B------:R-:W0:Y:S02]  /*d3a0*/  @P0 LDC R5, c[0x0][0x450] ;  /* 0x00011400ff050b82 */ /* 0x000e240000000800 */
[----:B---3--:R-:W-:Y:S02]  /*d3b0*/  IMAD R10, R12, 0x40, R3 ;  /* 0x000000400c0a7824 */ /* 0x008fe400078e0203 */
[----:B------:R-:W-:Y:S02]  /*d3c0*/  IMAD.U32 R3, RZ, RZ, UR6 ;  /* 0x00000006ff037e24 */ /* 0x000fe4000f8e00ff */
[----:B------:R-:W-:Y:S02]  /*d3d0*/  IMAD.MOV.U32 R9, RZ, RZ, R10 ;  /* 0x000000ffff097224 */ /* 0x000fe400078e000a */
[----:B-1----:R-:W-:-:S05]  /*d3e0*/  @P0 IMAD.HI.U32 R0, R10, R0, RZ ;  /* 0x000000000a000227 */ /* 0x002fca00078e00ff */
[----:B0-----:R-:W-:Y:S01]  /*d3f0*/  @P0 SHF.R.U32.HI R9, RZ, R5, R0 ;  /* 0x00000005ff090219 */ /* 0x001fe20000011600 */
[----:B------:R-:W-:Y:S01]  /*d400*/  IMAD.U32 R5, RZ, RZ, UR5 ;  /* 0x00000005ff057e24 */ /* 0x000fe2000f8e00ff */
[----:B------:R-:W-:Y:S02]  /*d410*/  ULDC.64 UR4, c[0x0][0x2d0] ;  /* 0x0000b40000047ab9 */ /* 0x000fe40000000a00 */
[--C-:B------:R-:W-:Y:S01]  /*d420*/  SHF.R.S32.HI R0, RZ, 0x1f, R9.reuse ;  /* 0x0000001fff007819 */ /* 0x100fe20000011409 */
[----:B------:R-:W-:Y:S02]  /*d430*/  IMAD.MOV R4, RZ, RZ, -R9 ;  /* 0x000000ffff047224 */ /* 0x000fe400078e0a09 */
[----:B------:R-:W-:-:S04]  /*d440*/  IMAD.WIDE.U32 R2, R9, UR4, R2 ;  /* 0x0000000409027c25 */ /* 0x000fc8000f8e0002 */
[----:B------:R-:W-:Y:S02]  /*d450*/  IMAD R0, R0, UR4, RZ ;  /* 0x0000000400007c24 */ /* 0x000fe4000f8e02ff */
[----:B------:R-:W-:Y:S02]  /*d460*/  IMAD R5, R7, R4, R10 ;  /* 0x0000000407057224 */ /* 0x000fe400078e020a */
[----:B------:R-:W-:Y:S01]  /*d470*/  IMAD R11, R9, UR5, R0 ;  /* 0x00000005090b7c24 */ /* 0x000fe2000f8e0200 */
[----:B------:R-:W-:Y:S02]  /*d480*/  ULDC.64 UR4, c[0x0][0x2c8] ;  /* 0x0000b20000047ab9 */ /* 0x000fe40000000a00 */
[----:B------:R-:W-:Y:S01]  /*d490*/  SHF.R.S32.HI R0, RZ, 0x1f, R5 ;  /* 0x0000001fff007819 */ /* 0x000fe20000011405 */
[----:B------:R-:W-:-:S04]  /*d4a0*/  IMAD.IADD R3, R3, 0x1, R11 ;  /* 0x0000000103037824 */ /* 0x000fc800078e020b */
[----:B------:R-:W-:Y:S02]  /*d4b0*/  IMAD R0, R0, UR4, RZ ;  /* 0x0000000400007c24 */ /* 0x000fe4000f8e02ff */
[----:B------:R-:W-:-:S04]  /*d4c0*/  IMAD.WIDE.U32 R2, R5, UR4, R2 ;  /* 0x0000000405027c25 */ /* 0x000fc8000f8e0002 */
[----:B------:R-:W-:Y:S01]  /*d4d0*/  IMAD R9, R5, UR5, R0 ;  /* 0x0000000505097c24 */ /* 0x000fe2000f8e0200 */
[----:B------:R-:W-:Y:S02]  /*d4e0*/  ULDC.64 UR4, c[0x0][0x280] ;  /* 0x0000a00000047ab9 */ /* 0x000fe40000000a00 */
[----:B------:R-:W-:Y:S01]  /*d4f0*/  LEA R0, P0, R2, UR4, 0x1 ;  /* 0x0000000402007c11 */ /* 0x000fe2000f8008ff */
[----:B------:R-:W-:Y:S01]  /*d500*/  IMAD.IADD R3, R3, 0x1, R9 ;  /* 0x0000000103037824 */ /* 0x000fe200078e0209 */
[----:B------:R-:W-:-:S04]  /*d510*/  ULDC UR4, c[0x0][0x2b8] ;  /* 0x0000ae0000047ab9 */ /* 0x000fc80000000800 */
[----:B------:R-:W-:Y:S01]  /*d520*/  LEA.HI.X R3, R2, UR5, R3, 0x1, P0 ;  /* 0x0000000502037c11 */ /* 0x000fe200080f0c03 */
[----:B------:R-:W-:-:S05]  /*d530*/  IMAD.SHL.U32 R2, R13, 0x8, RZ ;  /* 0x000000080d027824 */ /* 0x000fca00078e00ff */
[C---:B------:R-:W-:Y:S02]  /*d540*/  LOP3.LUT R10, R2.reuse, 0x38, RZ, 0xc0, !PT ;  /* 0x00000038020a7812 */ /* 0x040fe400078ec0ff */
[----:B------:R-:W-:Y:S02]  /*d550*/  LOP3.LUT R2, R2, 0x1f8, RZ, 0xc0, !PT ;  /* 0x000001f802027812 */ /* 0x000fe400078ec0ff */
[----:B------:R-:W-:Y:S01]  /*d560*/  ISETP.GE.AND P0, PT, R10, UR4, PT ;  /* 0x000000040a007c0c */ /* 0x000fe2000bf06270 */
[----:B------:R-:W-:Y:S01]  /*d570*/  UMOV UR4, 0xffffffff ;  /* 0xffffffff00047882 */ /* 0x000fe20000000000 */
[----:B------:R-:W-:Y:S01]  /*d580*/  LOP3.LUT R5, R2, 0x38, R13, 0x78, !PT ;  /* 0x0000003802057812 */ /* 0x000fe200078e780d */
[----:B------:R-:W-:-:S05]  /*d590*/  IMAD.SHL.U32 R2, R8, 0x8, RZ ;  /* 0x0000000808027824 */ /* 0x000fca00078e00ff */
[----:B------:R-:W-:Y:S01]  /*d5a0*/  LOP3.LUT R8, R5, 0x200, R2, 0xf8, !PT ;  /* 0x0000020005087812 */ /* 0x000fe200078ef802 */
[----:B------:R-:W-:Y:S06]  /*d5b0*/  BRA.DIV UR4, `(.L_x_239) ;  /* 0x0000004604b47947 */ /* 0x000fec000b800000 */
[----:B------:R-:W0:Y:S01]  /*d5c0*/  S2R R4, SR_CTAID.X ;  /* 0x0000000000047919 */ /* 0x000e220000002500 */
[----:B------:R-:W-:Y:S01]  /*d5d0*/  ULDC UR4, c[0x0][0x288] ;  /* 0x0000a20000047ab9 */ /* 0x000fe20000000800 */
[----:B------:R-:W-:Y:S01]  /*d5e0*/  ULDC.64 UR6, c[0x0][0x208] ;  /* 0x0000820000067ab9 */ /* 0x000fe20000000a00 */
[----:B------:R-:W-:Y:S01]  /*d5f0*/  IMAD R2, R7, UR4, RZ ;  /* 0x0000000407027c24 */ /* 0x000fe2000f8e02ff */
[----:B------:R-:W1:Y:S01]  /*d600*/  SHFL.IDX PT, R14, R0, RZ, 0x181f ;  /* 0x00181fff000e7589 */ /* 0x000e6200000e0000 */
[----:B0-----:R-:W-:-:S03]  /*d610*/  IMAD R11, R4, 0x40, R6 ;  /* 0x00000040040b7824 */ /* 0x001fc600078e0206 */
[----:B------:R-:W0:Y:S01]  /*d620*/  SHFL.IDX PT, R4, R3, RZ, 0x181f ;  /* 0x00181fff03047589 */ /* 0x000e2200000e0000 */
[C---:B------:R-:W-:Y:S01]  /*d630*/  VIADD R12, R11.reuse, 0x10 ;  /* 0x000000100b0c7836 */ /* 0x040fe20000000000 */
[----:B------:R-:W-:Y:S02]  /*d640*/  ISETP.GE.AND P1, PT, R11, R2, PT ;  /* 0x000000020b00720c */ /* 0x000fe40003f26270 */
[----:B------:R-:W-:Y:S04]  /*d650*/  STL [R1+0x4], R11 ;  /* 0x0000040b01007387 */ /* 0x000fe80000100800 */
[----:B------:R-:W-:Y:S07]  /*d660*/  STL [R1+0xc], R12 ;  /* 0x00000c0c01007387 */ /* 0x000fee0000100800 */
[----:B-1----:R-:W-:-:S02]  /*d670*/  @!P1 LEA R14, P2, R10, R14, 0x1 ;  /* 0x0000000e0a0e9211 */ /* 0x002fc400078408ff */
[----:B------:R-:W-:-:S03]  /*d680*/  @!P1 LEA R9, R8, UR38, 0x1 ;  /* 0x0000002608099c11 */ /* 0x000fc6000f8e08ff */
[----:B0-----:R-:W-:Y:S02]  /*d690*/  @!P1 IMAD.X R5, RZ, RZ, R4, P2 ;  /* 0x000000ffff059224 */ /* 0x001fe400010e0604 */
[----:B------:R-:W-:Y:S02]  /*d6a0*/  @!P1 IMAD.MOV.U32 R4, RZ, RZ, R14 ;  /* 0x000000ffff049224 */ /* 0x000fe400078e000e */
[----:B------:R-:W0:Y:S04]  /*d6b0*/  SHFL.IDX PT, R14, R0, 0x1, 0x181f ;  /* 0x00381f00000e7f89 */ /* 0x000e2800000e0000 */
[----:B------:R1:W-:Y:S01]  /*d6c0*/  @!P1 LDGSTS.E.BYPASS.LTC128B.128 [R9+0x20400], desc[UR6][R4.64], !P0 ;  /* 0x2040000004099fae */ /* 0x0003e2000c101d46 */
[----:B------:R-:W-:-:S03]  /*d6d0*/  ISETP.GE.AND P1, PT, R12, R2, PT ;  /* 0x000000020c00720c */ /* 0x000fc60003f26270 */
[----:B-1----:R-:W1:Y:S01]  /*d6e0*/  SHFL.IDX PT, R4, R3, 0x1, 0x181f ;  /* 0x00381f0003047f89 */ /* 0x002e6200000e0000 */
[----:B------:R-:W-:-:S09]  /*d6f0*/  VIADD R9, R11, 0x20 ;  /* 0x000000200b097836 */ /* 0x000fd20000000000 */
[----:B------:R-:W-:Y:S01]  /*d700*/  @!P1 LEA R7, R8, UR38, 0x1 ;  /* 0x0000002608079c11 */ /* 0x000fe2000f8e08ff */
[----:B------:R-:W-:Y:S01]  /*d710*/  STL [R1+0x10], R9 ;  /* 0x0000100901007387 */ /* 0x000fe20000100800 */
[----:B0-----:R-:W-:-:S03]  /*d720*/  @!P1 LEA R6, P2, R10, R14, 0x1 ;  /* 0x0000000e0a069211 */ /* 0x001fc600078408ff */
[----:B------:R-:W0:Y:S02]  /*d730*/  SHFL.IDX PT, R14, R0, 0x2, 0x181f ;  /* 0x00581f00000e7f89 */ /* 0x000e2400000e0000 */
[----:B-1----:R-:W-:Y:S02]  /*d740*/  @!P1 IMAD.X R5, RZ, RZ, R4, P2 ;  /* 0x000000ffff059224 */ /* 0x002fe400010e0604 */
[----:B------:R-:W-:-:S05]  /*d750*/  @!P1 IMAD.MOV.U32 R4, RZ, RZ, R6 ;  /* 0x000000ffff049224 */ /* 0x000fca00078e0006 */
[----:B------:R1:W-:Y:S01]  /*d760*/  @!P1 LDGSTS.E.BYPASS.LTC128B.128 [R7+0x20c00], desc[UR6][R4.64], !P0 ;  /* 0x20c0000004079fae */ /* 0x0003e2000c101d46 */
[----:B------:R-:W-:-:S03]  /*d770*/  ISETP.GE.AND P1, PT, R9, R2, PT ;  /* 0x000000020900720c */ /* 0x000fc60003f26270 */
[----:B-1----:R-:W1:Y:S10]  /*d780*/  SHFL.IDX PT, R4, R3, 0x2, 0x181f ;  /* 0x00581f0003047f89 */ /* 0x002e7400000e0000 */
[----:B0-----:R-:W-:-:S02]  /*d790*/  @!P1 LEA R5, P2, R10, R14, 0x1 ;  /* 0x0000000e0a059211 */ /* 0x001fc400078408ff */
[----:B------:R-:W-:Y:S01]  /*d7a0*/  @!P1 LEA R6, R8, UR38, 0x1 ;  /* 0x0000002608069c11 */ /* 0x000fe2000f8e08ff */
[----:B------:R-:W0:Y:S04]  /*d7b0*/  SHFL.IDX PT, R3, R3, 0x3, 0x181f ;  /* 0x00781f0003037f89 */ /* 0x000e2800000e0000 */
[----:B------:R2:W3:Y:S01]  /*d7c0*/  SHFL.IDX PT, R14, R0, 0x3, 0x181f ;  /* 0x00781f00000e7f89 */ /* 0x0004e200000e0000 */
[----:B-1----:R-:W-:-:S05]  /*d7d0*/  @!P1 IMAD.X R4, RZ, RZ, R4, P2 ;  /* 0x000000ffff049224 */ /* 0x002fca00010e0604 */
[----:B------:R-:W-:-:S04]  /*d7e0*/  @!P1 LOP3.LUT R5, R5, R4, RZ, 0x3c, !PT ;  /* 0x0000000405059212 */ /* 0x000fc800078e3cff */
[----:B------:R-:W-:-:S04]  /*d7f0*/  @!P1 LOP3.LUT R4, R5, R4, RZ, 0x3c, !PT ;  /* 0x0000000405049212 */ /* 0x000fc800078e3cff */
[----:B------:R-:W-:-:S05]  /*d800*/  @!P1 LOP3.LUT R5, R5, R4, RZ, 0x3c, !PT ;  /* 0x0000000405059212 */ /* 0x000fca00078e3cff */
[----:B0--3--:R2:W-:Y:S02]  /*d810*/  @!P1 LDGSTS.E.BYPASS.LTC128B.128 [R6+0x21400], desc[UR6][R4.64], !P0 ;  /* 0x2140000004069fae */ /* 0x0095e4000c101d46 */
.L_x_345:
[----:B--2---:R-:W2:Y:S01]  /*d820*/  LDL R0, [R1+0x4] ;  /* 0x0000040001007983 */ /* 0x004ea20000100800 */
[----:B------:R-:W-:Y:S01]  /*d830*/  ULDC.64 UR4, c[0x0][0x208] ;  /* 0x0000820000047ab9 */ /* 0x000fe20000000a00 */
[----:B--2---:R-:W-:-:S05]  /*d840*/  VIADD R0, R0, 0x30 ;  /* 0x0000003000007836 */ /* 0x004fca0000000000 */
[----:B------:R-:W-:Y:S01]  /*d850*/  ISETP.GE.AND P1, PT, R0, R2, PT ;  /* 0x000000020000720c */ /* 0x000fe20003f26270 */
[----:B------:R0:W-:-:S12]  /*d860*/  STL [R1+0x20], R0 ;  /* 0x0000200001007387 */ /* 0x0001d80000100800 */
[----:B------:R-:W-:Y:S02]  /*d870*/  @!P1 LEA R2, P2, R10, R14, 0x1 ;  /* 0x0000000e0a029211 */ /* 0x000fe400078408ff */
[----:B------:R-:W-:-:S03]  /*d880*/  @!P1 LEA R5, R8, UR38, 0x1 ;  /* 0x0000002608059c11 */ /* 0x000fc6000f8e08ff */
[----:B------:R-:W-:-:S05]  /*d890*/  @!P1 IMAD.X R3, RZ, RZ, R3, P2 ;  /* 0x000000ffff039224 */ /* 0x000fca00010e0603 */
[----:B------:R-:W-:Y:S01]  /*d8a0*/  @!PT LDS RZ, [RZ] ;  /* 0x00000000fffff984 */ /* 0x000fe20000000800 */
[----:B------:R-:W-:Y:S01]  /*d8b0*/  @!PT LDS RZ, [RZ] ;  /* 0x00000000fffff984 */ /* 0x000fe20000000800 */
[----:B------:R-:W-:Y:S01]  /*d8c0*/  @!PT LDS RZ, [RZ] ;  /* 0x00000000fffff984 */ /* 0x000fe20000000800 */
[----:B------:R1:W-:Y:S01]  /*d8d0*/  @!P1 LDGSTS.E.BYPASS.LTC128B.128 [R5+0x21c00], desc[UR4][R2.64], !P0 ;  /* 0x21c0000002059fae */ /* 0x0003e2000c101d44 */
[----:B------:R-:W-:Y:S01]  /*d8e0*/  NOP ;  /* 0x0000000000007918 */ /* 0x000fe20000000000 */
[----:B------:R-:W-:Y:S02]  /*d8f0*/  SYNCS.ARRIVE.TRANS64.RED.A0T1 RZ, [UR38+0x38800], RZ ;  /* 0x038800ffffff79a7 */ /* 0x000fe40008200426 */
[----:B------:R-:W-:Y:S01]  /*d900*/  ARRIVES.LDGSTSBAR.64.TRANSCNT [UR38+0x38800] ;  /* 0x03880000ff0079b0 */ /* 0x000fe20008000aa6 */
[----:B-1----:R-:W0:Y:S01]  /*d910*/  LDC.64 R2, c[0x0][0x3d8] ;  /* 0x0000f600ff027b82 */ /* 0x002e220000000a00 */
[----:B------:R-:W-:Y:S01]  /*d920*/  NOP ;  /* 0x0000000000007918 */ /* 0x000fe20000000000 */
[C---:B0-----:R-:W-:Y:S01]  /*d930*/  IMAD R0, R2.reuse, UR42, RZ ;  /* 0x0000002a02007c24 */ /* 0x041fe2000f8e02ff */
[----:B------:R-:W-:Y:S01]  /*d940*/  UIADD3 UR4, UR38, 0x26400, URZ ;  /* 0x0002640026047890 */ /* 0x000fe2000fffe03f */
[----:B------:R-:W-:Y:S01]  /*d950*/  IMAD.WIDE.U32 R4, R2, UR36, RZ ;  /* 0x0000002402047c25 */ /* 0x000fe2000f8e00ff */
[----:B------:R-:W-:Y:S02]  /*d960*/  SYNCS.ARRIVE.TRANS64.A1T0 RZ, [UR38+0x38800], RZ ;  /* 0x038800ffffff79a7 */ /* 0x000fe40008100026 */
[----:B------:R-:W-:Y:S01]  /*d970*/  ULOP3.LUT UP0, URZ, UR4, 0x3ff, URZ, 0xc0, !UPT ;  /* 0x000003ff043f7892 */ /* 0x000fe2000f80c03f */
[----:B------:R-:W-:Y:S01]  /*d980*/  IMAD R0, R3, UR36, R0 ;  /* 0x0000002403007c24 */ /* 0x000fe2000f8e0200 */
[----:B------:R0:W-:Y:S03]  /*d990*/  STL.64 [R1+0x18], R4 ;  /* 0x0000180401007387 */ /* 0x0001e60000100a00 */
[----:B------:R-:W-:Y:S01]  /*d9a0*/  IMAD.IADD R0, R5, 0x1, R0 ;  /* 0x0000000105007824 */ /* 0x000fe200078e0200 */
[----:B------:R-:W-:-:S04]  /*d9b0*/  PLOP3.LUT P0, PT, PT, PT, UP0, 0x80, 0x0 ;  /* 0x000000000000781c */ /* 0x000fc80003f0f008 */
[----:B------:R0:W-:Y:S09]  /*d9c0*/  STL [R1+0x24], R0 ;  /* 0x0000240001007387 */ /* 0x0001f20000100800 */
[----:B------:R-:W-:Y:S05]  /*d9d0*/  @!P0 BRA `(.L_x_240) ;  /* 0x0000000000408947 */ /* 0x000fea0003800000 */
[----:B------:R-:W-:Y:S01]  /*d9e0*/  MOV R2, 0x0 ;  /* 0x0000000000027802 */ /* 0x000fe20000000f00 */
[----:B------:R-:W-:Y:S01]  /*d9f0*/  ULDC.64 UR6, c[0x4][0x90] ;  /* 0x0100240000067ab9 */ /* 0x000fe20000000a00 */
[----:B------:R-:W-:Y:S01]  /*da00*/  ULDC.64 UR8, c[0x4][0x98] ;  /* 0x0100260000087ab9 */ /* 0x000fe20000000a00 */
[----:B------:R-:W-:Y:S01]  /*da10*/  ULDC.64 UR4, c[0x4][0x28] ;  /* 0x01000a0000047ab9 */ /* 0x000fe20000000a00 */
[----:B0-----:R-:W-:Y:S02]  /*da20*/  IMAD.U32 R4, RZ, RZ, UR6 ;  /* 0x00000006ff047e24 */ /* 0x001fe4000f8e00ff */
        /* <DEDUP_REMOVED lines=11> */
.L_x_240:
[----:B------:R-:W2:Y:S01]  /*dae0*/  LDL.LU.64 R6, [R1+0x18] ;  /* 0x0000180001067983 */ /* 0x000ea20000300a00 */
[----:B------:R-:W-:-:S03]  /*daf0*/  ULDC.64 UR8, c[0x0][0x3e0] ;  /* 0x0000f80000087ab9 */ /* 0x000fc60000000a00 */
[----:B------:R-:W3:Y:S01]  /*db00*/  LDL.LU R2, [R1+0x24] ;  /* 0x0000240001027983 */ /* 0x000ee20000300800 */
[----:B0-----:R-:W0:Y:S01]  /*db10*/  S2R R4, SR_TID.X ;  /* 0x0000000000047919 */ /* 0x001e220000002100 */
[----:B------:R-:W1:Y:S01]  /*db20*/  S2R R0, SR_CTAID.X ;  /* 0x0000000000007919 */ /* 0x000e620000002500 */
[C---:B0-----:R-:W-:Y:S01]  /*db30*/  LOP3.LUT R3, R4.reuse, 0x7f, RZ, 0xc0, !PT ;  /* 0x0000007f04037812 */ /* 0x041fe200078ec0ff */
[----:B------:R-:W-:-:S03]  /*db40*/  IMAD.SHL.U32 R15, R4, 0x10, RZ ;  /* 0x00000010040f7824 */ /* 0x000fc600078e00ff */
[----:B------:R-:W-:-:S04]  /*db50*/  SHF.R.U32.HI R4, RZ, 0x3, R3 ;  /* 0x00000003ff047819 */ /* 0x000fc80000011603 */
[----:B------:R-:W-:-:S05]  /*db60*/  LOP3.LUT R4, R4, 0x70, R15, 0xf8, !PT ;  /* 0x0000007004047812 */ /* 0x000fca00078ef80f */
[----:B-1----:R-:W-:Y:S01]  /*db70*/  IMAD R4, R0, 0x40, R4 ;  /* 0x0000004000047824 */ /* 0x002fe200078e0204 */
[----:B------:R-:W0:Y:S01]  /*db80*/  S2R R8, SR_TID.X ;  /* 0x0000000000087919 */ /* 0x000e220000002100 */
[----:B------:R-:W-:-:S04]  /*db90*/  UIMAD UR6, UR45, UR8, URZ ;  /* 0x000000082d0672a4 */ /* 0x000fc8000f8e023f */
[----:B------:R-:W-:Y:S01]  /*dba0*/  UIMAD UR6, UR44, UR9, UR6 ;  /* 0x000000092c0672a4 */ /* 0x000fe2000f8e0206 */
[----:B0-----:R-:W-:-:S05]  /*dbb0*/  IMAD.SHL.U32 R10, R8, 0x8, RZ ;  /* 0x00000008080a7824 */ /* 0x001fca00078e00ff */
[----:B------:R-:W-:Y:S02]  /*dbc0*/  LOP3.LUT R10, R10, 0x38, RZ, 0xc0, !PT ;  /* 0x000000380a0a7812 */ /* 0x000fe400078ec0ff */
[----:B------:R-:W-:Y:S02]  /*dbd0*/  LOP3.LUT R17, R17, 0xfffffff7, RZ, 0xc0, !PT ;  /* 0xfffffff711117812 */ /* 0x000fe400078ec0ff */
[----:B--2---:R-:W-:Y:S02]  /*dbe0*/  R2UR UR5, R7 ;  /* 0x00000000070572ca */ /* 0x004fe400000e0000 */
[----:B------:R-:W0:Y:S01]  /*dbf0*/  LDC R7, c[0x0][0x448] ;  /* 0x00011200ff077b82 */ /* 0x000e220000000800 */
[----:B---3--:R-:W-:Y:S02]  /*dc00*/  R2UR UR5, R2 ;  /* 0x00000000020572ca */ /* 0x008fe400000e0000 */
[----:B0-----:R-:W-:-:S13]  /*dc10*/  ISETP.NE.AND P0, PT, R7, 0x1, PT ;  /* 0x000000010700780c */ /* 0x001fda0003f05270 */
[----:B------:R-:W0:Y:S08]  /*dc20*/  @P0 LDC R2, c[0x0][0x44c] ;  /* 0x00011300ff020b82 */ /* 0x000e300000000800 */
[----:B------:R-:W1:Y:S01]  /*dc30*/  @P0 LDC R0, c[0x0][0x450] ;  /* 0x00011400ff000b82 */ /* 0x000e620000000800 */
[----:B------:R-:W-:Y:S01]  /*dc40*/  R2UR UR4, R6 ;  /* 0x00000000060472ca */ /* 0x000fe200000e0000 */
[----:B0-----:R-:W-:-:S04]  /*dc50*/  @P0 IMAD.HI.U32 R3, R4, R2, RZ ;  /* 0x0000000204030227 */ /* 0x001fc800078e00ff */
[----:B------:R-:W-:Y:S01]  /*dc60*/  IMAD.MOV.U32 R2, RZ, RZ, R4 ;  /* 0x000000ffff027224 */ /* 0x000fe200078e0004 */
[----:B-1----:R-:W-:-:S07]  /*dc70*/  @P0 SHF.R.U32.HI R2, RZ, R0, R3 ;  /* 0x00000000ff020219 */ /* 0x002fce0000011603 */
[----:B------:R-:W-:Y:S01]  /*dc80*/  UIMAD.WIDE.U32 UR4, UR44, UR8, UR4 ;  /* 0x000000082c0472a5 */ /* 0x000fe2000f8e0004 */
[--C-:B------:R-:W-:Y:S01]  /*dc90*/  SHF.R.S32.HI R3, RZ, 0x1f, R2.reuse ;  /* 0x0000001fff037819 */ /* 0x100fe20000011402 */
[----:B------:R-:W-:Y:S01]  /*dca0*/  IMAD.MOV R0, RZ, RZ, -R2 ;  /* 0x000000ffff007224 */ /* 0x000fe200078e0a02 */
[----:B------:R-:W-:Y:S01]  /*dcb0*/  ULDC.64 UR8, c[0x0][0x3d0] ;  /* 0x0000f40000087ab9 */ /* 0x000fe20000000a00 */
[----:B------:R-:W-:Y:S02]  /*dcc0*/  UIADD3 UR5, UR5, UR6, URZ ;  /* 0x0000000605057290 */ /* 0x000fe4000fffe03f */
[----:B------:R-:W-:Y:S02]  /*dcd0*/  IMAD R0, R7, R0, R4 ;  /* 0x0000000007007224 */ /* 0x000fe400078e0204 */
[----:B------:R-:W-:Y:S02]  /*dce0*/  IMAD R5, R3, UR8, RZ ;  /* 0x0000000803057c24 */ /* 0x000fe4000f8e02ff */
[----:B------:R-:W-:Y:S01]  /*dcf0*/  IMAD.U32 R3, RZ, RZ, UR8 ;  /* 0x00000008ff037e24 */ /* 0x000fe2000f8e00ff */
[----:B------:R-:W-:Y:S01]  /*dd00*/  SHF.R.S32.HI R4, RZ, 0x1f, R0 ;  /* 0x0000001fff047819 */ /* 0x000fe20000011400 */
[----:B------:R-:W-:-:S02]  /*dd10*/  IMAD R5, R2, UR9, R5 ;  /* 0x0000000902057c24 */ /* 0x000fc4000f8e0205 */
[----:B------:R-:W-:Y:S01]  /*dd20*/  IMAD.WIDE.U32 R2, R2, R3, UR4 ;  /* 0x0000000402027e25 */ /* 0x000fe2000f8e0003 */
[----:B------:R-:W-:-:S03]  /*dd30*/  ULDC.64 UR4, c[0x0][0x3c8] ;  /* 0x0000f20000047ab9 */ /* 0x000fc60000000a00 */
[----:B------:R-:W-:Y:S02]  /*dd40*/  IMAD.IADD R3, R3, 0x1, R5 ;  /* 0x0000000103037824 */ /* 0x000fe400078e0205 */
[----:B------:R-:W-:Y:S02]  /*dd50*/  IMAD R4, R4, UR4, RZ ;  /* 0x0000000404047c24 */ /* 0x000fe4000f8e02ff */
[----:B------:R-:W-:-:S04]  /*dd60*/  IMAD.WIDE.U32 R2, R0, UR4, R2 ;  /* 0x0000000400027c25 */ /* 0x000fc8000f8e0002 */
[----:B------:R-:W-:Y:S01]  /*dd70*/  IMAD R5, R0, UR5, R4 ;  /* 0x0000000500057c24 */ /* 0x000fe2000f8e0204 */
[----:B------:R-:W-:Y:S02]  /*dd80*/  ULDC.64 UR4, c[0x0][0x390] ;  /* 0x0000e40000047ab9 */ /* 0x000fe40000000a00 */
[----:B------:R-:W-:Y:S01]  /*dd90*/  LEA R0, P0, R2, UR4, 0x1 ;  /* 0x0000000402007c11 */ /* 0x000fe2000f8008ff */
[----:B------:R-:W-:Y:S01]  /*dda0*/  IMAD.IADD R3, R3, 0x1, R5 ;  /* 0x0000000103037824 */ /* 0x000fe200078e0205 */
[----:B------:R-:W-:-:S04]  /*ddb0*/  ULDC UR4, c[0x0][0x3b8] ;  /* 0x0000ee0000047ab9 */ /* 0x000fc80000000800 */
[----:B------:R-:W-:Y:S02]  /*ddc0*/  LEA.HI.X R6, R2, UR5, R3, 0x1, P0 ;  /* 0x0000000502067c11 */ /* 0x000fe400080f0c03 */
[----:B------:R-:W-:-:S04]  /*ddd0*/  LOP3.LUT R2, R10, 0x40, RZ, 0xfc, !PT ;  /* 0x000000400a027812 */ /* 0x000fc800078efcff */
[----:B------:R-:W-:Y:S02]  /*dde0*/  ISETP.GE.AND P1, PT, R2, UR4, PT ;  /* 0x0000000402007c0c */ /* 0x000fe4000bf26270 */
[C---:B------:R-:W-:Y:S02]  /*ddf0*/  LOP3.LUT R2, R10.reuse, 0x80, RZ, 0xfc, !PT ;  /* 0x000000800a027812 */ /* 0x040fe400078efcff */
[----:B------:R-:W-:Y:S02]  /*de00*/  ISETP.GE.AND P3, PT, R10, UR4, PT ;  /* 0x000000040a007c0c */ /* 0x000fe4000bf66270 */
[----:B------:R-:W-:Y:S02]  /*de10*/  ISETP.GE.AND P2, PT, R2, UR4, PT ;  /* 0x0000000402007c0c */ /* 0x000fe4000bf46270 */
[----:B------:R-:W-:Y:S02]  /*de20*/  SEL R2, RZ, 0x1, P3 ;  /* 0x00000001ff027807 */ /* 0x000fe40001800000 */
[----:B------:R-:W-:-:S02]  /*de30*/  SEL R3, RZ, 0x4, P2 ;  /* 0x00000004ff037807 */ /* 0x000fc40001000000 */
[----:B------:R-:W-:-:S04]  /*de40*/  SEL R4, RZ, 0x2, P1 ;  /* 0x00000002ff047807 */ /* 0x000fc80000800000 */
[----:B------:R-:W-:Y:S02]  /*de50*/  IADD3 R2, R3, R4, R2 ;  /* 0x0000000403027210 */ /* 0x000fe40007ffe002 */
[----:B------:R-:W-:-:S04]  /*de60*/  LOP3.LUT R3, R10, 0xc0, RZ, 0xfc, !PT ;  /* 0x000000c00a037812 */ /* 0x000fc800078efcff */
[----:B------:R-:W-:Y:S02]  /*de70*/  ISETP.GE.AND P5, PT, R3, UR4, PT ;  /* 0x0000000403007c0c */ /* 0x000fe4000bfa6270 */
[----:B------:R-:W-:-:S04]  /*de80*/  LOP3.LUT R3, R10, 0x100, RZ, 0xfc, !PT ;  /* 0x000001000a037812 */ /* 0x000fc800078efcff */
[----:B------:R-:W-:Y:S02]  /*de90*/  ISETP.GE.AND P0, PT, R3, UR4, PT ;  /* 0x0000000403007c0c */ /* 0x000fe4000bf06270 */
[----:B------:R-:W-:Y:S02]  /*dea0*/  SEL R4, RZ, 0x8, P5 ;  /* 0x00000008ff047807 */ /* 0x000fe40002800000 */
[----:B------:R-:W-:-:S04]  /*deb0*/  SEL R3, RZ, 0x10, P0 ;  /* 0x00000010ff037807 */ /* 0x000fc80000000000 */
[----:B------:R-:W-:Y:S02]  /*dec0*/  IADD3 R2, R3, R2, R4 ;  /* 0x0000000203027210 */ /* 0x000fe40007ffe004 */
[C---:B------:R-:W-:Y:S02]  /*ded0*/  LOP3.LUT R3, R10.reuse, 0x180, RZ, 0xfc, !PT ;  /* 0x000001800a037812 */ /* 0x040fe400078efcff */
[----:B------:R-:W-:Y:S02]  /*dee0*/  @P1 LOP3.LUT R17, R17, 0x8, RZ, 0xfc, !PT ;  /* 0x0000000811111812 */ /* 0x000fe400078efcff */
[----:B------:R-:W-:Y:S02]  /*def0*/  ISETP.GE.AND P1, PT, R3, UR4, PT ;  /* 0x0000000403007c0c */ /* 0x000fe4000bf26270 */
[----:B------:R-:W-:Y:S02]  /*df00*/  LOP3.LUT R3, R10, 0x140, RZ, 0xfc, !PT ;  /* 0x000001400a037812 */ /* 0x000fe400078efcff */
[----:B------:R-:W-:-:S02]  /*df10*/  SEL R4, RZ, 0x40, P1 ;  /* 0x00000040ff047807 */ /* 0x000fc40000800000 */
[----:B------:R-:W-:Y:S02]  /*df20*/  LOP3.LUT R17, R17, 0xfffffffb, RZ, 0xc0, !PT ;  /* 0xfffffffb11117812 */ /* 0x000fe400078ec0ff */
[----:B------:R-:W-:Y:S02]  /*df30*/  ISETP.GE.AND P1, PT, R3, UR4, PT ;  /* 0x0000000403007c0c */ /* 0x000fe4000bf26270 */
[----:B------:R-:W-:Y:S02]  /*df40*/  LOP3.LUT R17, R17, 0xffffffef, RZ, 0xc0, !PT ;  /* 0xffffffef11117812 */ /* 0x000fe400078ec0ff */
[----:B------:R-:W-:Y:S02]  /*df50*/  SEL R3, RZ, 0x20, P1 ;  /* 0x00000020ff037807 */ /* 0x000fe40000800000 */
[----:B------:R-:W-:Y:S02]  /*df60*/  @P3 LOP3.LUT R17, R17, 0x10, RZ, 0xfc, !PT ;  /* 0x0000001011113812 */ /* 0x000fe400078efcff */
[----:B------:R-:W-:-:S02]  /*df70*/  IADD3 R4, R4, R2, R3 ;  /* 0x0000000204047210 */ /* 0x000fc40007ffe003 */
[----:B------:R-:W-:Y:S02]  /*df80*/  LOP3.LUT R2, R10, 0x1c0, RZ, 0xfc, !PT ;  /* 0x000001c00a027812 */ /* 0x000fe400078efcff */
[----:B------:R-:W-:Y:S02]  /*df90*/  @P2 LOP3.LUT R17, R17, 0x4, RZ, 0xfc, !PT ;  /* 0x0000000411112812 */ /* 0x000fe400078efcff */
[----:B------:R-:W-:Y:S01]  /*dfa0*/  ISETP.GE.AND P2, PT, R2, UR4, PT ;  /* 0x0000000402007c0c */ /* 0x000fe2000bf46270 */
[----:B------:R-:W-:-:S03]  /*dfb0*/  UMOV UR4, 0xffffffff ;  /* 0xffffffff00047882 */ /* 0x000fc60000000000 */
[----:B------:R-:W-:-:S05]  /*dfc0*/  SEL R5, RZ, 0x80, P2 ;  /* 0x00000080ff057807 */ /* 0x000fca0001000000 */
[----:B------:R-:W-:Y:S01]  /*dfd0*/  IMAD.IADD R5, R4, 0x1, R5 ;  /* 0x0000000104057824 */ /* 0x000fe200078e0205 */
[----:B------:R-:W-:Y:S06]  /*dfe0*/  BRA.DIV UR4, `(.L_x_241) ;  /* 0x0000004204787947 */ /* 0x000fec000b800000 */
[----:B------:R-:W2:Y:S01]  /*dff0*/  LDL.LU R3, [R1+0x4] ;  /* 0x0000040001037983 */ /* 0x000ea20000300800 */
[----:B------:R-:W-:-:S03]  /*e000*/  ULDC UR4, c[0x0][0x288] ;  /* 0x0000a20000047ab9 */ /* 0x000fc60000000800 */
[----:B------:R-:W3:Y:S01]  /*e010*/  LDL.LU R2, [R1+0xc] ;  /* 0x00000c0001027983 */ /* 0x000ee20000300800 */
[----:B------:R-:W-:Y:S01]  /*e020*/  IMAD R7, R7, UR4, RZ ;  /* 0x0000000407077c24 */ /* 0x000fe2000f8e02ff */
[----:B------:R-:W-:Y:S02]  /*e030*/  LOP3.LUT R17, R17, 0xffffff7f, RZ, 0xc0, !PT ;  /* 0xffffff7f11117812 */ /* 0x000fe400078ec0ff */
[----:B------:R-:W4:Y:S02]  /*e040*/  LDL.LU R15, [R1+0x10] ;  /* 0x00001000010f7983 */ /* 0x000f240000300800 */
[----:B------:R-:W-:Y:S01]  /*e050*/  @P0 LOP3.LUT R17, R17, 0x80, RZ, 0xfc, !PT ;  /* 0x0000008011110812 */ /* 0x000fe200078efcff */
[----:B------:R-:W0:Y:S03]  /*e060*/  S2R R9, SR_TID.X ;  /* 0x0000000000097919 */ /* 0x000e260000002100 */
[C---:B------:R-:W-:Y:S01]  /*e070*/  LOP3.LUT P0, RZ, R17.reuse, 0x10, RZ, 0xc0, !PT ;  /* 0x0000001011ff7812 */ /* 0x040fe2000780c0ff */
[----:B------:R-:W1:Y:S01]  /*e080*/  S2R R11, SR_TID.X ;  /* 0x00000000000b7919 */ /* 0x000e620000002100 */
[----:B------:R-:W-:-:S04]  /*e090*/  LOP3.LUT R17, R17, 0xffffffbf, RZ, 0xc0, !PT ;  /* 0xffffffbf11117812 */ /* 0x000fc800078ec0ff */
[----:B------:R-:W-:-:S04]  /*e0a0*/  @P1 LOP3.LUT R17, R17, 0x40, RZ, 0xfc, !PT ;  /* 0x0000004011111812 */ /* 0x000fc800078efcff */
[C---:B------:R-:W-:Y:S01]  /*e0b0*/  LOP3.LUT P1, RZ, R17.reuse, 0x8, RZ, 0xc0, !PT ;  /* 0x0000000811ff7812 */ /* 0x040fe2000782c0ff */
[----:B------:R-:W-:Y:S01]  /*e0c0*/  ULDC.64 UR6, c[0x0][0x208] ;  /* 0x0000820000067ab9 */ /* 0x000fe20000000a00 */
[----:B------:R-:W-:Y:S01]  /*e0d0*/  LOP3.LUT P3, RZ, R17, 0x4, RZ, 0xc0, !PT ;  /* 0x0000000411ff7812 */ /* 0x000fe2000786c0ff */
[----:B0-----:R-:W-:Y:S01]  /*e0e0*/  IMAD.SHL.U32 R13, R9, 0x8, RZ ;  /* 0x00000008090d7824 */ /* 0x001fe200078e00ff */
[----:B-1----:R-:W-:-:S04]  /*e0f0*/  LOP3.LUT R11, R11, 0x7f, RZ, 0xc0, !PT ;  /* 0x0000007f0b0b7812 */ /* 0x002fc800078ec0ff */
[----:B------:R-:W-:Y:S01]  /*e100*/  LOP3.LUT R13, R13, 0x38, RZ, 0xc0, !PT ;  /* 0x000000380d0d7812 */ /* 0x000fe200078ec0ff */
[----:B------:R-:W-:Y:S02]  /*e110*/  IMAD.SHL.U32 R12, R11, 0x8, RZ ;  /* 0x000000080b0c7824 */ /* 0x000fe400078e00ff */
[----:B------:R-:W-:-:S05]  /*e120*/  IMAD.SHL.U32 R11, R9, 0x8, RZ ;  /* 0x00000008090b7824 */ /* 0x000fca00078e00ff */
[----:B------:R-:W-:-:S04]  /*e130*/  LOP3.LUT R11, R11, 0x1f8, RZ, 0xc0, !PT ;  /* 0x000001f80b0b7812 */ /* 0x000fc800078ec0ff */
[----:B------:R-:W-:-:S04]  /*e140*/  LOP3.LUT R11, R11, 0x38, R9, 0x78, !PT ;  /* 0x000000380b0b7812 */ /* 0x000fc800078e7809 */
[----:B------:R-:W-:Y:S01]  /*e150*/  LOP3.LUT R11, R11, 0x200, R12, 0xf8, !PT ;  /* 0x000002000b0b7812 */ /* 0x000fe200078ef80c */
[----:B------:R-:W-:Y:S01]  /*e160*/  SHFL.IDX PT, R14, R0, 0x1, 0x181f ;  /* 0x00381f00000e7f89 */ /* 0x000fe200000e0000 */
[----:B--2---:R-:W-:-:S03]  /*e170*/  ISETP.GE.AND P2, PT, R3, R7, PT ;  /* 0x000000070300720c */ /* 0x004fc60003f46270 */
[----:B------:R-:W0:Y:S01]  /*e180*/  SHFL.IDX PT, R3, R0, RZ, 0x181f ;  /* 0x00181fff00037589 */ /* 0x000e2200000e0000 */
[----:B---3--:R-:W-:-:S03]  /*e190*/  IMAD.MOV.U32 R10, RZ, RZ, R2 ;  /* 0x000000ffff0a7224 */ /* 0x008fc600078e0002 */
[----:B------:R-:W1:Y:S06]  /*e1a0*/  SHFL.IDX PT, R2, R6, RZ, 0x181f ;  /* 0x00181fff06027589 */ /* 0x000e6c00000e0000 */
[----:B------:R-:W-:-:S04]  /*e1b0*/  @!P2 LOP3.LUT R8, R4, 0x40, RZ, 0xc0, !PT ;  /* 0x000000400408a812 */ /* 0x000fc800078ec0ff */
[----:B------:R-:W-:Y:S02]  /*e1c0*/  @!P2 SHF.R.U32.HI R8, RZ, 0x2, R8 ;  /* 0x00000002ff08a819 */ /* 0x000fe40000011608 */
[----:B------:R-:W-:Y:S02]  /*e1d0*/  @!P2 LEA R9, R11, UR38, 0x1 ;  /* 0x000000260b09ac11 */ /* 0x000fe4000f8e08ff */
[----:B------:R-:W-:Y:S02]  /*e1e0*/  @!P2 ISETP.NE.U32.AND P4, PT, R8, RZ, PT ;  /* 0x000000ff0800a20c */ /* 0x000fe40003f85070 */
[----:B------:R-:W-:Y:S02]  /*e1f0*/  @!P2 LOP3.LUT R8, R5, 0x80, RZ, 0xc0, !PT ;  /* 0x000000800508a812 */ /* 0x000fe400078ec0ff */
[----:B0-----:R-:W-:-:S05]  /*e200*/  @!P2 LEA R3, P6, R13, R3, 0x1 ;  /* 0x000000030d03a211 */ /* 0x001fca00078c08ff */
[----:B-1----:R-:W-:-:S05]  /*e210*/  @!P2 IMAD.X R2, RZ, RZ, R2, P6 ;  /* 0x000000ffff02a224 */ /* 0x002fca00030e0602 */
[----:B------:R-:W-:-:S04]  /*e220*/  @!P2 LOP3.LUT R3, R3, R2, RZ, 0x3c, !PT ;  /* 0x000000020303a212 */ /* 0x000fc800078e3cff */
[----:B------:R-:W-:-:S04]  /*e230*/  @!P2 LOP3.LUT R2, R3, R2, RZ, 0x3c, !PT ;  /* 0x000000020302a212 */ /* 0x000fc800078e3cff */
[----:B------:R-:W-:Y:S02]  /*e240*/  @!P2 LOP3.LUT R3, R3, R2, RZ, 0x3c, !PT ;  /* 0x000000020303a212 */ /* 0x000fe400078e3cff */
[----:B------:R-:W-:-:S03]  /*e250*/  @!P2 SHF.R.U32.HI R8, RZ, 0x3, R8 ;  /* 0x00000003ff08a819 */ /* 0x000fc60000011608 */
[----:B------:R-:W-:Y:S01]  /*e260*/  @!P2 LDGSTS.E.BYPASS.LTC128B.128 [R9+0x26400], desc[UR6][R2.64], !P0 ;  /* 0x264000000209afae */ /* 0x000fe2000c101d46 */
[----:B------:R-:W-:-:S03]  /*e270*/  LOP3.LUT P0, RZ, R17, 0x80, RZ, 0xc0, !PT ;  /* 0x0000008011ff7812 */ /* 0x000fc6000780c0ff */
[----:B------:R-:W-:Y:S01]  /*e280*/  @!P2 LDGSTS.E.BYPASS.LTC128B.128 [R9+0x28400], desc[UR6][R2.64+0x80], !P1 ;  /* 0x284000800209afae */ /* 0x000fe2000c901d46 */
[----:B------:R-:W-:Y:S02]  /*e290*/  LOP3.LUT P1, RZ, R17, 0x40, RZ, 0xc0, !PT ;  /* 0x0000004011ff7812 */ /* 0x000fe4000782c0ff */
[----:B------:R-:W-:Y:S01]  /*e2a0*/  @!P2 ISETP.NE.U32.AND P6, PT, R8, RZ, PT ;  /* 0x000000ff0800a20c */ /* 0x000fe20003fc5070 */
[----:B------:R-:W-:Y:S04]  /*e2b0*/  @!P2 LDGSTS.E.BYPASS.LTC128B.128 [R9+0x2a400], desc[UR6][R2.64+0x100], !P3 ;  /* 0x2a4001000209afae */ /* 0x000fe8000d901d46 */
[----:B------:R-:W0:Y:S04]  /*e2c0*/  SHFL.IDX PT, R8, R6, 0x1, 0x181f ;  /* 0x00381f0006087f89 */ /* 0x000e2800000e0000 */
[----:B------:R-:W-:Y:S04]  /*e2d0*/  @!P2 LDGSTS.E.BYPASS.LTC128B.128 [R9+0x2c400], desc[UR6][R2.64+0x180], !P5 ;  /* 0x2c4001800209afae */ /* 0x000fe8000e901d46 */
[----:B------:R-:W-:Y:S04]  /*e2e0*/  @!P2 LDGSTS.E.BYPASS.LTC128B.128 [R9+0x2e400], desc[UR6][R2.64+0x200], !P0 ;  /* 0x2e4002000209afae */ /* 0x000fe8000c101d46 */
[----:B------:R-:W-:Y:S04]  /*e2f0*/  @!P2 LDGSTS.E.BYPASS.LTC128B.128 [R9+0x30400], desc[UR6][R2.64+0x280], !P1 ;  /* 0x304002800209afae */ /* 0x000fe8000c901d46 */
[----:B------:R-:W-:Y:S04]  /*e300*/  @!P2 LDGSTS.E.BYPASS.LTC128B.128 [R9+0x32400], desc[UR6][R2.64+0x300], P4 ;  /* 0x324003000209afae */ /* 0x000fe8000a101d46 */
[----:B------:R1:W-:Y:S01]  /*e310*/  @!P2 LDGSTS.E.BYPASS.LTC128B.128 [R9+0x34400], desc[UR6][R2.64+0x380], P6 ;  /* 0x344003800209afae */ /* 0x0003e2000b101d46 */
[----:B------:R-:W-:-:S13]  /*e320*/  ISETP.GE.AND P2, PT, R10, R7, PT ;  /* 0x000000070a00720c */ /* 0x000fda0003f46270 */
[----:B------:R-:W-:-:S05]  /*e330*/  @!P2 LEA R10, P4, R13, R14, 0x1 ;  /* 0x0000000e0d0aa211 */ /* 0x000fca00078808ff */
[----:B0-----:R-:W-:Y:S01]  /*e340*/  @!P2 IMAD.X R14, RZ, RZ, R8, P4 ;  /* 0x000000ffff0ea224 */ /* 0x001fe200020e0608 */
[----:B------:R-:W-:Y:S02]  /*e350*/  LOP3.LUT P4, RZ, R17, 0x10, RZ, 0xc0, !PT ;  /* 0x0000001011ff7812 */ /* 0x000fe4000788c0ff */
[----:B------:R-:W-:Y:S01]  /*e360*/  @!P2 LOP3.LUT R8, R4, 0x40, RZ, 0xc0, !PT ;  /* 0x000000400408a812 */ /* 0x000fe200078ec0ff */
[----:B-1----:R-:W-:Y:S01]  /*e370*/  @!P2 IMAD.MOV.U32 R2, RZ, RZ, R10 ;  /* 0x000000ffff02a224 */ /* 0x002fe200078e000a */
[----:B------:R-:W-:Y:S01]  /*e380*/  @!P2 LEA R21, R11, UR38, 0x1 ;  /* 0x000000260b15ac11 */ /* 0x000fe2000f8e08ff */
[----:B------:R-:W-:Y:S01]  /*e390*/  @!P2 IMAD.MOV.U32 R3, RZ, RZ, R14 ;  /* 0x000000ffff03a224 */ /* 0x000fe200078e000e */
[----:B------:R-:W-:Y:S02]  /*e3a0*/  LOP3.LUT P6, RZ, R17, 0x8, RZ, 0xc0, !PT ;  /* 0x0000000811ff7812 */ /* 0x000fe400078cc0ff */
[----:B------:R-:W-:-:S05]  /*e3b0*/  @!P2 SHF.R.U32.HI R8, RZ, 0x2, R8 ;  /* 0x00000002ff08a819 */ /* 0x000fca0000011608 */
[----:B------:R-:W-:Y:S01]  /*e3c0*/  @!P2 LDGSTS.E.BYPASS.LTC128B.128 [R21+0x26c00], desc[UR6][R2.64], !P4 ;  /* 0x26c000000215afae */ /* 0x000fe2000e101d46 */
[----:B------:R-:W-:Y:S02]  /*e3d0*/  @!P2 ISETP.NE.U32.AND P4, PT, R8, RZ, PT ;  /* 0x000000ff0800a20c */ /* 0x000fe40003f85070 */
[----:B------:R-:W-:-:S03]  /*e3e0*/  @!P2 LOP3.LUT R8, R5, 0x80, RZ, 0xc0, !PT ;  /* 0x000000800508a812 */ /* 0x000fc600078ec0ff */
[----:B------:R-:W-:Y:S01]  /*e3f0*/  @!P2 LDGSTS.E.BYPASS.LTC128B.128 [R21+0x28c00], desc[UR6][R2.64+0x80], !P6 ;  /* 0x28c000800215afae */ /* 0x000fe2000f101d46 */
[----:B------:R-:W-:-:S03]  /*e400*/  @!P2 SHF.R.U32.HI R8, RZ, 0x3, R8 ;  /* 0x00000003ff08a819 */ /* 0x000fc60000011608 */
[----:B------:R-:W-:Y:S04]  /*e410*/  @!P2 LDGSTS.E.BYPASS.LTC128B.128 [R21+0x2ac00], desc[UR6][R2.64+0x100], !P3 ;  /* 0x2ac001000215afae */ /* 0x000fe8000d901d46 */
[----:B------:R-:W-:Y:S04]  /*e420*/  @!P2 LDGSTS.E.BYPASS.LTC128B.128 [R21+0x2cc00], desc[UR6][R2.64+0x180], !P5 ;  /* 0x2cc001800215afae */ /* 0x000fe8000e901d46 */
[----:B------:R-:W-:Y:S04]  /*e430*/  @!P2 LDGSTS.E.BYPASS.LTC128B.128 [R21+0x2ec00], desc[UR6][R2.64+0x200], !P0 ;  /* 0x2ec002000215afae */ /* 0x000fe8000c101d46 */
[----:B------:R-:W-:Y:S04]  /*e440*/  @!P2 LDGSTS.E.BYPASS.LTC128B.128 [R21+0x30c00], desc[UR6][R2.64+0x280], !P1 ;  /* 0x30c002800215afae */ /* 0x000fe8000c901d46 */
[----:B------:R-:W-:Y:S01]  /*e450*/  @!P2 LDGSTS.E.BYPASS.LTC128B.128 [R21+0x32c00], desc[UR6][R2.64+0x300], P4 ;  /* 0x32c003000215afae */ /* 0x000fe2000a101d46 */
[----:B------:R-:W-:-:S03]  /*e460*/  @!P2 ISETP.NE.U32.AND P4, PT, R8, RZ, PT ;  /* 0x000000ff0800a20c */ /* 0x000fc60003f85070 */
[----:B------:R-:W0:Y:S10]  /*e470*/  SHFL.IDX PT, R14, R0, 0x2, 0x181f ;  /* 0x00581f00000e7f89 */ /* 0x000e3400000e0000 */
[----:B------:R1:W-:Y:S01]  /*e480*/  @!P2 LDGSTS.E.BYPASS.LTC128B.128 [R21+0x34c00], desc[UR6][R2.64+0x380], P4 ;  /* 0x34c003800215afae */ /* 0x0003e2000a101d46 */
[----:B----4-:R-:W-:-:S03]  /*e490*/  ISETP.GE.AND P2, PT, R15, R7, PT ;  /* 0x000000070f00720c */ /* 0x010fc60003f46270 */
[----:B-1----:R-:W1:Y:S10]  /*e4a0*/  SHFL.IDX PT, R2, R6, 0x2, 0x181f ;  /* 0x00581f0006027f89 */ /* 0x002e7400000e0000 */
[----:B0-----:R-:W-:-:S02]  /*e4b0*/  @!P2 LEA R3, P4, R13, R14, 0x1 ;  /* 0x0000000e0d03a211 */ /* 0x001fc400078808ff */
[----:B------:R-:W-:Y:S02]  /*e4c0*/  @!P2 LOP3.LUT R8, R4, 0x40, RZ, 0xc0, !PT ;  /* 0x000000400408a812 */ /* 0x000fe400078ec0ff */
[----:B------:R-:W-:Y:S02]  /*e4d0*/  @!P2 LEA R9, R11, UR38, 0x1 ;  /* 0x000000260b09ac11 */ /* 0x000fe4000f8e08ff */
[----:B------:R-:W-:Y:S01]  /*e4e0*/  @!P2 SHF.R.U32.HI R8, RZ, 0x2, R8 ;  /* 0x00000002ff08a819 */ /* 0x000fe20000011608 */
[----:B-1----:R-:W-:Y:S01]  /*e4f0*/  @!P2 IMAD.X R2, RZ, RZ, R2, P4 ;  /* 0x000000ffff02a224 */ /* 0x002fe200020e0602 */
[----:B------:R-:W-:-:S04]  /*e500*/  LOP3.LUT P4, RZ, R17, 0x10, RZ, 0xc0, !PT ;  /* 0x0000001011ff7812 */ /* 0x000fc8000788c0ff */
[----:B------:R-:W-:-:S04]  /*e510*/  @!P2 LOP3.LUT R3, R3, R2, RZ, 0x3c, !PT ;  /* 0x000000020303a212 */ /* 0x000fc800078e3cff */
[----:B------:R-:W-:-:S04]  /*e520*/  @!P2 LOP3.LUT R2, R3, R2, RZ, 0x3c, !PT ;  /* 0x000000020302a212 */ /* 0x000fc800078e3cff */
[----:B------:R-:W-:-:S05]  /*e530*/  @!P2 LOP3.LUT R3, R3, R2, RZ, 0x3c, !PT ;  /* 0x000000020303a212 */ /* 0x000fca00078e3cff */
[----:B------:R0:W-:Y:S01]  /*e540*/  @!P2 LDGSTS.E.BYPASS.LTC128B.128 [R9+0x27400], desc[UR6][R2.64], !P4 ;  /* 0x274000000209afae */ /* 0x0001e2000e101d46 */
[----:B------:R-:W-:Y:S02]  /*e550*/  @!P2 ISETP.NE.U32.AND P4, PT, R8, RZ, PT ;  /* 0x000000ff0800a20c */ /* 0x000fe40003f85070 */
[----:B------:R-:W-:Y:S01]  /*e560*/  @!P2 LOP3.LUT R8, R5, 0x80, RZ, 0xc0, !PT ;  /* 0x000000800508a812 */ /* 0x000fe200078ec0ff */
[----:B------:R0:W-:Y:S03]  /*e570*/  @!P2 LDGSTS.E.BYPASS.LTC128B.128 [R9+0x29400], desc[UR6][R2.64+0x80], !P6 ;  /* 0x294000800209afae */ /* 0x0001e6000f101d46 */
[----:B------:R-:W-:Y:S01]  /*e580*/  @!P2 SHF.R.U32.HI R8, RZ, 0x3, R8 ;  /* 0x00000003ff08a819 */ /* 0x000fe20000011608 */
[----:B------:R0:W-:Y:S04]  /*e590*/  @!P2 LDGSTS.E.BYPASS.LTC128B.128 [R9+0x2b400], desc[UR6][R2.64+0x100], !P3 ;  /* 0x2b4001000209afae */ /* 0x0001e8000d901d46 */
[----:B------:R0:W-:Y:S04]  /*e5a0*/  @!P2 LDGSTS.E.BYPASS.LTC128B.128 [R9+0x2d400], desc[UR6][R2.64+0x180], !P5 ;  /* 0x2d4001800209afae */ /* 0x0001e8000e901d46 */
[----:B------:R0:W-:Y:S04]  /*e5b0*/  @!P2 LDGSTS.E.BYPASS.LTC128B.128 [R9+0x2f400], desc[UR6][R2.64+0x200], !P0 ;  /* 0x2f4002000209afae */ /* 0x0001e8000c101d46 */
[----:B------:R0:W-:Y:S04]  /*e5c0*/  @!P2 LDGSTS.E.BYPASS.LTC128B.128 [R9+0x31400], desc[UR6][R2.64+0x280], !P1 ;  /* 0x314002800209afae */ /* 0x0001e8000c901d46 */
[----:B------:R0:W-:Y:S01]  /*e5d0*/  @!P2 LDGSTS.E.BYPASS.LTC128B.128 [R9+0x33400], desc[UR6][R2.64+0x300], P4 ;  /* 0x334003000209afae */ /* 0x0001e2000a101d46 */
[----:B------:R-:W-:-:S03]  /*e5e0*/  @!P2 ISETP.NE.U32.AND P4, PT, R8, RZ, PT ;  /* 0x000000ff0800a20c */ /* 0x000fc60003f85070 */
[----:B------:R-:W1:Y:S04]  /*e5f0*/  SHFL.IDX PT, R6, R6, 0x3, 0x181f ;  /* 0x00781f0006067f89 */ /* 0x000e6800000e0000 */
[----:B------:R0:W2:Y:S06]  /*e600*/  SHFL.IDX PT, R14, R0, 0x3, 0x181f ;  /* 0x00781f00000e7f89 */ /* 0x0000ac00000e0000 */
[----:B------:R0:W-:Y:S02]  /*e610*/  @!P2 LDGSTS.E.BYPASS.LTC128B.128 [R9+0x35400], desc[UR6][R2.64+0x380], P4 ;  /* 0x354003800209afae */ /* 0x0001e4000a101d46 */
.L_x_355:
[----:B0-----:R-:W3:Y:S01]  /*e620*/  LDL.LU R0, [R1+0x20] ;  /* 0x0000200001007983 */ /* 0x001ee20000300800 */
[----:B------:R-:W-:Y:S01]  /*e630*/  BSSY B0, `(.L_x_242) ;  /* 0x0000025000007945 */ /* 0x000fe20003800000 */
[----:B---3--:R-:W-:-:S13]  /*e640*/  ISETP.GE.AND P2, PT, R0, R7, PT ;  /* 0x000000070000720c */ /* 0x008fda0003f46270 */
[----:B------:R-:W-:Y:S05]  /*e650*/  @P2 BRA `(.L_x_243) ;  /* 0x0000000000882947 */ /* 0x000fea0003800000 */
[----:B------:R-:W0:Y:S01]  /*e660*/  S2R R0, SR_TID.X ;  /* 0x0000000000007919 */ /* 0x000e220000002100 */
[C---:B------:R-:W-:Y:S01]  /*e670*/  LOP3.LUT P6, RZ, R17.reuse, 0x10, RZ, 0xc0, !PT ;  /* 0x0000001011ff7812 */ /* 0x040fe200078cc0ff */
[----:B------:R-:W-:Y:S01]  /*e680*/  ULDC.64 UR4, c[0x0][0x208] ;  /* 0x0000820000047ab9 */ /* 0x000fe20000000a00 */
[C---:B------:R-:W-:Y:S01]  /*e690*/  LOP3.LUT P4, RZ, R17.reuse, 0x8, RZ, 0xc0, !PT ;  /* 0x0000000811ff7812 */ /* 0x040fe2000788c0ff */
[----:B------:R-:W3:Y:S01]  /*e6a0*/  S2R R3, SR_TID.X ;  /* 0x0000000000037919 */ /* 0x000ee20000002100 */
[----:B------:R-:W-:Y:S02]  /*e6b0*/  LOP3.LUT P3, RZ, R17, 0x4, RZ, 0xc0, !PT ;  /* 0x0000000411ff7812 */ /* 0x000fe4000786c0ff */
[----:B------:R-:W-:Y:S02]  /*e6c0*/  LOP3.LUT R4, R4, 0x40, RZ, 0xc0, !PT ;  /* 0x0000004004047812 */ /* 0x000fe400078ec0ff */
[----:B------:R-:W-:Y:S02]  /*e6d0*/  LOP3.LUT R5, R5, 0x80, RZ, 0xc0, !PT ;  /* 0x0000008005057812 */ /* 0x000fe400078ec0ff */
[----:B------:R-:W-:-:S02]  /*e6e0*/  SHF.R.U32.HI R4, RZ, 0x2, R4 ;  /* 0x00000002ff047819 */ /* 0x000fc40000011604 */
[----:B------:R-:W-:Y:S02]  /*e6f0*/  SHF.R.U32.HI R5, RZ, 0x3, R5 ;  /* 0x00000003ff057819 */ /* 0x000fe40000011605 */
[----:B0-----:R-:W-:Y:S01]  /*e700*/  LOP3.LUT R0, R0, 0x7f, RZ, 0xc0, !PT ;  /* 0x0000007f00007812 */ /* 0x001fe200078ec0ff */
[----:B---3--:R-:W-:-:S04]  /*e710*/  IMAD.SHL.U32 R2, R3, 0x8, RZ ;  /* 0x0000000803027824 */ /* 0x008fc800078e00ff */
[----:B------:R-:W-:Y:S02]  /*e720*/  IMAD.SHL.U32 R8, R0, 0x8, RZ ;  /* 0x0000000800087824 */ /* 0x000fe400078e00ff */
[----:B------:R-:W-:Y:S01]  /*e730*/  IMAD.SHL.U32 R0, R3, 0x8, RZ ;  /* 0x0000000803007824 */ /* 0x000fe200078e00ff */
[----:B------:R-:W-:-:S04]  /*e740*/  LOP3.LUT R2, R2, 0x38, RZ, 0xc0, !PT ;  /* 0x0000003802027812 */ /* 0x000fc800078ec0ff */
[----:B------:R-:W-:Y:S02]  /*e750*/  LOP3.LUT R0, R0, 0x1f8, RZ, 0xc0, !PT ;  /* 0x000001f800007812 */ /* 0x000fe400078ec0ff */
[----:B--2---:R-:W-:Y:S02]  /*e760*/  LEA R2, P2, R2, R14, 0x1 ;  /* 0x0000000e02027211 */ /* 0x004fe400078408ff */
[----:B------:R-:W-:-:S03]  /*e770*/  LOP3.LUT R0, R0, 0x38, R3, 0x78, !PT ;  /* 0x0000003800007812 */ /* 0x000fc600078e7803 */
[----:B-1----:R-:W-:Y:S01]  /*e780*/  IMAD.X R3, RZ, RZ, R6, P2 ;  /* 0x000000ffff037224 */ /* 0x002fe200010e0606 */
[----:B------:R-:W-:Y:S02]  /*e790*/  LOP3.LUT R0, R0, 0x200, R8, 0xf8, !PT ;  /* 0x0000020000007812 */ /* 0x000fe400078ef808 */
[----:B------:R-:W-:Y:S02]  /*e7a0*/  ISETP.NE.U32.AND P2, PT, R4, RZ, PT ;  /* 0x000000ff0400720c */ /* 0x000fe40003f45070 */
[----:B------:R-:W-:-:S05]  /*e7b0*/  LEA R7, R0, UR38, 0x1 ;  /* 0x0000002600077c11 */ /* 0x000fca000f8e08ff */
[----:B------:R-:W-:Y:S01]  /*e7c0*/  @!PT LDS RZ, [RZ] ;  /* 0x00000000fffff984 */ /* 0x000fe20000000800 */
[----:B------:R-:W-:Y:S01]  /*e7d0*/  @!PT LDS RZ, [RZ] ;  /* 0x00000000fffff984 */ /* 0x000fe20000000800 */
[----:B------:R-:W-:Y:S01]  /*e7e0*/  @!PT LDS RZ, [RZ] ;  /* 0x00000000fffff984 */ /* 0x000fe20000000800 */
[----:B------:R0:W-:Y:S04]  /*e7f0*/  LDGSTS.E.BYPASS.LTC128B.128 [R7+0x27c00], desc[UR4][R2.64], !P6 ;  /* 0x27c0000002077fae */ /* 0x0001e8000f101d44 */
[----:B------:R0:W-:Y:S04]  /*e800*/  LDGSTS.E.BYPASS.LTC128B.128 [R7+0x29c00], desc[UR4][R2.64+0x80], !P4 ;  /* 0x29c0008002077fae */ /* 0x0001e8000e101d44 */
[----:B------:R0:W-:Y:S01]  /*e810*/  LDGSTS.E.BYPASS.LTC128B.128 [R7+0x2bc00], desc[UR4][R2.64+0x100], !P3 ;  /* 0x2bc0010002077fae */ /* 0x0001e2000d901d44 */
[----:B------:R-:W-:-:S03]  /*e820*/  ISETP.NE.U32.AND P3, PT, R5, RZ, PT ;  /* 0x000000ff0500720c */ /* 0x000fc60003f65070 */
[----:B------:R0:W-:Y:S04]  /*e830*/  LDGSTS.E.BYPASS.LTC128B.128 [R7+0x2dc00], desc[UR4][R2.64+0x180], !P5 ;  /* 0x2dc0018002077fae */ /* 0x0001e8000e901d44 */
[----:B------:R0:W-:Y:S04]  /*e840*/  LDGSTS.E.BYPASS.LTC128B.128 [R7+0x2fc00], desc[UR4][R2.64+0x200], !P0 ;  /* 0x2fc0020002077fae */ /* 0x0001e8000c101d44 */
[----:B------:R0:W-:Y:S04]  /*e850*/  LDGSTS.E.BYPASS.LTC128B.128 [R7+0x31c00], desc[UR4][R2.64+0x280], !P1 ;  /* 0x31c0028002077fae */ /* 0x0001e8000c901d44 */
[----:B------:R0:W-:Y:S04]  /*e860*/  LDGSTS.E.BYPASS.LTC128B.128 [R7+0x33c00], desc[UR4][R2.64+0x300], P2 ;  /* 0x33c0030002077fae */ /* 0x0001e80009101d44 */
[----:B------:R0:W-:Y:S02]  /*e870*/  LDGSTS.E.BYPASS.LTC128B.128 [R7+0x35c00], desc[UR4][R2.64+0x380], P3 ;  /* 0x35c0038002077fae */ /* 0x0001e40009901d44 */
.L_x_243:
[----:B------:R-:W-:Y:S05]  /*e880*/  BSYNC B0 ;  /* 0x0000000000007941 */ /* 0x000fea0003800000 */
.L_x_242:
[----:B------:R-:W-:Y:S01]  /*e890*/  NOP ;  /* 0x0000000000007918 */ /* 0x000fe20000000000 */
[----:B------:R-:W-:Y:S01]  /*e8a0*/  SYNCS.ARRIVE.TRANS64.RED.A0T1 RZ, [UR38+0x38810], RZ ;  /* 0x038810ffffff79a7 */ /* 0x000fe20008200426 */
[----:B0-----:R-:W-:Y:S01]  /*e8b0*/  IMAD.MOV.U32 R2, RZ, RZ, 0x1 ;  /* 0x00000001ff027424 */ /* 0x001fe200078e00ff */
[----:B------:R-:W-:Y:S04]  /*e8c0*/  ARRIVES.LDGSTSBAR.64.TRANSCNT [UR38+0x38810] ;  /* 0x03881000ff0079b0 */ /* 0x000fe80008000aa6 */
[----:B------:R-:W-:Y:S01]  /*e8d0*/  SHF.L.U32 R2, R2, 0x1f, RZ ;  /* 0x0000001f02027819 */ /* 0x000fe200000006ff */
[----:B------:R-:W-:Y:S01]  /*e8e0*/  NOP ;  /* 0x0000000000007918 */ /* 0x000fe20000000000 */
[----:B------:R-:W-:Y:S02]  /*e8f0*/  SYNCS.ARRIVE.TRANS64.A1T0 RZ, [UR38+0x38810], RZ ;  /* 0x038810ffffff79a7 */ /* 0x000fe40008100026 */
[----:B------:R-:W0:Y:S02]  /*e900*/  SYNCS.PHASECHK.TRANS64.TRYWAIT P0, [UR38+0x38820], R2 ;  /* 0x03882002ff0075a7 */ /* 0x000e240008000166 */
[----:B0-----:R-:W-:Y:S05]  /*e910*/  @!P0 BRA `(.L_x_244) ;  /* 0x0000004000a08947 */ /* 0x001fea0003800000 */
.L_x_356:
[----:B------:R-:W-:Y:S01]  /*e920*/  LOP3.LUT P0, RZ, R17, 0x2, RZ, 0xc0, !PT ;  /* 0x0000000211ff7812 */ /* 0x000fe2000780c0ff */
[----:B------:R-:W-:Y:S01]  /*e930*/  BSSY B0, `(.L_x_245) ;  /* 0x000007f000007945 */ /* 0x000fe20003800000 */
[----:B------:R-:W-:-:S11]  /*e940*/  IMAD.MOV.U32 R0, RZ, RZ, 0x1 ;  /* 0x00000001ff007424 */ /* 0x000fd600078e00ff */
[----:B------:R-:W-:Y:S05]  /*e950*/  @!P0 BRA `(.L_x_246) ;  /* 0x0000000400f08947 */ /* 0x000fea0003800000 */
[----:B------:R-:W3:Y:S01]  /*e960*/  SYNCS.PHASECHK.TRANS64.TRYWAIT P0, [UR38+0x38860], R2 ;  /* 0x03886002ff0075a7 */ /* 0x000ee20008000166 */
[----:B0-----:R-:W0:Y:S02]  /*e970*/  S2R R3, SR_TID.X ;  /* 0x0000000000037919 */ /* 0x001e240000002100 */
[----:B0-----:R-:W-:-:S04]  /*e980*/  LOP3.LUT R3, R3, 0x7f, RZ, 0xc0, !PT ;  /* 0x0000007f03037812 */ /* 0x001fc800078ec0ff */
[----:B------:R-:W-:Y:S01]  /*e990*/  ISETP.NE.AND P1, PT, R3, RZ, PT ;  /* 0x000000ff0300720c */ /* 0x000fe20003f25270 */
[----:B---3--:R-:W-:-:S12]  /*e9a0*/  @!P0 BRA `(.L_x_247) ;  /* 0x0000004000948947 */ /* 0x008fd80003800000 */
.L_x_357:
[----:B------:R-:W-:Y:S04]  /*e9b0*/  BSSY B1, `(.L_x_248) ;  /* 0x0000008000017945 */ /* 0x000fe80003800000 */
[----:B------:R-:W-:Y:S05]  /*e9c0*/  @P1 BRA `(.L_x_249) ;  /* 0x0000000000181947 */ /* 0x000fea0003800000 */
[----:B0-----:R-:W0:Y:S01]  /*e9d0*/  S2R R3, SR_TID.X ;  /* 0x0000000000037919 */ /* 0x001e220000002100 */
[----:B------:R-:W-:-:S04]  /*e9e0*/  IMAD.MOV.U32 R2, RZ, RZ, 0x10000 ;  /* 0x00010000ff027424 */ /* 0x000fc800078e00ff */
[----:B------:R3:W-:Y:S01]  /*e9f0*/  SYNCS.ARRIVE.TRANS64 RZ, [UR38+0x38850], R2 ;  /* 0x03885002ffff79a7 */ /* 0x0007e20008000026 */
[----:B0-----:R-:W-:-:S13]  /*ea00*/  LOP3.LUT P0, RZ, R3, 0x1f, RZ, 0xc0, !PT ;  /* 0x0000001f03ff7812 */ /* 0x001fda000780c0ff */
[----:B---3--:R-:W-:Y:S05]  /*ea10*/  @!P0 BRA `(.L_x_249) ;  /* 0x0000000000048947 */ /* 0x008fea0003800000 */
[----:B------:R-:W-:Y:S01]  /*ea20*/  BPT.TRAP 0x1 ;  /* 0x000000040000795c */ /* 0x000fe20000300000 */
.L_x_249:
[----:B------:R-:W-:Y:S05]  /*ea30*/  BSYNC B1 ;  /* 0x0000000000017941 */ /* 0x000fea0003800000 */
.L_x_248:
[----:B0-----:R-:W3:Y:S01]  /*ea40*/  LDL.LU R2, [R1+0x8] ;  /* 0x0000080001027983 */ /* 0x001ee20000300800 */
        /* <DEDUP_REMOVED lines=9> */
[----:B---3--:R-:W-:-:S08]  /*eae0*/  IMAD.SHL.U32 R2, R2, 0x40, RZ ;  /* 0x0000004002027824 */ /* 0x008fd000078e00ff */
.L_x_250:
        /* <DEDUP_REMOVED lines=8> */
[----:B------:R-:W-:Y:S01]  /*eb70*/  PLOP3.LUT P0, PT, PT, PT, PT, 0x80, 0x0 ;  /* 0x000000000000781c */ /* 0x000fe20003f0f070 */
[----:B------:R-:W-:Y:S01]  /*eb80*/  UIADD3 UR8, UR38, 0x2400, URZ ;  /* 0x0000240026087890 */ /* 0x000fe2000fffe03f */
[----:B------:R-:W-:Y:S01]  /*eb90*/  UMOV UR6, 0x0 ;  /* 0x0000000000067882 */ /* 0x000fe20000000000 */
[----:B------:R-:W-:Y:S01]  /*eba0*/  UMOV UR7, 0x14f00000 ;  /* 0x14f0000000077882 */ /* 0x000fe20000000000 */
[----:B------:R-:W-:-:S09]  /*ebb0*/  UMOV UR10, 0x40 ;  /* 0x00000040000a7882 */ /* 0x000fd20000000000 */
.L_x_251:
        /* <DEDUP_REMOVED lines=13> */
.L_x_252:
        /* <DEDUP_REMOVED lines=13> */
.L_x_253:
        /* <DEDUP_REMOVED lines=13> */
.L_x_254:
        /* <DEDUP_REMOVED lines=13> */
.L_x_255:
        /* <DEDUP_REMOVED lines=13> */
.L_x_256:
        /* <DEDUP_REMOVED lines=13> */
.L_x_257:
[----:B------:R-:W-:-:S13]  /*f0a0*/  @P0 ELECT P1, URZ, PT ;  /* 0x00000000003f082f */ /* 0x000fda0003820000 */
[----:B------:R-:W-:Y:S01]  /*f0b0*/  @P1 R2UR UR13, R16 ;  /* 0x00000000100d12ca */ /* 0x000fe200000e0000 */
[----:B------:R-:W-:Y:S01]  /*f0c0*/  UMOV UR12, UR36 ;  /* 0x00000024000c7c82 */ /* 0x000fe20008000000 */
[----:B------:R-:W-:Y:S02]  /*f0d0*/  @P1 R2UR UR11, R2 ;  /* 0x00000000020b12ca */ /* 0x000fe400000e0000 */
[----:B------:R-:W-:Y:S02]  /*f0e0*/  @P1 PLOP3.LUT P0, PT, P1, PT, PT, 0x8, 0x0 ;  /* 0x000000000000181c */ /* 0x000fe40000f0e170 */
[----:B------:R-:W-:-:S09]  /*f0f0*/  PLOP3.LUT P1, PT, PT, PT, PT, 0x8, 0x0 ;  /* 0x000000000000781c */ /* 0x000fd20003f2e170 */
[----:B------:R3:W-:Y:S02]  /*f100*/  UTMALDG.4D [UR8], [UR4], desc[UR6] ;  /* 0x00000608040075b4 */ /* 0x0007e40008019000 */
[----:B---3--:R-:W-:Y:S05]  /*f110*/  @P0 BRA.U.ANY `(.L_x_257) ;  /* 0xfffffffd00e00947 */ /* 0x008fea000393ffff */
.L_x_246:
[----:B------:R-:W-:Y:S05]  /*f120*/  BSYNC B0 ;  /* 0x0000000000007941 */ /* 0x000fea0003800000 */
.L_x_245:
[----:B0-----:R-:W3:Y:S01]  /*f130*/  LDL.LU R3, [R1+0x14] ;  /* 0x0000140001037983 */ /* 0x001ee20000300800 */
[----:B------:R-:W-:Y:S02]  /*f140*/  IMAD.MOV.U32 R9, RZ, RZ, RZ ;  /* 0x000000ffff097224 */ /* 0x000fe400078e00ff */
[----:B-1----:R-:W-:Y:S02]  /*f150*/  IMAD.MOV.U32 R6, RZ, RZ, 0x1 ;  /* 0x00000001ff067424 */ /* 0x002fe400078e00ff */
[----:B---3--:R-:W-:-:S05]  /*f160*/  VIADD R8, R3, 0xfffffffe ;  /* 0xfffffffe03087836 */ /* 0x008fca0000000000 */
[----:B------:R-:W-:-:S13]  /*f170*/  ISETP.GE.AND P0, PT, R8, UR39, PT ;  /* 0x0000002708007c0c */ /* 0x000fda000bf06270 */
[----:B------:R-:W-:Y:S05]  /*f180*/  @!P0 BRA `(.L_x_227) ;  /* 0x0000002400208947 */ /* 0x000fea0003800000 */
[----:B------:R-:W-:Y:S01]  /*f190*/  UIADD3 UR4, UR43, 0x1, URZ ;  /* 0x000000012b047890 */ /* 0x000fe2000fffe03f */
[----:B------:R-:W-:Y:S01]  /*f1a0*/  LOP3.LUT R0, RZ, UR39, RZ, 0x33, !PT ;  /* 0x00000027ff007c12 */ /* 0x000fe2000f8e33ff */
[----:B------:R-:W0:Y:S01]  /*f1b0*/  S2R R4, SR_TID.X ;  /* 0x0000000000047919 */ /* 0x000e220000002100 */
[----:B------:R-:W-:Y:S01]  /*f1c0*/  IMAD.MOV.U32 R6, RZ, RZ, 0x1 ;  /* 0x00000001ff067424 */ /* 0x000fe200078e00ff */
[----:B------:R-:W-:-:S04]  /*f1d0*/  UIMAD UR4, UR4, UR41, URZ ;  /* 0x00000029040472a4 */ /* 0x000fc8000f8e023f */
[----:B------:R-:W-:-:S04]  /*f1e0*/  UISETP.LT.AND UP0, UPT, UR40, UR4, UPT ;  /* 0x000000042800728c */ /* 0x000fc8000bf01270 */
[----:B------:R-:W-:-:S06]  /*f1f0*/  USEL UR4, UR40, UR4, UP0 ;  /* 0x0000000428047287 */ /* 0x000fcc0008000000 */
[----:B------:R-:W-:-:S05]  /*f200*/  IMAD R3, RZ, RZ, -UR4 ;  /* 0x80000004ff037e24 */ /* 0x000fca000f8e02ff */
[----:B------:R-:W-:-:S04]  /*f210*/  VIADDMNMX R0, R3, 0x1, R0, !PT ;  /* 0x0000000103007846 */ /* 0x000fc80007800100 */
[----:B------:R-:W-:Y:S02]  /*f220*/  R2UR UR5, R0 ;  /* 0x00000000000572ca */ /* 0x000fe400000e0000 */
[----:B------:R-:W-:Y:S02]  /*f230*/  LOP3.LUT R0, RZ, UR4, RZ, 0x33, !PT ;  /* 0x00000004ff007c12 */ /* 0x000fe4000f8e33ff */
[----:B0-----:R-:W-:-:S09]  /*f240*/  LOP3.LUT R10, R4, 0x1f, RZ, 0xc0, !PT ;  /* 0x0000001f040a7812 */ /* 0x001fd200078ec0ff */
[----:B------:R-:W-:Y:S02]  /*f250*/  UIADD3 UR6, UR5, -0x2, URZ ;  /* 0xfffffffe05067890 */ /* 0x000fe4000fffe03f */
[----:B------:R-:W-:-:S04]  /*f260*/  UIADD3 UR5, UR4, UR5, URZ ;  /* 0x0000000504057290 */ /* 0x000fc8000fffe03f */
[----:B------:R-:W-:Y:S01]  /*f270*/  ISETP.NE.AND P0, PT, R0, UR6, PT ;  /* 0x0000000600007c0c */ /* 0x000fe2000bf05270 */
[----:B------:R-:W-:Y:S02]  /*f280*/  IMAD.MOV.U32 R0, RZ, RZ, 0x1 ;  /* 0x00000001ff007424 */ /* 0x000fe400078e00ff */
[----:B------:R-:W-:-:S05]  /*f290*/  IMAD.U32 R11, RZ, RZ, UR5 ;  /* 0x00000005ff0b7e24 */ /* 0x000fca000f8e00ff */
[----:B------:R-:W-:-:S05]  /*f2a0*/  LOP3.LUT R11, R11, 0x1, RZ, 0xc0, !PT ;  /* 0x000000010b0b7812 */ /* 0x000fca00078ec0ff */
[----:B------:R-:W-:Y:S05]  /*f2b0*/  @!P0 BRA `(.L_x_258) ;  /* 0x0000001400e88947 */ /* 0x000fea0003800000 */
[----:B------:R-:W-:Y:S01]  /*f2c0*/  R2UR UR4, R11 ;  /* 0x000000000b0472ca */ /* 0x000fe200000e0000 */
[----:B------:R-:W-:Y:S01]  /*f2d0*/  BSSY B0, `(.L_x_258) ;  /* 0x0000178000007945 */ /* 0x000fe20003800000 */
[----:B------:R-:W-:-:S11]  /*f2e0*/  IMAD.MOV.U32 R0, RZ, RZ, 0x1 ;  /* 0x00000001ff007424 */ /* 0x000fd600078e00ff */
[----:B------:R-:W-:-:S06]  /*f2f0*/  UIADD3 UR4, UR5, -UR4, URZ ;  /* 0x8000000405047290 */ /* 0x000fcc000fffe03f */
[----:B------:R-:W-:-:S07]  /*f300*/  IMAD.U32 R7, RZ, RZ, UR4 ;  /* 0x00000004ff077e24 */ /* 0x000fce000f8e00ff */
.L_x_299:
[----:B------:R-:W-:Y:S01]  /*f310*/  LOP3.LUT P0, RZ, R17, 0x2, RZ, 0xc0, !PT ;  /* 0x0000000211ff7812 */ /* 0x000fe2000780c0ff */
[----:B------:R-:W-:Y:S01]  /*f320*/  VIADD R7, R7, 0xfffffffe ;  /* 0xfffffffe07077836 */ /* 0x000fe20000000000 */
[----:B------:R-:W-:Y:S04]  /*f330*/  BSSY B1, `(.L_x_259) ;  /* 0x00000b6000017945 */ /* 0x000fe80003800000 */
[----:B------:R-:W-:-:S07]  /*f340*/  ISETP.NE.AND P1, PT, R7, RZ, PT ;  /* 0x000000ff0700720c */ /* 0x000fce0003f25270 */
[----:B------:R-:W-:Y:S06]  /*f350*/  @!P0 BRA `(.L_x_260) ;  /* 0x0000000800cc8947 */ /* 0x000fec0003800000 */
[----:B------:R-:W-:Y:S01]  /*f360*/  LOP3.LUT P0, RZ, R17, 0x1, RZ, 0xc0, !PT ;  /* 0x0000000111ff7812 */ /* 0x000fe2000780c0ff */
[----:B------:R-:W-:-:S12]  /*f370*/  IMAD.MOV.U32 R12, RZ, RZ, R8 ;  /* 0x000000ffff0c7224 */ /* 0x000fd800078e0008 */
[----:B------:R-:W-:Y:S05]  /*f380*/  @!P0 BRA `(.L_x_261) ;  /* 0x0000000000508947 */ /* 0x000fea0003800000 */
[----:B------:R-:W0:Y:S01]  /*f390*/  LDC R12, c[0x0][0x43c] ;  /* 0x00010f00ff0c7b82 */ /* 0x000e220000000800 */
[----:B------:R-:W-:Y:S01]  /*f3a0*/  IMAD.MOV.U32 R13, RZ, RZ, R8 ;  /* 0x000000ffff0d7224 */ /* 0x000fe200078e0008 */
[----:B------:R-:W-:Y:S01]  /*f3b0*/  ULDC.64 UR4, c[0x0][0x428] ;  /* 0x00010a0000047ab9 */ /* 0x000fe20000000a00 */
[----:B------:R-:W-:Y:S01]  /*f3c0*/  ULDC.64 UR6, c[0x0][0x208] ;  /* 0x0000820000067ab9 */ /* 0x000fe20000000a00 */
[----:B------:R-:W-:-:S04]  /*f3d0*/  IMAD R5, R19, UR4, RZ ;  /* 0x0000000413057c24 */ /* 0x000fc8000f8e02ff */
[----:B------:R-:W-:Y:S01]  /*f3e0*/  IMAD R5, R18, UR5, R5 ;  /* 0x0000000512057c24 */ /* 0x000fe2000f8e0205 */
[----:B0-----:R-:W-:-:S13]  /*f3f0*/  ISETP.NE.AND P0, PT, R12, 0x1, PT ;  /* 0x000000010c00780c */ /* 0x001fda0003f05270 */
[----:B------:R-:W0:Y:S02]  /*f400*/  @P0 LDC.64 R2, c[0x0][0x440] ;  /* 0x00011000ff020b82 */ /* 0x000e240000000a00 */
[----:B0-----:R-:W-:-:S05]  /*f410*/  @P0 IMAD.HI.U32 R2, R8, R2, RZ ;  /* 0x0000000208020227 */ /* 0x001fca00078e00ff */
        /* <DEDUP_REMOVED lines=11> */
.L_x_261:
[----:B------:R-:W1:Y:S01]  /*f4d0*/  S2R R2, SR_TID.X ;  /* 0x0000000000027919 */ /* 0x000e620000002100 */
[----:B------:R-:W-:Y:S01]  /*f4e0*/  BSSY B2, `(.L_x_262) ;  /* 0x0000006000027945 */ /* 0x000fe20003800000 */
[----:B-1----:R-:W-:Y:S02]  /*f4f0*/  LOP3.LUT R3, R2, 0x7f, RZ, 0xc0, !PT ;  /* 0x0000007f02037812 */ /* 0x002fe400078ec0ff */
[----:B------:R-:W-:Y:S02]  /*f500*/  SHF.L.U32 R2, R0, 0x1f, RZ ;  /* 0x0000001f00027819 */ /* 0x000fe400000006ff */
[----:B------:R-:W-:Y:S02]  /*f510*/  ISETP.NE.AND P2, PT, R3, RZ, PT ;  /* 0x000000ff0300720c */ /* 0x000fe40003f45270 */
[----:B------:R-:W1:Y:S02]  /*f520*/  SYNCS.PHASECHK.TRANS64.TRYWAIT P0, [UR38+0x38848], R2 ;  /* 0x03884802ff0075a7 */ /* 0x000e640008000166 */
[----:B-1----:R-:W-:Y:S09]  /*f530*/  @!P0 BRA `(.L_x_263) ;  /* 0x0000003400c88947 */ /* 0x002ff20003800000 */
.L_x_358:
[----:B------:R-:W-:Y:S05]  /*f540*/  BSYNC B2 ;  /* 0x0000000000027941 */ /* 0x000fea0003800000 */
.L_x_262:
[----:B------:R-:W-:Y:S04]  /*f550*/  BSSY B2, `(.L_x_264) ;  /* 0x0000007000027945 */ /* 0x000fe80003800000 */
[----:B------:R-:W-:Y:S05]  /*f560*/  @P2 BRA `(.L_x_265) ;  /* 0x0000000000142947 */ /* 0x000fea0003800000 */
[----:B------:R-:W-:Y:S01]  /*f570*/  ISETP.NE.AND P0, PT, R10, RZ, PT ;  /* 0x000000ff0a00720c */ /* 0x000fe20003f05270 */
[----:B-1----:R-:W-:-:S04]  /*f580*/  IMAD.MOV.U32 R3, RZ, RZ, 0x2000 ;  /* 0x00002000ff037424 */ /* 0x002fc800078e00ff */
[----:B------:R3:W-:Y:S08]  /*f590*/  SYNCS.ARRIVE.TRANS64 RZ, [UR38+0x38838], R3 ;  /* 0x03883803ffff79a7 */ /* 0x0007f00008000026 */
[----:B---3--:R-:W-:Y:S05]  /*f5a0*/  @!P0 BRA `(.L_x_265) ;  /* 0x0000000000048947 */ /* 0x008fea0003800000 */
[----:B------:R-:W-:Y:S01]  /*f5b0*/  BPT.TRAP 0x1 ;  /* 0x000000040000795c */ /* 0x000fe20000300000 */
.L_x_265:
[----:B------:R-:W-:Y:S05]  /*f5c0*/  BSYNC B2 ;  /* 0x0000000000027941 */ /* 0x000fea0003800000 */
.L_x_264:
        /* <DEDUP_REMOVED lines=11> */
.L_x_266:
        /* <DEDUP_REMOVED lines=10> */
.L_x_359:
[----:B------:R-:W-:Y:S05]  /*f720*/  BSYNC B2 ;  /* 0x0000000000027941 */ /* 0x000fea0003800000 */
.L_x_267:
[----:B------:R-:W-:Y:S01]  /*f730*/  BSSY B2, `(.L_x_269) ;  /* 0x0000009000027945 */ /* 0x000fe20003800000 */
[----:B01----:R-:W-:Y:S02]  /*f740*/  IMAD.MOV.U32 R2, RZ, RZ, 0x0 ;  /* 0x00000000ff027424 */ /* 0x003fe400078e00ff */
[----:B------:R-:W-:Y:S01]  /*f750*/  IMAD.MOV.U32 R3, RZ, RZ, 0x14f00000 ;  /* 0x14f00000ff037424 */ /* 0x000fe200078e00ff */
[----:B------:R-:W-:Y:S06]  /*f760*/  @P2 BRA `(.L_x_270) ;  /* 0x0000000000142947 */ /* 0x000fec0003800000 */
[----:B------:R-:W-:Y:S01]  /*f770*/  ISETP.NE.AND P0, PT, R10, RZ, PT ;  /* 0x000000ff0a00720c */ /* 0x000fe20003f05270 */
[----:B------:R-:W-:-:S04]  /*f780*/  IMAD.MOV.U32 R12, RZ, RZ, 0x10000 ;  /* 0x00010000ff0c7424 */ /* 0x000fc800078e00ff */
[----:B------:R0:W-:Y:S08]  /*f790*/  SYNCS.ARRIVE.TRANS64 RZ, [UR38+0x38858], R12 ;  /* 0x0388580cffff79a7 */ /* 0x0001f00008000026 */
[----:B0-----:R-:W-:Y:S05]  /*f7a0*/  @!P0 BRA `(.L_x_270) ;  /* 0x0000000000048947 */ /* 0x001fea0003800000 */
[----:B------:R-:W-:Y:S01]  /*f7b0*/  BPT.TRAP 0x1 ;  /* 0x000000040000795c */ /* 0x000fe20000300000 */
.L_x_270:
[----:B------:R-:W-:Y:S05]  /*f7c0*/  BSYNC B2 ;  /* 0x0000000000027941 */ /* 0x000fea0003800000 */
.L_x_269:
        /* <DEDUP_REMOVED lines=9> */
.L_x_271:
        /* <DEDUP_REMOVED lines=13> */
.L_x_272:
        /* <DEDUP_REMOVED lines=13> */
.L_x_273:
        /* <DEDUP_REMOVED lines=13> */
.L_x_274:
        /* <DEDUP_REMOVED lines=13> */
.L_x_275:
        /* <DEDUP_REMOVED lines=13> */
.L_x_276:
        /* <DEDUP_REMOVED lines=13> */
.L_x_277:
        /* <DEDUP_REMOVED lines=13> */
.L_x_278:
        /* <DEDUP_REMOVED lines=8> */
.L_x_260:
[----:B------:R-:W-:Y:S05]  /*fe90*/  BSYNC B1 ;  /* 0x0000000000017941 */ /* 0x000fea0003800000 */
.L_x_259:
[----:B------:R-:W-:Y:S01]  /*fea0*/  LOP3.LUT P3, RZ, R17, 0x2, RZ, 0xc0, !PT ;  /* 0x0000000211ff7812 */ /* 0x000fe2000786c0ff */
[----:B------:R-:W-:Y:S01]  /*feb0*/  BSSY B1, `(.L_x_279) ;  /* 0x00000b7000017945 */ /* 0x000fe20003800000 */
[----:B------:R-:W-:-:S11]  /*fec0*/  LOP3.LUT R0, R0, 0x1, RZ, 0x3c, !PT ;  /* 0x0000000100007812 */ /* 0x000fd600078e3cff */
[----:B------:R-:W-:Y:S05]  /*fed0*/  @!P3 BRA `(.L_x_280) ;  /* 0x0000000800d0b947 */ /* 0x000fea0003800000 */
[----:B------:R-:W-:Y:S01]  /*fee0*/  LOP3.LUT P3, RZ, R17, 0x1, RZ, 0xc0, !PT ;  /* 0x0000000111ff7812 */ /* 0x000fe2000786c0ff */
[----:B------:R-:W-:-:S12]  /*fef0*/  VIADD R12, R8, 0xffffffff ;  /* 0xffffffff080c7836 */ /* 0x000fd80000000000 */
[----:B------:R-:W-:Y:S05]  /*ff00*/  @!P3 BRA `(.L_x_281) ;  /* 0x000000000050b947 */ /* 0x000fea0003800000 */
[----:B--2---:R-:W0:Y:S01]  /*ff10*/  LDC R14, c[0x0][0x43c] ;  /* 0x00010f00ff0e7b82 */ /* 0x004e220000000800 */
        /* <DEDUP_REMOVED lines=19> */
.L_x_281:
[----:B------:R-:W1:Y:S01]  /*10050*/  S2R R2, SR_TID.X ;  /* 0x0000000000027919 */ /* 0x000e620000002100 */
[----:B------:R-:W-:Y:S01]  /*10060*/  BSSY B2, `(.L_x_282) ;  /* 0x0000006000027945 */ /* 0x000fe20003800000 */
[----:B-1----:R-:W-:Y:S02]  /*10070*/  LOP3.LUT R3, R2, 0x7f, RZ, 0xc0, !PT ;  /* 0x0000007f02037812 */ /* 0x002fe400078ec0ff */
[----:B------:R-:W-:Y:S02]  /*10080*/  SHF.L.U32 R2, R0, 0x1f, RZ ;  /* 0x0000001f00027819 */ /* 0x000fe400000006ff */
[----:B------:R-:W-:Y:S02]  /*10090*/  ISETP.NE.AND P2, PT, R3, RZ, PT ;  /* 0x000000ff0300720c */ /* 0x000fe40003f45270 */
[----:B------:R-:W1:Y:S02]  /*100a0*/  SYNCS.PHASECHK.TRANS64.TRYWAIT P0, [UR38+0x38840], R2 ;  /* 0x03884002ff0075a7 */ /* 0x000e640008000166 */
[----:B-1----:R-:W-:Y:S09]  /*100b0*/  @!P0 BRA `(.L_x_283) ;  /* 0x0000002c00188947 */ /* 0x002ff20003800000 */
.L_x_360:
[----:B------:R-:W-:Y:S05]  /*100c0*/  BSYNC B2 ;  /* 0x0000000000027941 */ /* 0x000fea0003800000 */
.L_x_282:
[----:B------:R-:W-:Y:S04]  /*100d0*/  BSSY B2, `(.L_x_284) ;  /* 0x0000007000027945 */ /* 0x000fe80003800000 */
[----:B------:R-:W-:Y:S05]  /*100e0*/  @P2 BRA `(.L_x_285) ;  /* 0x0000000000142947 */ /* 0x000fea0003800000 */
[----:B------:R-:W-:Y:S01]  /*100f0*/  ISETP.NE.AND P0, PT, R10, RZ, PT ;  /* 0x000000ff0a00720c */ /* 0x000fe20003f05270 */
[----:B-1----:R-:W-:-:S04]  /*10100*/  IMAD.MOV.U32 R3, RZ, RZ, 0x2000 ;  /* 0x00002000ff037424 */ /* 0x002fc800078e00ff */
[----:B------:R3:W-:Y:S08]  /*10110*/  SYNCS.ARRIVE.TRANS64 RZ, [UR38+0x38830], R3 ;  /* 0x03883003ffff79a7 */ /* 0x0007f00008000026 */
[----:B---3--:R-:W-:Y:S05]  /*10120*/  @!P0 BRA `(.L_x_285) ;  /* 0x0000000000048947 */ /* 0x008fea0003800000 */
[----:B------:R-:W-:Y:S01]  /*10130*/  BPT.TRAP 0x1 ;  /* 0x000000040000795c */ /* 0x000fe20000300000 */
.L_x_285:
[----:B------:R-:W-:Y:S05]  /*10140*/  BSYNC B2 ;  /* 0x0000000000027941 */ /* 0x000fea0003800000 */
.L_x_284:
        /* <DEDUP_REMOVED lines=11> */
.L_x_286:
        /* <DEDUP_REMOVED lines=11> */
.L_x_361:
[----:B------:R-:W-:Y:S05]  /*102b0*/  BSYNC B2 ;  /* 0x0000000000027941 */ /* 0x000fea0003800000 */
.L_x_287:
        /* <DEDUP_REMOVED lines=9> */
.L_x_290:
[----:B------:R-:W-:Y:S05]  /*10350*/  BSYNC B2 ;  /* 0x0000000000027941 */ /* 0x000fea0003800000 */
.L_x_289:
        /* <DEDUP_REMOVED lines=9> */
.L_x_291:
        /* <DEDUP_REMOVED lines=13> */
.L_x_292:
        /* <DEDUP_REMOVED lines=13> */
.L_x_293:
        /* <DEDUP_REMOVED lines=13> */
.L_x_294:
        /* <DEDUP_REMOVED lines=13> */
.L_x_295:
        /* <DEDUP_REMOVED lines=13> */
.L_x_296:
        /* <DEDUP_REMOVED lines=13> */
.L_x_297:
        /* <DEDUP_REMOVED lines=13> */
.L_x_298:
        /* <DEDUP_REMOVED lines=8> */
.L_x_280:
[----:B------:R-:W-:Y:S05]  /*10a20*/  BSYNC B1 ;  /* 0x0000000000017941 */ /* 0x000fea0003800000 */
.L_x_279:
[----:B------:R-:W-:Y:S01]  /*10a30*/  VIADD R8, R8, 0xfffffffe ;  /* 0xfffffffe08087836 */ /* 0x000fe20000000000 */
[----:B------:R-:W-:Y:S06]  /*10a40*/  @P1 BRA `(.L_x_299) ;  /* 0xffffffe800301947 */ /* 0x000fec000383ffff */
[----:B------:R-:W-:Y:S05]  /*10a50*/  BSYNC B0 ;  /* 0x0000000000007941 */ /* 0x000fea0003800000 */
.L_x_258:
[----:B------:R-:W-:-:S13]  /*10a60*/  ISETP.NE.AND P0, PT, R11, RZ, PT ;  /* 0x000000ff0b00720c */ /* 0x000fda0003f05270 */
[----:B------:R-:W-:Y:S05]  /*10a70*/  @!P0 BRA `(.L_x_227) ;  /* 0x0000000800e48947 */ /* 0x000fea0003800000 */
[----:B------:R-:W-:Y:S01]  /*10a80*/  LOP3.LUT P1, RZ, R17, 0x2, RZ, 0xc0, !PT ;  /* 0x0000000211ff7812 */ /* 0x000fe2000782c0ff */
[----:B------:R-:W-:-:S12]  /*10a90*/  BSSY B0, `(.L_x_300) ;  /* 0x00000b4000007945 */ /* 0x000fd80003800000 */
[----:B------:R-:W-:Y:S05]  /*10aa0*/  @!P1 BRA `(.L_x_301) ;  /* 0x0000000800c89947 */ /* 0x000fea0003800000 */
[----:B------:R-:W-:-:S13]  /*10ab0*/  LOP3.LUT P1, RZ, R17, 0x1, RZ, 0xc0, !PT ;  /* 0x0000000111ff7812 */ /* 0x000fda000782c0ff */
[----:B------:R-:W-:Y:S05]  /*10ac0*/  @!P1 BRA `(.L_x_302) ;  /* 0x00000000004c9947 */ /* 0x000fea0003800000 */
[----:B------:R-:W0:Y:S01]  /*10ad0*/  LDC R5, c[0x0][0x43c] ;  /* 0x00010f00ff057b82 */ /* 0x000e220000000800 */
[----:B------:R-:W-:Y:S01]  /*10ae0*/  ULDC.64 UR4, c[0x0][0x428] ;  /* 0x00010a0000047ab9 */ /* 0x000fe20000000a00 */
[----:B------:R-:W-:Y:S01]  /*10af0*/  ULDC.64 UR6, c[0x0][0x208] ;  /* 0x0000820000067ab9 */ /* 0x000fe20000000a00 */
[----:B------:R-:W-:-:S04]  /*10b00*/  IMAD R19, R19, UR4, RZ ;  /* 0x0000000413137c24 */ /* 0x000fc8000f8e02ff */
[----:B------:R-:W-:Y:S01]  /*10b10*/  IMAD R7, R18, UR5, R19 ;  /* 0x0000000512077c24 */ /* 0x000fe2000f8e0213 */
[----:B0-----:R-:W-:-:S13]  /*10b20*/  ISETP.NE.AND P0, PT, R5, 0x1, PT ;  /* 0x000000010500780c */ /* 0x001fda0003f05270 */
[----:B------:R-:W0:Y:S02]  /*10b30*/  @P0 LDC.64 R2, c[0x0][0x440] ;  /* 0x00011000ff020b82 */ /* 0x000e240000000a00 */
[----:B0-----:R-:W-:-:S04]  /*10b40*/  @P0 IMAD.HI.U32 R4, R8, R2, RZ ;  /* 0x0000000208040227 */ /* 0x001fc800078e00ff */
[----:B------:R-:W-:Y:S01]  /*10b50*/  IMAD.MOV.U32 R2, RZ, RZ, R8 ;  /* 0x000000ffff027224 */ /* 0x000fe200078e0008 */
[----:B------:R-:W-:-:S04]  /*10b60*/  @P0 SHF.R.U32.HI R2, RZ, R3, R4 ;  /* 0x00000003ff020219 */ /* 0x000fc80000011604 */
[----:B------:R-:W-:-:S03]  /*10b70*/  SHF.R.S32.HI R3, RZ, 0x1f, R2 ;  /* 0x0000001fff037819 */ /* 0x000fc60000011402 */
        /* <DEDUP_REMOVED lines=8> */
.L_x_302:
[----:B------:R-:W1:Y:S01]  /*10c00*/  S2R R2, SR_TID.X ;  /* 0x0000000000027919 */ /* 0x000e620000002100 */
[----:B------:R-:W-:Y:S01]  /*10c10*/  BSSY B1, `(.L_x_303) ;  /* 0x0000006000017945 */ /* 0x000fe20003800000 */
[----:B-1----:R-:W-:Y:S02]  /*10c20*/  LOP3.LUT R3, R2, 0x7f, RZ, 0xc0, !PT ;  /* 0x0000007f02037812 */ /* 0x002fe400078ec0ff */
[----:B------:R-:W-:Y:S02]  /*10c30*/  SHF.L.U32 R2, R0, 0x1f, RZ ;  /* 0x0000001f00027819 */ /* 0x000fe400000006ff */
[----:B------:R-:W-:Y:S02]  /*10c40*/  ISETP.NE.AND P1, PT, R3, RZ, PT ;  /* 0x000000ff0300720c */ /* 0x000fe40003f25270 */
[----:B------:R-:W1:Y:S02]  /*10c50*/  SYNCS.PHASECHK.TRANS64.TRYWAIT P0, [UR38+0x38848], R2 ;  /* 0x03884802ff0075a7 */ /* 0x000e640008000166 */
[----:B-1----:R-:W-:Y:S09]  /*10c60*/  @!P0 BRA `(.L_x_304) ;  /* 0x00000020005c8947 */ /* 0x002ff20003800000 */
.L_x_362:
[----:B------:R-:W-:Y:S05]  /*10c70*/  BSYNC B1 ;  /* 0x0000000000017941 */ /* 0x000fea0003800000 */
.L_x_303:
[----:B------:R-:W-:Y:S04]  /*10c80*/  BSSY B1, `(.L_x_305) ;  /* 0x0000007000017945 */ /* 0x000fe80003800000 */
[----:B------:R-:W-:Y:S05]  /*10c90*/  @P1 BRA `(.L_x_306) ;  /* 0x0000000000141947 */ /* 0x000fea0003800000 */
[----:B------:R-:W-:Y:S01]  /*10ca0*/  ISETP.NE.AND P0, PT, R10, RZ, PT ;  /* 0x000000ff0a00720c */ /* 0x000fe20003f05270 */
[----:B-1----:R-:W-:-:S04]  /*10cb0*/  IMAD.MOV.U32 R3, RZ, RZ, 0x2000 ;  /* 0x00002000ff037424 */ /* 0x002fc800078e00ff */
[----:B------:R3:W-:Y:S08]  /*10cc0*/  SYNCS.ARRIVE.TRANS64 RZ, [UR38+0x38838], R3 ;  /* 0x03883803ffff79a7 */ /* 0x0007f00008000026 */
[----:B---3--:R-:W-:Y:S05]  /*10cd0*/  @!P0 BRA `(.L_x_306) ;  /* 0x0000000000048947 */ /* 0x008fea0003800000 */
[----:B------:R-:W-:Y:S01]  /*10ce0*/  BPT.TRAP 0x1 ;  /* 0x000000040000795c */ /* 0x000fe20000300000 */
.L_x_306:
[----:B------:R-:W-:Y:S05]  /*10cf0*/  BSYNC B1 ;  /* 0x0000000000017941 */ /* 0x000fea0003800000 */
.L_x_305:
[----:B------:R-:W-:Y:S01]  /*10d00*/  IMAD.MOV.U32 R4, RZ, RZ, RZ ;  /* 0x000000ffff047224 */ /* 0x000fe200078e00ff */
        /* <DEDUP_REMOVED lines=10> */
.L_x_307:
        /* <DEDUP_REMOVED lines=11> */
.L_x_363:
[----:B------:R-:W-:Y:S05]  /*10e60*/  BSYNC B1 ;  /* 0x0000000000017941 */ /* 0x000fea0003800000 */
.L_x_308:
[----:B------:R-:W-:Y:S01]  /*10e70*/  BSSY B1, `(.L_x_310) ;  /* 0x0000009000017945 */ /* 0x000fe20003800000 */
[----:B-1----:R-:W-:Y:S02]  /*10e80*/  IMAD.MOV.U32 R2, RZ, RZ, 0x0 ;  /* 0x00000000ff027424 */ /* 0x002fe400078e00ff */
[----:B------:R-:W-:Y:S01]  /*10e90*/  IMAD.MOV.U32 R3, RZ, RZ, 0x14f00000 ;  /* 0x14f00000ff037424 */ /* 0x000fe200078e00ff */
[----:B------:R-:W-:Y:S06]  /*10ea0*/  @P1 BRA `(.L_x_311) ;  /* 0x0000000000141947 */ /* 0x000fec0003800000 */
[----:B------:R-:W-:Y:S01]  /*10eb0*/  ISETP.NE.AND P0, PT, R10, RZ, PT ;  /* 0x000000ff0a00720c */ /* 0x000fe20003f05270 */
[----:B------:R-:W-:-:S04]  /*10ec0*/  IMAD.MOV.U32 R5, RZ, RZ, 0x10000 ;  /* 0x00010000ff057424 */ /* 0x000fc800078e00ff */
[----:B------:R1:W-:Y:S08]  /*10ed0*/  SYNCS.ARRIVE.TRANS64 RZ, [UR38+0x38858], R5 ;  /* 0x03885805ffff79a7 */ /* 0x0003f00008000026 */
[----:B-1----:R-:W-:Y:S05]  /*10ee0*/  @!P0 BRA `(.L_x_311) ;  /* 0x0000000000048947 */ /* 0x002fea0003800000 */
[----:B------:R-:W-:Y:S01]  /*10ef0*/  BPT.TRAP 0x1 ;  /* 0x000000040000795c */ /* 0x000fe20000300000 */
.L_x_311:
[----:B------:R-:W-:Y:S05]  /*10f00*/  BSYNC B1 ;  /* 0x0000000000017941 */ /* 0x000fea0003800000 */
.L_x_310:
        /* <DEDUP_REMOVED lines=9> */
.L_x_312:
        /* <DEDUP_REMOVED lines=13> */
.L_x_313:
        /* <DEDUP_REMOVED lines=13> */
.L_x_314:
        /* <DEDUP_REMOVED lines=13> */
.L_x_315:
        /* <DEDUP_REMOVED lines=13> */
.L_x_316:
        /* <DEDUP_REMOVED lines=13> */
.L_x_317:
        /* <DEDUP_REMOVED lines=13> */
.L_x_318:
        /* <DEDUP_REMOVED lines=13> */
.L_x_319:
        /* <DEDUP_REMOVED lines=8> */
.L_x_301:
[----:B------:R-:W-:Y:S05]  /*115d0*/  BSYNC B0 ;  /* 0x0000000000007941 */ /* 0x000fea0003800000 */
.L_x_300:
[----:B------:R-:W-:Y:S01]  /*115e0*/  LOP3.LUT R0, R0, 0x1, RZ, 0x3c, !PT ;  /* 0x0000000100007812 */ /* 0x000fe200078e3cff */
[----:B------:R-:W-:Y:S02]  /*115f0*/  IMAD.MOV.U32 R6, RZ, RZ, RZ ;  /* 0x000000ffff067224 */ /* 0x000fe400078e00ff */
[----:B------:R-:W-:-:S07]  /*11600*/  IMAD.MOV.U32 R9, RZ, RZ, RZ ;  /* 0x000000ffff097224 */ /* 0x000fce00078e00ff */
.L_x_227:
[----:B------:R-:W1:Y:S01]  /*11610*/  S2R R3, SR_CgaCtaId ;  /* 0x0000000000037919 */ /* 0x000e620000008800 */
[----:B------:R-:W-:Y:S02]  /*11620*/  MOV R2, 0x400 ;  /* 0x0000040000027802 */ /* 0x000fe40000000f00 */
[----:B------:R-:W-:Y:S02]  /*11630*/  SHF.L.U32 R9, R9, 0x1f, RZ ;  /* 0x0000001f09097819 */ /* 0x000fe400000006ff */
[----:B-1----:R-:W-:-:S04]  /*11640*/  LEA R2, R3, R2, 0x18 ;  /* 0x0000000203027211 */ /* 0x002fc800078ec0ff */
[----:B------:R-:W1:Y:S02]  /*11650*/  SYNCS.PHASECHK.TRANS64.TRYWAIT P0, [R2+URZ+0x38820], R9 ;  /* 0x03882009020075a7 */ /* 0x000e64000800017f */
[----:B-1----:R-:W-:Y:S05]  /*11660*/  @!P0 BRA `(.L_x_320) ;  /* 0x00000018000c8947 */ /* 0x002fea0003800000 */
.L_x_364:
[----:B------:R-:W-:-:S03]  /*11670*/  UMOV UR4, 0xffffffff ;  /* 0xffffffff00047882 */ /* 0x000fc60000000000 */
[----:B------:R-:W-:Y:S05]  /*11680*/  BRA.DIV UR4, `(.L_x_321) ;  /* 0x0000001a04187947 */ /* 0x000fea000b800000 */
[----:B------:R-:W3:Y:S02]  /*11690*/  S2R R3, SR_TID.X ;  /* 0x0000000000037919 */ /* 0x000ee40000002100 */
[----:B---3--:R-:W-:-:S04]  /*116a0*/  SHF.R.U32.HI R3, RZ, 0x5, R3 ;  /* 0x00000005ff037819 */ /* 0x008fc80000011603 */
[----:B------:R-:W-:-:S05]  /*116b0*/  LOP3.LUT R3, R3, 0x3, RZ, 0xc0, !PT ;  /* 0x0000000303037812 */ /* 0x000fca00078ec0ff */
[----:B--2---:R2:W3:Y:S02]  /*116c0*/  SHFL.IDX PT, R14, R3, RZ, 0x1f ;  /* 0x00001fff030e7589 */ /* 0x0044e400000e0000 */
.L_x_367:
[----:B---3--:R-:W-:-:S13]  /*116d0*/  ISETP.NE.AND P0, PT, R14, RZ, PT ;  /* 0x000000ff0e00720c */ /* 0x008fda0003f05270 */
[----:B------:R-:W-:Y:S05]  /*116e0*/  @P0 BRA `(.L_x_193) ;  /* 0x0000000000900947 */ /* 0x000fea0003800000 */
[----:B------:R-:W-:-:S03]  /*116f0*/  UMOV UR4, 0xffffffff ;  /* 0xffffffff00047882 */ /* 0x000fc60000000000 */
[----:B------:R-:W-:Y:S05]  /*11700*/  BRA.DIV UR4, `(.L_x_322) ;  /* 0x0000001a042c7947 */ /* 0x000fea000b800000 */
[----:B------:R-:W-:-:S13]  /*11710*/  ELECT P6, URZ, PT ;  /* 0x00000000003f782f */ /* 0x000fda00038c0000 */
.L_x_370:
[----:B------:R-:W-:Y:S05]  /*11720*/  @!P6 BRA `(.L_x_193) ;  /* 0x000000000080e947 */ /* 0x000fea0003800000 */
[----:B--2---:R-:W2:Y:S02]  /*11730*/  LDL R3, [R1+0x28] ;  /* 0x0000280001037983 */ /* 0x004ea40000100800 */
[----:B--2---:R-:W-:-:S13]  /*11740*/  R2UR UR4, R3 ;  /* 0x00000000030472ca */ /* 0x004fda00000e0000 */
[----:B------:R-:W-:-:S06]  /*11750*/  ULOP3.LUT UR4, UR4, 0x2, URZ, 0xfc, !UPT ;  /* 0x0000000204047892 */ /* 0x000fcc000f8efc3f */
[----:B------:R-:W-:-:S05]  /*11760*/  IMAD.U32 R3, RZ, RZ, UR4 ;  /* 0x00000004ff037e24 */ /* 0x000fca000f8e00ff */
[----:B------:R-:W-:-:S13]  /*11770*/  ISETP.NE.AND P2, PT, R3, 0x3, PT ;  /* 0x000000030300780c */ /* 0x000fda0003f45270 */
[----:B------:R-:W-:Y:S05]  /*11780*/  @!P2 BRA `(.L_x_323) ;  /* 0x000000000004a947 */ /* 0x000fea0003800000 */
[----:B------:R-:W-:Y:S01]  /*11790*/  BPT.TRAP 0x1 ;  /* 0x000000040000795c */ /* 0x000fe20000300000 */
.L_x_323:
[----:B------:R-:W-:Y:S01]  /*117a0*/  VIADD R8, R2, 0x38840 ;  /* 0x0003884002087836 */ /* 0x000fe20000000000 */
[----:B------:R-:W-:Y:S01]  /*117b0*/  SHF.L.U32 R4, R0, 0x1f, RZ ;  /* 0x0000001f00047819 */ /* 0x000fe200000006ff */
[C---:B------:R-:W-:Y:S02]  /*117c0*/  VIADD R3, R6.reuse, 0x1 ;  /* 0x0000000106037836 */ /* 0x040fe40000000000 */
[----:B------:R-:W-:-:S03]  /*117d0*/  IMAD R7, R6, 0x8, R8 ;  /* 0x0000000806077824 */ /* 0x000fc600078e0208 */
[C---:B------:R-:W-:Y:S01]  /*117e0*/  ISETP.NE.AND P1, PT, R3.reuse, 0x2, PT ;  /* 0x000000020300780c */ /* 0x040fe20003f25270 */
[----:B------:R-:W2:Y:S03]  /*117f0*/  SYNCS.PHASECHK.TRANS64.TRYWAIT P0, [R7+URZ], R4 ;  /* 0x00000004070075a7 */ /* 0x000ea6000800017f */
[----:B------:R-:W-:Y:S02]  /*11800*/  SEL R5, RZ, 0x1, P1 ;  /* 0x00000001ff057807 */ /* 0x000fe40000800000 */
[----:B------:R-:W-:Y:S02]  /*11810*/  SEL R3, R3, RZ, P1 ;  /* 0x000000ff03037207 */ /* 0x000fe40000800000 */
[----:B------:R-:W-:-:S03]  /*11820*/  LOP3.LUT R0, R0, R5, RZ, 0x3c, !PT ;  /* 0x0000000500007212 */ /* 0x000fc600078e3cff */
[----:B------:R-:W-:Y:S01]  /*11830*/  IMAD R5, R3, 0x8, R8 ;  /* 0x0000000803057824 */ /* 0x000fe200078e0208 */
[----:B------:R-:W-:Y:S01]  /*11840*/  SHF.L.U32 R0, R0, 0x1f, RZ ;  /* 0x0000001f00007819 */ /* 0x000fe200000006ff */
[----:B--2---:R-:W-:Y:S06]  /*11850*/  @!P0 BRA `(.L_x_324) ;  /* 0x0000001400f88947 */ /* 0x004fec0003800000 */
.L_x_371:
[----:B------:R-:W3:Y:S02]  /*11860*/  SYNCS.PHASECHK.TRANS64.TRYWAIT P0, [R5+URZ], R0 ;  /* 0x00000000050075a7 */ /* 0x000ee4000800017f */
[----:B---3--:R-:W-:Y:S05]  /*11870*/  @!P0 BRA `(.L_x_325) ;  /* 0x0000001800048947 */ /* 0x008fea0003800000 */
.L_x_372:
[----:B------:R-:W-:Y:S05]  /*11880*/  @!P2 BRA `(.L_x_326) ;  /* 0x000000000004a947 */ /* 0x000fea0003800000 */
[----:B------:R-:W-:Y:S01]  /*11890*/  BPT.TRAP 0x1 ;  /* 0x000000040000795c */ /* 0x000fe20000300000 */
.L_x_326:
[----:B-1----:R-:W-:-:S04]  /*118a0*/  VIADD R2, R2, 0x38860 ;  /* 0x0003886002027836 */ /* 0x002fc80000000000 */
[----:B---3--:R-:W-:-:S04]  /*118b0*/  IMAD R5, R6, 0x8, R2 ;  /* 0x0000000806057824 */ /* 0x008fc800078e0202 */
[----:B------:R-:W1:Y:S02]  /*118c0*/  SYNCS.PHASECHK.TRANS64.TRYWAIT P0, [R5+URZ], R4 ;  /* 0x00000004050075a7 */ /* 0x000e64000800017f */
[----:B-1----:R-:W-:Y:S05]  /*118d0*/  @!P0 BRA `(.L_x_327) ;  /* 0x0000001800008947 */ /* 0x002fea0003800000 */
.L_x_373:
[----:B------:R-:W-:-:S07]  /*118e0*/  IMAD R3, R3, 0x8, R2 ;  /* 0x0000000803037824 */ /* 0x000fce00078e0202 */
.L_x_328:
[----:B---3--:R3:W4:Y:S02]  /*118f0*/  SYNCS.PHASECHK.TRANS64.TRYWAIT P0, [R3+URZ], R0 ;  /* 0x00000000030075a7 */ /* 0x008724000800017f */
[----:B----4-:R-:W-:Y:S05]  /*11900*/  @!P0 NANOSLEEP.SYNCS 0x989680 ;  /* 0x009896800000895d */ /* 0x010fea0003900000 */
[----:B------:R-:W4:Y:S02]  /*11910*/  @!P0 SYNCS.PHASECHK.TRANS64 P0, [R3+URZ], R0 ;  /* 0x00000000030085a7 */ /* 0x000f24000800007f */
[----:B----4-:R-:W-:Y:S05]  /*11920*/  @!P0 BRA `(.L_x_328) ;  /* 0xfffffffc00f08947 */ /* 0x010fea000383ffff */
.L_x_193:
[----:B------:R-:W-:Y:S05]  /*11930*/  BSYNC B6 ;  /* 0x0000000000067941 */ /* 0x000fea0003800000 */
.L_x_190:
[----:B------:R-:W-:Y:S05]  /*11940*/  EXIT ;  /* 0x000000000000794d */ /* 0x000fea0003800000 */
.L_x_201:
[----:B0-----:R0:W1:Y:S02]  /*11950*/  SYNCS.PHASECHK.TRANS64.TRYWAIT P0, [R184+URZ+0x38800], R7 ;  /* 0x03880007b80075a7 */ /* 0x001064000800017f */
[----:B-1----:R-:W-:Y:S05]  /*11960*/  @!P0 NANOSLEEP.SYNCS 0x989680 ;  /* 0x009896800000895d */ /* 0x002fea0003900000 */
[----:B------:R-:W1:Y:S02]  /*11970*/  @!P0 SYNCS.PHASECHK.TRANS64 P0, [R184+URZ+0x38800], R7 ;  /* 0x03880007b80085a7 */ /* 0x000e64000800007f */
[----:B-1----:R-:W-:Y:S05]  /*11980*/  @!P0 BRA `(.L_x_201) ;  /* 0xfffffffc00f08947 */ /* 0x002fea000383ffff */
[----:B------:R-:W-:Y:S05]  /*11990*/  BRA `(.L_x_329) ;  /* 0xffffff1800a87947 */ /* 0x000fea000383ffff */
.L_x_205:
[----:B--2---:R2:W3:Y:S02]  /*119a0*/  SYNCS.PHASECHK.TRANS64.TRYWAIT P1, [R184+URZ+0x38830], R7 ;  /* 0x03883007b80075a7 */ /* 0x0044e4000802017f */
[----:B---3--:R-:W-:Y:S05]  /*119b0*/  @!P1 NANOSLEEP.SYNCS 0x989680 ;  /* 0x009896800000995d */ /* 0x008fea0003900000 */
[----:B------:R-:W3:Y:S02]  /*119c0*/  @!P1 SYNCS.PHASECHK.TRANS64 P1, [R184+URZ+0x38830], R7 ;  /* 0x03883007b80095a7 */ /* 0x000ee4000802007f */
[----:B---3--:R-:W-:Y:S05]  /*119d0*/  @!P1 BRA `(.L_x_205) ;  /* 0xfffffffc00f09947 */ /* 0x008fea000383ffff */
[----:B------:R-:W-:Y:S05]  /*119e0*/  BRA `(.L_x_204) ;  /* 0xffffff1800f47947 */ /* 0x000fea000383ffff */
.L_x_206:
[----:B---3--:R3:W4:Y:S02]  /*119f0*/  SYNCS.PHASECHK.TRANS64.TRYWAIT P1, [R184+URZ+0x38810], R7 ;  /* 0x03881007b80075a7 */ /* 0x008724000802017f */
[----:B----4-:R-:W-:Y:S05]  /*11a00*/  @!P1 NANOSLEEP.SYNCS 0x989680 ;  /* 0x009896800000995d */ /* 0x010fea0003900000 */
[----:B------:R-:W4:Y:S02]  /*11a10*/  @!P1 SYNCS.PHASECHK.TRANS64 P1, [R184+URZ+0x38810], R7 ;  /* 0x03881007b80095a7 */ /* 0x000f24000802007f */
[----:B----4-:R-:W-:Y:S05]  /*11a20*/  @!P1 BRA `(.L_x_206) ;  /* 0xfffffffc00f09947 */ /* 0x010fea000383ffff */
[----:B------:R-:W-:Y:S05]  /*11a30*/  BRA `(.L_x_330) ;  /* 0xffffff1c00e47947 */ /* 0x000fea000383ffff */
.L_x_210:
[----:B------:R0:W0:Y:S02]  /*11a40*/  SYNCS.PHASECHK.TRANS64.TRYWAIT P1, [R184+URZ+0x38850], R7 ;  /* 0x03885007b80075a7 */ /* 0x000024000802017f */
[----:B0-----:R-:W-:Y:S05]  /*11a50*/  @!P1 NANOSLEEP.SYNCS 0x989680 ;  /* 0x009896800000995d */ /* 0x001fea0003900000 */
[----:B------:R-:W0:Y:S02]  /*11a60*/  @!P1 SYNCS.PHASECHK.TRANS64 P1, [R184+URZ+0x38850], R7 ;  /* 0x03885007b80095a7 */ /* 0x000e24000802007f */
[----:B0-----:R-:W-:Y:S05]  /*11a70*/  @!P1 BRA `(.L_x_210) ;  /* 0xfffffffc00f09947 */ /* 0x001fea000383ffff */
[----:B------:R-:W-:Y:S05]  /*11a80*/  BRA `(.L_x_209) ;  /* 0xffffff2000107947 */ /* 0x000fea000383ffff */
.L_x_215:
[----:B-1----:R1:W2:Y:S02]  /*11a90*/  SYNCS.PHASECHK.TRANS64.TRYWAIT P3, [R196+URZ+0x38830], R199 ;  /* 0x038830c7c40075a7 */ /* 0x0022a4000806017f */
[----:B--2---:R-:W-:Y:S05]  /*11aa0*/  @!P3 NANOSLEEP.SYNCS 0x989680 ;  /* 0x009896800000b95d */ /* 0x004fea0003900000 */
[----:B------:R-:W2:Y:S02]  /*11ab0*/  @!P3 SYNCS.PHASECHK.TRANS64 P3, [R196+URZ+0x38830], R199 ;  /* 0x038830c7c400b5a7 */ /* 0x000ea4000806007f */
[----:B--2---:R-:W-:Y:S05]  /*11ac0*/  @!P3 BRA `(.L_x_215) ;  /* 0xfffffffc00f0b947 */ /* 0x004fea000383ffff */
[----:B------:R-:W-:Y:S05]  /*11ad0*/  BRA `(.L_x_214) ;  /* 0xffffff4800347947 */ /* 0x000fea000383ffff */
.L_x_219:
[----:B---3--:R3:W4:Y:S02]  /*11ae0*/  SYNCS.PHASECHK.TRANS64.TRYWAIT P3, [R196+URZ+0x38850], R199 ;  /* 0x038850c7c40075a7 */ /* 0x008724000806017f */
[----:B----4-:R-:W-:Y:S05]  /*11af0*/  @!P3 NANOSLEEP.SYNCS 0x989680 ;  /* 0x009896800000b95d */ /* 0x010fea0003900000 */
[----:B------:R-:W4:Y:S02]  /*11b00*/  @!P3 SYNCS.PHASECHK.TRANS64 P3, [R196+URZ+0x38850], R199 ;  /* 0x038850c7c400b5a7 */ /* 0x000f24000806007f */
[----:B----4-:R-:W-:Y:S05]  /*11b10*/  @!P3 BRA `(.L_x_219) ;  /* 0xfffffffc00f0b947 */ /* 0x010fea000383ffff */
[----:B------:R-:W-:Y:S05]  /*11b20*/  BRA `(.L_x_218) ;  /* 0xffffff4800fc7947 */ /* 0x000fea000383ffff */
.L_x_232:
[----:B------:R-:W-:Y:S02]  /*11b30*/  IMAD.MOV.U32 R13, RZ, RZ, R6 ;  /* 0x000000ffff0d7224 */ /* 0x000fe400078e0006 */
[----:B------:R-:W-:Y:S02]  /*11b40*/  IMAD.MOV.U32 R12, RZ, RZ, RZ ;  /* 0x000000ffff0c7224 */ /* 0x000fe400078e00ff */
[----:B------:R-:W-:Y:S02]  /*11b50*/  IMAD.MOV.U32 R11, RZ, RZ, 0x1f ;  /* 0x0000001fff0b7424 */ /* 0x000fe400078e00ff */
[----:B------:R-:W-:-:S07]  /*11b60*/  IMAD.MOV.U32 R15, RZ, RZ, -0x1 ;  /* 0xffffffffff0f7424 */ /* 0x000fce00078e00ff */
[----:B------:R-:W-:Y:S05]  /*11b70*/  WARPSYNC.COLLECTIVE R15, `(.L_x_331) ;  /* 0x000000000f087348 */ /* 0x000fea0003c00000 */
[----:B------:R0:W1:Y:S02]  /*11b80*/  SHFL.IDX P6, R14, R13, R12, R11 ;  /* 0x0000000c0d0e7389 */ /* 0x00006400000c000b */
[----:B01----:R-:W-:Y:S01]  /*11b90*/  ENDCOLLECTIVE ;  /* 0x000000000000791b */ /* 0x003fe20003800000 */
.L_x_331:
[----:B------:R-:W-:Y:S05]  /*11ba0*/  BRA `(.L_x_332) ;  /* 0xffffffb000447947 */ /* 0x000fea000383ffff */
.L_x_234:
[----:B------:R-:W-:Y:S01]  /*11bb0*/  BSSY B0, `(.L_x_333) ;  /* 0x0000006000007945 */ /* 0x000fe20003800000 */
[----:B------:R-:W-:-:S07]  /*11bc0*/  IMAD.MOV.U32 R15, RZ, RZ, -0x1 ;  /* 0xffffffffff0f7424 */ /* 0x000fce00078e00ff */
[----:B0-----:R-:W-:Y:S05]  /*11bd0*/  WARPSYNC.COLLECTIVE R15, `(.L_x_334) ;  /* 0x000000000f0c7348 */ /* 0x001fea0003c00000 */
[----:B------:R-:W-:Y:S02]  /*11be0*/  ELECT P6, UR62, PT ;  /* 0x00000000003e782f */ /* 0x000fe400038c0000 */
[----:B------:R-:W-:Y:S01]  /*11bf0*/  MOV R14, UR62 ;  /* 0x0000003e000e7c02 */ /* 0x000fe20008000f00 */
[----:B0-----:R-:W-:Y:S10]  /*11c00*/  ENDCOLLECTIVE ;  /* 0x000000000000791b */ /* 0x001ff40003800000 */
.L_x_334:
[----:B------:R-:W-:Y:S05]  /*11c10*/  BSYNC B0 ;  /* 0x0000000000007941 */ /* 0x000fea0003800000 */
.L_x_333:
[----:B------:R-:W-:Y:S05]  /*11c20*/  BRA `(.L_x_335) ;  /* 0xffffffb000487947 */ /* 0x000fea000383ffff */
.L_x_236:
[----:B-1----:R-:W-:-:S04]  /*11c30*/  IMAD.U32 R3, RZ, RZ, UR38 ;  /* 0x00000026ff037e24 */ /* 0x002fc8000f8e00ff */
[----:B------:R1:W2:Y:S03]  /*11c40*/  SYNCS.PHASECHK.TRANS64.TRYWAIT P0, [R3+URZ+0x38840], R0 ;  /* 0x03884000030075a7 */ /* 0x0002a6000800017f */
[----:B--2---:R-:W-:Y:S05]  /*11c50*/  @!P0 NANOSLEEP.SYNCS 0x989680 ;  /* 0x009896800000895d */ /* 0x004fea0003900000 */
[----:B------:R-:W2:Y:S02]  /*11c60*/  @!P0 SYNCS.PHASECHK.TRANS64 P0, [R3+URZ+0x38840], R0 ;  /* 0x03884000030085a7 */ /* 0x000ea4000800007f */
[----:B--2---:R-:W-:Y:S05]  /*11c70*/  @!P0 BRA `(.L_x_236) ;  /* 0xfffffffc00ec8947 */ /* 0x004fea000383ffff */
[----:B------:R-:W-:Y:S05]  /*11c80*/  BRA `(.L_x_336) ;  /* 0xffffffb000ac7947 */ /* 0x000fea000383ffff */
.L_x_239:
[----:B------:R-:W-:Y:S02]  /*11c90*/  IMAD R6, R12, 0x40, R6 ;  /* 0x000000400c067824 */ /* 0x000fe400078e0206 */
[----:B------:R-:W-:Y:S02]  /*11ca0*/  IMAD.MOV.U32 R13, RZ, RZ, R3 ;  /* 0x000000ffff0d7224 */ /* 0x000fe400078e0003 */
[----:B------:R-:W-:Y:S01]  /*11cb0*/  IMAD.MOV.U32 R12, RZ, RZ, RZ ;  /* 0x000000ffff0c7224 */ /* 0x000fe200078e00ff */
[----:B------:R0:W-:Y:S01]  /*11cc0*/  STL [R1+0x4], R6 ;  /* 0x0000040601007387 */ /* 0x0001e20000100800 */
[----:B------:R-:W-:Y:S02]  /*11cd0*/  IMAD.MOV.U32 R11, RZ, RZ, 0x181f ;  /* 0x0000181fff0b7424 */ /* 0x000fe400078e00ff */
[----:B------:R-:W-:-:S07]  /*11ce0*/  IMAD.MOV.U32 R15, RZ, RZ, -0x1 ;  /* 0xffffffffff0f7424 */ /* 0x000fce00078e00ff */
[----:B0-----:R-:W-:Y:S05]  /*11cf0*/  WARPSYNC.COLLECTIVE R15, `(.L_x_337) ;  /* 0x000000000f087348 */ /* 0x001fea0003c00000 */
[----:B------:R1:W2:Y:S02]  /*11d00*/  SHFL.IDX P6, R14, R13, R12, R11 ;  /* 0x0000000c0d0e7389 */ /* 0x0002a400000c000b */
[----:B012---:R-:W-:Y:S01]  /*11d10*/  ENDCOLLECTIVE ;  /* 0x000000000000791b */ /* 0x007fe20003800000 */
.L_x_337:
[----:B------:R-:W-:Y:S02]  /*11d20*/  IMAD.MOV.U32 R13, RZ, RZ, R0 ;  /* 0x000000ffff0d7224 */ /* 0x000fe400078e0000 */
[----:B------:R-:W-:-:S07]  /*11d30*/  IMAD.MOV.U32 R4, RZ, RZ, R14 ;  /* 0x000000ffff047224 */ /* 0x000fce00078e000e */
[----:B------:R-:W-:Y:S05]  /*11d40*/  WARPSYNC.COLLECTIVE R15, `(.L_x_338) ;  /* 0x000000000f087348 */ /* 0x000fea0003c00000 */
[----:B------:R0:W1:Y:S02]  /*11d50*/  SHFL.IDX P6, R14, R13, R12, R11 ;  /* 0x0000000c0d0e7389 */ /* 0x00006400000c000b */
[----:B01----:R-:W-:Y:S01]  /*11d60*/  ENDCOLLECTIVE ;  /* 0x000000000000791b */ /* 0x003fe20003800000 */
.L_x_338:
[----:B------:R-:W-:Y:S01]  /*11d70*/  ULDC UR4, c[0x0][0x288] ;  /* 0x0000a20000047ab9 */ /* 0x000fe20000000800 */
[----:B------:R-:W-:Y:S01]  /*11d80*/  ULDC.64 UR6, c[0x0][0x208] ;  /* 0x0000820000067ab9 */ /* 0x000fe20000000a00 */
[----:B------:R-:W-:-:S05]  /*11d90*/  IMAD R2, R7, UR4, RZ ;  /* 0x0000000407027c24 */ /* 0x000fca000f8e02ff */
[----:B------:R-:W-:Y:S01]  /*11da0*/  ISETP.GE.AND P1, PT, R6, R2, PT ;  /* 0x000000020600720c */ /* 0x000fe20003f26270 */
[----:B------:R-:W-:Y:S02]  /*11db0*/  IMAD.MOV.U32 R13, RZ, RZ, R3 ;  /* 0x000000ffff0d7224 */ /* 0x000fe400078e0003 */
[----:B------:R-:W-:-:S10]  /*11dc0*/  IMAD.MOV.U32 R12, RZ, RZ, 0x1 ;  /* 0x00000001ff0c7424 */ /* 0x000fd400078e00ff */
[----:B------:R-:W-:Y:S02]  /*11dd0*/  @!P1 LEA R9, R8, UR38, 0x1 ;  /* 0x0000002608099c11 */ /* 0x000fe4000f8e08ff */
[----:B------:R-:W-:-:S05]  /*11de0*/  @!P1 LEA R14, P2, R10, R14, 0x1 ;  /* 0x0000000e0a0e9211 */ /* 0x000fca00078408ff */
[----:B------:R-:W-:Y:S02]  /*11df0*/  @!P1 IMAD.X R5, RZ, RZ, R4, P2 ;  /* 0x000000ffff059224 */ /* 0x000fe400010e0604 */
[----:B------:R-:W-:-:S05]  /*11e00*/  @!P1 IMAD.MOV.U32 R4, RZ, RZ, R14 ;  /* 0x000000ffff049224 */ /* 0x000fca00078e000e */
[----:B------:R-:W-:Y:S01]  /*11e10*/  @!PT LDS RZ, [RZ] ;  /* 0x00000000fffff984 */ /* 0x000fe20000000800 */
[----:B------:R-:W-:Y:S01]  /*11e20*/  @!PT LDS RZ, [RZ] ;  /* 0x00000000fffff984 */ /* 0x000fe20000000800 */
[----:B------:R-:W-:Y:S01]  /*11e30*/  @!PT LDS RZ, [RZ] ;  /* 0x00000000fffff984 */ /* 0x000fe20000000800 */
[----:B------:R0:W-:Y:S02]  /*11e40*/  @!P1 LDGSTS.E.BYPASS.LTC128B.128 [R9+0x20400], desc[UR6][R4.64], !P0 ;  /* 0x2040000004099fae */ /* 0x0001e4000c101d46 */
[----:B0-----:R-:W-:Y:S05]  /*11e50*/  WARPSYNC.COLLECTIVE R15, `(.L_x_339) ;  /* 0x000000000f087348 */ /* 0x001fea0003c00000 */
[----:B------:R1:W2:Y:S02]  /*11e60*/  SHFL.IDX P6, R14, R13, R12, R11 ;  /* 0x0000000c0d0e7389 */ /* 0x0002a400000c000b */
[----:B012---:R-:W-:Y:S01]  /*11e70*/  ENDCOLLECTIVE ;  /* 0x000000000000791b */ /* 0x007fe20003800000 */
.L_x_339:
[----:B------:R-:W-:-:S04]  /*11e80*/  IMAD.MOV.U32 R9, RZ, RZ, R6 ;  /* 0x000000ffff097224 */ /* 0x000fc800078e0006 */
[C---:B------:R-:W-:Y:S02]  /*11e90*/  VIADD R5, R9.reuse, 0x10 ;  /* 0x0000001009057836 */ /* 0x040fe40000000000 */
[----:B------:R-:W-:Y:S02]  /*11ea0*/  IMAD.MOV.U32 R13, RZ, RZ, R0 ;  /* 0x000000ffff0d7224 */ /* 0x000fe400078e0000 */
[----:B------:R-:W-:Y:S01]  /*11eb0*/  VIADD R9, R9, 0x20 ;  /* 0x0000002009097836 */ /* 0x000fe20000000000 */
[----:B------:R-:W-:Y:S01]  /*11ec0*/  ISETP.GE.AND P1, PT, R5, R2, PT ;  /* 0x000000020500720c */ /* 0x000fe20003f26270 */
[----:B------:R0:W-:Y:S04]  /*11ed0*/  STL [R1+0xc], R5 ;  /* 0x00000c0501007387 */ /* 0x0001e80000100800 */
[----:B------:R0:W-:Y:S01]  /*11ee0*/  STL [R1+0x10], R9 ;  /* 0x0000100901007387 */ /* 0x0001e20000100800 */
[----:B------:R-:W-:-:S07]  /*11ef0*/  IMAD.MOV.U32 R4, RZ, RZ, R14 ;  /* 0x000000ffff047224 */ /* 0x000fce00078e000e */
[----:B0-----:R-:W-:Y:S05]  /*11f00*/  WARPSYNC.COLLECTIVE R15, `(.L_x_340) ;  /* 0x000000000f087348 */ /* 0x001fea0003c00000 */
[----:B------:R1:W2:Y:S02]  /*11f10*/  SHFL.IDX P6, R14, R13, R12, R11 ;  /* 0x0000000c0d0e7389 */ /* 0x0002a400000c000b */
[----:B012---:R-:W-:Y:S01]  /*11f20*/  ENDCOLLECTIVE ;  /* 0x000000000000791b */ /* 0x007fe20003800000 */
.L_x_340:
[----:B------:R-:W-:Y:S01]  /*11f30*/  ULDC.64 UR4, c[0x0][0x208] ;  /* 0x0000820000047ab9 */ /* 0x000fe20000000a00 */
[----:B------:R-:W-:Y:S01]  /*11f40*/  @!P1 LEA R7, R8, UR38, 0x1 ;  /* 0x0000002608079c11 */ /* 0x000fe2000f8e08ff */
[----:B------:R-:W-:Y:S02]  /*11f50*/  IMAD.MOV.U32 R13, RZ, RZ, R3 ;  /* 0x000000ffff0d7224 */ /* 0x000fe400078e0003 */
[----:B------:R-:W-:Y:S01]  /*11f60*/  IMAD.MOV.U32 R12, RZ, RZ, 0x2 ;  /* 0x00000002ff0c7424 */ /* 0x000fe200078e00ff */
[----:B------:R-:W-:-:S05]  /*11f70*/  @!P1 LEA R6, P2, R10, R14, 0x1 ;  /* 0x0000000e0a069211 */ /* 0x000fca00078408ff */
[----:B------:R-:W-:Y:S02]  /*11f80*/  @!P1 IMAD.X R5, RZ, RZ, R4, P2 ;  /* 0x000000ffff059224 */ /* 0x000fe400010e0604 */
[----:B------:R-:W-:-:S05]  /*11f90*/  @!P1 IMAD.MOV.U32 R4, RZ, RZ, R6 ;  /* 0x000000ffff049224 */ /* 0x000fca00078e0006 */
[----:B------:R-:W-:Y:S01]  /*11fa0*/  @!PT LDS RZ, [RZ] ;  /* 0x00000000fffff984 */ /* 0x000fe20000000800 */
[----:B------:R-:W-:Y:S01]  /*11fb0*/  @!PT LDS RZ, [RZ] ;  /* 0x00000000fffff984 */ /* 0x000fe20000000800 */
[----:B------:R-:W-:Y:S01]  /*11fc0*/  @!PT LDS RZ, [RZ] ;  /* 0x00000000fffff984 */ /* 0x000fe20000000800 */
[----:B------:R0:W-:Y:S01]  /*11fd0*/  @!P1 LDGSTS.E.BYPASS.LTC128B.128 [R7+0x20c00], desc[UR4][R4.64], !P0 ;  /* 0x20c0000004079fae */ /* 0x0001e2000c101d44 */
[----:B------:R-:W-:-:S13]  /*11fe0*/  ISETP.GE.AND P1, PT, R9, R2, PT ;  /* 0x000000020900720c */ /* 0x000fda0003f26270 */
[----:B0-----:R-:W-:Y:S05]  /*11ff0*/  WARPSYNC.COLLECTIVE R15, `(.L_x_341) ;  /* 0x000000000f087348 */ /* 0x001fea0003c00000 */
[----:B------:R1:W2:Y:S02]  /*12000*/  SHFL.IDX P6, R14, R13, R12, R11 ;  /* 0x0000000c0d0e7389 */ /* 0x0002a400000c000b */
[----:B012---:R-:W-:Y:S01]  /*12010*/  ENDCOLLECTIVE ;  /* 0x000000000000791b */ /* 0x007fe20003800000 */
.L_x_341:
[----:B------:R-:W-:Y:S01]  /*12020*/  @!P1 LEA R6, R8, UR38, 0x1 ;  /* 0x0000002608069c11 */ /* 0x000fe2000f8e08ff */
[----:B------:R-:W-:Y:S02]  /*12030*/  IMAD.MOV.U32 R13, RZ, RZ, R0 ;  /* 0x000000ffff0d7224 */ /* 0x000fe400078e0000 */
[----:B------:R-:W-:-:S07]  /*12040*/  IMAD.MOV.U32 R4, RZ, RZ, R14 ;  /* 0x000000ffff047224 */ /* 0x000fce00078e000e */
[----:B------:R-:W-:Y:S05]  /*12050*/  WARPSYNC.COLLECTIVE R15, `(.L_x_342) ;  /* 0x000000000f087348 */ /* 0x000fea0003c00000 */
[----:B------:R0:W1:Y:S02]  /*12060*/  SHFL.IDX P6, R14, R13, R12, R11 ;  /* 0x0000000c0d0e7389 */ /* 0x00006400000c000b */
[----:B01----:R-:W-:Y:S01]  /*12070*/  ENDCOLLECTIVE ;  /* 0x000000000000791b */ /* 0x003fe20003800000 */
.L_x_342:
[----:B------:R-:W-:Y:S01]  /*12080*/  ULDC.64 UR4, c[0x0][0x208] ;  /* 0x0000820000047ab9 */ /* 0x000fe20000000a00 */
[----:B------:R-:W-:Y:S02]  /*12090*/  IMAD.MOV.U32 R13, RZ, RZ, R3 ;  /* 0x000000ffff0d7224 */ /* 0x000fe400078e0003 */
[----:B------:R-:W-:Y:S01]  /*120a0*/  IMAD.MOV.U32 R12, RZ, RZ, 0x3 ;  /* 0x00000003ff0c7424 */ /* 0x000fe200078e00ff */
[----:B------:R-:W-:-:S05]  /*120b0*/  @!P1 LEA R5, P2, R10, R14, 0x1 ;  /* 0x0000000e0a059211 */ /* 0x000fca00078408ff */
[----:B------:R-:W-:-:S05]  /*120c0*/  @!P1 IMAD.X R4, RZ, RZ, R4, P2 ;  /* 0x000000ffff049224 */ /* 0x000fca00010e0604 */
[----:B------:R-:W-:-:S04]  /*120d0*/  @!P1 LOP3.LUT R5, R5, R4, RZ, 0x3c, !PT ;  /* 0x0000000405059212 */ /* 0x000fc800078e3cff */
[----:B------:R-:W-:-:S04]  /*120e0*/  @!P1 LOP3.LUT R4, R5, R4, RZ, 0x3c, !PT ;  /* 0x0000000405049212 */ /* 0x000fc800078e3cff */
[----:B------:R-:W-:-:S05]  /*120f0*/  @!P1 LOP3.LUT R5, R5, R4, RZ, 0x3c, !PT ;  /* 0x0000000405059212 */ /* 0x000fca00078e3cff */
[----:B------:R-:W-:Y:S01]  /*12100*/  @!PT LDS RZ, [RZ] ;  /* 0x00000000fffff984 */ /* 0x000fe20000000800 */
[----:B------:R-:W-:Y:S01]  /*12110*/  @!PT LDS RZ, [RZ] ;  /* 0x00000000fffff984 */ /* 0x000fe20000000800 */
[----:B------:R-:W-:Y:S01]  /*12120*/  @!PT LDS RZ, [RZ] ;  /* 0x00000000fffff984 */ /* 0x000fe20000000800 */
[----:B------:R0:W-:Y:S02]  /*12130*/  @!P1 LDGSTS.E.BYPASS.LTC128B.128 [R6+0x21400], desc[UR4][R4.64], !P0 ;  /* 0x2140000004069fae */ /* 0x0001e4000c101d44 */
[----:B0-----:R-:W-:Y:S05]  /*12140*/  WARPSYNC.COLLECTIVE R15, `(.L_x_343) ;  /* 0x000000000f087348 */ /* 0x001fea0003c00000 */
[----:B------:R1:W2:Y:S02]  /*12150*/  SHFL.IDX P6, R14, R13, R12, R11 ;  /* 0x0000000c0d0e7389 */ /* 0x0002a400000c000b */
[----:B012---:R-:W-:Y:S01]  /*12160*/  ENDCOLLECTIVE ;  /* 0x000000000000791b */ /* 0x007fe20003800000 */
.L_x_343:
[----:B------:R-:W-:Y:S02]  /*12170*/  IMAD.MOV.U32 R13, RZ, RZ, R0 ;  /* 0x000000ffff0d7224 */ /* 0x000fe400078e0000 */
[----:B------:R-:W-:-:S07]  /*12180*/  IMAD.MOV.U32 R3, RZ, RZ, R14 ;  /* 0x000000ffff037224 */ /* 0x000fce00078e000e */
[----:B------:R-:W-:Y:S05]  /*12190*/  WARPSYNC.COLLECTIVE R15, `(.L_x_344) ;  /* 0x000000000f087348 */ /* 0x000fea0003c00000 */
[----:B------:R0:W1:Y:S02]  /*121a0*/  SHFL.IDX P6, R14, R13, R12, R11 ;  /* 0x0000000c0d0e7389 */ /* 0x00006400000c000b */
[----:B01----:R-:W-:Y:S01]  /*121b0*/  ENDCOLLECTIVE ;  /* 0x000000000000791b */ /* 0x003fe20003800000 */
.L_x_344:
[----:B------:R-:W-:Y:S05]  /*121c0*/  BRA `(.L_x_345) ;  /* 0xffffffb400947947 */ /* 0x000fea000383ffff */
.L_x_241:
[----:B------:R-:W-:Y:S01]  /*121d0*/  BSSY B0, `(.L_x_346) ;  /* 0x0000008000007945 */ /* 0x000fe20003800000 */
[----:B------:R-:W-:Y:S02]  /*121e0*/  IMAD.MOV.U32 R13, RZ, RZ, R6 ;  /* 0x000000ffff0d7224 */ /* 0x000fe400078e0006 */
[----:B------:R-:W-:Y:S02]  /*121f0*/  IMAD.MOV.U32 R12, RZ, RZ, RZ ;  /* 0x000000ffff0c7224 */ /* 0x000fe400078e00ff */
[----:B------:R-:W-:Y:S02]  /*12200*/  IMAD.MOV.U32 R11, RZ, RZ, 0x181f ;  /* 0x0000181fff0b7424 */ /* 0x000fe400078e00ff */
[----:B------:R-:W-:-:S07]  /*12210*/  IMAD.MOV.U32 R15, RZ, RZ, -0x1 ;  /* 0xffffffffff0f7424 */ /* 0x000fce00078e00ff */
[----:B------:R-:W-:Y:S05]  /*12220*/  WARPSYNC.COLLECTIVE R15, `(.L_x_347) ;  /* 0x000000000f087348 */ /* 0x000fea0003c00000 */
[----:B------:R0:W1:Y:S02]  /*12230*/  SHFL.IDX P6, R14, R13, R12, R11 ;  /* 0x0000000c0d0e7389 */ /* 0x00006400000c000b */
[----:B01----:R-:W-:Y:S01]  /*12240*/  ENDCOLLECTIVE ;  /* 0x000000000000791b */ /* 0x003fe20003800000 */
.L_x_347:
[----:B------:R-:W-:Y:S05]  /*12250*/  BSYNC B0 ;  /* 0x0000000000007941 */ /* 0x000fea0003800000 */
.L_x_346:
[----:B------:R-:W0:Y:S01]  /*12260*/  S2R R3, SR_TID.X ;  /* 0x0000000000037919 */ /* 0x000e220000002100 */
[----:B------:R-:W-:-:S05]  /*12270*/  LOP3.LUT R8, R8, 0x7f, RZ, 0xc0, !PT ;  /* 0x0000007f08087812 */ /* 0x000fca00078ec0ff */
[----:B------:R-:W-:Y:S02]  /*12280*/  IMAD.SHL.U32 R9, R8, 0x8, RZ ;  /* 0x0000000808097824 */ /* 0x000fe400078e00ff */
[----:B------:R-:W-:Y:S02]  /*12290*/  IMAD.MOV.U32 R13, RZ, RZ, R0 ;  /* 0x000000ffff0d7224 */ /* 0x000fe400078e0000 */
[----:B------:R-:W-:Y:S02]  /*122a0*/  IMAD.MOV.U32 R12, RZ, RZ, RZ ;  /* 0x000000ffff0c7224 */ /* 0x000fe400078e00ff */
[----:B------:R-:W-:Y:S02]  /*122b0*/  IMAD.MOV.U32 R11, RZ, RZ, 0x181f ;  /* 0x0000181fff0b7424 */ /* 0x000fe400078e00ff */
[----:B------:R-:W-:Y:S02]  /*122c0*/  IMAD.MOV.U32 R15, RZ, RZ, -0x1 ;  /* 0xffffffffff0f7424 */ /* 0x000fe400078e00ff */
[----:B0-----:R-:W-:-:S05]  /*122d0*/  IMAD.SHL.U32 R8, R3, 0x8, RZ ;  /* 0x0000000803087824 */ /* 0x001fca00078e00ff */
[----:B------:R-:W-:-:S04]  /*122e0*/  LOP3.LUT R8, R8, 0x1f8, RZ, 0xc0, !PT ;  /* 0x000001f808087812 */ /* 0x000fc800078ec0ff */
[----:B------:R-:W-:-:S04]  /*122f0*/  LOP3.LUT R8, R8, 0x38, R3, 0x78, !PT ;  /* 0x0000003808087812 */ /* 0x000fc800078e7803 */
[----:B------:R-:W-:Y:S01]  /*12300*/  LOP3.LUT R8, R8, 0x200, R9, 0xf8, !PT ;  /* 0x0000020008087812 */ /* 0x000fe200078ef809 */
[----:B------:R-:W-:Y:S01]  /*12310*/  IMAD.MOV.U32 R2, RZ, RZ, R14 ;  /* 0x000000ffff027224 */ /* 0x000fe200078e000e */
[----:B------:R0:W5:Y:S03]  /*12320*/  LDL.LU R9, [R1+0xc] ;  /* 0x00000c0001097983 */ /* 0x0001660000300800 */
[----:B------:R-:W-:-:S07]  /*12330*/  IMAD.MOV.U32 R3, RZ, RZ, R8 ;  /* 0x000000ffff037224 */ /* 0x000fce00078e0008 */
[----:B0----5:R-:W-:Y:S05]  /*12340*/  WARPSYNC.COLLECTIVE R15, `(.L_x_348) ;  /* 0x000000000f087348 */ /* 0x021fea0003c00000 */
[----:B------:R1:W2:Y:S02]  /*12350*/  SHFL.IDX P6, R14, R13, R12, R11 ;  /* 0x0000000c0d0e7389 */ /* 0x0002a400000c000b */
[----:B012--5:R-:W-:Y:S01]  /*12360*/  ENDCOLLECTIVE ;  /* 0x000000000000791b */ /* 0x027fe20003800000 */
.L_x_348:
[----:B------:R-:W-:Y:S01]  /*12370*/  ULDC UR4, c[0x0][0x288] ;  /* 0x0000a20000047ab9 */ /* 0x000fe20000000800 */
[----:B------:R-:W2:Y:S04]  /*12380*/  LDL.LU R8, [R1+0x10] ;  /* 0x0000100001087983 */ /* 0x000ea80000300800 */
[----:B------:R-:W3:Y:S01]  /*12390*/  LDL.LU R11, [R1+0x4] ;  /* 0x00000400010b7983 */ /* 0x000ee20000300800 */
[----:B------:R-:W-:Y:S01]  /*123a0*/  IMAD R7, R7, UR4, RZ ;  /* 0x0000000407077c24 */ /* 0x000fe2000f8e02ff */
[----:B------:R-:W-:Y:S01]  /*123b0*/  LOP3.LUT R17, R17, 0xffffff7f, RZ, 0xc0, !PT ;  /* 0xffffff7f11117812 */ /* 0x000fe200078ec0ff */
[----:B------:R-:W-:-:S03]  /*123c0*/  IMAD.MOV.U32 R15, RZ, RZ, R3 ;  /* 0x000000ffff0f7224 */ /* 0x000fc600078e0003 */
[----:B------:R-:W-:Y:S01]  /*123d0*/  @P1 LOP3.LUT R17, R17, 0x80, RZ, 0xfc, !PT ;  /* 0x0000008011111812 */ /* 0x000fe200078efcff */
[----:B------:R-:W-:-:S03]  /*123e0*/  IMAD.MOV.U32 R3, RZ, RZ, R14 ;  /* 0x000000ffff037224 */ /* 0x000fc600078e000e */
[C---:B------:R-:W-:Y:S02]  /*123f0*/  LOP3.LUT P1, RZ, R17.reuse, 0x10, RZ, 0xc0, !PT ;  /* 0x0000001011ff7812 */ /* 0x040fe4000782c0ff */
[----:B------:R-:W-:Y:S01]  /*12400*/  LOP3.LUT R17, R17, 0xffffffbf, RZ, 0xc0, !PT ;  /* 0xffffffbf11117812 */ /* 0x000fe200078ec0ff */
[----:B------:R-:W-:Y:S01]  /*12410*/  ULDC.64 UR6, c[0x0][0x208] ;  /* 0x0000820000067ab9 */ /* 0x000fe20000000a00 */
[----:B------:R-:W-:Y:S02]  /*12420*/  IMAD.MOV.U32 R13, RZ, RZ, R6 ;  /* 0x000000ffff0d7224 */ /* 0x000fe400078e0006 */
[----:B------:R-:W-:Y:S01]  /*12430*/  IMAD.MOV.U32 R12, RZ, RZ, 0x1 ;  /* 0x00000001ff0c7424 */ /* 0x000fe200078e00ff */
[-C--:B--2---:R-:W-:Y:S02]  /*12440*/  ISETP.GE.AND P3, PT, R8, R7.reuse, PT ;  /* 0x000000070800720c */ /* 0x084fe40003f66270 */
[----:B---3--:R-:W-:-:S11]  /*12450*/  ISETP.GE.AND P4, PT, R11, R7, PT ;  /* 0x000000070b00720c */ /* 0x008fd60003f86270 */
[----:B------:R-:W-:Y:S02]  /*12460*/  @P3 LOP3.LUT R17, R17, 0x40, RZ, 0xfc, !PT ;  /* 0x0000004011113812 */ /* 0x000fe400078efcff */
[----:B------:R-:W-:-:S05]  /*12470*/  @!P4 LEA R3, P6, R10, R3, 0x1 ;  /* 0x000000030a03c211 */ /* 0x000fca00078c08ff */
[----:B------:R-:W-:Y:S01]  /*12480*/  @!P4 IMAD.X R2, RZ, RZ, R2, P6 ;  /* 0x000000ffff02c224 */ /* 0x000fe200030e0602 */
[----:B------:R-:W-:-:S04]  /*12490*/  LOP3.LUT P6, RZ, R17, 0x8, RZ, 0xc0, !PT ;  /* 0x0000000811ff7812 */ /* 0x000fc800078cc0ff */
[----:B------:R-:W-:-:S04]  /*124a0*/  @!P4 LOP3.LUT R3, R3, R2, RZ, 0x3c, !PT ;  /* 0x000000020303c212 */ /* 0x000fc800078e3cff */
[----:B------:R-:W-:Y:S02]  /*124b0*/  @!P4 LOP3.LUT R2, R3, R2, RZ, 0x3c, !PT ;  /* 0x000000020302c212 */ /* 0x000fe400078e3cff */
[----:B------:R-:W-:Y:S02]  /*124c0*/  ISETP.GE.AND P2, PT, R9, R7, PT ;  /* 0x000000070900720c */ /* 0x000fe40003f46270 */
[----:B------:R-:W-:Y:S02]  /*124d0*/  @!P4 LOP3.LUT R8, R4, 0x40, RZ, 0xc0, !PT ;  /* 0x000000400408c812 */ /* 0x000fe400078ec0ff */
[----:B------:R-:W-:Y:S02]  /*124e0*/  @!P4 LEA R9, R15, UR38, 0x1 ;  /* 0x000000260f09cc11 */ /* 0x000fe4000f8e08ff */
[----:B------:R-:W-:Y:S02]  /*124f0*/  @!P4 LOP3.LUT R3, R3, R2, RZ, 0x3c, !PT ;  /* 0x000000020303c212 */ /* 0x000fe400078e3cff */
[----:B------:R-:W-:-:S02]  /*12500*/  LOP3.LUT P3, RZ, R17, 0x4, RZ, 0xc0, !PT ;  /* 0x0000000411ff7812 */ /* 0x000fc4000786c0ff */
[----:B------:R-:W-:Y:S01]  /*12510*/  @!P4 SHF.R.U32.HI R8, RZ, 0x2, R8 ;  /* 0x00000002ff08c819 */ /* 0x000fe20000011608 */
[----:B------:R-:W-:Y:S01]  /*12520*/  @!PT LDS RZ, [RZ] ;  /* 0x00000000fffff984 */ /* 0x000fe20000000800 */
[----:B------:R-:W-:Y:S01]  /*12530*/  @!PT LDS RZ, [RZ] ;  /* 0x00000000fffff984 */ /* 0x000fe20000000800 */
[----:B------:R-:W-:Y:S01]  /*12540*/  @!PT LDS RZ, [RZ] ;  /* 0x00000000fffff984 */ /* 0x000fe20000000800 */
[----:B------:R-:W-:Y:S01]  /*12550*/  @!P4 LDGSTS.E.BYPASS.LTC128B.128 [R9+0x26400], desc[UR6][R2.64], !P1 ;  /* 0x264000000209cfae */ /* 0x000fe2000c901d46 */
[----:B------:R-:W-:-:S03]  /*12560*/  LOP3.LUT P1, RZ, R17, 0x80, RZ, 0xc0, !PT ;  /* 0x0000008011ff7812 */ /* 0x000fc6000782c0ff */
        /* <DEDUP_REMOVED lines=8> */
[----:B------:R-:W-:Y:S01]  /*125f0*/  @!P4 LDGSTS.E.BYPASS.LTC128B.128 [R9+0x32400], desc[UR6][R2.64+0x300], P6 ;  /* 0x324003000209cfae */ /* 0x000fe2000b101d46 */
[----:B------:R-:W-:Y:S01]  /*12600*/  @!P4 ISETP.NE.U32.AND P6, PT, R8, RZ, PT ;  /* 0x000000ff0800c20c */ /* 0x000fe20003fc5070 */
[----:B------:R-:W-:-:S12]  /*12610*/  IMAD.MOV.U32 R11, RZ, RZ, 0x181f ;  /* 0x0000181fff0b7424 */ /* 0x000fd800078e00ff */
[----:B------:R0:W-:Y:S02]  /*12620*/  @!P4 LDGSTS.E.BYPASS.LTC128B.128 [R9+0x34400], desc[UR6][R2.64+0x380], P6 ;  /* 0x344003800209cfae */ /* 0x0001e4000b101d46 */
[----:B0-----:R-:W-:Y:S02]  /*12630*/  IMAD.MOV.U32 R9, RZ, RZ, R15 ;  /* 0x000000ffff097224 */ /* 0x001fe400078e000f */
[----:B------:R-:W-:-:S07]  /*12640*/  IMAD.MOV.U32 R15, RZ, RZ, -0x1 ;  /* 0xffffffffff0f7424 */ /* 0x000fce00078e00ff */
[----:B------:R-:W-:Y:S05]  /*12650*/  WARPSYNC.COLLECTIVE R15, `(.L_x_349) ;  /* 0x000000000f087348 */ /* 0x000fea0003c00000 */
[----:B------:R0:W1:Y:S02]  /*12660*/  SHFL.IDX P6, R14, R13, R12, R11 ;  /* 0x0000000c0d0e7389 */ /* 0x00006400000c000b */
[----:B01----:R-:W-:Y:S01]  /*12670*/  ENDCOLLECTIVE ;  /* 0x000000000000791b */ /* 0x003fe20003800000 */
.L_x_349:
[----:B------:R-:W-:Y:S02]  /*12680*/  IMAD.MOV.U32 R13, RZ, RZ, R0 ;  /* 0x000000ffff0d7224 */ /* 0x000fe400078e0000 */
[----:B------:R-:W-:-:S07]  /*12690*/  IMAD.MOV.U32 R8, RZ, RZ, R14 ;  /* 0x000000ffff087224 */ /* 0x000fce00078e000e */
[----:B------:R-:W-:Y:S05]  /*126a0*/  WARPSYNC.COLLECTIVE R15, `(.L_x_350) ;  /* 0x000000000f087348 */ /* 0x000fea0003c00000 */
[----:B------:R0:W1:Y:S02]  /*126b0*/  SHFL.IDX P6, R14, R13, R12, R11 ;  /* 0x0000000c0d0e7389 */ /* 0x00006400000c000b */
[----:B01----:R-:W-:Y:S01]  /*126c0*/  ENDCOLLECTIVE ;  /* 0x000000000000791b */ /* 0x003fe20003800000 */
.L_x_350:
[----:B------:R-:W-:Y:S01]  /*126d0*/  @!P2 LEA R21, R9, UR38, 0x1 ;  /* 0x000000260915ac11 */ /* 0x000fe2000f8e08ff */
[----:B------:R-:W-:Y:S01]  /*126e0*/  ULDC.64 UR4, c[0x0][0x208] ;  /* 0x0000820000047ab9 */ /* 0x000fe20000000a00 */
[----:B------:R-:W-:-:S05]  /*126f0*/  @!P2 LEA R10, P4, R10, R14, 0x1 ;  /* 0x0000000e0a0aa211 */ /* 0x000fca00078808ff */
[----:B------:R-:W-:Y:S01]  /*12700*/  @!P2 IMAD.X R14, RZ, RZ, R8, P4 ;  /* 0x000000ffff0ea224 */ /* 0x000fe200020e0608 */
[C---:B------:R-:W-:Y:S02]  /*12710*/  LOP3.LUT P4, RZ, R17.reuse, 0x10, RZ, 0xc0, !PT ;  /* 0x0000001011ff7812 */ /* 0x040fe4000788c0ff */
[----:B------:R-:W-:Y:S01]  /*12720*/  @!P2 LOP3.LUT R8, R4, 0x40, RZ, 0xc0, !PT ;  /* 0x000000400408a812 */ /* 0x000fe200078ec0ff */
[----:B------:R-:W-:Y:S01]  /*12730*/  @!P2 IMAD.MOV.U32 R2, RZ, RZ, R10 ;  /* 0x000000ffff02a224 */ /* 0x000fe200078e000a */
[----:B------:R-:W-:Y:S01]  /*12740*/  LOP3.LUT P6, RZ, R17, 0x8, RZ, 0xc0, !PT ;  /* 0x0000000811ff7812 */ /* 0x000fe200078cc0ff */
[----:B------:R-:W-:Y:S01]  /*12750*/  @!P2 IMAD.MOV.U32 R3, RZ, RZ, R14 ;  /* 0x000000ffff03a224 */ /* 0x000fe200078e000e */
[----:B------:R-:W-:-:S07]  /*12760*/  @!P2 SHF.R.U32.HI R8, RZ, 0x2, R8 ;  /* 0x00000002ff08a819 */ /* 0x000fce0000011608 */
[----:B------:R-:W-:Y:S01]  /*12770*/  @!PT LDS RZ, [RZ] ;  /* 0x00000000fffff984 */ /* 0x000fe20000000800 */
[----:B------:R-:W-:Y:S01]  /*12780*/  @!PT LDS RZ, [RZ] ;  /* 0x00000000fffff984 */ /* 0x000fe20000000800 */
[----:B------:R-:W-:Y:S01]  /*12790*/  @!PT LDS RZ, [RZ] ;  /* 0x00000000fffff984 */ /* 0x000fe20000000800 */
        /* <DEDUP_REMOVED lines=10> */
[----:B------:R-:W-:Y:S01]  /*12840*/  @!P2 ISETP.NE.U32.AND P4, PT, R8, RZ, PT ;  /* 0x000000ff0800a20c */ /* 0x000fe20003f85070 */
[----:B------:R-:W-:-:S02]  /*12850*/  IMAD.MOV.U32 R13, RZ, RZ, R6 ;  /* 0x000000ffff0d7224 */ /* 0x000fc400078e0006 */
[----:B------:R-:W-:Y:S01]  /*12860*/  IMAD.MOV.U32 R12, RZ, RZ, 0x2 ;  /* 0x00000002ff0c7424 */ /* 0x000fe200078e00ff */
[----:B------:R-:W1:Y:S09]  /*12870*/  S2R R10, SR_TID.X ;  /* 0x00000000000a7919 */ /* 0x000e720000002100 */
[----:B------:R0:W-:Y:S02]  /*12880*/  @!P2 LDGSTS.E.BYPASS.LTC128B.128 [R21+0x34c00], desc[UR4][R2.64+0x380], P4 ;  /* 0x34c003800215afae */ /* 0x0001e4000a101d44 */
[----:B01----:R-:W-:Y:S05]  /*12890*/  WARPSYNC.COLLECTIVE R15, `(.L_x_351) ;  /* 0x000000000f087348 */ /* 0x003fea0003c00000 */
[----:B------:R2:W3:Y:S02]  /*128a0*/  SHFL.IDX P6, R14, R13, R12, R11 ;  /* 0x0000000c0d0e7389 */ /* 0x0004e400000c000b */
[----:B0123--:R-:W-:Y:S01]  /*128b0*/  ENDCOLLECTIVE ;  /* 0x000000000000791b */ /* 0x00ffe20003800000 */
.L_x_351:
[----:B------:R-:W-:Y:S02]  /*128c0*/  IMAD.MOV.U32 R13, RZ, RZ, R0 ;  /* 0x000000ffff0d7224 */ /* 0x000fe400078e0000 */
[----:B------:R-:W-:-:S07]  /*128d0*/  IMAD.MOV.U32 R2, RZ, RZ, R14 ;  /* 0x000000ffff027224 */ /* 0x000fce00078e000e */
[----:B------:R-:W-:Y:S05]  /*128e0*/  WARPSYNC.COLLECTIVE R15, `(.L_x_352) ;  /* 0x000000000f087348 */ /* 0x000fea0003c00000 */
[----:B------:R0:W1:Y:S02]  /*128f0*/  SHFL.IDX P6, R14, R13, R12, R11 ;  /* 0x0000000c0d0e7389 */ /* 0x00006400000c000b */
[----:B01----:R-:W-:Y:S01]  /*12900*/  ENDCOLLECTIVE ;  /* 0x000000000000791b */ /* 0x003fe20003800000 */
.L_x_352:
[----:B------:R-:W-:Y:S01]  /*12910*/  LOP3.LUT P3, RZ, R17, 0x40, RZ, 0xc0, !PT ;  /* 0x0000004011ff7812 */ /* 0x000fe2000786c0ff */
[----:B------:R-:W-:-:S05]  /*12920*/  IMAD.SHL.U32 R10, R10, 0x8, RZ ;  /* 0x000000080a0a7824 */ /* 0x000fca00078e00ff */
[----:B------:R-:W-:-:S07]  /*12930*/  LOP3.LUT R10, R10, 0x38, RZ, 0xc0, !PT ;  /* 0x000000380a0a7812 */ /* 0x000fce00078ec0ff */
[----:B------:R-:W-:-:S05]  /*12940*/  @!P3 LEA R3, P4, R10, R14, 0x1 ;  /* 0x0000000e0a03b211 */ /* 0x000fca00078808ff */
[----:B------:R-:W-:Y:S01]  /*12950*/  @!P3 IMAD.X R2, RZ, RZ, R2, P4 ;  /* 0x000000ffff02b224 */ /* 0x000fe200020e0602 */
[----:B------:R-:W-:-:S04]  /*12960*/  LOP3.LUT P4, RZ, R17, 0x10, RZ, 0xc0, !PT ;  /* 0x0000001011ff7812 */ /* 0x000fc8000788c0ff */
[-C--:B------:R-:W-:Y:S02]  /*12970*/  @!P3 LOP3.LUT R3, R3, R2.reuse, RZ, 0x3c, !PT ;  /* 0x000000020303b212 */ /* 0x080fe400078e3cff */
[----:B------:R-:W-:Y:S02]  /*12980*/  @!P3 LOP3.LUT R8, R4, 0x40, RZ, 0xc0, !PT ;  /* 0x000000400408b812 */ /* 0x000fe400078ec0ff */
[----:B------:R-:W-:Y:S02]  /*12990*/  @!P3 LOP3.LUT R2, R3, R2, RZ, 0x3c, !PT ;  /* 0x000000020302b212 */ /* 0x000fe400078e3cff */
[----:B------:R-:W-:Y:S02]  /*129a0*/  @!P3 LEA R9, R9, UR38, 0x1 ;  /* 0x000000260909bc11 */ /* 0x000fe4000f8e08ff */
[----:B------:R-:W-:Y:S02]  /*129b0*/  @!P3 LOP3.LUT R3, R3, R2, RZ, 0x3c, !PT ;  /* 0x000000020303b212 */ /* 0x000fe400078e3cff */
[C---:B------:R-:W-:Y:S01]  /*129c0*/  LOP3.LUT P6, RZ, R17.reuse, 0x8, RZ, 0xc0, !PT ;  /* 0x0000000811ff7812 */ /* 0x040fe200078cc0ff */
[----:B------:R-:W-:Y:S01]  /*129d0*/  ULDC.64 UR4, c[0x0][0x208] ;  /* 0x0000820000047ab9 */ /* 0x000fe20000000a00 */
[----:B------:R-:W-:Y:S01]  /*129e0*/  LOP3.LUT P2, RZ, R17, 0x4, RZ, 0xc0, !PT ;  /* 0x0000000411ff7812 */ /* 0x000fe2000784c0ff */
[----:B------:R-:W-:Y:S01]  /*129f0*/  @!PT LDS RZ, [RZ] ;  /* 0x00000000fffff984 */ /* 0x000fe20000000800 */
[----:B------:R-:W-:Y:S01]  /*12a00*/  @!PT LDS RZ, [RZ] ;  /* 0x00000000fffff984 */ /* 0x000fe20000000800 */
[----:B------:R-:W-:Y:S01]  /*12a10*/  @!PT LDS RZ, [RZ] ;  /* 0x00000000fffff984 */ /* 0x000fe20000000800 */
[----:B------:R0:W-:Y:S01]  /*12a20*/  @!P3 LDGSTS.E.BYPASS.LTC128B.128 [R9+0x27400], desc[UR4][R2.64], !P4 ;  /* 0x274000000209bfae */ /* 0x0001e2000e101d44 */
[----:B------:R-:W-:-:S04]  /*12a30*/  @!P3 SHF.R.U32.HI R8, RZ, 0x2, R8 ;  /* 0x00000002ff08b819 */ /* 0x000fc80000011608 */
[----:B------:R-:W-:Y:S02]  /*12a40*/  @!P3 ISETP.NE.U32.AND P4, PT, R8, RZ, PT ;  /* 0x000000ff0800b20c */ /* 0x000fe40003f85070 */
[----:B------:R-:W-:-:S03]  /*12a50*/  @!P3 LOP3.LUT R8, R5, 0x80, RZ, 0xc0, !PT ;  /* 0x000000800508b812 */ /* 0x000fc600078ec0ff */
[----:B------:R0:W-:Y:S01]  /*12a60*/  @!P3 LDGSTS.E.BYPASS.LTC128B.128 [R9+0x29400], desc[UR4][R2.64+0x80], !P6 ;  /* 0x294000800209bfae */ /* 0x0001e2000f101d44 */
[----:B------:R-:W-:-:S03]  /*12a70*/  @!P3 SHF.R.U32.HI R8, RZ, 0x3, R8 ;  /* 0x00000003ff08b819 */ /* 0x000fc60000011608 */
[----:B------:R0:W-:Y:S04]  /*12a80*/  @!P3 LDGSTS.E.BYPASS.LTC128B.128 [R9+0x2b400], desc[UR4][R2.64+0x100], !P2 ;  /* 0x2b4001000209bfae */ /* 0x0001e8000d101d44 */
[----:B------:R0:W-:Y:S04]  /*12a90*/  @!P3 LDGSTS.E.BYPASS.LTC128B.128 [R9+0x2d400], desc[UR4][R2.64+0x180], !P5 ;  /* 0x2d4001800209bfae */ /* 0x0001e8000e901d44 */
[----:B------:R0:W-:Y:S04]  /*12aa0*/  @!P3 LDGSTS.E.BYPASS.LTC128B.128 [R9+0x2f400], desc[UR4][R2.64+0x200], !P0 ;  /* 0x2f4002000209bfae */ /* 0x0001e8000c101d44 */
[----:B------:R0:W-:Y:S04]  /*12ab0*/  @!P3 LDGSTS.E.BYPASS.LTC128B.128 [R9+0x31400], desc[UR4][R2.64+0x280], !P1 ;  /* 0x314002800209bfae */ /* 0x0001e8000c901d44 */
[----:B------:R0:W-:Y:S01]  /*12ac0*/  @!P3 LDGSTS.E.BYPASS.LTC128B.128 [R9+0x33400], desc[UR4][R2.64+0x300], P4 ;  /* 0x334003000209bfae */ /* 0x0001e2000a101d44 */
[----:B------:R-:W-:Y:S01]  /*12ad0*/  @!P3 ISETP.NE.U32.AND P4, PT, R8, RZ, PT ;  /* 0x000000ff0800b20c */ /* 0x000fe20003f85070 */
[----:B------:R-:W-:-:S02]  /*12ae0*/  IMAD.MOV.U32 R13, RZ, RZ, R6 ;  /* 0x000000ffff0d7224 */ /* 0x000fc400078e0006 */
[----:B------:R-:W-:-:S10]  /*12af0*/  IMAD.MOV.U32 R12, RZ, RZ, 0x3 ;  /* 0x00000003ff0c7424 */ /* 0x000fd400078e00ff */
[----:B------:R0:W-:Y:S02]  /*12b00*/  @!P3 LDGSTS.E.BYPASS.LTC128B.128 [R9+0x35400], desc[UR4][R2.64+0x380], P4 ;  /* 0x354003800209bfae */ /* 0x0001e4000a101d44 */
[----:B0-----:R-:W-:Y:S05]  /*12b10*/  WARPSYNC.COLLECTIVE R15, `(.L_x_353) ;  /* 0x000000000f087348 */ /* 0x001fea0003c00000 */
[----:B------:R1:W2:Y:S02]  /*12b20*/  SHFL.IDX P6, R14, R13, R12, R11 ;  /* 0x0000000c0d0e7389 */ /* 0x0002a400000c000b */
[----:B012---:R-:W-:Y:S01]  /*12b30*/  ENDCOLLECTIVE ;  /* 0x000000000000791b */ /* 0x007fe20003800000 */
.L_x_353:
[----:B------:R-:W-:Y:S02]  /*12b40*/  IMAD.MOV.U32 R13, RZ, RZ, R0 ;  /* 0x000000ffff0d7224 */ /* 0x000fe400078e0000 */
[----:B------:R-:W-:-:S07]  /*12b50*/  IMAD.MOV.U32 R6, RZ, RZ, R14 ;  /* 0x000000ffff067224 */ /* 0x000fce00078e000e */
[----:B------:R-:W-:Y:S05]  /*12b60*/  WARPSYNC.COLLECTIVE R15, `(.L_x_354) ;  /* 0x000000000f087348 */ /* 0x000fea0003c00000 */
[----:B------:R0:W1:Y:S02]  /*12b70*/  SHFL.IDX P6, R14, R13, R12, R11 ;  /* 0x0000000c0d0e7389 */ /* 0x00006400000c000b */
[----:B01----:R-:W-:Y:S01]  /*12b80*/  ENDCOLLECTIVE ;  /* 0x000000000000791b */ /* 0x003fe20003800000 */
.L_x_354:
[----:B------:R-:W-:Y:S05]  /*12b90*/  BRA `(.L_x_355) ;  /* 0xffffffb800a07947 */ /* 0x000fea000383ffff */
.L_x_244:
[----:B0-----:R-:W-:-:S04]  /*12ba0*/  IMAD.U32 R3, RZ, RZ, UR38 ;  /* 0x00000026ff037e24 */ /* 0x001fc8000f8e00ff */
[----:B------:R0:W3:Y:S03]  /*12bb0*/  SYNCS.PHASECHK.TRANS64.TRYWAIT P0, [R3+URZ+0x38820], R2 ;  /* 0x03882002030075a7 */ /* 0x0000e6000800017f */
[----:B---3--:R-:W-:Y:S05]  /*12bc0*/  @!P0 NANOSLEEP.SYNCS 0x989680 ;  /* 0x009896800000895d */ /* 0x008fea0003900000 */
[----:B------:R-:W3:Y:S02]  /*12bd0*/  @!P0 SYNCS.PHASECHK.TRANS64 P0, [R3+URZ+0x38820], R2 ;  /* 0x03882002030085a7 */ /* 0x000ee4000800007f */
[----:B---3--:R-:W-:Y:S05]  /*12be0*/  @!P0 BRA `(.L_x_244) ;  /* 0xfffffffc00ec8947 */ /* 0x008fea000383ffff */
[----:B------:R-:W-:Y:S05]  /*12bf0*/  BRA `(.L_x_356) ;  /* 0xffffffbc00487947 */ /* 0x000fea000383ffff */
.L_x_247:
[----:B0-----:R-:W-:-:S04]  /*12c00*/  IMAD.U32 R3, RZ, RZ, UR38 ;  /* 0x00000026ff037e24 */ /* 0x001fc8000f8e00ff */
[----:B------:R0:W3:Y:S03]  /*12c10*/  SYNCS.PHASECHK.TRANS64.TRYWAIT P0, [R3+URZ+0x38860], R2 ;  /* 0x03886002030075a7 */ /* 0x0000e6000800017f */
[----:B---3--:R-:W-:Y:S05]  /*12c20*/  @!P0 NANOSLEEP.SYNCS 0x989680 ;  /* 0x009896800000895d */ /* 0x008fea0003900000 */
[----:B------:R-:W3:Y:S02]  /*12c30*/  @!P0 SYNCS.PHASECHK.TRANS64 P0, [R3+URZ+0x38860], R2 ;  /* 0x03886002030085a7 */ /* 0x000ee4000800007f */
[----:B---3--:R-:W-:Y:S05]  /*12c40*/  @!P0 BRA `(.L_x_247) ;  /* 0xfffffffc00ec8947 */ /* 0x008fea000383ffff */
[----:B------:R-:W-:Y:S05]  /*12c50*/  BRA `(.L_x_357) ;  /* 0xffffffbc00547947 */ /* 0x000fea000383ffff */
.L_x_263:
[----:B-1----:R-:W-:-:S04]  /*12c60*/  IMAD.U32 R3, RZ, RZ, UR38 ;  /* 0x00000026ff037e24 */ /* 0x002fc8000f8e00ff */
[----:B------:R1:W3:Y:S03]  /*12c70*/  SYNCS.PHASECHK.TRANS64.TRYWAIT P0, [R3+URZ+0x38848], R2 ;  /* 0x03884802030075a7 */ /* 0x0002e6000800017f */
[----:B---3--:R-:W-:Y:S05]  /*12c80*/  @!P0 NANOSLEEP.SYNCS 0x989680 ;  /* 0x009896800000895d */ /* 0x008fea0003900000 */
[----:B------:R-:W3:Y:S02]  /*12c90*/  @!P0 SYNCS.PHASECHK.TRANS64 P0, [R3+URZ+0x38848], R2 ;  /* 0x03884802030085a7 */ /* 0x000ee4000800007f */
[----:B---3--:R-:W-:Y:S05]  /*12ca0*/  @!P0 BRA `(.L_x_263) ;  /* 0xfffffffc00ec8947 */ /* 0x008fea000383ffff */
[----:B------:R-:W-:Y:S05]  /*12cb0*/  BRA `(.L_x_358) ;  /* 0xffffffc800207947 */ /* 0x000fea000383ffff */
.L_x_268:
[----:B01----:R-:W-:-:S04]  /*12cc0*/  IMAD.U32 R3, RZ, RZ, UR38 ;  /* 0x00000026ff037e24 */ /* 0x003fc8000f8e00ff */
[----:B------:R0:W1:Y:S03]  /*12cd0*/  SYNCS.PHASECHK.TRANS64.TRYWAIT P0, [R3+URZ+0x38868], R2 ;  /* 0x03886802030075a7 */ /* 0x000066000800017f */
[----:B-1----:R-:W-:Y:S05]  /*12ce0*/  @!P0 NANOSLEEP.SYNCS 0x989680 ;  /* 0x009896800000895d */ /* 0x002fea0003900000 */
[----:B------:R-:W1:Y:S02]  /*12cf0*/  @!P0 SYNCS.PHASECHK.TRANS64 P0, [R3+URZ+0x38868], R2 ;  /* 0x03886802030085a7 */ /* 0x000e64000800007f */
[----:B-1----:R-:W-:Y:S05]  /*12d00*/  @!P0 BRA `(.L_x_268) ;  /* 0xfffffffc00ec8947 */ /* 0x002fea000383ffff */
[----:B------:R-:W-:Y:S05]  /*12d10*/  BRA `(.L_x_359) ;  /* 0xffffffc800807947 */ /* 0x000fea000383ffff */
.L_x_283:
[----:B-1----:R-:W-:-:S04]  /*12d20*/  IMAD.U32 R3, RZ, RZ, UR38 ;  /* 0x00000026ff037e24 */ /* 0x002fc8000f8e00ff */
[----:B------:R1:W3:Y:S03]  /*12d30*/  SYNCS.PHASECHK.TRANS64.TRYWAIT P0, [R3+URZ+0x38840], R2 ;  /* 0x03884002030075a7 */ /* 0x0002e6000800017f */
[----:B---3--:R-:W-:Y:S05]  /*12d40*/  @!P0 NANOSLEEP.SYNCS 0x989680 ;  /* 0x009896800000895d */ /* 0x008fea0003900000 */
[----:B------:R-:W3:Y:S02]  /*12d50*/  @!P0 SYNCS.PHASECHK.TRANS64 P0, [R3+URZ+0x38840], R2 ;  /* 0x03884002030085a7 */ /* 0x000ee4000800007f */
[----:B---3--:R-:W-:Y:S05]  /*12d60*/  @!P0 BRA `(.L_x_283) ;  /* 0xfffffffc00ec8947 */ /* 0x008fea000383ffff */
[----:B------:R-:W-:Y:S05]  /*12d70*/  BRA `(.L_x_360) ;  /* 0xffffffd000d07947 */ /* 0x000fea000383ffff */
.L_x_288:
[----:B01----:R-:W-:-:S04]  /*12d80*/  IMAD.U32 R3, RZ, RZ, UR38 ;  /* 0x00000026ff037e24 */ /* 0x003fc8000f8e00ff */
[----:B------:R0:W1:Y:S03]  /*12d90*/  SYNCS.PHASECHK.TRANS64.TRYWAIT P0, [R3+URZ+0x38860], R2 ;  /* 0x03886002030075a7 */ /* 0x000066000800017f */
[----:B-1----:R-:W-:Y:S05]  /*12da0*/  @!P0 NANOSLEEP.SYNCS 0x989680 ;  /* 0x009896800000895d */ /* 0x002fea0003900000 */
[----:B------:R-:W1:Y:S02]  /*12db0*/  @!P0 SYNCS.PHASECHK.TRANS64 P0, [R3+URZ+0x38860], R2 ;  /* 0x03886002030085a7 */ /* 0x000e64000800007f */
[----:B-1----:R-:W-:Y:S05]  /*12dc0*/  @!P0 BRA `(.L_x_288) ;  /* 0xfffffffc00ec8947 */ /* 0x002fea000383ffff */
[----:B------:R-:W-:Y:S05]  /*12dd0*/  BRA `(.L_x_361) ;  /* 0xffffffd400347947 */ /* 0x000fea000383ffff */
.L_x_304:
[----:B-1----:R-:W-:-:S04]  /*12de0*/  IMAD.U32 R3, RZ, RZ, UR38 ;  /* 0x00000026ff037e24 */ /* 0x002fc8000f8e00ff */
[----:B------:R1:W3:Y:S03]  /*12df0*/  SYNCS.PHASECHK.TRANS64.TRYWAIT P0, [R3+URZ+0x38848], R2 ;  /* 0x03884802030075a7 */ /* 0x0002e6000800017f */
[----:B---3--:R-:W-:Y:S05]  /*12e00*/  @!P0 NANOSLEEP.SYNCS 0x989680 ;  /* 0x009896800000895d */ /* 0x008fea0003900000 */
[----:B------:R-:W3:Y:S02]  /*12e10*/  @!P0 SYNCS.PHASECHK.TRANS64 P0, [R3+URZ+0x38848], R2 ;  /* 0x03884802030085a7 */ /* 0x000ee4000800007f */
[----:B---3--:R-:W-:Y:S05]  /*12e20*/  @!P0 BRA `(.L_x_304) ;  /* 0xfffffffc00ec8947 */ /* 0x008fea000383ffff */
[----:B------:R-:W-:Y:S05]  /*12e30*/  BRA `(.L_x_362) ;  /* 0xffffffdc008c7947 */ /* 0x000fea000383ffff */
.L_x_309:
[----:B-1----:R-:W-:-:S04]  /*12e40*/  IMAD.U32 R3, RZ, RZ, UR38 ;  /* 0x00000026ff037e24 */ /* 0x002fc8000f8e00ff */
[----:B------:R1:W3:Y:S03]  /*12e50*/  SYNCS.PHASECHK.TRANS64.TRYWAIT P0, [R3+URZ+0x38868], R2 ;  /* 0x03886802030075a7 */ /* 0x0002e6000800017f */
[----:B---3--:R-:W-:Y:S05]  /*12e60*/  @!P0 NANOSLEEP.SYNCS 0x989680 ;  /* 0x009896800000895d */ /* 0x008fea0003900000 */
[----:B------:R-:W3:Y:S02]  /*12e70*/  @!P0 SYNCS.PHASECHK.TRANS64 P0, [R3+URZ+0x38868], R2 ;  /* 0x03886802030085a7 */ /* 0x000ee4000800007f */
[----:B---3--:R-:W-:Y:S05]  /*12e80*/  @!P0 BRA `(.L_x_309) ;  /* 0xfffffffc00ec8947 */ /* 0x008fea000383ffff */
[----:B------:R-:W-:Y:S05]  /*12e90*/  BRA `(.L_x_363) ;  /* 0xffffffdc00f07947 */ /* 0x000fea000383ffff */
.L_x_320:
[----:B-1----:R1:W3:Y:S02]  /*12ea0*/  SYNCS.PHASECHK.TRANS64.TRYWAIT P0, [R2+URZ+0x38820], R9 ;  /* 0x03882009020075a7 */ /* 0x0022e4000800017f */
[----:B---3--:R-:W-:Y:S05]  /*12eb0*/  @!P0 NANOSLEEP.SYNCS 0x989680 ;  /* 0x009896800000895d */ /* 0x008fea0003900000 */
[----:B------:R-:W3:Y:S02]  /*12ec0*/  @!P0 SYNCS.PHASECHK.TRANS64 P0, [R2+URZ+0x38820], R9 ;  /* 0x03882009020085a7 */ /* 0x000ee4000800007f */
[----:B---3--:R-:W-:Y:S05]  /*12ed0*/  @!P0 BRA `(.L_x_320) ;  /* 0xfffffffc00f08947 */ /* 0x008fea000383ffff */
[----:B------:R-:W-:Y:S05]  /*12ee0*/  BRA `(.L_x_364) ;  /* 0xffffffe400e07947 */ /* 0x000fea000383ffff */
.L_x_321:
[----:B------:R-:W3:Y:S01]  /*12ef0*/  S2R R3, SR_TID.X ;  /* 0x0000000000037919 */ /* 0x000ee20000002100 */
[----:B------:R-:W-:Y:S01]  /*12f00*/  BSSY B0, `(.L_x_365) ;  /* 0x000000a000007945 */ /* 0x000fe20003800000 */
[----:B------:R-:W-:Y:S02]  /*12f10*/  IMAD.MOV.U32 R12, RZ, RZ, RZ ;  /* 0x000000ffff0c7224 */ /* 0x000fe400078e00ff */
[----:B------:R-:W-:Y:S02]  /*12f20*/  IMAD.MOV.U32 R11, RZ, RZ, 0x1f ;  /* 0x0000001fff0b7424 */ /* 0x000fe400078e00ff */
[----:B------:R-:W-:Y:S01]  /*12f30*/  IMAD.MOV.U32 R15, RZ, RZ, -0x1 ;  /* 0xffffffffff0f7424 */ /* 0x000fe200078e00ff */
[----:B---3--:R-:W-:-:S04]  /*12f40*/  SHF.R.U32.HI R3, RZ, 0x5, R3 ;  /* 0x00000005ff037819 */ /* 0x008fc80000011603 */
[----:B------:R-:W-:-:S05]  /*12f50*/  LOP3.LUT R3, R3, 0x3, RZ, 0xc0, !PT ;  /* 0x0000000303037812 */ /* 0x000fca00078ec0ff */
[----:B------:R-:W-:-:S07]  /*12f60*/  IMAD.MOV.U32 R13, RZ, RZ, R3 ;  /* 0x000000ffff0d7224 */ /* 0x000fce00078e0003 */
[----:B012---:R-:W-:Y:S05]  /*12f70*/  WARPSYNC.COLLECTIVE R15, `(.L_x_366) ;  /* 0x000000000f087348 */ /* 0x007fea0003c00000 */
[----:B--2---:R2:W3:Y:S02]  /*12f80*/  SHFL.IDX P6, R14, R13, R12, R11 ;  /* 0x0000000c0d0e7389 */ /* 0x0044e400000c000b */
[----:B0123--:R-:W-:Y:S01]  /*12f90*/  ENDCOLLECTIVE ;  /* 0x000000000000791b */ /* 0x00ffe20003800000 */
.L_x_366:
[----:B------:R-:W-:Y:S05]  /*12fa0*/  BSYNC B0 ;  /* 0x0000000000007941 */ /* 0x000fea0003800000 */
.L_x_365:
[----:B------:R-:W-:Y:S05]  /*12fb0*/  BRA `(.L_x_367) ;  /* 0xffffffe400c47947 */ /* 0x000fea000383ffff */
.L_x_322:
[----:B------:R-:W-:Y:S01]  /*12fc0*/  BSSY B0, `(.L_x_368) ;  /* 0x0000006000007945 */ /* 0x000fe20003800000 */
[----:B------:R-:W-:-:S07]  /*12fd0*/  IMAD.MOV.U32 R15, RZ, RZ, -0x1 ;  /* 0xffffffffff0f7424 */ /* 0x000fce00078e00ff */
[----:B012---:R-:W-:Y:S05]  /*12fe0*/  WARPSYNC.COLLECTIVE R15, `(.L_x_369) ;  /* 0x000000000f0c7348 */ /* 0x007fea0003c00000 */
[----:B------:R-:W-:Y:S02]  /*12ff0*/  ELECT P6, UR62, PT ;  /* 0x00000000003e782f */ /* 0x000fe400038c0000 */
[----:B------:R-:W-:Y:S01]  /*13000*/  MOV R14, UR62 ;  /* 0x0000003e000e7c02 */ /* 0x000fe20008000f00 */
[----:B012---:R-:W-:Y:S10]  /*13010*/  ENDCOLLECTIVE ;  /* 0x000000000000791b */ /* 0x007ff40003800000 */
.L_x_369:
[----:B------:R-:W-:Y:S05]  /*13020*/  BSYNC B0 ;  /* 0x0000000000007941 */ /* 0x000fea0003800000 */
.L_x_368:
[----:B------:R-:W-:Y:S05]  /*13030*/  BRA `(.L_x_370) ;  /* 0xffffffe400b87947 */ /* 0x000fea000383ffff */
.L_x_324:
[----:B--2---:R2:W3:Y:S02]  /*13040*/  SYNCS.PHASECHK.TRANS64.TRYWAIT P0, [R7+URZ], R4 ;  /* 0x00000004070075a7 */ /* 0x0044e4000800017f */
[----:B---3--:R-:W-:Y:S05]  /*13050*/  @!P0 NANOSLEEP.SYNCS 0x989680 ;  /* 0x009896800000895d */ /* 0x008fea0003900000 */
[----:B------:R-:W3:Y:S02]  /*13060*/  @!P0 SYNCS.PHASECHK.TRANS64 P0, [R7+URZ], R4 ;  /* 0x00000004070085a7 */ /* 0x000ee4000800007f */
[----:B---3--:R-:W-:Y:S05]  /*13070*/  @!P0 BRA `(.L_x_324) ;  /* 0xfffffffc00f08947 */ /* 0x008fea000383ffff */
[----:B------:R-:W-:Y:S05]  /*13080*/  BRA `(.L_x_371) ;  /* 0xffffffe400f47947 */ /* 0x000fea000383ffff */
.L_x_325:
[----:B---3--:R3:W4:Y:S02]  /*13090*/  SYNCS.PHASECHK.TRANS64.TRYWAIT P0, [R5+URZ], R0 ;  /* 0x00000000050075a7 */ /* 0x008724000800017f */
[----:B----4-:R-:W-:Y:S05]  /*130a0*/  @!P0 NANOSLEEP.SYNCS 0x989680 ;  /* 0x009896800000895d */ /* 0x010fea0003900000 */
[----:B------:R-:W4:Y:S02]  /*130b0*/  @!P0 SYNCS.PHASECHK.TRANS64 P0, [R5+URZ], R0 ;  /* 0x00000000050085a7 */ /* 0x000f24000800007f */
[----:B----4-:R-:W-:Y:S05]  /*130c0*/  @!P0 BRA `(.L_x_325) ;  /* 0xfffffffc00f08947 */ /* 0x010fea000383ffff */
[----:B------:R-:W-:Y:S05]  /*130d0*/  BRA `(.L_x_372) ;  /* 0xffffffe400e87947 */ /* 0x000fea000383ffff */
.L_x_327:
[----:B-1----:R1:W3:Y:S02]  /*130e0*/  SYNCS.PHASECHK.TRANS64.TRYWAIT P0, [R5+URZ], R4 ;  /* 0x00000004050075a7 */ /* 0x0022e4000800017f */
[----:B---3--:R-:W-:Y:S05]  /*130f0*/  @!P0 NANOSLEEP.SYNCS 0x989680 ;  /* 0x009896800000895d */ /* 0x008fea0003900000 */
[----:B------:R-:W3:Y:S02]  /*13100*/  @!P0 SYNCS.PHASECHK.TRANS64 P0, [R5+URZ], R4 ;  /* 0x00000004050085a7 */ /* 0x000ee4000800007f */
[----:B---3--:R-:W-:Y:S05]  /*13110*/  @!P0 BRA `(.L_x_327) ;  /* 0xfffffffc00f08947 */ /* 0x008fea000383ffff */
[----:B------:R-:W-:Y:S05]  /*13120*/  BRA `(.L_x_373) ;  /* 0xffffffe400ec7947 */ /* 0x000fea000383ffff */
.L_x_374:
        /* <DEDUP_REMOVED lines=13> */
.L_x_5867:


//--------------------- .text._ZN7cutlass13device_kernelIN5flash11enable_sm90INS1_16FlashAttnFwdSm90INS1_25CollectiveMainloopFwdSm90ILi2EN4cute5tupleIJNS5_1CILi1EEES8_S8_EEENS6_IJNS7_ILi64EEESA_SA_EEELi512ENS_10bfloat16_tEfNS_4arch4Sm90ELb0ELb0ELb0ELb1ELb0ELb0ELb0ELb0ELb0ELb1ELb1ELb0EEENS1_21CollectiveEpilogueFwdINS6_IJSA_NS7_ILi512EEESA_EEES9_SC_SE_Li256ELb1ELb1ELb1ELb0EEENS1_36VarlenDynamicPersistentTileSchedulerILi64ELi64ELi256ELi128ELb1ELb1ELb1ELb0ELb1ELb1EEEEEEEEEvNT_6ParamsE --------------------------
	.section	.text._ZN7cutlass13device_kernelIN5flash11enable_sm90INS1_16FlashAttnFwdSm90INS1_25CollectiveMainloopFwdSm90ILi2EN4cute5tupleIJNS5_1CILi1EEES8_S8_EEENS6_IJNS7_ILi64EEESA_SA_EEELi512ENS_10bfloat16_tEfNS_4arch4Sm90ELb0ELb0ELb0ELb1ELb0ELb0ELb0ELb0ELb0ELb1ELb1ELb0EEENS1_21CollectiveEpilogueFwdINS6_IJSA_NS7_ILi512EEESA_EEES9_SC_SE_Li256ELb1ELb1ELb1ELb0EEENS1_36VarlenDynamicPersistentTileSchedulerILi64ELi64ELi256ELi128ELb1ELb1ELb1ELb0ELb1ELb1EEEEEEEEEvNT_6ParamsE,"ax",@progbits
	.align	128
.text._ZN7cutlass13device_kernelIN5flash11enable_sm90INS1_16FlashAttnFwdSm90INS1_25CollectiveMainloopFwdSm90ILi2EN4cute5tupleIJNS5_1CILi1EEES8_S8_EEENS6_IJNS7_ILi64EEESA_SA_EEELi512ENS_10bfloat16_tEfNS_4arch4Sm90ELb0ELb0ELb0ELb1ELb0ELb0ELb0ELb0ELb0ELb1ELb1ELb0EEENS1_21CollectiveEpilogueFwdINS6_IJSA_NS7_ILi512EEESA_EEES9_SC_SE_Li256ELb1ELb1ELb1ELb0EEENS1_36VarlenDynamicPersistentTileSchedulerILi64ELi64ELi256ELi128ELb1ELb1ELb1ELb0ELb1ELb1EEEEEEEEEvNT_6ParamsE:
        .type           _ZN7cutlass13device_kernelIN5flash11enable_sm90INS1_16FlashAttnFwdSm90INS1_25CollectiveMainloopFwdSm90ILi2EN4cute5tupleIJNS5_1CILi1EEES8_S8_EEENS6_IJNS7_ILi64EEESA_SA_EEELi512ENS_10bfloat16_tEfNS_4arch4Sm90ELb0ELb0ELb0ELb1ELb0ELb0ELb0ELb0ELb0ELb1ELb1ELb0EEENS1_21CollectiveEpilogueFwdINS6_IJSA_NS7_ILi512EEESA_EEES9_SC_SE_Li256ELb1ELb1ELb1ELb0EEENS1_36VarlenDynamicPersistentTileSchedulerILi64ELi64ELi256ELi128ELb1ELb1ELb1ELb0ELb1ELb1EEEEEEEEEvNT_6ParamsE,@function
        .size           _ZN7cutlass13device_kernelIN5flash11enable_sm90INS1_16FlashAttnFwdSm90INS1_25CollectiveMainloopFwdSm90ILi2EN4cute5tupleIJNS5_1CILi1EEES8_S8_EEENS6_IJNS7_ILi64EEESA_SA_EEELi512ENS_10bfloat16_tEfNS_4arch4Sm90ELb0ELb0ELb0ELb1ELb0ELb0ELb0ELb0ELb0ELb1ELb1ELb0EEENS1_21CollectiveEpilogueFwdINS6_IJSA_NS7_ILi512EEESA_EEES9_SC_SE_Li256ELb1ELb1ELb1ELb0EEENS1_36VarlenDynamicPersistentTileSchedulerILi64ELi64ELi256ELi128ELb1ELb1ELb1ELb0ELb1ELb1EEEEEEEEEvNT_6ParamsE,(.L_x_5868 - _ZN7cutlass13device_kernelIN5flash11enable_sm90INS1_16FlashAttnFwdSm90INS1_25CollectiveMainloopFwdSm90ILi2EN4cute5tupleIJNS5_1CILi1EEES8_S8_EEENS6_IJNS7_ILi64EEESA_SA_EEELi512ENS_10bfloat16_tEfNS_4arch4Sm90ELb0ELb0ELb0ELb1ELb0ELb0ELb0ELb0ELb0ELb1ELb1ELb0EEENS1_21CollectiveEpilogueFwdINS6_IJSA_NS7_ILi512EEESA_EEES9_SC_SE_Li256ELb1ELb1ELb1ELb0EEENS1_36VarlenDynamicPersistentTileSchedulerILi64ELi64ELi256ELi128ELb1ELb1ELb1ELb0ELb1ELb1EEEEEEEEEvNT_6ParamsE)
        .other          _ZN7cutlass13device_kernelIN5flash11enable_sm90INS1_16FlashAttnFwdSm90INS1_25CollectiveMainloopFwdSm90ILi2EN4cute5tupleIJNS5_1CILi1EEES8_S8_EEENS6_IJNS7_ILi64EEESA_SA_EEELi512ENS_10bfloat16_tEfNS_4arch4Sm90ELb0ELb0ELb0ELb1ELb0ELb0ELb0ELb0ELb0ELb1ELb1ELb0EEENS1_21CollectiveEpilogueFwdINS6_IJSA_NS7_ILi512EEESA_EEES9_SC_SE_Li256ELb1ELb1ELb1ELb0EEENS1_36VarlenDynamicPersistentTileSchedulerILi64ELi64ELi256ELi128ELb1ELb1ELb1ELb0ELb1ELb1EEEEEEEEEvNT_6ParamsE,@"STO_CUDA_ENTRY STV_DEFAULT"
_ZN7cutlass13device_kernelIN5flash11enable_sm90INS1_16FlashAttnFwdSm90INS1_25CollectiveMainloopFwdSm90ILi2EN4cute5tupleIJNS5_1CILi1EEES8_S8_EEENS6_IJNS7_ILi64EEESA_SA_EEELi512ENS_10bfloat16_tEfNS_4arch4Sm90ELb0ELb0ELb0ELb1ELb0ELb0ELb0ELb0ELb0ELb1ELb1ELb0EEENS1_21CollectiveEpilogueFwdINS6_IJSA_NS7_ILi512EEESA_EEES9_SC_SE_Li256ELb1ELb1ELb1ELb0EEENS1_36VarlenDynamicPersistentTileSchedulerILi64ELi64ELi256ELi128ELb1ELb1ELb1ELb0ELb1ELb1EEEEEEEEEvNT_6ParamsE:
[----:B------:R-:W0:Y:S02]  /*0000*/  LDC R1, c[0x0][0x28] ;  /* 0x00000a00ff017b82 */ /* 0x000e240000000800 */
[----:B0-----:R-:W-:Y:S01]  /*0010*/  VIADD R1, R1, 0xffffff98 ;  /* 0xffffff9801017836 */ /* 0x001fe20000000000 */
[----:B------:R-:W0:Y:S01]  /*0020*/  S2R R6, SR_TID.X ;  /* 0x0000000000067919 */ /* 0x000e220000002100 */
[----:B------:R-:W-:Y:S01]  /*0030*/  ELECT P0, URZ, PT ;  /* 0x00000000003f782f */ /* 0x000fe20003800000 */
[----:B------:R-:W-:Y:S01]  /*0040*/  BSSY B0, `(.L_x_375) ;  /* 0x000000e000007945 */ /* 0x000fe20003800000 */
[----:B0-----:R-:W-:-:S05]  /*0050*/  SHF.R.U32.HI R0, RZ, 0x5, R6 ;  /* 0x00000005ff007819 */ /* 0x001fca0000011606 */
[----:B------:R-:W0:Y:S02]  /*0060*/  SHFL.IDX PT, R2, R0, RZ, 0x1f ;  /* 0x00001fff00027589 */ /* 0x000e2400000e0000 */
[----:B0-----:R-:W-:Y:S02]  /*0070*/  ISETP.EQ.AND P0, PT, R2, RZ, P0 ;  /* 0x000000ff0200720c */ /* 0x001fe40000702270 */
[----:B------:R-:W-:-:S11]  /*0080*/  SHF.R.U32.HI R2, RZ, 0x7, R6 ;  /* 0x00000007ff027819 */ /* 0x000fd60000011606 */
        /* <DEDUP_REMOVED lines=9> */
.L_x_376:
[----:B------:R-:W-:Y:S05]  /*0120*/  BSYNC B0 ;  /* 0x0000000000007941 */ /* 0x000fea0003800000 */
.L_x_375:
        /* <DEDUP_REMOVED lines=20> */
[----:B0-----:R0:W1:Y:S05]  /*0270*/  @UP1 SYNCS.EXCH.64 URZ, [UR8+0x28c00], UR4 ;  /* 0x028c0004083f15b2 */ /* 0x00106a0008000100 */
[----:B------:R0:W2:Y:S01]  /*0280*/  @UP2 SYNCS.EXCH.64 URZ, [UR8+0x28c20], UR6 ;  /* 0x028c2006083f25b2 */ /* 0x0000a20008000100 */
        /* <DEDUP_REMOVED lines=13> */
[----:B------:R3:W0:Y:S02]  /*0360*/  SYNCS.EXCH.64 URZ, [UR6+0x28c48], UR4 ;  /* 0x028c4804063f75b2 */ /* 0x0006240008000100 */
[----:B---3--:R-:W-:Y:S01]  /*0370*/  NOP ;  /* 0x0000000000007918 */ /* 0x008fe20000000000 */
.L_x_377:
[----:B------:R-:W3:Y:S01]  /*0380*/  SHFL.IDX PT, R2, R0, RZ, 0x1f ;  /* 0x00001fff00027589 */ /* 0x000ee200000e0000 */
[----:B------:R-:W-:Y:S01]  /*0390*/  NOP ;  /* 0x0000000000007918 */ /* 0x000fe20000000000 */
[----:B---3--:R-:W-:-:S13]  /*03a0*/  ISETP.NE.AND P0, PT, R2, RZ, PT ;  /* 0x000000ff0200720c */ /* 0x008fda0003f05270 */
        /* <DEDUP_REMOVED lines=18> */
[----:B---3--:R-:W-:Y:S01]  /*04d0*/  NOP ;  /* 0x0000000000007918 */ /* 0x008fe20000000000 */
.L_x_378:
[----:B------:R-:W3:Y:S01]  /*04e0*/  SHFL.IDX PT, R2, R0, RZ, 0x1f ;  /* 0x00001fff00027589 */ /* 0x000ee200000e0000 */
[----:B------:R-:W-:Y:S01]  /*04f0*/  NOP ;  /* 0x0000000000007918 */ /* 0x000fe20000000000 */
[----:B---3--:R-:W-:-:S13]  /*0500*/  ISETP.NE.AND P0, PT, R2, RZ, PT ;  /* 0x000000ff0200720c */ /* 0x008fda0003f05270 */
        /* <DEDUP_REMOVED lines=14> */
[----:B---3--:R-:W-:Y:S01]  /*05f0*/  NOP ;  /* 0x0000000000007918 */ /* 0x008fe20000000000 */
.L_x_379:
        /* <DEDUP_REMOVED lines=22> */
.L_x_380:
        /* <DEDUP_REMOVED lines=22> */
.L_x_381:
[----:B------:R-:W-:Y:S01]  /*08c0*/  PLOP3.LUT P0, PT, PT, PT, UP0, 0x80, 0x0 ;  /* 0x000000000000781c */ /* 0x000fe20003f0f008 */
[----:B------:R-:W-:Y:S01]  /*08d0*/  UMOV UR36, 0x1 ;  /* 0x0000000100247882 */ /* 0x000fe20000000000 */
[----:B------:R-:W-:Y:S01]  /*08e0*/  NOP ;  /* 0x0000000000007918 */ /* 0x000fe20000000000 */
[----:B------:R-:W-:Y:S01]  /*08f0*/  USEL UR36, UR36, 0x2, !UP0 ;  /* 0x0000000224247887 */ /* 0x000fe2000c000000 */
[----:B------:R-:W-:Y:S01]  /*0900*/  ULDC.64 UR40, c[0x0][0x208] ;  /* 0x0000820000287ab9 */ /* 0x000fe20000000a00 */
[----:B012-4-:R-:W-:Y:S08]  /*0910*/  BAR.SYNC.DEFER_BLOCKING 0x0 ;  /* 0x0000000000007b1d */ /* 0x017ff00000010000 */
[----:B------:R-:W-:Y:S05]  /*0920*/  @!P0 BRA `(.L_x_382) ;  /* 0x000000b800948947 */ /* 0x000fea0003800000 */
.L_x_383:
[----:B------:R-:W-:-:S08]  /*0930*/  NOP ;  /* 0x0000000000007918 */ /* 0x000fd00000000000 */
[----:B------:R-:W0:Y:S02]  /*0940*/  USETMAXREG.TRY_ALLOC.CTAPOOL UP0, 0xf0 ;  /* 0x000000f0000079c8 */ /* 0x000e240008000600 */
[----:B0-----:R-:W-:-:S13]  /*0950*/  PLOP3.LUT P0, PT, PT, PT, UP0, 0x80, 0x0 ;  /* 0x000000000000781c */ /* 0x001fda0003f0f008 */
[----:B------:R-:W-:Y:S05]  /*0960*/  @!P0 BRA `(.L_x_383) ;  /* 0xfffffffc00f08947 */ /* 0x000fea000383ffff */
[----:B------:R-:W-:Y:S01]  /*0970*/  LOP3.LUT R0, R6, 0xffffff80, RZ, 0xc0, !PT ;  /* 0xffffff8006007812 */ /* 0x000fe200078ec0ff */
[----:B------:R-:W0:Y:S01]  /*0980*/  S2UR UR4, SR_CgaCtaId ;  /* 0x00000000000479c3 */ /* 0x000e220000008800 */
[----:B------:R-:W-:Y:S02]  /*0990*/  UMOV UR38, 0x400 ;  /* 0x0000040000267882 */ /* 0x000fe40000000000 */
[----:B------:R-:W-:-:S13]  /*09a0*/  ISETP.NE.AND P0, PT, R0, 0x80, PT ;  /* 0x000000800000780c */ /* 0x000fda0003f05270 */
[----:B------:R-:W-:Y:S06]  /*09b0*/  @!P0 BAR.ARV 0x8, 0x100 ;  /* 0x0204000000008b1d */ /* 0x000fec0000002000 */
[----:B------:R-:W-:Y:S01]  /*09c0*/  ISETP.GE.U32.AND P0, PT, R6, 0x100, PT ;  /* 0x000001000600780c */ /* 0x000fe20003f06070 */
[----:B0-----:R-:W-:-:S03]  /*09d0*/  ULEA UR38, UR4, UR38, 0x18 ;  /* 0x0000002604267291 */ /* 0x001fc6000f8ec03f */
[----:B------:R-:W-:-:S09]  /*09e0*/  ULDC UR4, c[0x0][0xc3c] ;  /* 0x00030f0000047ab9 */ /* 0x000fd20000000800 */
[----:B------:R-:W-:Y:S08]  /*09f0*/  @P0 BAR.ARV 0xf, 0x100 ;  /* 0x03c4000000000b1d */ /* 0x000ff00000002000 */
[----:B------:R-:W-:Y:S06]  /*0a00*/  BAR.SYNC.DEFER_BLOCKING 0x5, 0x180 ;  /* 0x0146000000007b1d */ /* 0x000fec0000010000 */
[----:B------:R-:W0:Y:S02]  /*0a10*/  LDS.128 R8, [UR38+0x28cd0] ;  /* 0x028cd026ff087984 */ /* 0x000e240008000c00 */
[----:B------:R-:W-:Y:S06]  /*0a20*/  BAR.ARV 0x4, 0x180 ;  /* 0x0106000000007b1d */ /* 0x000fec0000002000 */
[----:B0-----:R-:W-:-:S13]  /*0a30*/  ISETP.GE.AND P0, PT, R11, UR4, PT ;  /* 0x000000040b007c0c */ /* 0x001fda000bf06270 */
[----:B------:R-:W-:Y:S05]  /*0a40*/  @P0 EXIT ;  /* 0x000000000000094d */ /* 0x000fea0003800000 */
[----:B------:R-:W-:Y:S01]  /*0a50*/  VIADD R6, R6, 0xffffff80 ;  /* 0xffffff8006067836 */ /* 0x000fe20000000000 */
[----:B------:R-:W-:Y:S01]  /*0a60*/  R2UR UR5, R9 ;  /* 0x00000000090572ca */ /* 0x000fe200000e0000 */
[----:B------:R-:W-:Y:S01]  /*0a70*/  IMAD.MOV.U32 R22, RZ, RZ, 0x40 ;  /* 0x00000040ff167424 */ /* 0x000fe200078e00ff */
[----:B------:R-:W-:Y:S01]  /*0a80*/  R2UR UR7, R11 ;  /* 0x000000000b0772ca */ /* 0x000fe200000e0000 */
[----:B------:R-:W-:Y:S01]  /*0a90*/  ULOP3.LUT UR49, UR36, 0x1, URZ, 0xfc, !UPT ;  /* 0x0000000124317892 */ /* 0x000fe2000f8efc3f */
[----:B------:R-:W-:Y:S01]  /*0aa0*/  SHF.R.S32.HI R3, RZ, 0x1f, R6 ;  /* 0x0000001fff037819 */ /* 0x000fe20000011406 */
[----:B------:R-:W-:Y:S01]  /*0ab0*/  UMOV UR48, URZ ;  /* 0x0000003f00307c82 */ /* 0x000fe20008000000 */
[----:B------:R-:W-:Y:S01]  /*0ac0*/  R2UR UR6, R10 ;  /* 0x000000000a0672ca */ /* 0x000fe200000e0000 */
[----:B------:R-:W-:Y:S01]  /*0ad0*/  UMOV UR47, URZ ;  /* 0x0000003f002f7c82 */ /* 0x000fe20008000000 */
[CC--:B------:R-:W-:Y:S01]  /*0ae0*/  LEA.HI R0, R3.reuse, R6.reuse, RZ, 0x4 ;  /* 0x0000000603007211 */ /* 0x0c0fe200078f20ff */
[----:B------:R-:W-:Y:S01]  /*0af0*/  UMOV UR37, URZ ;  /* 0x0000003f00257c82 */ /* 0x000fe20008000000 */
[----:B------:R-:W-:-:S02]  /*0b00*/  LEA.HI R2, R3, R6, RZ, 0x5 ;  /* 0x0000000603027211 */ /* 0x000fc400078f28ff */
[CC--:B------:R-:W-:Y:S02]  /*0b10*/  LEA.HI R5, R3.reuse, R6.reuse, RZ, 0x7 ;  /* 0x0000000603057211 */ /* 0x0c0fe400078f38ff */
[CC--:B------:R-:W-:Y:S02]  /*0b20*/  LEA.HI R4, R3.reuse, R6.reuse, RZ, 0x3 ;  /* 0x0000000603047211 */ /* 0x0c0fe400078f18ff */
[----:B------:R-:W-:Y:S02]  /*0b30*/  LEA.HI R3, R3, R6, RZ, 0x2 ;  /* 0x0000000603037211 */ /* 0x000fe400078f10ff */
[----:B------:R-:W-:Y:S02]  /*0b40*/  SHF.R.S32.HI R9, RZ, 0x4, R0 ;  /* 0x00000004ff097819 */ /* 0x000fe40000011400 */
[----:B------:R-:W-:Y:S02]  /*0b50*/  SHF.R.S32.HI R11, RZ, 0x5, R2 ;  /* 0x00000005ff0b7819 */ /* 0x000fe40000011402 */
[----:B------:R-:W-:-:S02]  /*0b60*/  LOP3.LUT R7, R0, 0xfffffff0, RZ, 0xc0, !PT ;  /* 0xfffffff000077812 */ /* 0x000fc400078ec0ff */
[----:B------:R-:W-:Y:S02]  /*0b70*/  SHF.R.S32.HI R2, RZ, 0x1f, R2 ;  /* 0x0000001fff027819 */ /* 0x000fe40000011402 */
[----:B------:R-:W-:Y:S01]  /*0b80*/  LOP3.LUT R15, R3, 0xfffffffc, RZ, 0xc0, !PT ;  /* 0xfffffffc030f7812 */ /* 0x000fe200078ec0ff */
[----:B------:R-:W-:Y:S01]  /*0b90*/  IMAD.IADD R7, R6, 0x1, -R7 ;  /* 0x0000000106077824 */ /* 0x000fe200078e0a07 */
[----:B------:R-:W-:Y:S02]  /*0ba0*/  LOP3.LUT R3, R5, 0xffffff80, RZ, 0xc0, !PT ;  /* 0xffffff8005037812 */ /* 0x000fe400078ec0ff */
[----:B------:R-:W-:Y:S01]  /*0bb0*/  LEA.HI R0, R0, R9, RZ, 0x1 ;  /* 0x0000000900007211 */ /* 0x000fe200078f08ff */
[----:B------:R-:W-:Y:S01]  /*0bc0*/  IMAD.IADD R15, R6, 0x1, -R15 ;  /* 0x00000001060f7824 */ /* 0x000fe200078e0a0f */
[----:B------:R-:W-:Y:S01]  /*0bd0*/  LEA.HI R2, R2, R11, RZ, 0x2 ;  /* 0x0000000b02027211 */ /* 0x000fe200078f10ff */
[----:B------:R-:W-:Y:S01]  /*0be0*/  IMAD.IADD R3, R6, 0x1, -R3 ;  /* 0x0000000106037824 */ /* 0x000fe200078e0a03 */
[----:B------:R-:W-:-:S02]  /*0bf0*/  LOP3.LUT R0, R0, 0x1ffffffe, RZ, 0xc0, !PT ;  /* 0x1ffffffe00007812 */ /* 0x000fc400078ec0ff */
[----:B------:R-:W-:Y:S02]  /*0c00*/  LOP3.LUT R13, R4, 0xfffffff8, RZ, 0xc0, !PT ;  /* 0xfffffff8040d7812 */ /* 0x000fe400078ec0ff */
[----:B------:R-:W-:Y:S01]  /*0c10*/  LOP3.LUT R4, R2, 0x3ffffc, RZ, 0xc0, !PT ;  /* 0x003ffffc02047812 */ /* 0x000fe200078ec0ff */
[----:B------:R-:W-:Y:S01]  /*0c20*/  IMAD.IADD R9, R9, 0x1, -R0 ;  /* 0x0000000109097824 */ /* 0x000fe200078e0a00 */
[----:B------:R-:W-:Y:S01]  /*0c30*/  SHF.R.S32.HI R224, RZ, 0x7, R5 ;  /* 0x00000007ffe07819 */ /* 0x000fe20000011405 */
[----:B------:R-:W-:Y:S01]  /*0c40*/  IMAD.IADD R13, R6, 0x1, -R13 ;  /* 0x00000001060d7824 */ /* 0x000fe200078e0a0d */
[----:B------:R-:W-:Y:S01]  /*0c50*/  SHF.R.S32.HI R2, RZ, 0x1f, R7 ;  /* 0x0000001fff027819 */ /* 0x000fe20000011407 */
[----:B------:R-:W-:Y:S01]  /*0c60*/  IMAD.IADD R8, R11, 0x1, -R4 ;  /* 0x000000010b087824 */ /* 0x000fe200078e0a04 */
[----:B------:R-:W-:Y:S01]  /*0c70*/  SHF.R.S32.HI R0, RZ, 0x1f, R3 ;  /* 0x0000001fff007819 */ /* 0x000fe20000011403 */
[----:B------:R-:W-:Y:S01]  /*0c80*/  IMAD R17, R224, 0x100, R7 ;  /* 0x00000100e0117824 */ /* 0x000fe200078e0207 */
[----:B------:R-:W-:Y:S01]  /*0c90*/  LEA.HI R6, R2, R7, RZ, 0x3 ;  /* 0x0000000702067211 */ /* 0x000fe200078f18ff */
[----:B------:R-:W-:Y:S01]  /*0ca0*/  IMAD.SHL.U32 R9, R9, 0x8, RZ ;  /* 0x0000000809097824 */ /* 0x000fe200078e00ff */
[----:B------:R-:W-:Y:S01]  /*0cb0*/  LEA.HI R2, R0, R3, RZ, 0x2 ;  /* 0x0000000300027211 */ /* 0x000fe200078f10ff */
[----:B------:R-:W-:Y:S01]  /*0cc0*/  IMAD R12, R8, 0x10, R17 ;  /* 0x00000010080c7824 */ /* 0x000fe200078e0211 */
[C---:B------:R-:W-:Y:S01]  /*0cd0*/  LOP3.LUT R4, R6.reuse, 0xfffffff8, RZ, 0xc0, !PT ;  /* 0xfffffff806047812 */ /* 0x040fe200078ec0ff */
[----:B------:R-:W-:Y:S01]  /*0ce0*/  IMAD.SHL.U32 R6, R6, 0x40, RZ ;  /* 0x0000004006067824 */ /* 0x000fe200078e00ff */
[----:B------:R-:W-:-:S02]  /*0cf0*/  LOP3.LUT R8, R2, 0x7ffffffc, RZ, 0xc0, !PT ;  /* 0x7ffffffc02087812 */ /* 0x000fc400078ec0ff */
[----:B------:R-:W-:Y:S01]  /*0d00*/  LEA.HI R10, R15, R15, RZ, 0x1 ;  /* 0x0000000f0f0a7211 */ /* 0x000fe200078f08ff */
[----:B------:R-:W-:Y:S01]  /*0d10*/  IMAD.IADD R7, R7, 0x1, -R4 ;  /* 0x0000000107077824 */ /* 0x000fe200078e0a04 */
[----:B------:R-:W-:Y:S01]  /*0d20*/  LEA.HI R4, R0, R3, RZ, 0x5 ;  /* 0x0000000300047211 */ /* 0x000fe200078f28ff */
[----:B------:R-:W-:Y:S01]  /*0d30*/  IMAD.IADD R8, R3, 0x1, -R8 ;  /* 0x0000000103087824 */ /* 0x000fe200078e0a08 */
[--C-:B------:R-:W-:Y:S02]  /*0d40*/  SHF.R.S32.HI R0, RZ, 0x2, R2.reuse ;  /* 0x00000002ff007819 */ /* 0x100fe40000011402 */
[----:B------:R-:W-:Y:S01]  /*0d50*/  SHF.R.S32.HI R3, RZ, 0x1f, R2 ;  /* 0x0000001fff037819 */ /* 0x000fe20000011402 */
[----:B------:R-:W-:Y:S01]  /*0d60*/  IMAD.SHL.U32 R2, R7, 0x40, RZ ;  /* 0x0000004007027824 */ /* 0x000fe200078e00ff */
[----:B------:R-:W-:Y:S01]  /*0d70*/  LOP3.LUT R10, R10, 0x1ffffffe, RZ, 0xc0, !PT ;  /* 0x1ffffffe0a0a7812 */ /* 0x000fe200078ec0ff */
[----:B------:R-:W-:Y:S01]  /*0d80*/  IMAD.SHL.U32 R227, R8, 0x2, RZ ;  /* 0x0000000208e37824 */ /* 0x000fe200078e00ff */
[----:B------:R-:W-:-:S02]  /*0d90*/  LEA.HI R5, R5, R224, RZ, 0x1 ;  /* 0x000000e005057211 */ /* 0x000fc400078f08ff */
[----:B------:R-:W-:Y:S01]  /*0da0*/  LOP3.LUT R2, R2, 0x1c0, RZ, 0xc0, !PT ;  /* 0x000001c002027812 */ /* 0x000fe200078ec0ff */
[----:B------:R-:W-:Y:S01]  /*0db0*/  IMAD.IADD R15, R15, 0x1, -R10 ;  /* 0x000000010f0f7824 */ /* 0x000fe200078e0a0a */
[----:B------:R-:W-:Y:S01]  /*0dc0*/  LOP3.LUT R5, R5, 0xfffffe, RZ, 0xc0, !PT ;  /* 0x00fffffe05057812 */ /* 0x000fe200078ec0ff */
[--C-:B------:R-:W-:Y:S01]  /*0dd0*/  IMAD.U32 R10, R12, 0x40, R9.reuse ;  /* 0x000000400c0a7824 */ /* 0x100fe200078e0009 */
[----:B------:R-:W-:Y:S02]  /*0de0*/  LEA.HI R3, R3, R0, RZ, 0x3 ;  /* 0x0000000003037211 */ /* 0x000fe400078f18ff */
[----:B------:R-:W-:Y:S01]  /*0df0*/  LOP3.LUT R9, R2, 0x8, R9, 0xf8, !PT ;  /* 0x0000000802097812 */ /* 0x000fe200078ef809 */
[----:B------:R-:W-:Y:S01]  /*0e00*/  IMAD.IADD R5, R224, 0x1, -R5 ;  /* 0x00000001e0057824 */ /* 0x000fe200078e0a05 */
[----:B------:R-:W-:Y:S01]  /*0e10*/  LOP3.LUT R6, R6, 0x7ffffe00, RZ, 0xc0, !PT ;  /* 0x7ffffe0006067812 */ /* 0x000fe200078ec0ff */
[----:B------:R0:W-:Y:S01]  /*0e20*/  STL [R1+0x60], R10 ;  /* 0x0000600a01007387 */ /* 0x0001e20000100800 */
[----:B------:R-:W-:-:S02]  /*0e30*/  SHF.R.U32.HI R2, RZ, 0x3, R2 ;  /* 0x00000003ff027819 */ /* 0x000fc40000011602 */
[----:B------:R-:W-:Y:S01]  /*0e40*/  LOP3.LUT R3, R3, 0xfffffff8, RZ, 0xc0, !PT ;  /* 0xfffffff803037812 */ /* 0x000fe200078ec0ff */
[----:B------:R-:W-:Y:S01]  /*0e50*/  IMAD R6, R11, 0x400, R6 ;  /* 0x000004000b067824 */ /* 0x000fe200078e0206 */
[----:B------:R-:W-:Y:S01]  /*0e60*/  LOP3.LUT R9, R9, R2, RZ, 0x3c, !PT ;  /* 0x0000000209097212 */ /* 0x000fe200078e3cff */
[----:B------:R-:W-:Y:S01]  /*0e70*/  IMAD.SHL.U32 R2, R13, 0x8, RZ ;  /* 0x000000080d027824 */ /* 0x000fe200078e00ff */
[----:B------:R-:W-:Y:S01]  /*0e80*/  SHF.R.S32.HI R4, RZ, 0x5, R4 ;  /* 0x00000005ff047819 */ /* 0x000fe20000011404 */
[----:B------:R-:W-:Y:S01]  /*0e90*/  IMAD.IADD R3, R0, 0x1, -R3 ;  /* 0x0000000100037824 */ /* 0x000fe200078e0a03 */
[----:B------:R-:W-:Y:S01]  /*0ea0*/  R2P PR, R7, 0x6 ;  /* 0x0000000607007804 */ /* 0x000fe20000000000 */
[----:B0-----:R-:W-:Y:S02]  /*0eb0*/  IMAD.SHL.U32 R10, R5, 0x100, RZ ;  /* 0x00000100050a7824 */ /* 0x001fe400078e00ff */
[----:B------:R-:W-:Y:S02]  /*0ec0*/  IMAD.IADD R6, R6, 0x1, R9 ;  /* 0x0000000106067824 */ /* 0x000fe400078e0209 */
[----:B------:R-:W-:Y:S01]  /*0ed0*/  IMAD.IADD R17, R227, 0x1, R10 ;  /* 0x00000001e3117824 */ /* 0x000fe200078e020a */
[----:B------:R-:W-:Y:S01]  /*0ee0*/  STL [R1+0x5c], R10 ;  /* 0x00005c0a01007387 */ /* 0x000fe20000100800 */
[----:B------:R-:W-:Y:S01]  /*0ef0*/  IMAD R16, R4, 0x10, R3 ;  /* 0x0000001004107824 */ /* 0x000fe200078e0203 */
[----:B------:R-:W-:Y:S01]  /*0f00*/  LEA R18, R6, UR38, 0x1 ;  /* 0x0000002606127c11 */ /* 0x000fe2000f8e08ff */
[----:B------:R-:W-:Y:S01]  /*0f10*/  VIADD R192, R2, 0x40 ;  /* 0x0000004002c07836 */ /* 0x000fe20000000000 */
[----:B------:R-:W-:Y:S01]  /*0f20*/  SHF.R.S32.HI R0, RZ, 0x1f, R17 ;  /* 0x0000001fff007819 */ /* 0x000fe20000011411 */
[----:B------:R-:W-:Y:S01]  /*0f30*/  IMAD R0, R15, 0x8, R16 ;  /* 0x000000080f007824 */ /* 0x000fe200078e0210 */
[----:B------:R-:W-:Y:S01]  /*0f40*/  SEL R22, R22, 0xffffffc0, !P2 ;  /* 0xffffffc016167807 */ /* 0x000fe20005000000 */
[C---:B------:R-:W-:Y:S01]  /*0f50*/  VIADD R223, R17.reuse, 0x8 ;  /* 0x0000000811df7836 */ /* 0x040fe20000000000 */
[----:B------:R-:W-:Y:S01]  /*0f60*/  SHF.R.S32.HI R3, RZ, 0x1f, R192 ;  /* 0x0000001fff037819 */ /* 0x000fe200000114c0 */
[C---:B------:R-:W-:Y:S01]  /*0f70*/  VIADD R222, R17.reuse, 0x10 ;  /* 0x0000001011de7836 */ /* 0x040fe20000000000 */
[----:B------:R0:W-:Y:S01]  /*0f80*/  STL [R1+0x58], R0 ;  /* 0x0000580001007387 */ /* 0x0001e20000100800 */
[C---:B------:R-:W-:Y:S01]  /*0f90*/  VIADD R221, R17.reuse, 0x18 ;  /* 0x0000001811dd7836 */ /* 0x040fe20000000000 */
[----:B------:R-:W-:Y:S01]  /*0fa0*/  SHF.R.S32.HI R4, RZ, 0x1f, R223 ;  /* 0x0000001fff047819 */ /* 0x000fe200000114df */
[C---:B------:R-:W-:Y:S01]  /*0fb0*/  VIADD R220, R17.reuse, 0x20 ;  /* 0x0000002011dc7836 */ /* 0x040fe20000000000 */
[----:B------:R-:W-:Y:S01]  /*0fc0*/  SHF.R.S32.HI R3, RZ, 0x1f, R222 ;  /* 0x0000001fff037819 */ /* 0x000fe200000114de */
[----:B------:R-:W-:-:S02]  /*0fd0*/  VIADD R219, R17, 0x28 ;  /* 0x0000002811db7836 */ /* 0x000fc40000000000 */
[C---:B------:R-:W-:Y:S01]  /*0fe0*/  VIADD R218, R17.reuse, 0x30 ;  /* 0x0000003011da7836 */ /* 0x040fe20000000000 */
[----:B------:R-:W-:Y:S01]  /*0ff0*/  SHF.R.S32.HI R4, RZ, 0x1f, R220 ;  /* 0x0000001fff047819 */ /* 0x000fe200000114dc */
[C---:B------:R-:W-:Y:S01]  /*1000*/  VIADD R217, R17.reuse, 0x38 ;  /* 0x0000003811d97836 */ /* 0x040fe20000000000 */
[----:B0-----:R-:W-:Y:S01]  /*1010*/  SHF.R.S32.HI R0, RZ, 0x1f, R221 ;  /* 0x0000001fff007819 */ /* 0x001fe200000114dd */
[C---:B------:R-:W-:Y:S01]  /*1020*/  VIADD R216, R17.reuse, 0x40 ;  /* 0x0000004011d87836 */ /* 0x040fe20000000000 */
[----:B------:R-:W-:Y:S01]  /*1030*/  SHF.R.S32.HI R3, RZ, 0x1f, R219 ;  /* 0x0000001fff037819 */ /* 0x000fe200000114db */
        /* <DEDUP_REMOVED lines=46> */
[----:B------:R-:W-:Y:S01]  /*1320*/  VIADD R193, R17, 0xf8 ;  /* 0x000000f811c17836 */ /* 0x000fe20000000000 */
[----:B------:R-:W-:Y:S01]  /*1330*/  SHF.R.S32.HI R230, RZ, 0x1f, R195 ;  /* 0x0000001fffe67819 */ /* 0x000fe200000114c3 */
[----:B------:R-:W-:Y:S01]  /*1340*/  VIADD R19, R18, 0x26820 ;  /* 0x0002682012137836 */ /* 0x000fe20000000000 */
[----:B------:R-:W-:Y:S01]  /*1350*/  SHF.R.S32.HI R229, RZ, 0x1f, R194 ;  /* 0x0000001fffe57819 */ /* 0x000fe200000114c2 */
[C---:B------:R-:W-:Y:S01]  /*1360*/  @P1 VIADD R19, R23.reuse, 0xffffffe0 ;  /* 0xffffffe017131836 */ /* 0x040fe20000000000 */
[----:B------:R-:W-:Y:S01]  /*1370*/  SHF.R.S32.HI R228, RZ, 0x1f, R193 ;  /* 0x0000001fffe47819 */ /* 0x000fe200000114c1 */
[----:B------:R-:W-:-:S02]  /*1380*/  IMAD.IADD R23, R23, 0x1, R22 ;  /* 0x0000000117177824 */ /* 0x000fc400078e0216 */
[C---:B------:R-:W-:Y:S02]  /*1390*/  VIADD R187, R2.reuse, 0x80 ;  /* 0x0000008002bb7836 */ /* 0x040fe40000000000 */
[C---:B------:R-:W-:Y:S02]  /*13a0*/  VIADD R186, R2.reuse, 0xc0 ;  /* 0x000000c002ba7836 */ /* 0x040fe40000000000 */
[C---:B------:R-:W-:Y:S02]  /*13b0*/  VIADD R185, R2.reuse, 0x100 ;  /* 0x0000010002b97836 */ /* 0x040fe40000000000 */
[C---:B------:R-:W-:Y:S02]  /*13c0*/  VIADD R184, R2.reuse, 0x140 ;  /* 0x0000014002b87836 */ /* 0x040fe40000000000 */
[C---:B------:R-:W-:Y:S02]  /*13d0*/  VIADD R226, R2.reuse, 0x180 ;  /* 0x0000018002e27836 */ /* 0x040fe40000000000 */
[----:B------:R-:W-:-:S02]  /*13e0*/  VIADD R225, R2, 0x1c0 ;  /* 0x000001c002e17836 */ /* 0x000fc40000000000 */
[----:B------:R-:W-:-:S07]  /*13f0*/  IMAD.IADD R22, R22, 0x1, R19 ;  /* 0x0000000116167824 */ /* 0x000fce00078e0213 */
.L_x_432:
[----:B------:R-:W-:Y:S01]  /*1400*/  ULDC.64 UR8, c[0x0][0xc88] ;  /* 0x0003220000087ab9 */ /* 0x000fe20000000a00 */
[----:B------:R-:W-:Y:S01]  /*1410*/  ULDC.64 UR10, c[0x0][0xa20] ;  /* 0x00028800000a7ab9 */ /* 0x000fe20000000a00 */
[----:B------:R-:W-:Y:S02]  /*1420*/  UIMAD.WIDE UR8, UR7, 0x4, UR8 ;  /* 0x00000004070878a5 */ /* 0x000fe4000f8e0208 */
[----:B------:R-:W-:Y:S01]  /*1430*/  UISETP.NE.U32.AND UP1, UPT, UR10, URZ, UPT ;  /* 0x0000003f0a00728c */ /* 0x000fe2000bf25070 */
[----:B------:R-:W-:Y:S01]  /*1440*/  UMOV UR43, UR5 ;  /* 0x00000005002b7c82 */ /* 0x000fe20008000000 */
[----:B------:R-:W-:Y:S02]  /*1450*/  ULOP3.LUT UR4, UR6, 0xff0000, URZ, 0xc0, !UPT ;  /* 0x00ff000006047892 */ /* 0x000fe4000f8ec03f */
[----:B0123--:R-:W-:Y:S01]  /*1460*/  IMAD.U32 R4, RZ, RZ, UR8 ;  /* 0x00000008ff047e24 */ /* 0x00ffe2000f8e00ff */
[----:B------:R-:W-:Y:S01]  /*1470*/  ULDC UR7, c[0x0][0x424] ;  /* 0x0001090000077ab9 */ /* 0x000fe20000000800 */
[----:B----4-:R-:W-:Y:S01]  /*1480*/  IMAD.U32 R5, RZ, RZ, UR9 ;  /* 0x00000009ff057e24 */ /* 0x010fe2000f8e00ff */
[----:B------:R-:W-:-:S04]  /*1490*/  ULDC.64 UR8, c[0x0][0xa28] ;  /* 0x00028a0000087ab9 */ /* 0x000fc80000000a00 */
[----:B------:R-:W2:Y:S01]  /*14a0*/  LDG.E R4, desc[UR40][R4.64] ;  /* 0x0000002804047981 */ /* 0x000ea2000c1e1900 */
[----:B------:R-:W-:Y:S02]  /*14b0*/  UISETP.NE.U32.AND UP0, UPT, UR8, URZ, UPT ;  /* 0x0000003f0800728c */ /* 0x000fe4000bf05070 */
[----:B------:R-:W-:Y:S02]  /*14c0*/  UISETP.NE.AND.EX UP1, UPT, UR11, URZ, UPT, UP1 ;  /* 0x0000003f0b00728c */ /* 0x000fe4000bf25310 */
[----:B------:R-:W-:-:S04]  /*14d0*/  UISETP.NE.AND.EX UP0, UPT, UR9, URZ, UPT, UP0 ;  /* 0x0000003f0900728c */ /* 0x000fc8000bf05300 */
[----:B------:R-:W-:Y:S02]  /*14e0*/  PLOP3.LUT P1, PT, PT, PT, UP1, 0x80, 0x0 ;  /* 0x000000000000781c */ /* 0x000fe40003f2f018 */
[----:B------:R-:W-:Y:S02]  /*14f0*/  PLOP3.LUT P0, PT, PT, PT, UP0, 0x80, 0x0 ;  /* 0x000000000000781c */ /* 0x000fe40003f0f008 */
[----:B--2---:R-:W-:-:S13]  /*1500*/  R2UR UR39, R4 ;  /* 0x00000000042772ca */ /* 0x004fda00000e0000 */
[----:B------:R-:W-:Y:S02]  /*1510*/  USHF.R.S32.HI UR42, URZ, 0x1f, UR39 ;  /* 0x0000001f3f2a7899 */ /* 0x000fe40008011427 */
[----:B------:R-:W-:-:S04]  /*1520*/  @UP0 ULEA UR8, UP2, UR39, UR8, 0x2 ;  /* 0x0000000827080291 */ /* 0x000fc8000f84103f */
[----:B------:R-:W-:Y:S02]  /*1530*/  @UP0 ULEA.HI.X UR9, UR39, UR9, UR42, 0x2, UP2 ;  /* 0x0000000927090291 */ /* 0x000fe400090f142a */
[----:B------:R-:W-:Y:S01]  /*1540*/  @UP1 ULEA UR10, UP0, UR39, UR10, 0x2 ;  /* 0x0000000a270a1291 */ /* 0x000fe2000f80103f */
[----:B------:R-:W-:-:S03]  /*1550*/  IMAD.U32 R4, RZ, RZ, UR8 ;  /* 0x00000008ff047e24 */ /* 0x000fc6000f8e00ff */
[----:B------:R-:W-:Y:S01]  /*1560*/  @UP1 ULEA.HI.X UR11, UR39, UR11, UR42, 0x2, UP0 ;  /* 0x0000000b270b1291 */ /* 0x000fe200080f142a */
[----:B------:R-:W-:Y:S01]  /*1570*/  IMAD.U32 R5, RZ, RZ, UR9 ;  /* 0x00000009ff057e24 */ /* 0x000fe2000f8e00ff */
[----:B------:R-:W-:Y:S01]  /*1580*/  ULDC.64 UR8, c[0x0][0x418] ;  /* 0x0001060000087ab9 */ /* 0x000fe20000000a00 */
[----:B------:R-:W-:-:S03]  /*1590*/  IMAD.U32 R6, RZ, RZ, UR10 ;  /* 0x0000000aff067e24 */ /* 0x000fc6000f8e00ff */
[----:B------:R-:W-:Y:S01]  /*15a0*/  IMAD.U32 R7, RZ, RZ, UR11 ;  /* 0x0000000bff077e24 */ /* 0x000fe2000f8e00ff */
[----:B------:R-:W2:Y:S04]  /*15b0*/  @P0 LDG.E R4, desc[UR40][R4.64] ;  /* 0x0000002804040981 */ /* 0x000ea8000c1e1900 */
[----:B------:R-:W3:Y:S01]  /*15c0*/  @P1 LDG.E R6, desc[UR40][R6.64] ;  /* 0x0000002806061981 */ /* 0x000ee2000c1e1900 */
[----:B------:R-:W-:Y:S02]  /*15d0*/  UISETP.NE.U32.AND UP0, UPT, UR8, URZ, UPT ;  /* 0x0000003f0800728c */ /* 0x000fe4000bf05070 */
[----:B------:R-:W-:Y:S02]  /*15e0*/  ULOP3.LUT UR5, UR6, 0xff000000, URZ, 0xc0, !UPT ;  /* 0xff00000006057892 */ /* 0x000fe4000f8ec03f */
[----:B------:R-:W-:-:S02]  /*15f0*/  UISETP.NE.AND.EX UP0, UPT, UR9, URZ, UPT, UP0 ;  /* 0x0000003f0900728c */ /* 0x000fc4000bf05300 */
[----:B------:R-:W-:Y:S02]  /*1600*/  USHF.R.U32.HI UR5, URZ, 0x8, UR5 ;  /* 0x000000083f057899 */ /* 0x000fe40008011605 */
[----:B------:R-:W-:Y:S02]  /*1610*/  USEL UR7, UR7, 0x1, UP0 ;  /* 0x0000000107077887 */ /* 0x000fe40008000000 */
[----:B------:R-:W-:Y:S01]  /*1620*/  ULEA.HI UR46, UR4, UR5, URZ, 0x10 ;  /* 0x00000005042e7291 */ /* 0x000fe2000f8f803f */
[----:B------:R-:W-:Y:S02]  /*1630*/  UMOV UR53, URZ ;  /* 0x0000003f00357c82 */ /* 0x000fe40008000000 */
[----:B------:R-:W-:Y:S01]  /*1640*/  ULDC UR4, c[0x0][0x2f0] ;  /* 0x0000bc0000047ab9 */ /* 0x000fe20000000800 */
[----:B------:R-:W-:Y:S02]  /*1650*/  ULOP3.LUT UR44, UR6, 0xffff, URZ, 0xc0, !UPT ;  /* 0x0000ffff062c7892 */ /* 0x000fe4000f8ec03f */
[----:B------:R-:W-:Y:S01]  /*1660*/  UIMAD UR7, UR7, UR4, URZ ;  /* 0x00000004070772a4 */ /* 0x000fe2000f8e023f */
[----:B------:R-:W-:Y:S01]  /*1670*/  ULDC UR6, c[0x0][0x9f0] ;  /* 0x00027c0000067ab9 */ /* 0x000fe20000000800 */
[----:B--2---:R-:W-:-:S05]  /*1680*/  @P0 R2UR UR53, R4 ;  /* 0x00000000043502ca */ /* 0x004fca00000e0000 */
[----:B---3--:R-:W-:Y:S01]  /*1690*/  @P1 R2UR UR7, R6 ;  /* 0x00000000060712ca */ /* 0x008fe200000e0000 */
[----:B-----5:R-:W-:-:S14]  /*16a0*/  @P1 BRA `(.L_x_384) ;  /* 0x0000000000341947 */ /* 0x020fdc0003800000 */
[----:B------:R-:W-:Y:S02]  /*16b0*/  ULDC.64 UR4, c[0x0][0xa08] ;  /* 0x0002820000047ab9 */ /* 0x000fe40000000a00 */
[----:B------:R-:W-:-:S04]  /*16c0*/  ISETP.NE.U32.AND P0, PT, RZ, UR4, PT ;  /* 0x00000004ff007c0c */ /* 0x000fc8000bf05070 */
[----:B------:R-:W-:-:S13]  /*16d0*/  ISETP.NE.AND.EX P0, PT, RZ, UR5, PT, P0 ;  /* 0x00000005ff007c0c */ /* 0x000fda000bf05300 */
[----:B------:R-:W-:Y:S05]  /*16e0*/  @!P0 BRA `(.L_x_384) ;  /* 0x0000000000248947 */ /* 0x000fea0003800000 */
[----:B------:R-:W-:Y:S02]  /*16f0*/  ULDC.64 UR4, c[0x0][0xa08] ;  /* 0x0002820000047ab9 */ /* 0x000fe40000000a00 */
[----:B------:R-:W-:-:S06]  /*1700*/  UIMAD.WIDE UR4, UR39, 0x4, UR4 ;  /* 0x00000004270478a5 */ /* 0x000fcc000f8e0204 */
[----:B------:R-:W-:Y:S02]  /*1710*/  IMAD.U32 R4, RZ, RZ, UR4 ;  /* 0x00000004ff047e24 */ /* 0x000fe4000f8e00ff */
[----:B------:R-:W-:-:S05]  /*1720*/  IMAD.U32 R5, RZ, RZ, UR5 ;  /* 0x00000005ff057e24 */ /* 0x000fca000f8e00ff */
[----:B------:R-:W2:Y:S04]  /*1730*/  LDG.E R3, desc[UR40][R4.64] ;  /* 0x0000002804037981 */ /* 0x000ea8000c1e1900 */
[----:B------:R-:W3:Y:S01]  /*1740*/  LDG.E R0, desc[UR40][R4.64+0x4] ;  /* 0x0000042804007981 */ /* 0x000ee2000c1e1900 */
[----:B--2---:R-:W-:Y:S02]  /*1750*/  R2UR UR7, R3 ;  /* 0x00000000030772ca */ /* 0x004fe400000e0000 */
[----:B---3--:R-:W-:-:S13]  /*1760*/  R2UR UR4, R0 ;  /* 0x00000000000472ca */ /* 0x008fda00000e0000 */
[----:B------:R-:W-:-:S12]  /*1770*/  UIADD3 UR7, -UR7, UR4, URZ ;  /* 0x0000000407077290 */ /* 0x000fd8000fffe13f */
.L_x_384:
[----:B------:R-:W-:Y:S02]  /*1780*/  UISETP.NE.AND UP1, UPT, UR50, 0x1, UPT ;  /* 0x000000013200788c */ /* 0x000fe4000bf25270 */
[----:B------:R-:W-:Y:S02]  /*1790*/  UIADD3 UR53, -UR53, UR7, URZ ;  /* 0x0000000735357290 */ /* 0x000fe4000fffe13f */
[----:B------:R-:W-:Y:S02]  /*17a0*/  ULOP3.LUT UR45, UR46, 0xff, URZ, 0xc0, !UPT ;  /* 0x000000ff2e2d7892 */ /* 0x000fe4000f8ec03f */
[----:B------:R-:W-:Y:S01]  /*17b0*/  UIADD3 UR4, UR53, 0x3f, URZ ;  /* 0x0000003f35047890 */ /* 0x000fe2000fffe03f */
[----:B------:R-:W-:Y:S01]  /*17c0*/  PLOP3.LUT P0, PT, PT, PT, UP1, 0x80, 0x0 ;  /* 0x000000000000781c */ /* 0x000fe20003f0f018 */
[----:B------:R-:W-:Y:S02]  /*17d0*/  USHF.R.U32.HI UR46, URZ, 0x10, UR46 ;  /* 0x000000103f2e7899 */ /* 0x000fe4000801162e */
[----:B------:R-:W-:-:S02]  /*17e0*/  USHF.R.S32.HI UR5, URZ, 0x1f, UR4 ;  /* 0x0000001f3f057899 */ /* 0x000fc40008011404 */
[----:B------:R-:W-:Y:S02]  /*17f0*/  UISETP.NE.AND UP0, UPT, UR46, URZ, UPT ;  /* 0x0000003f2e00728c */ /* 0x000fe4000bf05270 */
[----:B------:R-:W-:Y:S02]  /*1800*/  ULEA.HI UR5, UR5, UR4, URZ, 0x6 ;  /* 0x0000000405057291 */ /* 0x000fe4000f8f303f */
[----:B------:R-:W-:Y:S02]  /*1810*/  USEL UR10, UR46, UR6, UP0 ;  /* 0x000000062e0a7287 */ /* 0x000fe40008000000 */
[----:B------:R-:W-:Y:S02]  /*1820*/  USHF.R.S32.HI UR9, URZ, 0x6, UR5 ;  /* 0x000000063f097899 */ /* 0x000fe40008011405 */
[----:B------:R-:W-:Y:S10]  /*1830*/  @!P0 BRA `(.L_x_385) ;  /* 0x00000020000c8947 */ /* 0x000ff40003800000 */
        /* <DEDUP_REMOVED lines=15> */
[----:B------:R-:W0:Y:S08]  /*1930*/  I2F.RP R0, UR11 ;  /* 0x0000000b00007d06 */ /* 0x000e300008209400 */
[----:B0-----:R-:W0:Y:S02]  /*1940*/  MUFU.RCP R0, R0 ;  /* 0x0000000000007308 */ /* 0x001e240000001000 */
        /* <DEDUP_REMOVED lines=20> */
.L_x_386:
[----:B------:R-:W-:Y:S01]  /*1a90*/  UIMAD UR21, UR45, UR4, URZ ;  /* 0x000000042d1572a4 */ /* 0x000fe2000f8e023f */
[----:B------:R-:W-:Y:S01]  /*1aa0*/  IMAD.U32 R0, RZ, RZ, UR9 ;  /* 0x00000009ff007e24 */ /* 0x000fe2000f8e00ff */
[----:B------:R-:W-:Y:S01]  /*1ab0*/  PLOP3.LUT P0, PT, PT, PT, PT, 0x80, 0x0 ;  /* 0x000000000000781c */ /* 0x000fe20003f0f070 */
[----:B------:R-:W-:Y:S01]  /*1ac0*/  IMAD.U32 R3, RZ, RZ, UR4 ;  /* 0x00000004ff037e24 */ /* 0x000fe2000f8e00ff */
[----:B------:R-:W-:Y:S02]  /*1ad0*/  CS2R R12, SRZ ;  /* 0x00000000000c7805 */ /* 0x000fe4000001ff00 */
[----:B------:R-:W-:Y:S02]  /*1ae0*/  CS2R R150, SRZ ;  /* 0x0000000000967805 */ /* 0x000fe4000001ff00 */
[----:B------:R-:W-:Y:S02]  /*1af0*/  CS2R R148, SRZ ;  /* 0x0000000000947805 */ /* 0x000fe4000001ff00 */
[----:B------:R-:W-:-:S02]  /*1b00*/  CS2R R146, SRZ ;  /* 0x0000000000927805 */ /* 0x000fc4000001ff00 */
[----:B------:R-:W-:Y:S02]  /*1b10*/  VIADDMNMX R0, R3, UR21, R0, PT ;  /* 0x0000001503007c46 */ /* 0x000fe4000b800100 */
[----:B------:R-:W-:Y:S02]  /*1b20*/  CS2R R144, SRZ ;  /* 0x0000000000907805 */ /* 0x000fe4000001ff00 */
[----:B------:R-:W-:Y:S02]  /*1b30*/  CS2R R142, SRZ ;  /* 0x00000000008e7805 */ /* 0x000fe4000001ff00 */
[----:B------:R-:W-:Y:S02]  /*1b40*/  CS2R R140, SRZ ;  /* 0x00000000008c7805 */ /* 0x000fe4000001ff00 */
[----:B------:R-:W-:Y:S02]  /*1b50*/  R2UR UR16, R0 ;  /* 0x00000000001072ca */ /* 0x000fe400000e0000 */
        /* <DEDUP_REMOVED lines=11> */
[----:B------:R-:W-:Y:S01]  /*1c10*/  CS2R R116, SRZ ;  /* 0x0000000000747805 */ /* 0x000fe2000001ff00 */
[----:B------:R-:W-:Y:S01]  /*1c20*/  UISETP.GT.AND UP0, UPT, UR16, UR21, UPT ;  /* 0x000000151000728c */ /* 0x000fe2000bf04270 */
[----:B------:R-:W-:-:S02]  /*1c30*/  CS2R R114, SRZ ;  /* 0x0000000000727805 */ /* 0x000fc4000001ff00 */
[----:B------:R-:W-:Y:S02]  /*1c40*/  CS2R R112, SRZ ;  /* 0x0000000000707805 */ /* 0x000fe4000001ff00 */
[----:B------:R-:W-:Y:S02]  /*1c50*/  CS2R R110, SRZ ;  /* 0x00000000006e7805 */ /* 0x000fe4000001ff00 */
[----:B------:R-:W-:Y:S02]  /*1c60*/  CS2R R108, SRZ ;  /* 0x00000000006c7805 */ /* 0x000fe4000001ff00 */
[----:B------:R-:W-:Y:S02]  /*1c70*/  CS2R R106, SRZ ;  /* 0x00000000006a7805 */ /* 0x000fe4000001ff00 */
[----:B------:R-:W-:Y:S02]  /*1c80*/  PLOP3.LUT P1, PT, PT, PT, UP0, 0x80, 0x0 ;  /* 0x000000000000781c */ /* 0x000fe40003f2f008 */
        /* <DEDUP_REMOVED lines=42> */
[----:B------:R-:W0:Y:S01]  /*1f30*/  SHFL.IDX PT, R0, R224, RZ, 0x1f ;  /* 0x00001fffe0007589 */ /* 0x000e2200000e0000 */
[----:B------:R-:W-:-:S06]  /*1f40*/  UISETP.NE.AND UP0, UPT, UR49, 0x3, UPT ;  /* 0x000000033100788c */ /* 0x000fcc000bf05270 */
[----:B------:R-:W-:Y:S02]  /*1f50*/  PLOP3.LUT P0, PT, PT, PT, UP0, 0x80, 0x0 ;  /* 0x000000000000781c */ /* 0x000fe40003f0f008 */
[----:B0-----:R-:W-:-:S13]  /*1f60*/  R2UR UR4, R0 ;  /* 0x00000000000472ca */ /* 0x001fda00000e0000 */
[----:B------:R-:W-:-:S04]  /*1f70*/  ULEA.HI UR5, UR4, UR4, URZ, 0x1 ;  /* 0x0000000404057291 */ /* 0x000fc8000f8f083f */
[----:B------:R-:W-:-:S04]  /*1f80*/  ULOP3.LUT UR5, UR5, 0x1fffe, URZ, 0xc0, !UPT ;  /* 0x0001fffe05057892 */ /* 0x000fc8000f8ec03f */
[----:B------:R-:W-:-:S04]  /*1f90*/  UIADD3 UR5, UR4, -UR5, URZ ;  /* 0x8000000504057290 */ /* 0x000fc8000fffe03f */
[----:B------:R-:W-:-:S04]  /*1fa0*/  ULEA UR5, UR5, UR38, 0xf ;  /* 0x0000002605057291 */ /* 0x000fc8000f8e783f */
[----:B------:R-:W-:-:S04]  /*1fb0*/  UIADD3 UR5, UR5, 0x400, URZ ;  /* 0x0000040005057890 */ /* 0x000fc8000fffe03f */
[----:B------:R-:W-:-:S04]  /*1fc0*/  USHF.R.U32.HI UR5, URZ, 0x4, UR5 ;  /* 0x000000043f057899 */ /* 0x000fc80008011605 */
[----:B------:R-:W-:-:S04]  /*1fd0*/  ULOP3.LUT UR5, UR5, 0x3fff, URZ, 0xc0, !UPT ;  /* 0x00003fff05057892 */ /* 0x000fc8000f8ec03f */
[----:B------:R-:W-:Y:S01]  /*1fe0*/  ULOP3.LUT UR20, UR5, 0x2000000, URZ, 0xfc, !UPT ;  /* 0x0200000005147892 */ /* 0x000fe2000f8efc3f */
[----:B------:R-:W-:Y:S11]  /*1ff0*/  @!P0 BRA `(.L_x_388) ;  /* 0x0000000000048947 */ /* 0x000ff60003800000 */
[----:B------:R-:W-:Y:S01]  /*2000*/  BPT.TRAP 0x1 ;  /* 0x000000040000795c */ /* 0x000fe20000300000 */
.L_x_388:
[----:B------:R-:W-:Y:S01]  /*2010*/  ULEA UR17, UR37, UR38, 0x3 ;  /* 0x0000002625117291 */ /* 0x000fe2000f8e183f */
[----:B------:R-:W-:-:S05]  /*2020*/  IMAD.U32 R0, RZ, RZ, UR47 ;  /* 0x0000002fff007e24 */ /* 0x000fca000f8e00ff */
[----:B------:R-:W-:-:S04]  /*2030*/  SHF.L.U32 R0, R0, 0x1f, RZ ;  /* 0x0000001f00007819 */ /* 0x000fc800000006ff */
[----:B------:R-:W0:Y:S02]  /*2040*/  SYNCS.PHASECHK.TRANS64.TRYWAIT P0, [UR17+0x28c50], R0 ;  /* 0x028c5000ff0075a7 */ /* 0x000e240008000151 */
[----:B0-----:R-:W-:Y:S05]  /*2050*/  @!P0 BRA `(.L_x_389) ;  /* 0x00000114002c8947 */ /* 0x001fea0003800000 */
.L_x_571:
[----:B------:R-:W-:Y:S01]  /*2060*/  BAR.SYNC.DEFER_BLOCKING 0xe, 0x100 ;  /* 0x0384000000007b1d */ /* 0x000fe20000010000 */
[----:B------:R-:W-:Y:S01]  /*2070*/  UIADD3 UR4, UR38, 0x26800, URZ ;  /* 0x0002680026047890 */ /* 0x000fe2000fffe03f */
[----:B0-----:R-:W-:Y:S01]  /*2080*/  IMAD.U32 R0, RZ, RZ, UR17 ;  /* 0x00000011ff007e24 */ /* 0x001fe2000f8e00ff */
[----:B------:R-:W-:Y:S02]  /*2090*/  ULEA UR12, UR37, UR20, 0xc ;  /* 0x00000014250c7291 */ /* 0x000fe4000f8e603f */
[----:B------:R-:W-:Y:S01]  /*20a0*/  USHF.R.U32.HI UR4, URZ, 0x4, UR4 ;  /* 0x000000043f047899 */ /* 0x000fe20008011604 */
[----:B------:R-:W-:Y:S01]  /*20b0*/  UMOV UR7, 0x40000040 ;  /* 0x4000004000077882 */ /* 0x000fe20000000000 */
[----:B------:R-:W-:Y:S02]  /*20c0*/  UMOV UR5, 0x40000040 ;  /* 0x4000004000057882 */ /* 0x000fe40000000000 */
[----:B------:R-:W-:Y:S01]  /*20d0*/  ULOP3.LUT UR4, UR4, 0x3fff, URZ, 0xc0, !UPT ;  /* 0x00003fff04047892 */ /* 0x000fe2000f8ec03f */
[----:B------:R-:W0:Y:S01]  /*20e0*/  S2R R3, SR_TID.X ;  /* 0x0000000000037919 */ /* 0x000e220000002100 */
[----:B------:R-:W-:Y:S01]  /*20f0*/  UMOV UR6, UR12 ;  /* 0x0000000c00067c82 */ /* 0x000fe20008000000 */
[----:B------:R-:W-:-:S02]  /*2100*/  UIADD3 UR10, UR12, 0x100, URZ ;  /* 0x000001000c0a7890 */ /* 0x000fc4000fffe03f */
[----:B------:R-:W-:Y:S01]  /*2110*/  ULOP3.LUT UR13, UR4, 0x10000, URZ, 0xfc, !UPT ;  /* 0x00010000040d7892 */ /* 0x000fe2000f8efc3f */
[----:B------:R-:W-:Y:S01]  /*2120*/  UMOV UR11, 0x40000040 ;  /* 0x40000040000b7882 */ /* 0x000fe20000000000 */
[----:B------:R-:W-:Y:S02]  /*2130*/  UMOV UR9, 0x40000040 ;  /* 0x4000004000097882 */ /* 0x000fe40000000000 */
[----:B------:R-:W-:Y:S02]  /*2140*/  UIADD3 UR8, UR13, 0x4, URZ ;  /* 0x000000040d087890 */ /* 0x000fe4000fffe03f */
[----:B------:R-:W-:Y:S01]  /*2150*/  UIADD3 UR14, UR12, 0x180, URZ ;  /* 0x000001800c0e7890 */ /* 0x000fe2000fffe03f */
[----:B------:R-:W-:Y:S01]  /*2160*/  UMOV UR4, UR13 ;  /* 0x0000000d00047c82 */ /* 0x000fe20008000000 */
[----:B------:R-:W-:Y:S01]  /*2170*/  UMOV UR15, 0x40000040 ;  /* 0x40000040000f7882 */ /* 0x000fe20000000000 */
[----:B------:R-:W-:-:S06]  /*2180*/  WARPGROUP.ARRIVE ;  /* 0x00000000000079c5 */ /* 0x000fcc0000000000 */
[----:B------:R-:W-:Y:S01]  /*2190*/  HGMMA.64x256x16.F32.BF16 R24, gdesc[UR4].tnspB, RZ, !UPT, gsb0 ;  /* 0x43e00000041879f0 */ /* 0x000fe2000c0018ff */
[----:B------:R-:W-:Y:S02]  /*21a0*/  UIADD3 UR6, UR12, 0x80, URZ ;  /* 0x000000800c067890 */ /* 0x000fe4000fffe03f */
[----:B------:R-:W-:Y:S01]  /*21b0*/  UIADD3 UR4, UR13, 0x2, URZ ;  /* 0x000000020d047890 */ /* 0x000fe2000fffe03f */
[----:B------:R-:W-:Y:S01]  /*21c0*/  UMOV UR7, 0x40000040 ;  /* 0x4000004000077882 */ /* 0x000fe20000000000 */
[----:B------:R-:W-:Y:S01]  /*21d0*/  UMOV UR5, 0x40000040 ;  /* 0x4000004000057882 */ /* 0x000fe20000000000 */
[----:B------:R-:W-:-:S03]  /*21e0*/  UIADD3 UR12, UR13, 0x6, URZ ;  /* 0x000000060d0c7890 */ /* 0x000fc6000fffe03f */
[----:B------:R-:W-:Y:S01]  /*21f0*/  UMOV UR13, 0x40000040 ;  /* 0x40000040000d7882 */ /* 0x000fe20000000000 */
[----:B0-----:R-:W-:-:S04]  /*2200*/  LOP3.LUT R3, R3, 0x7f, RZ, 0xc0, !PT ;  /* 0x0000007f03037812 */ /* 0x001fc800078ec0ff */
[----:B------:R-:W-:-:S13]  /*2210*/  ISETP.NE.AND P0, PT, R3, RZ, PT ;  /* 0x000000ff0300720c */ /* 0x000fda0003f05270 */
[----:B------:R-:W-:-:S05]  /*2220*/  @!P0 VIADD R0, R0, 0x28c60 ;  /* 0x00028c6000008836 */ /* 0x000fca0000000000 */
[----:B------:R-:W-:Y:S01]  /*2230*/  @!P0 PRMT R0, RZ, 0x654, R0 ;  /* 0x00000654ff008816 */ /* 0x000fe20000000000 */
[----:B------:R-:W-:Y:S02]  /*2240*/  WARPGROUP.DEPBAR.LE gsb0, 0x0 ;  /* 0x00008000000079c5 */ /* 0x000fe40000010000 */
[----:B------:R-:W-:-:S06]  /*2250*/  WARPGROUP.ARRIVE ;  /* 0x00000000000079c5 */ /* 0x000fcc0000000000 */
[----:B------:R-:W-:Y:S01]  /*2260*/  HGMMA.64x256x16.F32.BF16 R24, gdesc[UR4].tnspB, R24, gsb0 ;  /* 0x43e00000041879f0 */ /* 0x000fe20008001818 */
[----:B------:R-:W-:-:S04]  /*2270*/  UIADD3 UR6, UR16, -0x2, URZ ;  /* 0xfffffffe10067890 */ /* 0x000fc8000fffe03f */
[----:B------:R-:W-:Y:S01]  /*2280*/  UISETP.GE.AND UP0, UPT, UR6, UR21, UPT ;  /* 0x000000150600728c */ /* 0x000fe2000bf06270 */
[----:B------:R-:W-:Y:S02]  /*2290*/  WARPGROUP.DEPBAR.LE gsb0, 0x0 ;  /* 0x00008000000079c5 */ /* 0x000fe40000010000 */
[----:B------:R-:W-:-:S15]  /*22a0*/  WARPGROUP.ARRIVE ;  /* 0x00000000000079c5 */ /* 0x000fde0000000000 */
[----:B------:R-:W-:-:S05]  /*22b0*/  NOP ;  /* 0x0000000000007918 */ /* 0x000fca0000000000 */
        /* <DEDUP_REMOVED lines=8> */
[----:B------:R-:W-:-:S13]  /*2340*/  PLOP3.LUT P0, PT, PT, PT, UP0, 0x80, 0x0 ;  /* 0x000000000000781c */ /* 0x000fda0003f0f008 */
[----:B0-----:R-:W-:Y:S05]  /*2350*/  @!P0 BRA `(.L_x_390) ;  /* 0x0000000c00088947 */ /* 0x001fea0003800000 */
[----:B------:R-:W-:-:S05]  /*2360*/  UMOV UR22, UR6 ;  /* 0x0000000600167c82 */ /* 0x000fca0008000000 */
.L_x_395:
[----:B------:R-:W-:Y:S01]  /*2370*/  BAR.SYNC.DEFER_BLOCKING 0xe, 0x100 ;  /* 0x0384000000007b1d */ /* 0x000fe20000010000 */
[----:B------:R-:W-:Y:S01]  /*2380*/  IMAD.U32 R3, RZ, RZ, UR37 ;  /* 0x00000025ff037e24 */ /* 0x000fe2000f8e00ff */
[----:B------:R-:W-:Y:S02]  /*2390*/  UISETP.NE.AND UP2, UPT, UR49, 0x3, UPT ;  /* 0x000000033100788c */ /* 0x000fe4000bf45270 */
[----:B------:R-:W-:Y:S01]  /*23a0*/  UIADD3 UR37, UR37, 0x1, URZ ;  /* 0x0000000125257890 */ /* 0x000fe2000fffe03f */
[----:B------:R-:W-:Y:S01]  /*23b0*/  IMAD R0, R3, 0x40, R16 ;  /* 0x0000004003007824 */ /* 0x000fe200078e0210 */
[----:B------:R-:W-:Y:S01]  /*23c0*/  UMOV UR6, UR22 ;  /* 0x0000001600067c82 */ /* 0x000fe20008000000 */
[----:B------:R-:W-:Y:S01]  /*23d0*/  UIADD3 UR22, UR22, -0x1, URZ ;  /* 0xffffffff16167890 */ /* 0x000fe2000fffe03f */
[----:B------:R-:W-:Y:S01]  /*23e0*/  PLOP3.LUT P1, PT, PT, PT, UP2, 0x80, 0x0 ;  /* 0x000000000000781c */ /* 0x000fe20003f2f028 */
[----:B------:R-:W-:Y:S01]  /*23f0*/  UISETP.NE.AND UP0, UPT, UR37, 0x2, UPT ;  /* 0x000000022500788c */ /* 0x000fe2000bf05270 */
[----:B------:R-:W-:Y:S01]  /*2400*/  LEA R0, R0, UR38, 0x2 ;  /* 0x0000002600007c11 */ /* 0x000fe2000f8e10ff */
[----:B------:R-:W-:-:S02]  /*2410*/  UISETP.GT.AND UP1, UPT, UR6, UR21, UPT ;  /* 0x000000150600728c */ /* 0x000fc4000bf24270 */
[----:B------:R-:W-:Y:S02]  /*2420*/  USEL UR6, URZ, 0x1, UP0 ;  /* 0x000000013f067887 */ /* 0x000fe40008000000 */
[----:B------:R-:W-:Y:S02]  /*2430*/  USEL UR37, UR37, URZ, UP0 ;  /* 0x0000003f25257287 */ /* 0x000fe40008000000 */
[----:B------:R-:W-:Y:S01]  /*2440*/  ULOP3.LUT UR47, UR47, UR6, URZ, 0x3c, !UPT ;  /* 0x000000062f2f7292 */ /* 0x000fe2000f8e3c3f */
        /* <DEDUP_REMOVED lines=132> */
.L_x_391:
[----:B------:R-:W-:Y:S01]  /*2c90*/  ULEA UR6, UR37, UR38, 0x3 ;  /* 0x0000002625067291 */ /* 0x000fe2000f8e183f */
[----:B------:R-:W-:-:S05]  /*2ca0*/  IMAD.U32 R0, RZ, RZ, UR47 ;  /* 0x0000002fff007e24 */ /* 0x000fca000f8e00ff */
[----:B------:R-:W-:-:S04]  /*2cb0*/  SHF.L.U32 R0, R0, 0x1f, RZ ;  /* 0x0000001f00007819 */ /* 0x000fc800000006ff */
[----:B------:R0:W1:Y:S01]  /*2cc0*/  SYNCS.PHASECHK.TRANS64.TRYWAIT P0, [UR6+0x28c50], R0 ;  /* 0x028c5000ff0075a7 */ /* 0x0000620008000146 */
[----:B------:R-:W-:Y:S05]  /*2cd0*/  @!P1 BRA `(.L_x_392) ;  /* 0x0000000000049947 */ /* 0x000fea0003800000 */
[----:B------:R-:W-:Y:S01]  /*2ce0*/  BPT.TRAP 0x1 ;  /* 0x000000040000795c */ /* 0x000fe20000300000 */
.L_x_392:
[----:B-1----:R-:W-:Y:S05]  /*2cf0*/  @P0 BRA `(.L_x_393) ;  /* 0x0000000000080947 */ /* 0x002fea0003800000 */
[----:B------:R-:W1:Y:S02]  /*2d00*/  SYNCS.PHASECHK.TRANS64.TRYWAIT P0, [UR6+0x28c50], R0 ;  /* 0x028c5000ff0075a7 */ /* 0x000e640008000146 */
[----:B-1----:R-:W-:Y:S05]  /*2d10*/  @!P0 BRA `(.L_x_394) ;  /* 0x0000010800148947 */ /* 0x002fea0003800000 */
.L_x_393:
[----:B------:R-:W-:Y:S01]  /*2d20*/  UIADD3 UR6, UR38, 0x26800, URZ ;  /* 0x0002680026067890 */ /* 0x000fe2000fffe03f */
[----:B------:R-:W-:Y:S01]  /*2d30*/  WARPGROUP.ARRIVE ;  /* 0x00000000000079c5 */ /* 0x000fe20000000000 */
[----:B------:R-:W-:-:S05]  /*2d40*/  ULEA UR18, UR37, UR20, 0xc ;  /* 0x0000001425127291 */ /* 0x000fca000f8e603f */
[----:B-1----:R-:W1:Y:S01]  /*2d50*/  S2R R3, SR_TID.X ;  /* 0x0000000000037919 */ /* 0x002e620000002100 */
[----:B------:R-:W-:Y:S01]  /*2d60*/  USHF.R.U32.HI UR6, URZ, 0x4, UR6 ;  /* 0x000000043f067899 */ /* 0x000fe20008011606 */
[----:B0-----:R-:W-:Y:S01]  /*2d70*/  IMAD.U32 R0, RZ, RZ, UR37 ;  /* 0x00000025ff007e24 */ /* 0x001fe2000f8e00ff */
[----:B------:R-:W-:Y:S01]  /*2d80*/  UMOV UR19, 0x40000040 ;  /* 0x4000004000137882 */ /* 0x000fe20000000000 */
[----:B------:R-:W-:Y:S01]  /*2d90*/  UMOV UR17, 0x40000040 ;  /* 0x4000004000117882 */ /* 0x000fe20000000000 */
[----:B------:R-:W-:Y:S01]  /*2da0*/  ULOP3.LUT UR6, UR6, 0x3fff, URZ, 0xc0, !UPT ;  /* 0x00003fff06067892 */ /* 0x000fe2000f8ec03f */
[----:B------:R-:W-:Y:S01]  /*2db0*/  UMOV UR7, 0x40000040 ;  /* 0x4000004000077882 */ /* 0x000fe20000000000 */
[----:B------:R-:W-:Y:S02]  /*2dc0*/  UIADD3 UR10, UR18, 0x100, URZ ;  /* 0x00000100120a7890 */ /* 0x000fe4000fffe03f */
[----:B------:R-:W-:Y:S02]  /*2dd0*/  ULOP3.LUT UR16, UR6, 0x10000, URZ, 0xfc, !UPT ;  /* 0x0001000006107892 */ /* 0x000fe4000f8efc3f */
[----:B------:R-:W-:Y:S01]  /*2de0*/  UIADD3 UR6, UR18, 0x80, URZ ;  /* 0x0000008012067890 */ /* 0x000fe2000fffe03f */
[----:B------:R-:W-:Y:S01]  /*2df0*/  UMOV UR11, 0x40000040 ;  /* 0x40000040000b7882 */ /* 0x000fe20000000000 */
[----:B------:R-:W-:Y:S01]  /*2e00*/  UIADD3 UR14, UR18, 0x180, URZ ;  /* 0x00000180120e7890 */ /* 0x000fe2000fffe03f */
[----:B------:R-:W-:-:S04]  /*2e10*/  UMOV UR15, 0x40000040 ;  /* 0x40000040000f7882 */ /* 0x000fc80000000000 */
[----:B------:R-:W-:Y:S01]  /*2e20*/  HGMMA.64x256x16.F32.BF16 R24, gdesc[UR16].tnspB, R24, gsb0 ;  /* 0x43e00000101879f0 */ /* 0x000fe20008001818 */
[----:B-1----:R-:W-:-:S04]  /*2e30*/  LOP3.LUT R3, R3, 0x7f, RZ, 0xc0, !PT ;  /* 0x0000007f03037812 */ /* 0x002fc800078ec0ff */
[----:B------:R-:W-:-:S13]  /*2e40*/  ISETP.NE.AND P0, PT, R3, RZ, PT ;  /* 0x000000ff0300720c */ /* 0x000fda0003f05270 */
[----:B------:R-:W-:-:S05]  /*2e50*/  @!P0 LEA R0, R0, UR38, 0x3 ;  /* 0x0000002600008c11 */ /* 0x000fca000f8e18ff */
        /* <DEDUP_REMOVED lines=17> */
[----:B0-----:R-:W-:Y:S05]  /*2f70*/  @P0 BRA `(.L_x_395) ;  /* 0xfffffff000fc0947 */ /* 0x001fea000383ffff */
.L_x_390:
[----:B------:R-:W-:Y:S01]  /*2f80*/  BAR.SYNC.DEFER_BLOCKING 0xe, 0x100 ;  /* 0x0384000000007b1d */ /* 0x000fe20000010000 */
[----:B------:R-:W-:Y:S01]  /*2f90*/  IMAD.U32 R3, RZ, RZ, UR37 ;  /* 0x00000025ff037e24 */ /* 0x000fe2000f8e00ff */
[----:B------:R-:W-:Y:S01]  /*2fa0*/  UIADD3 UR37, UR37, 0x1, URZ ;  /* 0x0000000125257890 */ /* 0x000fe2000fffe03f */
[----:B------:R-:W-:Y:S02]  /*2fb0*/  PLOP3.LUT P0, PT, PT, PT, PT, 0x8, 0x0 ;  /* 0x000000000000781c */ /* 0x000fe40003f0e170 */
[----:B------:R-:W-:Y:S01]  /*2fc0*/  CS2R R12, SRZ ;  /* 0x00000000000c7805 */ /* 0x000fe2000001ff00 */
[----:B------:R-:W-:Y:S01]  /*2fd0*/  IMAD R0, R3, 0x40, R16 ;  /* 0x0000004003007824 */ /* 0x000fe200078e0210 */
[----:B------:R-:W-:-:S04]  /*2fe0*/  UISETP.NE.AND UP0, UPT, UR37, 0x2, UPT ;  /* 0x000000022500788c */ /* 0x000fc8000bf05270 */
[----:B------:R-:W-:Y:S01]  /*2ff0*/  LEA R4, R0, UR38, 0x2 ;  /* 0x0000002600047c11 */ /* 0x000fe2000f8e10ff */
        /* <DEDUP_REMOVED lines=135> */
.L_x_385:
        /* <DEDUP_REMOVED lines=37> */
.L_x_396:
        /* <DEDUP_REMOVED lines=74> */
[----:B------:R-:W0:Y:S02]  /*3f60*/  SHFL.IDX PT, R0, R224, RZ, 0x1f ;  /* 0x00001fffe0007589 */ /* 0x000e2400000e0000 */
[----:B0-----:R-:W-:-:S13]  /*3f70*/  R2UR UR4, R0 ;  /* 0x00000000000472ca */ /* 0x001fda00000e0000 */
        /* <DEDUP_REMOVED lines=27> */
.L_x_397:
[----:B------:R-:W-:Y:S01]  /*4130*/  ULEA.HI UR4, UR48, UR48, URZ, 0x1 ;  /* 0x0000003030047291 */ /* 0x000fe2000f8f083f */
[----:B------:R-:W-:-:S03]  /*4140*/  IMAD.U32 R3, RZ, RZ, UR49 ;  /* 0x00000031ff037e24 */ /* 0x000fc6000f8e00ff */
[----:B------:R-:W-:Y:S02]  /*4150*/  ULOP3.LUT UR4, UR4, 0xfffffffe, URZ, 0xc0, !UPT ;  /* 0xfffffffe04047892 */ /* 0x000fe4000f8ec03f */
[----:B------:R-:W-:Y:S02]  /*4160*/  ISETP.NE.AND P0, PT, R3, 0x3, PT ;  /* 0x000000030300780c */ /* 0x000fe40003f05270 */
[----:B------:R-:W-:-:S06]  /*4170*/  UIADD3 UR4, UR48, -UR4, URZ ;  /* 0x8000000430047290 */ /* 0x000fcc000fffe03f */
[----:B------:R-:W-:-:S05]  /*4180*/  IMAD.U32 R0, RZ, RZ, UR4 ;  /* 0x00000004ff007e24 */ /* 0x000fca000f8e00ff */
[----:B------:R-:W-:-:S04]  /*4190*/  SHF.L.U32 R0, R0, 0x1f, RZ ;  /* 0x0000001f00007819 */ /* 0x000fc800000006ff */
[----:B------:R-:W0:Y:S02]  /*41a0*/  SYNCS.PHASECHK.TRANS64.TRYWAIT P1, [UR38+0x28c00], R0 ;  /* 0x028c0000ff0075a7 */ /* 0x000e240008020166 */
[----:B0-----:R-:W-:Y:S05]  /*41b0*/  @!P1 BRA `(.L_x_398) ;  /* 0x000000f400049947 */ /* 0x001fea0003800000 */
.L_x_572:
[----:B------:R-:W-:Y:S05]  /*41c0*/  @!P0 BRA `(.L_x_399) ;  /* 0x0000000000048947 */ /* 0x000fea0003800000 */
[----:B------:R-:W-:Y:S01]  /*41d0*/  BPT.TRAP 0x1 ;  /* 0x000000040000795c */ /* 0x000fe20000300000 */
.L_x_399:
[----:B------:R-:W-:Y:S02]  /*41e0*/  IMAD.U32 R7, RZ, RZ, UR37 ;  /* 0x00000025ff077e24 */ /* 0x000fe4000f8e00ff */
[----:B------:R-:W-:-:S03]  /*41f0*/  IMAD.U32 R8, RZ, RZ, UR47 ;  /* 0x0000002fff087e24 */ /* 0x000fc6000f8e00ff */
[----:B------:R-:W-:Y:S02]  /*4200*/  LEA R7, R7, UR38, 0x3 ;  /* 0x0000002607077c11 */ /* 0x000fe4000f8e18ff */
[----:B------:R-:W-:-:S04]  /*4210*/  SHF.L.U32 R8, R8, 0x1f, RZ ;  /* 0x0000001f08087819 */ /* 0x000fc800000006ff */
[----:B------:R1:W2:Y:S01]  /*4220*/  SYNCS.PHASECHK.TRANS64.TRYWAIT P1, [R7+URZ+0x28c30], R8 ;  /* 0x028c3008070075a7 */ /* 0x0002a2000802017f */
[----:B------:R-:W-:Y:S05]  /*4230*/  @!P0 BRA `(.L_x_400) ;  /* 0x0000000000048947 */ /* 0x000fea0003800000 */
[----:B------:R-:W-:Y:S01]  /*4240*/  BPT.TRAP 0x1 ;  /* 0x000000040000795c */ /* 0x000fe20000300000 */
.L_x_400:
[----:B--2---:R-:W-:Y:S05]  /*4250*/  @P1 BRA `(.L_x_401) ;  /* 0x0000000000081947 */ /* 0x004fea0003800000 */
[----:B------:R-:W2:Y:S02]  /*4260*/  SYNCS.PHASECHK.TRANS64.TRYWAIT P1, [R7+URZ+0x28c30], R8 ;  /* 0x028c3008070075a7 */ /* 0x000ea4000802017f */
[----:B--2---:R-:W-:Y:S05]  /*4270*/  @!P1 BRA `(.L_x_402) ;  /* 0x000000f000ec9947 */ /* 0x004fea0003800000 */
.L_x_401:
[----:B0-----:R-:W0:Y:S01]  /*4280*/  S2R R0, SR_TID.X ;  /* 0x0000000000007919 */ /* 0x001e220000002100 */
[----:B------:R-:W-:-:S04]  /*4290*/  UIADD3 UR4, UR38, 0x22400, URZ ;  /* 0x0002240026047890 */ /* 0x000fc8000fffe03f */
[----:B------:R-:W-:-:S04]  /*42a0*/  USHF.R.U32.HI UR4, URZ, 0x4, UR4 ;  /* 0x000000043f047899 */ /* 0x000fc80008011604 */
[----:B------:R-:W-:-:S06]  /*42b0*/  ULOP3.LUT UR4, UR4, 0x3fff, URZ, 0xc0, !UPT ;  /* 0x00003fff04047892 */ /* 0x000fcc000f8ec03f */
[----:B------:R-:W-:Y:S01]  /*42c0*/  IMAD.U32 R3, RZ, RZ, UR4 ;  /* 0x00000004ff037e24 */ /* 0x000fe2000f8e00ff */
[----:B------:R-:W-:Y:S05]  /*42d0*/  WARPSYNC.ALL ;  /* 0x0000000000007948 */ /* 0x000fea0003800000 */
[----:B------:R-:W-:Y:S02]  /*42e0*/  LOP3.LUT R3, R3, 0x10000, RZ, 0xfc, !PT ;  /* 0x0001000003037812 */ /* 0x000fe400078efcff */
[----:B0-----:R-:W-:-:S04]  /*42f0*/  LOP3.LUT R0, R0, 0x7f, RZ, 0xc0, !PT ;  /* 0x0000007f00007812 */ /* 0x001fc800078ec0ff */
[----:B------:R-:W-:Y:S02]  /*4300*/  ISETP.NE.AND P1, PT, R0, RZ, PT ;  /* 0x000000ff0000720c */ /* 0x000fe40003f25270 */
[----:B------:R-:W-:Y:S01]  /*4310*/  R2UR UR12, R3 ;  /* 0x00000000030c72ca */ /* 0x000fe200000e0000 */
[----:B------:R-:W-:Y:S01]  /*4320*/  UIADD3 UR4, UR38, 0x20400, URZ ;  /* 0x0002040026047890 */ /* 0x000fe2000fffe03f */
[----:B------:R-:W-:Y:S01]  /*4330*/  WARPGROUP.ARRIVE ;  /* 0x00000000000079c5 */ /* 0x000fe20000000000 */
[----:B------:R-:W-:Y:S01]  /*4340*/  UMOV UR7, 0x40000040 ;  /* 0x4000004000077882 */ /* 0x000fe20000000000 */
[----:B------:R-:W-:Y:S01]  /*4350*/  UMOV UR5, 0x40000040 ;  /* 0x4000004000057882 */ /* 0x000fe20000000000 */
[----:B------:R-:W-:Y:S01]  /*4360*/  USHF.R.U32.HI UR4, URZ, 0x4, UR4 ;  /* 0x000000043f047899 */ /* 0x000fe20008011604 */
[----:B------:R-:W-:Y:S01]  /*4370*/  UMOV UR11, 0x40000040 ;  /* 0x40000040000b7882 */ /* 0x000fe20000000000 */
[----:B------:R-:W-:Y:S02]  /*4380*/  UMOV UR9, 0x40000040 ;  /* 0x4000004000097882 */ /* 0x000fe40000000000 */
[----:B------:R-:W-:Y:S01]  /*4390*/  ULOP3.LUT UR4, UR4, 0x3fff, URZ, 0xc0, !UPT ;  /* 0x00003fff04047892 */ /* 0x000fe2000f8ec03f */
[----:B------:R-:W-:Y:S01]  /*43a0*/  UMOV UR15, 0x40000040 ;  /* 0x40000040000f7882 */ /* 0x000fe20000000000 */
[----:B------:R-:W-:-:S02]  /*43b0*/  UIMAD UR53, UR52, -0x40, UR53 ;  /* 0xffffffc0343578a4 */ /* 0x000fc4000f8e0235 */
[----:B------:R-:W-:Y:S02]  /*43c0*/  ULEA UR12, UR37, UR12, 0x9 ;  /* 0x0000000c250c7291 */ /* 0x000fe4000f8e483f */
[----:B------:R-:W-:Y:S02]  /*43d0*/  ULOP3.LUT UR13, UR4, 0x10000, URZ, 0xfc, !UPT ;  /* 0x00010000040d7892 */ /* 0x000fe4000f8efc3f */
[----:B------:R-:W-:Y:S01]  /*43e0*/  UIADD3 UR10, UR12, 0x4, URZ ;  /* 0x000000040c0a7890 */ /* 0x000fe2000fffe03f */
[----:B------:R-:W-:Y:S01]  /*43f0*/  IMAD.U32 R0, RZ, RZ, UR53 ;  /* 0x00000035ff007e24 */ /* 0x000fe2000f8e00ff */
[----:B------:R-:W-:Y:S01]  /*4400*/  UIADD3 UR8, UR13, 0x4, URZ ;  /* 0x000000040d087890 */ /* 0x000fe2000fffe03f */
[----:B------:R-:W-:Y:S02]  /*4410*/  UMOV UR6, UR12 ;  /* 0x0000000c00067c82 */ /* 0x000fe40008000000 */
[----:B------:R-:W-:Y:S01]  /*4420*/  UMOV UR4, UR13 ;  /* 0x0000000d00047c82 */ /* 0x000fe20008000000 */
[----:B------:R-:W-:Y:S01]  /*4430*/  UIADD3 UR14, UR12, 0x6, URZ ;  /* 0x000000060c0e7890 */ /* 0x000fe2000fffe03f */
[----:B------:R-:W-:Y:S01]  /*4440*/  HGMMA.64x64x16.F32.BF16 R24, gdesc[UR4], RZ, !UPT, gsb0 ;  /* 0x00e00000041879f0 */ /* 0x000fe2000c0018ff */
[----:B------:R-:W-:Y:S01]  /*4450*/  UIADD3 UR6, UR12, 0x2, URZ ;  /* 0x000000020c067890 */ /* 0x000fe2000fffe03f */
[----:B------:R-:W-:Y:S01]  /*4460*/  IADD3 R0, -R227, 0x40, R0 ;  /* 0x00000040e3007810 */ /* 0x000fe20007ffe100 */
[----:B------:R-:W-:Y:S01]  /*4470*/  UIADD3 UR4, UR13, 0x2, URZ ;  /* 0x000000020d047890 */ /* 0x000fe2000fffe03f */
[----:B------:R-:W-:Y:S01]  /*4480*/  UMOV UR7, 0x40000040 ;  /* 0x4000004000077882 */ /* 0x000fe20000000000 */
[----:B------:R-:W-:Y:S01]  /*4490*/  UMOV UR5, 0x40000040 ;  /* 0x4000004000057882 */ /* 0x000fe20000000000 */
[----:B------:R-:W-:Y:S01]  /*44a0*/  UIADD3 UR12, UR13, 0x6, URZ ;  /* 0x000000060d0c7890 */ /* 0x000fe2000fffe03f */
[C---:B------:R-:W-:Y:S01]  /*44b0*/  ISETP.GT.AND P6, PT, R0.reuse, RZ, PT ;  /* 0x000000ff0000720c */ /* 0x040fe20003fc4270 */
[----:B------:R-:W-:Y:S01]  /*44c0*/  ULDC UR21, c[0x0][0x988] ;  /* 0x0002620000157ab9 */ /* 0x000fe20000000800 */
[----:B------:R-:W-:Y:S01]  /*44d0*/  UMOV UR13, 0x40000040 ;  /* 0x40000040000d7882 */ /* 0x000fe20000000000 */
[----:B------:R-:W-:-:S02]  /*44e0*/  ISETP.GT.AND P2, PT, R0, 0x1, PT ;  /* 0x000000010000780c */ /* 0x000fc40003f44270 */
[C---:B------:R-:W-:Y:S02]  /*44f0*/  ISETP.GT.AND P3, PT, R0.reuse, 0x8, PT ;  /* 0x000000080000780c */ /* 0x040fe40003f64270 */
[C---:B------:R-:W-:Y:S02]  /*4500*/  ISETP.GT.AND P4, PT, R0.reuse, 0x9, PT ;  /* 0x000000090000780c */ /* 0x040fe40003f84270 */
[----:B------:R-:W-:Y:S01]  /*4510*/  ISETP.GT.AND P5, PT, R0, 0x10, PT ;  /* 0x000000100000780c */ /* 0x000fe20003fa4270 */
        /* <DEDUP_REMOVED lines=64> */
[----:B------:R-:W-:Y:S02]  /*4920*/  FSEL R50, R50, -INF , P3 ;  /* 0xff80000032327808 */ /* 0x000fe40001800000 */
[----:B------:R-:W-:Y:S01]  /*4930*/  FSEL R51, R51, -INF , P4 ;  /* 0xff80000033337808 */ /* 0x000fe20002000000 */
[----:B------:R-:W0:Y:S01]  /*4940*/  SHFL.BFLY PT, R5, R6, 0x2, 0x1f ;  /* 0x0c401f0006057f89 */ /* 0x000e2200000e0000 */
[----:B------:R-:W-:Y:S02]  /*4950*/  FSEL R54, R54, -INF , P5 ;  /* 0xff80000036367808 */ /* 0x000fe40002800000 */
[----:B------:R-:W-:-:S02]  /*4960*/  FSEL R55, R55, -INF , P6 ;  /* 0xff80000037377808 */ /* 0x000fc40003000000 */
[----:B0-----:R-:W-:Y:S02]  /*4970*/  FMNMX.FTZ R9, R6, R5, !PT ;  /* 0x0000000506097209 */ /* 0x001fe40007810000 */
        /* <DEDUP_REMOVED lines=22> */
[----:B------:R-:W-:Y:S01]  /*4ae0*/  MUFU.EX2 R24, R24 ;  /* 0x0000001800187308 */ /* 0x000fe20000000800 */
[--C-:B------:R-:W-:Y:S01]  /*4af0*/  FFMA.FTZ R32, R32, UR21, -R6.reuse ;  /* 0x0000001520207c23 */ /* 0x100fe20008010806 */
[--C-:B------:R-:W-:Y:S01]  /*4b00*/  FFMA.FTZ R33, R33, UR21, -R6.reuse ;  /* 0x0000001521217c23 */ /* 0x100fe20008010806 */
[----:B------:R-:W-:Y:S01]  /*4b10*/  FMNMX.FTZ R0, R54, R5, !PT ;  /* 0x0000000536007209 */ /* 0x000fe20007810000 */
[--C-:B------:R-:W-:Y:S01]  /*4b20*/  FFMA.FTZ R36, R36, UR21, -R6.reuse ;  /* 0x0000001524247c23 */ /* 0x100fe20008010806 */
[--C-:B------:R-:W-:Y:S01]  /*4b30*/  FFMA.FTZ R37, R37, UR21, -R6.reuse ;  /* 0x0000001525257c23 */ /* 0x100fe20008010806 */
[--C-:B------:R-:W-:Y:S01]  /*4b40*/  FFMA.FTZ R40, R40, UR21, -R6.reuse ;  /* 0x0000001528287c23 */ /* 0x100fe20008010806 */
[----:B------:R-:W-:Y:S01]  /*4b50*/  FMNMX.FTZ R0, R55, R0, !PT ;  /* 0x0000000037007209 */ /* 0x000fe20007810000 */
[----:B------:R-:W0:Y:S01]  /*4b60*/  MUFU.EX2 R25, R25 ;  /* 0x0000001900197308 */ /* 0x000e220000000800 */
[--C-:B------:R-:W-:Y:S01]  /*4b70*/  FFMA.FTZ R41, R41, UR21, -R6.reuse ;  /* 0x0000001529297c23 */ /* 0x100fe20008010806 */
[--C-:B------:R-:W-:Y:S01]  /*4b80*/  FFMA.FTZ R44, R44, UR21, -R6.reuse ;  /* 0x000000152c2c7c23 */ /* 0x100fe20008010806 */
[--C-:B------:R-:W-:Y:S01]  /*4b90*/  FFMA.FTZ R45, R45, UR21, -R6.reuse ;  /* 0x000000152d2d7c23 */ /* 0x100fe20008010806 */
[----:B------:R-:W3:Y:S01]  /*4ba0*/  SHFL.BFLY PT, R5, R0, 0x2, 0x1f ;  /* 0x0c401f0000057f89 */ /* 0x000ee200000e0000 */
[--C-:B------:R-:W-:Y:S01]  /*4bb0*/  FFMA.FTZ R48, R48, UR21, -R6.reuse ;  /* 0x0000001530307c23 */ /* 0x100fe20008010806 */
[--C-:B------:R-:W-:Y:S01]  /*4bc0*/  FFMA.FTZ R49, R49, UR21, -R6.reuse ;  /* 0x0000001531317c23 */ /* 0x100fe20008010806 */
[--C-:B------:R-:W-:Y:S01]  /*4bd0*/  FFMA.FTZ R52, R52, UR21, -R6.reuse ;  /* 0x0000001534347c23 */ /* 0x100fe20008010806 */
[----:B------:R-:W-:Y:S01]  /*4be0*/  MUFU.EX2 R28, R28 ;  /* 0x0000001c001c7308 */ /* 0x000fe20000000800 */
[----:B------:R-:W-:-:S07]  /*4bf0*/  FFMA.FTZ R6, R53, UR21, -R6 ;  /* 0x0000001535067c23 */ /* 0x000fce0008010806 */
[----:B------:R-:W4:Y:S01]  /*4c00*/  MUFU.EX2 R29, R29 ;  /* 0x0000001d001d7308 */ /* 0x000f220000000800 */
[----:B0-----:R-:W-:-:S07]  /*4c10*/  F2FP.BF16.F32.PACK_AB R152, R25, R24 ;  /* 0x000000181998723e */ /* 0x001fce00000010ff */
[----:B------:R-:W-:Y:S01]  /*4c20*/  MUFU.EX2 R32, R32 ;  /* 0x0000002000207308 */ /* 0x000fe20000000800 */
[----:B---3--:R-:W-:-:S07]  /*4c30*/  FMNMX.FTZ R5, R0, R5, !PT ;  /* 0x0000000500057209 */ /* 0x008fce0007810000 */
[----:B------:R-:W-:Y:S01]  /*4c40*/  MUFU.EX2 R9, R6 ;  /* 0x0000000600097308 */ /* 0x000fe20000000800 */
[----:B------:R-:W0:Y:S01]  /*4c50*/  SHFL.BFLY PT, R0, R5, 0x1, 0x1f ;  /* 0x0c201f0005007f89 */ /* 0x000e2200000e0000 */
[----:B----4-:R-:W-:-:S06]  /*4c60*/  F2FP.BF16.F32.PACK_AB R154, R29, R28 ;  /* 0x0000001c1d9a723e */ /* 0x010fcc00000010ff */
[----:B------:R-:W3:Y:S08]  /*4c70*/  MUFU.EX2 R33, R33 ;  /* 0x0000002100217308 */ /* 0x000ef00000000800 */
[----:B------:R-:W-:Y:S08]  /*4c80*/  MUFU.EX2 R36, R36 ;  /* 0x0000002400247308 */ /* 0x000ff00000000800 */
[----:B------:R-:W4:Y:S01]  /*4c90*/  MUFU.EX2 R37, R37 ;  /* 0x0000002500257308 */ /* 0x000f220000000800 */
[----:B0-----:R-:W-:-:S02]  /*4ca0*/  FMNMX.FTZ R0, R5, R0, !PT ;  /* 0x0000000005007209 */ /* 0x001fc40007810000 */
[----:B---3--:R-:W-:Y:S02]  /*4cb0*/  F2FP.BF16.F32.PACK_AB R156, R33, R32 ;  /* 0x00000020219c723e */ /* 0x008fe400000010ff */
[C---:B------:R-:W-:Y:S01]  /*4cc0*/  FSETP.NEU.FTZ.AND P2, PT, R0.reuse, -INF , PT ;  /* 0xff8000000000780b */ /* 0x040fe20003f5d000 */
[----:B------:R-:W-:Y:S02]  /*4cd0*/  FMUL.FTZ R5, R0, UR21 ;  /* 0x0000001500057c20 */ /* 0x000fe40008410000 */
[----:B------:R-:W-:Y:S03]  /*4ce0*/  MUFU.EX2 R40, R40 ;  /* 0x0000002800287308 */ /* 0x000fe60000000800 */
[----:B------:R-:W-:Y:S01]  /*4cf0*/  FSEL R10, R5, RZ, P2 ;  /* 0x000000ff050a7208 */ /* 0x000fe20001000000 */
[----:B------:R-:W-:-:S04]  /*4d00*/  FADD.FTZ R5, R24, R25 ;  /* 0x0000001918057221 */ /* 0x000fc80000010000 */
[--C-:B------:R-:W-:Y:S01]  /*4d10*/  FFMA.FTZ R26, R26, UR21, -R10.reuse ;  /* 0x000000151a1a7c23 */ /* 0x100fe2000801080a */
[--C-:B------:R-:W-:Y:S01]  /*4d20*/  FFMA.FTZ R27, R27, UR21, -R10.reuse ;  /* 0x000000151b1b7c23 */ /* 0x100fe2000801080a */
[--C-:B------:R-:W-:Y:S01]  /*4d30*/  FFMA.FTZ R30, R30, UR21, -R10.reuse ;  /* 0x000000151e1e7c23 */ /* 0x100fe2000801080a */
[--C-:B------:R-:W-:Y:S01]  /*4d40*/  FFMA.FTZ R31, R31, UR21, -R10.reuse ;  /* 0x000000151f1f7c23 */ /* 0x100fe2000801080a */
[--C-:B------:R-:W-:Y:S01]  /*4d50*/  FFMA.FTZ R34, R34, UR21, -R10.reuse ;  /* 0x0000001522227c23 */ /* 0x100fe2000801080a */
[--C-:B------:R-:W-:Y:S01]  /*4d60*/  FFMA.FTZ R35, R35, UR21, -R10.reuse ;  /* 0x0000001523237c23 */ /* 0x100fe2000801080a */
[----:B------:R-:W-:Y:S01]  /*4d70*/  MUFU.EX2 R26, R26 ;  /* 0x0000001a001a7308 */ /* 0x000fe20000000800 */
[--C-:B------:R-:W-:Y:S01]  /*4d80*/  FFMA.FTZ R38, R38, UR21, -R10.reuse ;  /* 0x0000001526267c23 */ /* 0x100fe2000801080a */
[----:B------:R-:W-:Y:S01]  /*4d90*/  FADD.FTZ R6, R28, R5 ;  /* 0x000000051c067221 */ /* 0x000fe20000010000 */
[----:B------:R-:W-:Y:S02]  /*4da0*/  @!P1 VIADD R5, R7, 0x28c40 ;  /* 0x00028c4007059836 */ /* 0x000fe40000000000 */
[--C-:B------:R-:W-:Y:S01]  /*4db0*/  FFMA.FTZ R39, R39, UR21, -R10.reuse ;  /* 0x0000001527277c23 */ /* 0x100fe2000801080a */
[----:B------:R-:W-:Y:S01]  /*4dc0*/  FFMA.FTZ R42, R42, UR21, -R10 ;  /* 0x000000152a2a7c23 */ /* 0x000fe2000801080a */
[----:B------:R-:W-:Y:S01]  /*4dd0*/  FADD.FTZ R13, R29, R6 ;  /* 0x000000061d0d7221 */ /* 0x000fe20000010000 */
[--C-:B------:R-:W-:Y:S01]  /*4de0*/  FFMA.FTZ R43, R43, UR21, -R10.reuse ;  /* 0x000000152b2b7c23 */ /* 0x100fe2000801080a */
[----:B------:R-:W0:Y:S01]  /*4df0*/  MUFU.EX2 R27, R27 ;  /* 0x0000001b001b7308 */ /* 0x000e220000000800 */
[----:B------:R-:W-:Y:S01]  /*4e00*/  @!P1 PRMT R5, RZ, 0x654, R5 ;  /* 0x00000654ff059816 */ /* 0x000fe20000000005 */
[----:B------:R-:W-:Y:S01]  /*4e10*/  FADD.FTZ R12, R32, R13 ;  /* 0x0000000d200c7221 */ /* 0x000fe20000010000 */
[--C-:B------:R-:W-:Y:S01]  /*4e20*/  FFMA.FTZ R46, R46, UR21, -R10.reuse ;  /* 0x000000152e2e7c23 */ /* 0x100fe2000801080a */
[--C-:B------:R-:W-:Y:S01]  /*4e30*/  FFMA.FTZ R47, R47, UR21, -R10.reuse ;  /* 0x000000152f2f7c23 */ /* 0x100fe2000801080a */
[----:B------:R3:W-:Y:S01]  /*4e40*/  @!P1 SYNCS.ARRIVE.TRANS64.RED.A1T0 RZ, [R5+URZ], RZ ;  /* 0x000000ff05ff99a7 */ /* 0x0007e2000810043f */
[--C-:B------:R-:W-:Y:S01]  /*4e50*/  FFMA.FTZ R50, R50, UR21, -R10.reuse ;  /* 0x0000001532327c23 */ /* 0x100fe2000801080a */
[--C-:B------:R-:W-:Y:S01]  /*4e60*/  FFMA.FTZ R51, R51, UR21, -R10.reuse ;  /* 0x0000001533337c23 */ /* 0x100fe2000801080a */
[----:B------:R-:W5:Y:S01]  /*4e70*/  MUFU.EX2 R30, R30 ;  /* 0x0000001e001e7308 */ /* 0x000f620000000800 */
[--C-:B------:R-:W-:Y:S01]  /*4e80*/  FFMA.FTZ R54, R54, UR21, -R10.reuse ;  /* 0x0000001536367c23 */ /* 0x100fe2000801080a */
[----:B------:R-:W-:Y:S01]  /*4e90*/  FFMA.FTZ R10, R55, UR21, -R10 ;  /* 0x00000015370a7c23 */ /* 0x000fe2000801080a */
[----:B----4-:R-:W-:-:S05]  /*4ea0*/  F2FP.BF16.F32.PACK_AB R158, R37, R36 ;  /* 0x00000024259e723e */ /* 0x010fca00000010ff */
[----:B------:R-:W3:Y:S01]  /*4eb0*/  MUFU.EX2 R31, R31 ;  /* 0x0000001f001f7308 */ /* 0x000ee20000000800 */
[----:B0-----:R-:W-:Y:S01]  /*4ec0*/  FADD.FTZ R11, R26, R27 ;  /* 0x0000001b1a0b7221 */ /* 0x001fe20000010000 */
[----:B------:R-:W-:-:S06]  /*4ed0*/  F2FP.BF16.F32.PACK_AB R153, R27, R26 ;  /* 0x0000001a1b99723e */ /* 0x000fcc00000010ff */
[----:B------:R-:W0:Y:S01]  /*4ee0*/  MUFU.EX2 R34, R34 ;  /* 0x0000002200227308 */ /* 0x000e220000000800 */
[----:B-----5:R-:W-:Y:S01]  /*4ef0*/  FADD.FTZ R6, R30, R11 ;  /* 0x0000000b1e067221 */ /* 0x020fe20000010000 */
[----:B------:R-:W-:-:S04]  /*4f00*/  FADD.FTZ R11, R33, R12 ;  /* 0x0000000c210b7221 */ /* 0x000fc80000010000 */
[----:B------:R-:W-:Y:S02]  /*4f10*/  FADD.FTZ R12, R36, R11 ;  /* 0x0000000b240c7221 */ /* 0x000fe40000010000 */
[----:B------:R-:W4:Y:S01]  /*4f20*/  MUFU.EX2 R35, R35 ;  /* 0x0000002300237308 */ /* 0x000f220000000800 */
[----:B---3--:R-:W-:Y:S01]  /*4f30*/  FADD.FTZ R5, R31, R6 ;  /* 0x000000061f057221 */ /* 0x008fe20000010000 */
[----:B------:R-:W-:Y:S01]  /*4f40*/  FADD.FTZ R11, R37, R12 ;  /* 0x0000000c250b7221 */ /* 0x000fe20000010000 */
[----:B------:R-:W-:Y:S01]  /*4f50*/  F2FP.BF16.F32.PACK_AB R155, R31, R30 ;  /* 0x0000001e1f9b723e */ /* 0x000fe200000010ff */
[----:B------:R-:W-:Y:S02]  /*4f60*/  BAR.SYNC.DEFER_BLOCKING 0xf, 0x100 ;  /* 0x03c4000000007b1d */ /* 0x000fe40000010000 */
[----:B------:R-:W-:Y:S01]  /*4f70*/  FADD.FTZ R12, R40, R11 ;  /* 0x0000000b280c7221 */ /* 0x000fe20000010000 */
[----:B0-----:R-:W-:-:S03]  /*4f80*/  FADD.FTZ R6, R34, R5 ;  /* 0x0000000522067221 */ /* 0x001fc60000010000 */
[----:B------:R-:W0:Y:S01]  /*4f90*/  MUFU.EX2 R38, R38 ;  /* 0x0000002600267308 */ /* 0x000e220000000800 */
[----:B----4-:R-:W-:-:S07]  /*4fa0*/  FADD.FTZ R5, R35, R6 ;  /* 0x0000000623057221 */ /* 0x010fce0000010000 */
[----:B------:R-:W3:Y:S01]  /*4fb0*/  MUFU.EX2 R39, R39 ;  /* 0x0000002700277308 */ /* 0x000ee20000000800 */
[----:B------:R-:W-:-:S07]  /*4fc0*/  F2FP.BF16.F32.PACK_AB R157, R35, R34 ;  /* 0x00000022239d723e */ /* 0x000fce00000010ff */
[----:B------:R-:W4:Y:S01]  /*4fd0*/  MUFU.EX2 R42, R42 ;  /* 0x0000002a002a7308 */ /* 0x000f220000000800 */
[----:B0-----:R-:W-:Y:S01]  /*4fe0*/  FADD.FTZ R6, R38, R5 ;  /* 0x0000000526067221 */ /* 0x001fe20000010000 */
[----:B------:R0:W-:Y:S06]  /*4ff0*/  STSM.16.M88.4 [R18+0x26800], R152 ;  /* 0x0268009812007844 */ /* 0x0001ec0000000200 */
[----:B------:R-:W5:Y:S01]  /*5000*/  MUFU.EX2 R41, R41 ;  /* 0x0000002900297308 */ /* 0x000f620000000800 */
[C---:B---3--:R-:W-:Y:S01]  /*5010*/  FADD.FTZ R5, R39.reuse, R6 ;  /* 0x0000000627057221 */ /* 0x048fe20000010000 */
[----:B------:R-:W-:-:S05]  /*5020*/  F2FP.BF16.F32.PACK_AB R159, R39, R38 ;  /* 0x00000026279f723e */ /* 0x000fca00000010ff */
[----:B------:R0:W-:Y:S01]  /*5030*/  STSM.16.M88.4 [R19], R156 ;  /* 0x0000009c13007844 */ /* 0x0001e20000000200 */
[----:B------:R-:W3:Y:S01]  /*5040*/  MUFU.EX2 R43, R43 ;  /* 0x0000002b002b7308 */ /* 0x000ee20000000800 */
[----:B----4-:R-:W-:-:S07]  /*5050*/  FADD.FTZ R6, R42, R5 ;  /* 0x000000052a067221 */ /* 0x010fce0000010000 */
[----:B------:R-:W4:Y:S01]  /*5060*/  MUFU.EX2 R44, R44 ;  /* 0x0000002c002c7308 */ /* 0x000f220000000800 */
[C---:B-----5:R-:W-:Y:S01]  /*5070*/  FADD.FTZ R13, R41.reuse, R12 ;  /* 0x0000000c290d7221 */ /* 0x060fe20000010000 */
[----:B------:R-:W-:-:S06]  /*5080*/  F2FP.BF16.F32.PACK_AB R160, R41, R40 ;  /* 0x0000002829a0723e */ /* 0x000fcc00000010ff */
[----:B------:R-:W-:Y:S01]  /*5090*/  MUFU.EX2 R46, R46 ;  /* 0x0000002e002e7308 */ /* 0x000fe20000000800 */
[C---:B---3--:R-:W-:Y:S01]  /*50a0*/  FADD.FTZ R5, R43.reuse, R6 ;  /* 0x000000062b057221 */ /* 0x048fe20000010000 */
[----:B------:R-:W-:-:S06]  /*50b0*/  F2FP.BF16.F32.PACK_AB R161, R43, R42 ;  /* 0x0000002a2ba1723e */ /* 0x000fcc00000010ff */
[----:B------:R-:W3:Y:S01]  /*50c0*/  MUFU.EX2 R45, R45 ;  /* 0x0000002d002d7308 */ /* 0x000ee20000000800 */
[----:B----4-:R-:W-:-:S07]  /*50d0*/  FADD.FTZ R6, R44, R13 ;  /* 0x0000000d2c067221 */ /* 0x010fce0000010000 */
[----:B------:R-:W4:Y:S08]  /*50e0*/  MUFU.EX2 R47, R47 ;  /* 0x0000002f002f7308 */ /* 0x000f300000000800 */
[----:B------:R-:W-:Y:S01]  /*50f0*/  MUFU.EX2 R48, R48 ;  /* 0x0000003000307308 */ /* 0x000fe20000000800 */
[C---:B---3--:R-:W-:Y:S01]  /*5100*/  F2FP.BF16.F32.PACK_AB R162, R45.reuse, R44 ;  /* 0x0000002c2da2723e */ /* 0x048fe200000010ff */
[----:B------:R-:W-:-:S06]  /*5110*/  FADD.FTZ R45, R45, R6 ;  /* 0x000000062d2d7221 */ /* 0x000fcc0000010000 */
[----:B------:R-:W3:Y:S01]  /*5120*/  MUFU.EX2 R49, R49 ;  /* 0x0000003100317308 */ /* 0x000ee20000000800 */
[----:B----4-:R-:W-:-:S05]  /*5130*/  F2FP.BF16.F32.PACK_AB R163, R47, R46 ;  /* 0x0000002e2fa3723e */ /* 0x010fca00000010ff */
[----:B------:R0:W-:Y:S02]  /*5140*/  STSM.16.M88.4 [R23], R160 ;  /* 0x000000a017007844 */ /* 0x0001e40000000200 */
[----:B------:R-:W-:Y:S08]  /*5150*/  MUFU.EX2 R50, R50 ;  /* 0x0000003200327308 */ /* 0x000ff00000000800 */
[----:B------:R-:W4:Y:S01]  /*5160*/  MUFU.EX2 R51, R51 ;  /* 0x0000003300337308 */ /* 0x000f220000000800 */
[----:B---3--:R-:W-:Y:S01]  /*5170*/  F2FP.BF16.F32.PACK_AB R164, R49, R48 ;  /* 0x0000003031a4723e */ /* 0x008fe200000010ff */
[----:B------:R-:W-:-:S04]  /*5180*/  FADD.FTZ R48, R48, R45 ;  /* 0x0000002d30307221 */ /* 0x000fc80000010000 */
[----:B------:R-:W-:Y:S02]  /*5190*/  FADD.FTZ R49, R49, R48 ;  /* 0x0000003031317221 */ /* 0x000fe40000010000 */
[----:B------:R-:W3:Y:S08]  /*51a0*/  MUFU.EX2 R52, R52 ;  /* 0x0000003400347308 */ /* 0x000ef00000000800 */
[----:B------:R-:W-:Y:S01]  /*51b0*/  MUFU.EX2 R54, R54 ;  /* 0x0000003600367308 */ /* 0x000fe20000000800 */
[----:B----4-:R-:W-:-:S07]  /*51c0*/  F2FP.BF16.F32.PACK_AB R165, R51, R50 ;  /* 0x0000003233a5723e */ /* 0x010fce00000010ff */
[----:B------:R4:W5:Y:S01]  /*51d0*/  MUFU.EX2 R11, R10 ;  /* 0x0000000a000b7308 */ /* 0x0009620000000800 */
[----:B---3--:R-:W-:Y:S01]  /*51e0*/  F2FP.BF16.F32.PACK_AB R166, R9, R52 ;  /* 0x0000003409a6723e */ /* 0x008fe200000010ff */
[----:B------:R-:W-:Y:S01]  /*51f0*/  FADD.FTZ R52, R52, R49 ;  /* 0x0000003134347221 */ /* 0x000fe20000010000 */
[----:B----4-:R-:W-:-:S03]  /*5200*/  FADD.FTZ R10, R46, R5 ;  /* 0x000000052e0a7221 */ /* 0x010fc60000010000 */
[----:B------:R-:W-:Y:S01]  /*5210*/  FADD.FTZ R5, R9, R52 ;  /* 0x0000003409057221 */ /* 0x000fe20000010000 */
[----:B------:R-:W-:-:S04]  /*5220*/  FADD.FTZ R47, R47, R10 ;  /* 0x0000000a2f2f7221 */ /* 0x000fc80000010000 */
[----:B------:R-:W-:Y:S01]  /*5230*/  FADD.FTZ R50, R50, R47 ;  /* 0x0000002f32327221 */ /* 0x000fe20000010000 */
[----:B-----5:R-:W-:-:S03]  /*5240*/  F2FP.BF16.F32.PACK_AB R167, R11, R54 ;  /* 0x000000360ba7723e */ /* 0x020fc600000010ff */
[----:B------:R-:W-:Y:S02]  /*5250*/  FADD.FTZ R51, R51, R50 ;  /* 0x0000003233337221 */ /* 0x000fe40000010000 */
[----:B------:R0:W-:Y:S02]  /*5260*/  STSM.16.M88.4 [R22], R164 ;  /* 0x000000a416007844 */ /* 0x0001e40000000200 */
[----:B------:R-:W-:-:S04]  /*5270*/  FADD.FTZ R6, R54, R51 ;  /* 0x0000003336067221 */ /* 0x000fc80000010000 */
[----:B------:R-:W-:Y:S01]  /*5280*/  FADD.FTZ R6, R11, R6 ;  /* 0x000000060b067221 */ /* 0x000fe20000010000 */
[----:B------:R-:W-:Y:S06]  /*5290*/  @!P0 BRA `(.L_x_403) ;  /* 0x0000000000048947 */ /* 0x000fec0003800000 */
[----:B------:R-:W-:Y:S01]  /*52a0*/  BPT.TRAP 0x1 ;  /* 0x000000040000795c */ /* 0x000fe20000300000 */
.L_x_403:
[----:B------:R3:W4:Y:S01]  /*52b0*/  SYNCS.PHASECHK.TRANS64.TRYWAIT P2, [R7+URZ+0x28c50], R8 ;  /* 0x028c5008070075a7 */ /* 0x000722000804017f */
[----:B------:R-:W-:Y:S05]  /*52c0*/  @!P0 BRA `(.L_x_404) ;  /* 0x0000000000048947 */ /* 0x000fea0003800000 */
[----:B------:R-:W-:Y:S01]  /*52d0*/  BPT.TRAP 0x1 ;  /* 0x000000040000795c */ /* 0x000fe20000300000 */
.L_x_404:
[----:B------:R-:W-:Y:S01]  /*52e0*/  ULOP3.LUT UR54, UR54, 0x2000000, URZ, 0xfc, !UPT ;  /* 0x0200000036367892 */ /* 0x000fe2000f8efc3f */
[----:B----4-:R-:W-:Y:S11]  /*52f0*/  @P2 BRA `(.L_x_405) ;  /* 0x0000000000082947 */ /* 0x010ff60003800000 */
[----:B------:R-:W4:Y:S02]  /*5300*/  SYNCS.PHASECHK.TRANS64.TRYWAIT P2, [R7+URZ+0x28c50], R8 ;  /* 0x028c5008070075a7 */ /* 0x000f24000804017f */
[----:B----4-:R-:W-:Y:S05]  /*5310*/  @!P2 BRA `(.L_x_406) ;  /* 0x000000e000d8a947 */ /* 0x010fea0003800000 */
.L_x_405:
[----:B------:R-:W-:Y:S01]  /*5320*/  ULEA UR10, UR37, UR54, 0xc ;  /* 0x00000036250a7291 */ /* 0x000fe2000f8e603f */
[----:B------:R-:W-:Y:S01]  /*5330*/  WARPGROUP.ARRIVE ;  /* 0x00000000000079c5 */ /* 0x000fe20000000000 */
[----:B------:R-:W-:Y:S01]  /*5340*/  UMOV UR7, 0x40000040 ;  /* 0x4000004000077882 */ /* 0x000fe20000000000 */
[----:B------:R-:W-:Y:S01]  /*5350*/  UIADD3 UR20, UR52, -0x2, URZ ;  /* 0xfffffffe34147890 */ /* 0x000fe2000fffe03f */
[----:B-1234-:R-:W-:-:S03]  /*5360*/  @!P1 VIADD R7, R7, 0x28c60 ;  /* 0x00028c6007079836 */ /* 0x01efc60000000000 */
[----:B------:R-:W-:Y:S01]  /*5370*/  UMOV UR6, UR10 ;  /* 0x0000000a00067c82 */ /* 0x000fe20008000000 */
[----:B------:R-:W-:Y:S01]  /*5380*/  UISETP.GE.AND UP0, UPT, UR20, UR51, UPT ;  /* 0x000000331400728c */ /* 0x000fe2000bf06270 */
[----:B------:R-:W-:Y:S01]  /*5390*/  HGMMA.64x256x16.F32.BF16 R24, R152, gdesc[UR4].tnspB, RZ, !UPT, gsb0 ;  /* 0x43e0000498187df0 */ /* 0x000fe2000c0018ff */
[----:B------:R-:W-:Y:S01]  /*53a0*/  UIADD3 UR6, UR10, 0x80, URZ ;  /* 0x000000800a067890 */ /* 0x000fe2000fffe03f */
[----:B------:R-:W-:Y:S01]  /*53b0*/  @!P1 PRMT R7, RZ, 0x654, R7 ;  /* 0x00000654ff079816 */ /* 0x000fe20000000007 */
[----:B------:R-:W-:Y:S02]  /*53c0*/  UMOV UR7, 0x40000040 ;  /* 0x4000004000077882 */ /* 0x000fe40000000000 */
[----:B------:R-:W-:Y:S01]  /*53d0*/  PLOP3.LUT P2, PT, PT, PT, UP0, 0x80, 0x0 ;  /* 0x000000000000781c */ /* 0x000fe20003f4f008 */
[----:B------:R-:W-:Y:S02]  /*53e0*/  WARPGROUP.DEPBAR.LE gsb0, 0x0 ;  /* 0x00008000000079c5 */ /* 0x000fe40000010000 */
[----:B------:R-:W-:-:S15]  /*53f0*/  WARPGROUP.ARRIVE ;  /* 0x00000000000079c5 */ /* 0x000fde0000000000 */
[----:B------:R-:W-:-:S05]  /*5400*/  NOP ;  /* 0x0000000000007918 */ /* 0x000fca0000000000 */
[----:B------:R-:W-:Y:S01]  /*5410*/  HGMMA.64x256x16.F32.BF16 R24, R156, gdesc[UR4].tnspB, R24, gsb0 ;  /* 0x43e000049c187df0 */ /* 0x000fe20008001818 */
[----:B------:R-:W-:Y:S01]  /*5420*/  UIADD3 UR6, UR10, 0x100, URZ ;  /* 0x000001000a067890 */ /* 0x000fe2000fffe03f */
[----:B------:R-:W-:Y:S01]  /*5430*/  UMOV UR7, 0x40000040 ;  /* 0x4000004000077882 */ /* 0x000fe20000000000 */
[----:B------:R-:W-:Y:S02]  /*5440*/  WARPGROUP.DEPBAR.LE gsb0, 0x0 ;  /* 0x00008000000079c5 */ /* 0x000fe40000010000 */
[----:B------:R-:W-:-:S15]  /*5450*/  WARPGROUP.ARRIVE ;  /* 0x00000000000079c5 */ /* 0x000fde0000000000 */
[----:B------:R-:W-:-:S08]  /*5460*/  NOP ;  /* 0x0000000000007918 */ /* 0x000fd00000000000 */
[----:B------:R-:W-:Y:S01]  /*5470*/  HGMMA.64x256x16.F32.BF16 R24, R160, gdesc[UR4].tnspB, R24, gsb0 ;  /* 0x43e00004a0187df0 */ /* 0x000fe20008001818 */
[----:B------:R-:W-:Y:S01]  /*5480*/  UIADD3 UR6, UR10, 0x180, URZ ;  /* 0x000001800a067890 */ /* 0x000fe2000fffe03f */
        /* <DEDUP_REMOVED lines=15> */
[----:B------:R-:W-:Y:S05]  /*5580*/  @!P2 BRA `(.L_x_407) ;  /* 0x000000180040a947 */ /* 0x000fea0003800000 */
[----:B------:R-:W-:Y:S01]  /*5590*/  IMAD.MOV.U32 R8, RZ, RZ, R0 ;  /* 0x000000ffff087224 */ /* 0x000fe200078e0000 */
[----:B------:R-:W-:Y:S01]  /*55a0*/  UMOV UR22, UR37 ;  /* 0x0000002500167c82 */ /* 0x000fe20008000000 */
[----:B------:R-:W-:Y:S01]  /*55b0*/  IMAD.MOV.U32 R9, RZ, RZ, R4 ;  /* 0x000000ffff097224 */ /* 0x000fe200078e0004 */
[----:B------:R-:W-:-:S06]  /*55c0*/  ULDC UR21, c[0x0][0x988] ;  /* 0x0002620000157ab9 */ /* 0x000fcc0000000800 */
.L_x_416:
[----:B------:R-:W-:Y:S01]  /*55d0*/  UIADD3 UR37, UR22, 0x1, URZ ;  /* 0x0000000116257890 */ /* 0x000fe2000fffe03f */
[----:B------:R-:W-:Y:S01]  /*55e0*/  UMOV UR6, UR20 ;  /* 0x0000001400067c82 */ /* 0x000fe20008000000 */
[----:B------:R-:W-:Y:S02]  /*55f0*/  UIADD3 UR20, UR20, -0x1, URZ ;  /* 0xffffffff14147890 */ /* 0x000fe4000fffe03f */
[----:B------:R-:W-:-:S04]  /*5600*/  UISETP.NE.AND UP0, UPT, UR37, 0x2, UPT ;  /* 0x000000022500788c */ /* 0x000fc8000bf05270 */
[----:B------:R-:W-:Y:S02]  /*5610*/  USEL UR7, URZ, 0x1, UP0 ;  /* 0x000000013f077887 */ /* 0x000fe40008000000 */
[----:B------:R-:W-:Y:S02]  /*5620*/  USEL UR37, UR37, URZ, UP0 ;  /* 0x0000003f25257287 */ /* 0x000fe40008000000 */
[----:B------:R-:W-:Y:S02]  /*5630*/  ULOP3.LUT UR47, UR47, UR7, URZ, 0x3c, !UPT ;  /* 0x000000072f2f7292 */ /* 0x000fe4000f8e3c3f */
[----:B------:R-:W-:Y:S01]  /*5640*/  UISETP.GT.AND UP0, UPT, UR6, UR51, UPT ;  /* 0x000000330600728c */ /* 0x000fe2000bf04270 */
[----:B0-2---:R-:W-:Y:S10]  /*5650*/  @!P0 BRA `(.L_x_408) ;  /* 0x0000000000048947 */ /* 0x005ff40003800000 */
[----:B------:R-:W-:Y:S01]  /*5660*/  BPT.TRAP 0x1 ;  /* 0x000000040000795c */ /* 0x000fe20000300000 */
.L_x_408:
[----:B------:R-:W-:Y:S01]  /*5670*/  ULEA UR23, UR37, UR38, 0x3 ;  /* 0x0000002625177291 */ /* 0x000fe2000f8e183f */
[----:B-1----:R-:W-:-:S05]  /*5680*/  IMAD.U32 R7, RZ, RZ, UR47 ;  /* 0x0000002fff077e24 */ /* 0x002fca000f8e00ff */
[----:B------:R-:W-:-:S04]  /*5690*/  SHF.L.U32 R7, R7, 0x1f, RZ ;  /* 0x0000001f07077819 */ /* 0x000fc800000006ff */
[----:B------:R1:W2:Y:S01]  /*56a0*/  SYNCS.PHASECHK.TRANS64.TRYWAIT P2, [UR23+0x28c30], R7 ;  /* 0x028c3007ff0075a7 */ /* 0x0002a20008040157 */
[----:B------:R-:W-:Y:S05]  /*56b0*/  @!P0 BRA `(.L_x_409) ;  /* 0x0000000000048947 */ /* 0x000fea0003800000 */
[----:B------:R-:W-:Y:S01]  /*56c0*/  BPT.TRAP 0x1 ;  /* 0x000000040000795c */ /* 0x000fe20000300000 */
.L_x_409:
[----:B--2---:R-:W-:Y:S05]  /*56d0*/  @P2 BRA `(.L_x_410) ;  /* 0x0000000000082947 */ /* 0x004fea0003800000 */
[----:B------:R-:W2:Y:S02]  /*56e0*/  SYNCS.PHASECHK.TRANS64.TRYWAIT P2, [UR23+0x28c30], R7 ;  /* 0x028c3007ff0075a7 */ /* 0x000ea40008040157 */
[----:B--2---:R-:W-:Y:S05]  /*56f0*/  @!P2 BRA `(.L_x_411) ;  /* 0x000000dc00f4a947 */ /* 0x004fea0003800000 */
.L_x_410:
[----:B------:R-:W-:Y:S01]  /*5700*/  R2UR UR18, R3 ;  /* 0x00000000031272ca */ /* 0x000fe200000e0000 */
[----:B------:R-:W-:Y:S01]  /*5710*/  UIADD3 UR6, UR38, 0x20400, URZ ;  /* 0x0002040026067890 */ /* 0x000fe2000fffe03f */
[----:B0-----:R-:W-:Y:S01]  /*5720*/  WARPGROUP.ARRIVE ;  /* 0x00000000000079c5 */ /* 0x001fe20000000000 */
[----:B------:R-:W-:Y:S01]  /*5730*/  UMOV UR19, 0x40000040 ;  /* 0x4000004000137882 */ /* 0x000fe20000000000 */
[----:B------:R-:W-:Y:S01]  /*5740*/  UMOV UR17, 0x40000040 ;  /* 0x4000004000117882 */ /* 0x000fe20000000000 */
[----:B------:R-:W-:Y:S01]  /*5750*/  USHF.R.U32.HI UR6, URZ, 0x4, UR6 ;  /* 0x000000043f067899 */ /* 0x000fe20008011606 */
[----:B------:R-:W-:Y:S01]  /*5760*/  ISETP.NE.AND P2, PT, R17, RZ, PT ;  /* 0x000000ff1100720c */ /* 0x000fe20003f45270 */
[----:B------:R-:W-:Y:S01]  /*5770*/  UMOV UR7, 0x40000040 ;  /* 0x4000004000077882 */ /* 0x000fe20000000000 */
[----:B------:R-:W-:Y:S01]  /*5780*/  UMOV UR11, 0x40000040 ;  /* 0x40000040000b7882 */ /* 0x000fe20000000000 */
[----:B------:R-:W-:Y:S01]  /*5790*/  ULOP3.LUT UR6, UR6, 0x3fff, URZ, 0xc0, !UPT ;  /* 0x00003fff06067892 */ /* 0x000fe2000f8ec03f */
[----:B------:R-:W-:-:S03]  /*57a0*/  UMOV UR15, 0x40000040 ;  /* 0x40000040000f7882 */ /* 0x000fc60000000000 */
[----:B------:R-:W-:Y:S02]  /*57b0*/  ULEA UR18, UR37, UR18, 0x9 ;  /* 0x0000001225127291 */ /* 0x000fe4000f8e483f */
[----:B------:R-:W-:Y:S02]  /*57c0*/  ULOP3.LUT UR16, UR6, 0x10000, URZ, 0xfc, !UPT ;  /* 0x0001000006107892 */ /* 0x000fe4000f8efc3f */
[----:B------:R-:W-:Y:S02]  /*57d0*/  UIADD3 UR6, UR18, 0x2, URZ ;  /* 0x0000000212067890 */ /* 0x000fe4000fffe03f */
[----:B------:R-:W-:Y:S02]  /*57e0*/  UIADD3 UR10, UR18, 0x4, URZ ;  /* 0x00000004120a7890 */ /* 0x000fe4000fffe03f */
[----:B------:R-:W-:-:S03]  /*57f0*/  UIADD3 UR14, UR18, 0x6, URZ ;  /* 0x00000006120e7890 */ /* 0x000fc6000fffe03f */
[----:B------:R-:W-:Y:S03]  /*5800*/  HGMMA.64x64x16.F32.BF16 R152, gdesc[UR16], RZ, !UPT, gsb0 ;  /* 0x00e00000109879f0 */ /* 0x000fe6000c0018ff */
        /* <DEDUP_REMOVED lines=25> */
[----:B------:R-:W-:-:S05]  /*59a0*/  FMNMX.FTZ R0, R181, R0, !PT ;  /* 0x00000000b5007209 */ /* 0x000fca0007810000 */
[----:B------:R-:W0:Y:S02]  /*59b0*/  SHFL.BFLY PT, R4, R0, 0x2, 0x1f ;  /* 0x0c401f0000047f89 */ /* 0x000e2400000e0000 */
[----:B0-----:R-:W-:-:S05]  /*59c0*/  FMNMX.FTZ R4, R0, R4, !PT ;  /* 0x0000000400047209 */ /* 0x001fca0007810000 */
[----:B------:R-:W0:Y:S02]  /*59d0*/  SHFL.BFLY PT, R0, R4, 0x1, 0x1f ;  /* 0x0c201f0004007f89 */ /* 0x000e2400000e0000 */
[----:B0-----:R-:W-:-:S05]  /*59e0*/  FMNMX.FTZ R4, R4, R0, !PT ;  /* 0x0000000004047209 */ /* 0x001fca0007810000 */
[C---:B------:R-:W-:Y:S01]  /*59f0*/  FMUL.FTZ R0, R4.reuse, UR21 ;  /* 0x0000001504007c20 */ /* 0x040fe20008410000 */
[----:B------:R-:W-:-:S03]  /*5a00*/  FADD.FTZ R9, -R4, R9 ;  /* 0x0000000904097221 */ /* 0x000fc60000010100 */
[--C-:B------:R-:W-:Y:S01]  /*5a10*/  FFMA.FTZ R152, R152, UR21, -R0.reuse ;  /* 0x0000001598987c23 */ /* 0x100fe20008010800 */
[--C-:B------:R-:W-:Y:S01]  /*5a20*/  FFMA.FTZ R153, R153, UR21, -R0.reuse ;  /* 0x0000001599997c23 */ /* 0x100fe20008010800 */
[----:B------:R-:W-:Y:S01]  /*5a30*/  FMUL.FTZ R9, R9, UR21 ;  /* 0x0000001509097c20 */ /* 0x000fe20008410000 */
[--C-:B------:R-:W-:Y:S01]  /*5a40*/  FFMA.FTZ R156, R156, UR21, -R0.reuse ;  /* 0x000000159c9c7c23 */ /* 0x100fe20008010800 */
[--C-:B------:R-:W-:Y:S01]  /*5a50*/  FFMA.FTZ R157, R157, UR21, -R0.reuse ;  /* 0x000000159d9d7c23 */ /* 0x100fe20008010800 */
[--C-:B------:R-:W-:Y:S01]  /*5a60*/  FFMA.FTZ R160, R160, UR21, -R0.reuse ;  /* 0x00000015a0a07c23 */ /* 0x100fe20008010800 */
[----:B------:R-:W-:Y:S01]  /*5a70*/  MUFU.EX2 R152, R152 ;  /* 0x0000009800987308 */ /* 0x000fe20000000800 */
[--C-:B------:R-:W-:Y:S01]  /*5a80*/  FFMA.FTZ R161, R161, UR21, -R0.reuse ;  /* 0x00000015a1a17c23 */ /* 0x100fe20008010800 */
[--C-:B------:R-:W-:Y:S01]  /*5a90*/  FFMA.FTZ R164, R164, UR21, -R0.reuse ;  /* 0x00000015a4a47c23 */ /* 0x100fe20008010800 */
[--C-:B------:R-:W-:Y:S01]  /*5aa0*/  FFMA.FTZ R165, R165, UR21, -R0.reuse ;  /* 0x00000015a5a57c23 */ /* 0x100fe20008010800 */
[--C-:B------:R-:W-:Y:S01]  /*5ab0*/  FFMA.FTZ R168, R168, UR21, -R0.reuse ;  /* 0x00000015a8a87c23 */ /* 0x100fe20008010800 */
[--C-:B------:R-:W-:Y:S01]  /*5ac0*/  FFMA.FTZ R169, R169, UR21, -R0.reuse ;  /* 0x00000015a9a97c23 */ /* 0x100fe20008010800 */
[--C-:B------:R-:W-:Y:S01]  /*5ad0*/  FFMA.FTZ R172, R172, UR21, -R0.reuse ;  /* 0x00000015acac7c23 */ /* 0x100fe20008010800 */
[--C-:B------:R-:W-:Y:S01]  /*5ae0*/  FFMA.FTZ R173, R173, UR21, -R0.reuse ;  /* 0x00000015adad7c23 */ /* 0x100fe20008010800 */
[----:B------:R-:W0:Y:S01]  /*5af0*/  MUFU.EX2 R9, R9 ;  /* 0x0000000900097308 */ /* 0x000e220000000800 */
[--C-:B------:R-:W-:Y:S01]  /*5b00*/  FFMA.FTZ R176, R176, UR21, -R0.reuse ;  /* 0x00000015b0b07c23 */ /* 0x100fe20008010800 */
[--C-:B------:R-:W-:Y:S01]  /*5b10*/  FFMA.FTZ R177, R177, UR21, -R0.reuse ;  /* 0x00000015b1b17c23 */ /* 0x100fe20008010800 */
[--C-:B------:R-:W-:Y:S01]  /*5b20*/  FFMA.FTZ R180, R180, UR21, -R0.reuse ;  /* 0x00000015b4b47c23 */ /* 0x100fe20008010800 */
[----:B------:R-:W-:-:S04]  /*5b30*/  FFMA.FTZ R181, R181, UR21, -R0 ;  /* 0x00000015b5b57c23 */ /* 0x000fc80008010800 */
[----:B------:R-:W2:Y:S08]  /*5b40*/  MUFU.EX2 R153, R153 ;  /* 0x0000009900997308 */ /* 0x000eb00000000800 */
[----:B------:R-:W3:Y:S01]  /*5b50*/  MUFU.EX2 R156, R156 ;  /* 0x0000009c009c7308 */ /* 0x000ee20000000800 */
[----:B0-----:R-:W-:Y:S01]  /*5b60*/  FFMA.FTZ R0, R9, R5, R152 ;  /* 0x0000000509007223 */ /* 0x001fe20000010098 */
[-C--:B------:R-:W-:Y:S01]  /*5b70*/  FMUL.FTZ R24, R24, R9.reuse ;  /* 0x0000000918187220 */ /* 0x080fe20000410000 */
[-C--:B------:R-:W-:Y:S01]  /*5b80*/  FMUL.FTZ R25, R25, R9.reuse ;  /* 0x0000000919197220 */ /* 0x080fe20000410000 */
[-C--:B------:R-:W-:Y:S01]  /*5b90*/  FMUL.FTZ R28, R28, R9.reuse ;  /* 0x000000091c1c7220 */ /* 0x080fe20000410000 */
[-C--:B------:R-:W-:Y:S01]  /*5ba0*/  FMUL.FTZ R29, R29, R9.reuse ;  /* 0x000000091d1d7220 */ /* 0x080fe20000410000 */
[-C--:B------:R-:W-:Y:S01]  /*5bb0*/  FMUL.FTZ R32, R32, R9.reuse ;  /* 0x0000000920207220 */ /* 0x080fe20000410000 */
[-C--:B------:R-:W-:Y:S01]  /*5bc0*/  FMUL.FTZ R33, R33, R9.reuse ;  /* 0x0000000921217220 */ /* 0x080fe20000410000 */
[----:B------:R-:W0:Y:S01]  /*5bd0*/  MUFU.EX2 R157, R157 ;  /* 0x0000009d009d7308 */ /* 0x000e220000000800 */
[C---:B--2---:R-:W-:Y:S01]  /*5be0*/  F2FP.BF16.F32.PACK_AB R188, R153.reuse, R152 ;  /* 0x0000009899bc723e */ /* 0x044fe200000010ff */
[----:B------:R-:W-:Y:S01]  /*5bf0*/  FADD.FTZ R0, R153, R0 ;  /* 0x0000000099007221 */ /* 0x000fe20000010000 */
[-C--:B------:R-:W-:Y:S01]  /*5c00*/  FMUL.FTZ R36, R36, R9.reuse ;  /* 0x0000000924247220 */ /* 0x080fe20000410000 */
[-C--:B------:R-:W-:Y:S01]  /*5c10*/  FMUL.FTZ R37, R37, R9.reuse ;  /* 0x0000000925257220 */ /* 0x080fe20000410000 */
[-C--:B------:R-:W-:Y:S01]  /*5c20*/  FMUL.FTZ R40, R40, R9.reuse ;  /* 0x0000000928287220 */ /* 0x080fe20000410000 */
[-C--:B------:R-:W-:Y:S01]  /*5c30*/  FMUL.FTZ R41, R41, R9.reuse ;  /* 0x0000000929297220 */ /* 0x080fe20000410000 */
[-C--:B------:R-:W-:Y:S01]  /*5c40*/  FMUL.FTZ R44, R44, R9.reuse ;  /* 0x000000092c2c7220 */ /* 0x080fe20000410000 */
[----:B------:R-:W2:Y:S01]  /*5c50*/  MUFU.EX2 R152, R160 ;  /* 0x000000a000987308 */ /* 0x000ea20000000800 */
[----:B---3--:R-:W-:Y:S01]  /*5c60*/  FADD.FTZ R0, R156, R0 ;  /* 0x000000009c007221 */ /* 0x008fe20000010000 */
[-C--:B------:R-:W-:Y:S01]  /*5c70*/  FMUL.FTZ R45, R45, R9.reuse ;  /* 0x000000092d2d7220 */ /* 0x080fe20000410000 */
[-C--:B------:R-:W-:Y:S01]  /*5c80*/  FMUL.FTZ R48, R48, R9.reuse ;  /* 0x0000000930307220 */ /* 0x080fe20000410000 */
[-C--:B------:R-:W-:Y:S01]  /*5c90*/  FMUL.FTZ R49, R49, R9.reuse ;  /* 0x0000000931317220 */ /* 0x080fe20000410000 */
[-C--:B------:R-:W-:Y:S01]  /*5ca0*/  FMUL.FTZ R52, R52, R9.reuse ;  /* 0x0000000934347220 */ /* 0x080fe20000410000 */
[-C--:B------:R-:W-:Y:S01]  /*5cb0*/  FMUL.FTZ R53, R53, R9.reuse ;  /* 0x0000000935357220 */ /* 0x080fe20000410000 */
[-C--:B------:R-:W-:Y:S01]  /*5cc0*/  FMUL.FTZ R56, R56, R9.reuse ;  /* 0x0000000938387220 */ /* 0x080fe20000410000 */
[----:B------:R-:W3:Y:S01]  /*5cd0*/  MUFU.EX2 R161, R161 ;  /* 0x000000a100a17308 */ /* 0x000ee20000000800 */
[C---:B0-----:R-:W-:Y:S01]  /*5ce0*/  FADD.FTZ R0, R157.reuse, R0 ;  /* 0x000000009d007221 */ /* 0x041fe20000010000 */
[----:B------:R-:W-:Y:S01]  /*5cf0*/  F2FP.BF16.F32.PACK_AB R190, R157, R156 ;  /* 0x0000009c9dbe723e */ /* 0x000fe200000010ff */
[-C--:B------:R-:W-:Y:S01]  /*5d00*/  FMUL.FTZ R57, R57, R9.reuse ;  /* 0x0000000939397220 */ /* 0x080fe20000410000 */
[-C--:B------:R-:W-:Y:S01]  /*5d10*/  FMUL.FTZ R60, R60, R9.reuse ;  /* 0x000000093c3c7220 */ /* 0x080fe20000410000 */
[-C--:B------:R-:W-:Y:S01]  /*5d20*/  FMUL.FTZ R61, R61, R9.reuse ;  /* 0x000000093d3d7220 */ /* 0x080fe20000410000 */
[-C--:B------:R-:W-:Y:S01]  /*5d30*/  FMUL.FTZ R64, R64, R9.reuse ;  /* 0x0000000940407220 */ /* 0x080fe20000410000 */
[-C--:B------:R-:W-:Y:S01]  /*5d40*/  FMUL.FTZ R65, R65, R9.reuse ;  /* 0x0000000941417220 */ /* 0x080fe20000410000 */
[----:B------:R-:W0:Y:S01]  /*5d50*/  MUFU.EX2 R164, R164 ;  /* 0x000000a400a47308 */ /* 0x000e220000000800 */
[----:B--2---:R-:W-:Y:S01]  /*5d60*/  FADD.FTZ R0, R152, R0 ;  /* 0x0000000098007221 */ /* 0x004fe20000010000 */
[-C--:B------:R-:W-:Y:S01]  /*5d70*/  FMUL.FTZ R68, R68, R9.reuse ;  /* 0x0000000944447220 */ /* 0x080fe20000410000 */
[-C--:B------:R-:W-:Y:S01]  /*5d80*/  FMUL.FTZ R69, R69, R9.reuse ;  /* 0x0000000945457220 */ /* 0x080fe20000410000 */
[-C--:B------:R-:W-:Y:S01]  /*5d90*/  FMUL.FTZ R72, R72, R9.reuse ;  /* 0x0000000948487220 */ /* 0x080fe20000410000 */
[-C--:B------:R-:W-:Y:S01]  /*5da0*/  FMUL.FTZ R73, R73, R9.reuse ;  /* 0x0000000949497220 */ /* 0x080fe20000410000 */
[-C--:B------:R-:W-:Y:S01]  /*5db0*/  FMUL.FTZ R76, R76, R9.reuse ;  /* 0x000000094c4c7220 */ /* 0x080fe20000410000 */
[-C--:B------:R-:W-:Y:S01]  /*5dc0*/  FMUL.FTZ R77, R77, R9.reuse ;  /* 0x000000094d4d7220 */ /* 0x080fe20000410000 */
[----:B------:R-:W2:Y:S01]  /*5dd0*/  MUFU.EX2 R165, R165 ;  /* 0x000000a500a57308 */ /* 0x000ea20000000800 */
[C---:B---3--:R-:W-:Y:S01]  /*5de0*/  FADD.FTZ R5, R161.reuse, R0 ;  /* 0x00000000a1057221 */ /* 0x048fe20000010000 */
[----:B------:R-:W-:Y:S01]  /*5df0*/  FMNMX.FTZ R0, R154, R8, !PT ;  /* 0x000000089a007209 */ /* 0x000fe20007810000 */
[-C--:B------:R-:W-:Y:S01]  /*5e00*/  FMUL.FTZ R80, R80, R9.reuse ;  /* 0x0000000950507220 */ /* 0x080fe20000410000 */
[----:B------:R-:W-:Y:S01]  /*5e10*/  F2FP.BF16.F32.PACK_AB R152, R161, R152 ;  /* 0x00000098a198723e */ /* 0x000fe200000010ff */
[-C--:B------:R-:W-:Y:S01]  /*5e20*/  FMUL.FTZ R81, R81, R9.reuse ;  /* 0x0000000951517220 */ /* 0x080fe20000410000 */
[----:B------:R-:W-:Y:S01]  /*5e30*/  FMNMX.FTZ R0, R155, R0, !PT ;  /* 0x000000009b007209 */ /* 0x000fe20007810000 */
[-C--:B------:R-:W-:Y:S01]  /*5e40*/  FMUL.FTZ R84, R84, R9.reuse ;  /* 0x0000000954547220 */ /* 0x080fe20000410000 */
[----:B------:R-:W3:Y:S01]  /*5e50*/  MUFU.EX2 R156, R168 ;  /* 0x000000a8009c7308 */ /* 0x000ee20000000800 */
[----:B0-----:R-:W-:Y:S01]  /*5e60*/  FADD.FTZ R5, R164, R5 ;  /* 0x00000005a4057221 */ /* 0x001fe20000010000 */
[----:B------:R-:W-:Y:S01]  /*5e70*/  FMNMX.FTZ R0, R158, R0, !PT ;  /* 0x000000009e007209 */ /* 0x000fe20007810000 */
[-C--:B------:R-:W-:Y:S01]  /*5e80*/  FMUL.FTZ R85, R85, R9.reuse ;  /* 0x0000000955557220 */ /* 0x080fe20000410000 */
[-C--:B------:R-:W-:Y:S01]  /*5e90*/  FMUL.FTZ R88, R88, R9.reuse ;  /* 0x0000000958587220 */ /* 0x080fe20000410000 */
[-C--:B------:R-:W-:Y:S01]  /*5ea0*/  FMUL.FTZ R89, R89, R9.reuse ;  /* 0x0000000959597220 */ /* 0x080fe20000410000 */
[----:B------:R-:W-:Y:S01]  /*5eb0*/  FMNMX.FTZ R0, R159, R0, !PT ;  /* 0x000000009f007209 */ /* 0x000fe20007810000 */
[-C--:B------:R-:W-:Y:S01]  /*5ec0*/  FMUL.FTZ R92, R92, R9.reuse ;  /* 0x000000095c5c7220 */ /* 0x080fe20000410000 */
[----:B------:R-:W0:Y:S01]  /*5ed0*/  MUFU.EX2 R169, R169 ;  /* 0x000000a900a97308 */ /* 0x000e220000000800 */
[----:B--2---:R-:W-:Y:S01]  /*5ee0*/  FADD.FTZ R5, R165, R5 ;  /* 0x00000005a5057221 */ /* 0x004fe20000010000 */
[----:B------:R-:W-:Y:S01]  /*5ef0*/  FMNMX.FTZ R0, R162, R0, !PT ;  /* 0x00000000a2007209 */ /* 0x000fe20007810000 */
[-C--:B------:R-:W-:Y:S01]  /*5f00*/  FMUL.FTZ R93, R93, R9.reuse ;  /* 0x000000095d5d7220 */ /* 0x080fe20000410000 */
[-C--:B------:R-:W-:Y:S01]  /*5f10*/  FMUL.FTZ R96, R96, R9.reuse ;  /* 0x0000000960607220 */ /* 0x080fe20000410000 */
[-C--:B------:R-:W-:Y:S01]  /*5f20*/  FMUL.FTZ R97, R97, R9.reuse ;  /* 0x0000000961617220 */ /* 0x080fe20000410000 */
[----:B------:R-:W-:Y:S01]  /*5f30*/  FMNMX.FTZ R0, R163, R0, !PT ;  /* 0x00000000a3007209 */ /* 0x000fe20007810000 */
[-C--:B------:R-:W-:Y:S01]  /*5f40*/  FMUL.FTZ R100, R100, R9.reuse ;  /* 0x0000000964647220 */ /* 0x080fe20000410000 */
[----:B------:R-:W2:Y:S01]  /*5f50*/  MUFU.EX2 R172, R172 ;  /* 0x000000ac00ac7308 */ /* 0x000ea20000000800 */
[----:B---3--:R-:W-:Y:S01]  /*5f60*/  FADD.FTZ R5, R156, R5 ;  /* 0x000000059c057221 */ /* 0x008fe20000010000 */
[----:B------:R-:W-:Y:S01]  /*5f70*/  FMNMX.FTZ R0, R166, R0, !PT ;  /* 0x00000000a6007209 */ /* 0x000fe20007810000 */
[-C--:B------:R-:W-:Y:S01]  /*5f80*/  FMUL.FTZ R101, R101, R9.reuse ;  /* 0x0000000965657220 */ /* 0x080fe20000410000 */
[-C--:B------:R-:W-:Y:S01]  /*5f90*/  FMUL.FTZ R104, R104, R9.reuse ;  /* 0x0000000968687220 */ /* 0x080fe20000410000 */
[-C--:B------:R-:W-:Y:S01]  /*5fa0*/  FMUL.FTZ R105, R105, R9.reuse ;  /* 0x0000000969697220 */ /* 0x080fe20000410000 */
[----:B------:R-:W-:Y:S01]  /*5fb0*/  FMNMX.FTZ R0, R167, R0, !PT ;  /* 0x00000000a7007209 */ /* 0x000fe20007810000 */
[-C--:B------:R-:W-:Y:S01]  /*5fc0*/  FMUL.FTZ R108, R108, R9.reuse ;  /* 0x000000096c6c7220 */ /* 0x080fe20000410000 */
[----:B------:R-:W3:Y:S01]  /*5fd0*/  MUFU.EX2 R173, R173 ;  /* 0x000000ad00ad7308 */ /* 0x000ee20000000800 */
[----:B0-----:R-:W-:Y:S01]  /*5fe0*/  FADD.FTZ R5, R169, R5 ;  /* 0x00000005a9057221 */ /* 0x001fe20000010000 */
[----:B------:R-:W-:Y:S01]  /*5ff0*/  FMNMX.FTZ R0, R170, R0, !PT ;  /* 0x00000000aa007209 */ /* 0x000fe20007810000 */
[-C--:B------:R-:W-:Y:S01]  /*6000*/  FMUL.FTZ R109, R109, R9.reuse ;  /* 0x000000096d6d7220 */ /* 0x080fe20000410000 */
[----:B------:R-:W-:Y:S01]  /*6010*/  F2FP.BF16.F32.PACK_AB R156, R169, R156 ;  /* 0x0000009ca99c723e */ /* 0x000fe200000010ff */
        /* <DEDUP_REMOVED lines=28> */
[C---:B--2---:R-:W-:Y:S01]  /*61e0*/  FADD.FTZ R5, R177.reuse, R5 ;  /* 0x00000005b1057221 */ /* 0x044fe20000010000 */
[----:B------:R-:W-:Y:S01]  /*61f0*/  F2FP.BF16.F32.PACK_AB R160, R177, R160 ;  /* 0x000000a0b1a0723e */ /* 0x000fe200000010ff */
[----:B------:R-:W2:Y:S01]  /*6200*/  SHFL.BFLY PT, R10, R0, 0x2, 0x1f ;  /* 0x0c401f00000a7f89 */ /* 0x000ea200000e0000 */
[-C--:B------:R-:W-:Y:S01]  /*6210*/  FMUL.FTZ R140, R140, R9.reuse ;  /* 0x000000098c8c7220 */ /* 0x080fe20000410000 */
[-C--:B------:R-:W-:Y:S01]  /*6220*/  FMUL.FTZ R141, R141, R9.reuse ;  /* 0x000000098d8d7220 */ /* 0x080fe20000410000 */
[-C--:B------:R-:W-:Y:S01]  /*6230*/  FMUL.FTZ R144, R144, R9.reuse ;  /* 0x0000000990907220 */ /* 0x080fe20000410000 */
[-C--:B------:R-:W-:Y:S01]  /*6240*/  FMUL.FTZ R145, R145, R9.reuse ;  /* 0x0000000991917220 */ /* 0x080fe20000410000 */
[-C--:B------:R-:W-:Y:S01]  /*6250*/  FMUL.FTZ R148, R148, R9.reuse ;  /* 0x0000000994947220 */ /* 0x080fe20000410000 */
[----:B---3--:R-:W-:Y:S01]  /*6260*/  FADD.FTZ R5, R180, R5 ;  /* 0x00000005b4057221 */ /* 0x008fe20000010000 */
[----:B------:R-:W-:-:S03]  /*6270*/  FMUL.FTZ R149, R149, R9 ;  /* 0x0000000995957220 */ /* 0x000fc60000410000 */
[----:B0-----:R-:W-:Y:S01]  /*6280*/  FADD.FTZ R5, R181, R5 ;  /* 0x00000005b5057221 */ /* 0x001fe20000010000 */
[----:B--2---:R-:W-:-:S05]  /*6290*/  FMNMX.FTZ R0, R0, R10, !PT ;  /* 0x0000000a00007209 */ /* 0x004fca0007810000 */
[----:B------:R-:W0:Y:S02]  /*62a0*/  SHFL.BFLY PT, R10, R0, 0x1, 0x1f ;  /* 0x0c201f00000a7f89 */ /* 0x000e2400000e0000 */
[----:B0-----:R-:W-:-:S05]  /*62b0*/  FMNMX.FTZ R0, R0, R10, !PT ;  /* 0x0000000a00007209 */ /* 0x001fca0007810000 */
[C---:B------:R-:W-:Y:S01]  /*62c0*/  FADD.FTZ R8, -R0.reuse, R8 ;  /* 0x0000000800087221 */ /* 0x040fe20000010100 */
[----:B------:R-:W-:-:S03]  /*62d0*/  FMUL.FTZ R10, R0, UR21 ;  /* 0x00000015000a7c20 */ /* 0x000fc60008410000 */
[----:B------:R-:W-:Y:S01]  /*62e0*/  FMUL.FTZ R8, R8, UR21 ;  /* 0x0000001508087c20 */ /* 0x000fe20008410000 */
[--C-:B------:R-:W-:Y:S01]  /*62f0*/  FFMA.FTZ R154, R154, UR21, -R10.reuse ;  /* 0x000000159a9a7c23 */ /* 0x100fe2000801080a */
[--C-:B------:R-:W-:Y:S01]  /*6300*/  FFMA.FTZ R155, R155, UR21, -R10.reuse ;  /* 0x000000159b9b7c23 */ /* 0x100fe2000801080a */
[--C-:B------:R-:W-:Y:S01]  /*6310*/  FFMA.FTZ R158, R158, UR21, -R10.reuse ;  /* 0x000000159e9e7c23 */ /* 0x100fe2000801080a */
[--C-:B------:R-:W-:Y:S01]  /*6320*/  FFMA.FTZ R159, R159, UR21, -R10.reuse ;  /* 0x000000159f9f7c23 */ /* 0x100fe2000801080a */
[----:B------:R0:W-:Y:S01]  /*6330*/  MUFU.EX2 R189, R154 ;  /* 0x0000009a00bd7308 */ /* 0x0001e20000000800 */
[--C-:B------:R-:W-:Y:S01]  /*6340*/  FFMA.FTZ R162, R162, UR21, -R10.reuse ;  /* 0x00000015a2a27c23 */ /* 0x100fe2000801080a */
[--C-:B------:R-:W-:Y:S01]  /*6350*/  FFMA.FTZ R163, R163, UR21, -R10.reuse ;  /* 0x00000015a3a37c23 */ /* 0x100fe2000801080a */
[--C-:B------:R-:W-:Y:S01]  /*6360*/  FFMA.FTZ R166, R166, UR21, -R10.reuse ;  /* 0x00000015a6a67c23 */ /* 0x100fe2000801080a */
[--C-:B------:R-:W-:Y:S01]  /*6370*/  FFMA.FTZ R167, R167, UR21, -R10.reuse ;  /* 0x00000015a7a77c23 */ /* 0x100fe2000801080a */
[--C-:B------:R-:W-:Y:S01]  /*6380*/  FFMA.FTZ R170, R170, UR21, -R10.reuse ;  /* 0x00000015aaaa7c23 */ /* 0x100fe2000801080a */
[--C-:B------:R-:W-:Y:S01]  /*6390*/  FFMA.FTZ R171, R171, UR21, -R10.reuse ;  /* 0x00000015abab7c23 */ /* 0x100fe2000801080a */
[--C-:B------:R-:W-:Y:S01]  /*63a0*/  FFMA.FTZ R174, R174, UR21, -R10.reuse ;  /* 0x00000015aeae7c23 */ /* 0x100fe2000801080a */
[----:B------:R-:W2:Y:S01]  /*63b0*/  MUFU.EX2 R8, R8 ;  /* 0x0000000800087308 */ /* 0x000ea20000000800 */
[--C-:B------:R-:W-:Y:S01]  /*63c0*/  FFMA.FTZ R175, R175, UR21, -R10.reuse ;  /* 0x00000015afaf7c23 */ /* 0x100fe2000801080a */
[--C-:B------:R-:W-:Y:S01]  /*63d0*/  FFMA.FTZ R178, R178, UR21, -R10.reuse ;  /* 0x00000015b2b27c23 */ /* 0x100fe2000801080a */
[--C-:B------:R-:W-:Y:S01]  /*63e0*/  FFMA.FTZ R179, R179, UR21, -R10.reuse ;  /* 0x00000015b3b37c23 */ /* 0x100fe2000801080a */
[--C-:B------:R-:W-:Y:S01]  /*63f0*/  FFMA.FTZ R182, R182, UR21, -R10.reuse ;  /* 0x00000015b6b67c23 */ /* 0x100fe2000801080a */
[----:B------:R-:W-:Y:S01]  /*6400*/  FFMA.FTZ R183, R183, UR21, -R10 ;  /* 0x00000015b7b77c23 */ /* 0x000fe2000801080a */
[----:B------:R-:W-:Y:S01]  /*6410*/  IMAD.U32 R10, RZ, RZ, UR23 ;  /* 0x00000017ff0a7e24 */ /* 0x000fe2000f8e00ff */
[----:B0-----:R-:W-:Y:S01]  /*6420*/  F2FP.BF16.F32.PACK_AB R154, R165, R164 ;  /* 0x000000a4a59a723e */ /* 0x001fe200000010ff */
[----:B------:R-:W0:Y:S02]  /*6430*/  MUFU.EX2 R155, R155 ;  /* 0x0000009b009b7308 */ /* 0x000e240000000800 */
[----:B------:R-:W-:-:S05]  /*6440*/  @!P1 VIADD R11, R10, 0x28c40 ;  /* 0x00028c400a0b9836 */ /* 0x000fca0000000000 */
[----:B------:R-:W-:Y:S01]  /*6450*/  @!P1 PRMT R11, RZ, 0x654, R11 ;  /* 0x00000654ff0b9816 */ /* 0x000fe2000000000b */
[----:B------:R3:W4:Y:S01]  /*6460*/  MUFU.EX2 R191, R158 ;  /* 0x0000009e00bf7308 */ /* 0x0007220000000800 */
[----:B--2---:R-:W-:Y:S01]  /*6470*/  FFMA.FTZ R6, R8, R6, R189 ;  /* 0x0000000608067223 */ /* 0x004fe200000100bd */
[-C--:B------:R-:W-:Y:S01]  /*6480*/  FMUL.FTZ R26, R26, R8.reuse ;  /* 0x000000081a1a7220 */ /* 0x080fe20000410000 */
[----:B------:R2:W-:Y:S01]  /*6490*/  @!P1 SYNCS.ARRIVE.TRANS64.RED.A1T0 RZ, [R11+URZ], RZ ;  /* 0x000000ff0bff99a7 */ /* 0x0005e2000810043f */
[-C--:B------:R-:W-:Y:S01]  /*64a0*/  FMUL.FTZ R27, R27, R8.reuse ;  /* 0x000000081b1b7220 */ /* 0x080fe20000410000 */
[-C--:B------:R-:W-:Y:S01]  /*64b0*/  FMUL.FTZ R30, R30, R8.reuse ;  /* 0x000000081e1e7220 */ /* 0x080fe20000410000 */
[-C--:B------:R-:W-:Y:S01]  /*64c0*/  FMUL.FTZ R31, R31, R8.reuse ;  /* 0x000000081f1f7220 */ /* 0x080fe20000410000 */
[----:B------:R-:W-:Y:S01]  /*64d0*/  FMUL.FTZ R34, R34, R8 ;  /* 0x0000000822227220 */ /* 0x000fe20000410000 */
[----:B------:R-:W5:Y:S01]  /*64e0*/  MUFU.EX2 R159, R159 ;  /* 0x0000009f009f7308 */ /* 0x000f620000000800 */
[C---:B0-----:R-:W-:Y:S01]  /*64f0*/  FADD.FTZ R6, R155.reuse, R6 ;  /* 0x000000069b067221 */ /* 0x041fe20000010000 */
[----:B------:R-:W-:Y:S01]  /*6500*/  F2FP.BF16.F32.PACK_AB R189, R155, R189 ;  /* 0x000000bd9bbd723e */ /* 0x000fe200000010ff */
[----:B--2---:R-:W-:Y:S01]  /*6510*/  IMAD.U32 R11, RZ, RZ, UR22 ;  /* 0x00000016ff0b7e24 */ /* 0x004fe2000f8e00ff */
[----:B---3--:R-:W-:Y:S01]  /*6520*/  F2FP.BF16.F32.PACK_AB R158, R173, R172 ;  /* 0x000000acad9e723e */ /* 0x008fe200000010ff */
[-C--:B------:R-:W-:Y:S01]  /*6530*/  FMUL.FTZ R35, R35, R8.reuse ;  /* 0x0000000823237220 */ /* 0x080fe20000410000 */
[-C--:B------:R-:W-:Y:S01]  /*6540*/  FMUL.FTZ R38, R38, R8.reuse ;  /* 0x0000000826267220 */ /* 0x080fe20000410000 */
[----:B------:R-:W-:Y:S01]  /*6550*/  @!P2 IMAD R11, R11, 0x40, R16 ;  /* 0x000000400b0ba824 */ /* 0x000fe200078e0210 */
[----:B------:R0:W2:Y:S01]  /*6560*/  MUFU.EX2 R153, R162 ;  /* 0x000000a200997308 */ /* 0x0000a20000000800 */
[----:B----4-:R-:W-:Y:S01]  /*6570*/  FADD.FTZ R6, R191, R6 ;  /* 0x00000006bf067221 */ /* 0x010fe20000010000 */
[-C--:B------:R-:W-:Y:S01]  /*6580*/  FMUL.FTZ R39, R39, R8.reuse ;  /* 0x0000000827277220 */ /* 0x080fe20000410000 */
[-C--:B------:R-:W-:Y:S01]  /*6590*/  FMUL.FTZ R42, R42, R8.reuse ;  /* 0x000000082a2a7220 */ /* 0x080fe20000410000 */
[----:B------:R-:W-:Y:S01]  /*65a0*/  @!P2 LEA R11, R11, UR38, 0x2 ;  /* 0x000000260b0bac11 */ /* 0x000fe2000f8e10ff */
[-C--:B------:R-:W-:Y:S01]  /*65b0*/  FMUL.FTZ R43, R43, R8.reuse ;  /* 0x000000082b2b7220 */ /* 0x080fe20000410000 */
[-C--:B------:R-:W-:Y:S01]  /*65c0*/  FMUL.FTZ R46, R46, R8.reuse ;  /* 0x000000082e2e7220 */ /* 0x080fe20000410000 */
[-C--:B------:R-:W-:Y:S01]  /*65d0*/  FMUL.FTZ R47, R47, R8.reuse ;  /* 0x000000082f2f7220 */ /* 0x080fe20000410000 */
[----:B------:R-:W3:Y:S01]  /*65e0*/  MUFU.EX2 R163, R163 ;  /* 0x000000a300a37308 */ /* 0x000ee20000000800 */
[C---:B-----5:R-:W-:Y:S01]  /*65f0*/  FADD.FTZ R6, R159.reuse, R6 ;  /* 0x000000069f067221 */ /* 0x060fe20000010000 */
[----:B------:R4:W-:Y:S01]  /*6600*/  @!P2 STS [R11+0x28800], R9 ;  /* 0x028800090b00a388 */ /* 0x0009e20000000800 */
[----:B------:R-:W-:Y:S01]  /*6610*/  F2FP.BF16.F32.PACK_AB R191, R159, R191 ;  /* 0x000000bf9fbf723e */ /* 0x000fe200000010ff */
[----:B------:R-:W-:Y:S01]  /*6620*/  FMUL.FTZ R50, R50, R8 ;  /* 0x0000000832327220 */ /* 0x000fe20000410000 */
[----:B0-----:R-:W-:Y:S01]  /*6630*/  F2FP.BF16.F32.PACK_AB R162, R181, R180 ;  /* 0x000000b4b5a2723e */ /* 0x001fe200000010ff */
[----:B------:R4:W-:Y:S01]  /*6640*/  @!P2 STS [R11+0x28820], R8 ;  /* 0x028820080b00a388 */ /* 0x0009e20000000800 */
[-C--:B------:R-:W-:Y:S01]  /*6650*/  FMUL.FTZ R51, R51, R8.reuse ;  /* 0x0000000833337220 */ /* 0x080fe20000410000 */
[----:B------:R-:W0:Y:S01]  /*6660*/  MUFU.EX2 R166, R166 ;  /* 0x000000a600a67308 */ /* 0x000e220000000800 */
[----:B--2---:R-:W-:Y:S01]  /*6670*/  FADD.FTZ R6, R153, R6 ;  /* 0x0000000699067221 */ /* 0x004fe20000010000 */
[----:B------:R-:W-:Y:S01]  /*6680*/  BAR.SYNC.DEFER_BLOCKING 0xf, 0x100 ;  /* 0x03c4000000007b1d */ /* 0x000fe20000010000 */
[-C--:B------:R-:W-:Y:S01]  /*6690*/  FMUL.FTZ R54, R54, R8.reuse ;  /* 0x0000000836367220 */ /* 0x080fe20000410000 */
[-C--:B------:R-:W-:Y:S01]  /*66a0*/  FMUL.FTZ R55, R55, R8.reuse ;  /* 0x0000000837377220 */ /* 0x080fe20000410000 */
[-C--:B------:R-:W-:Y:S01]  /*66b0*/  FMUL.FTZ R58, R58, R8.reuse ;  /* 0x000000083a3a7220 */ /* 0x080fe20000410000 */
[-C--:B------:R-:W-:Y:S01]  /*66c0*/  FMUL.FTZ R59, R59, R8.reuse ;  /* 0x000000083b3b7220 */ /* 0x080fe20000410000 */
[-C--:B------:R-:W-:Y:S01]  /*66d0*/  FMUL.FTZ R62, R62, R8.reuse ;  /* 0x000000083e3e7220 */ /* 0x080fe20000410000 */
[----:B------:R-:W2:Y:S01]  /*66e0*/  MUFU.EX2 R167, R167 ;  /* 0x000000a700a77308 */ /* 0x000ea20000000800 */
[C---:B---3--:R-:W-:Y:S01]  /*66f0*/  FADD.FTZ R6, R163.reuse, R6 ;  /* 0x00000006a3067221 */ /* 0x048fe20000010000 */
[----:B------:R-:W-:Y:S01]  /*6700*/  F2FP.BF16.F32.PACK_AB R153, R163, R153 ;  /* 0x00000099a399723e */ /* 0x000fe200000010ff */
[-C--:B------:R-:W-:Y:S01]  /*6710*/  FMUL.FTZ R63, R63, R8.reuse ;  /* 0x000000083f3f7220 */ /* 0x080fe20000410000 */
[-C--:B------:R-:W-:Y:S01]  /*6720*/  FMUL.FTZ R66, R66, R8.reuse ;  /* 0x0000000842427220 */ /* 0x080fe20000410000 */
[-C--:B------:R-:W-:Y:S01]  /*6730*/  FMUL.FTZ R67, R67, R8.reuse ;  /* 0x0000000843437220 */ /* 0x080fe20000410000 */
[-C--:B------:R-:W-:Y:S01]  /*6740*/  FMUL.FTZ R70, R70, R8.reuse ;  /* 0x0000000846467220 */ /* 0x080fe20000410000 */
[-C--:B------:R-:W-:Y:S01]  /*6750*/  FMUL.FTZ R71, R71, R8.reuse ;  /* 0x0000000847477220 */ /* 0x080fe20000410000 */
[----:B------:R-:W3:Y:S01]  /*6760*/  MUFU.EX2 R157, R170 ;  /* 0x000000aa009d7308 */ /* 0x000ee20000000800 */
[----:B0-----:R-:W-:Y:S01]  /*6770*/  FADD.FTZ R6, R166, R6 ;  /* 0x00000006a6067221 */ /* 0x001fe20000010000 */
[-C--:B------:R-:W-:Y:S01]  /*6780*/  FMUL.FTZ R74, R74, R8.reuse ;  /* 0x000000084a4a7220 */ /* 0x080fe20000410000 */
[-C--:B------:R-:W-:Y:S01]  /*6790*/  FMUL.FTZ R75, R75, R8.reuse ;  /* 0x000000084b4b7220 */ /* 0x080fe20000410000 */
[-C--:B------:R-:W-:Y:S01]  /*67a0*/  FMUL.FTZ R78, R78, R8.reuse ;  /* 0x000000084e4e7220 */ /* 0x080fe20000410000 */
[-C--:B------:R-:W-:Y:S01]  /*67b0*/  FMUL.FTZ R79, R79, R8.reuse ;  /* 0x000000084f4f7220 */ /* 0x080fe20000410000 */
[-C--:B------:R-:W-:Y:S01]  /*67c0*/  FMUL.FTZ R82, R82, R8.reuse ;  /* 0x0000000852527220 */ /* 0x080fe20000410000 */
[----:B------:R-:W-:Y:S01]  /*67d0*/  FMUL.FTZ R83, R83, R8 ;  /* 0x0000000853537220 */ /* 0x000fe20000410000 */
[----:B------:R-:W0:Y:S01]  /*67e0*/  MUFU.EX2 R171, R171 ;  /* 0x000000ab00ab7308 */ /* 0x000e220000000800 */
[C---:B--2---:R-:W-:Y:S01]  /*67f0*/  FADD.FTZ R6, R167.reuse, R6 ;  /* 0x00000006a7067221 */ /* 0x044fe20000010000 */
[----:B------:R-:W-:Y:S01]  /*6800*/  F2FP.BF16.F32.PACK_AB R155, R167, R166 ;  /* 0x000000a6a79b723e */ /* 0x000fe200000010ff */
[----:B------:R4:W-:Y:S01]  /*6810*/  STSM.16.M88.4 [R18+0x26800], R188 ;  /* 0x026800bc12007844 */ /* 0x0009e20000000200 */
[-C--:B------:R-:W-:Y:S01]  /*6820*/  FMUL.FTZ R86, R86, R8.reuse ;  /* 0x0000000856567220 */ /* 0x080fe20000410000 */
[-C--:B------:R-:W-:Y:S01]  /*6830*/  FMUL.FTZ R87, R87, R8.reuse ;  /* 0x0000000857577220 */ /* 0x080fe20000410000 */
[-C--:B------:R-:W-:Y:S01]  /*6840*/  FMUL.FTZ R90, R90, R8.reuse ;  /* 0x000000085a5a7220 */ /* 0x080fe20000410000 */
[----:B------:R4:W-:Y:S01]  /*6850*/  STSM.16.M88.4 [R19], R152 ;  /* 0x0000009813007844 */ /* 0x0009e20000000200 */
        /* <DEDUP_REMOVED lines=23> */
[----:B------:R-:W-:Y:S01]  /*69d0*/  FMUL.FTZ R123, R123, R8 ;  /* 0x000000087b7b7220 */ /* 0x000fe20000410000 */
[----:B------:R-:W2:Y:S01]  /*69e0*/  MUFU.EX2 R179, R179 ;  /* 0x000000b300b37308 */ /* 0x000ea20000000800 */
[C---:B---3--:R-:W-:Y:S01]  /*69f0*/  FADD.FTZ R6, R175.reuse, R6 ;  /* 0x00000006af067221 */ /* 0x048fe20000010000 */
[----:B------:R-:W-:Y:S01]  /*6a00*/  F2FP.BF16.F32.PACK_AB R159, R175, R174 ;  /* 0x000000aeaf9f723e */ /* 0x000fe200000010ff */
[-C--:B------:R-:W-:Y:S01]  /*6a10*/  FMUL.FTZ R126, R126, R8.reuse ;  /* 0x000000087e7e7220 */ /* 0x080fe20000410000 */
[-C--:B------:R-:W-:Y:S01]  /*6a20*/  FMUL.FTZ R127, R127, R8.reuse ;  /* 0x000000087f7f7220 */ /* 0x080fe20000410000 */
[-C--:B------:R-:W-:Y:S01]  /*6a30*/  FMUL.FTZ R130, R130, R8.reuse ;  /* 0x0000000882827220 */ /* 0x080fe20000410000 */
[-C--:B------:R-:W-:Y:S01]  /*6a40*/  FMUL.FTZ R131, R131, R8.reuse ;  /* 0x0000000883837220 */ /* 0x080fe20000410000 */
[----:B------:R4:W-:Y:S01]  /*6a50*/  STSM.16.M88.4 [R23], R156 ;  /* 0x0000009c17007844 */ /* 0x0009e20000000200 */
[----:B------:R-:W3:Y:S01]  /*6a60*/  MUFU.EX2 R182, R182 ;  /* 0x000000b600b67308 */ /* 0x000ee20000000800 */
[----:B0-----:R-:W-:Y:S01]  /*6a70*/  FADD.FTZ R6, R161, R6 ;  /* 0x00000006a1067221 */ /* 0x001fe20000010000 */
[-C--:B------:R-:W-:Y:S01]  /*6a80*/  FMUL.FTZ R134, R134, R8.reuse ;  /* 0x0000000886867220 */ /* 0x080fe20000410000 */
[-C--:B------:R-:W-:Y:S01]  /*6a90*/  FMUL.FTZ R135, R135, R8.reuse ;  /* 0x0000000887877220 */ /* 0x080fe20000410000 */
[-C--:B------:R-:W-:Y:S01]  /*6aa0*/  FMUL.FTZ R138, R138, R8.reuse ;  /* 0x000000088a8a7220 */ /* 0x080fe20000410000 */
[-C--:B------:R-:W-:Y:S01]  /*6ab0*/  FMUL.FTZ R139, R139, R8.reuse ;  /* 0x000000088b8b7220 */ /* 0x080fe20000410000 */
[-C--:B------:R-:W-:Y:S01]  /*6ac0*/  FMUL.FTZ R142, R142, R8.reuse ;  /* 0x000000088e8e7220 */ /* 0x080fe20000410000 */
[-C--:B------:R-:W-:Y:S01]  /*6ad0*/  FMUL.FTZ R143, R143, R8.reuse ;  /* 0x000000088f8f7220 */ /* 0x080fe20000410000 */
[----:B------:R-:W0:Y:S01]  /*6ae0*/  MUFU.EX2 R163, R183 ;  /* 0x000000b700a37308 */ /* 0x000e220000000800 */
[C---:B--2---:R-:W-:Y:S01]  /*6af0*/  FADD.FTZ R6, R179.reuse, R6 ;  /* 0x00000006b3067221 */ /* 0x044fe20000010000 */
[----:B------:R-:W-:Y:S01]  /*6b00*/  F2FP.BF16.F32.PACK_AB R161, R179, R161 ;  /* 0x000000a1b3a1723e */ /* 0x000fe200000010ff */
[-C--:B------:R-:W-:Y:S01]  /*6b10*/  FMUL.FTZ R146, R146, R8.reuse ;  /* 0x0000000892927220 */ /* 0x080fe20000410000 */
[-C--:B------:R-:W-:Y:S01]  /*6b20*/  FMUL.FTZ R147, R147, R8.reuse ;  /* 0x0000000893937220 */ /* 0x080fe20000410000 */
[-C--:B------:R-:W-:Y:S01]  /*6b30*/  FMUL.FTZ R150, R150, R8.reuse ;  /* 0x0000000896967220 */ /* 0x080fe20000410000 */
[----:B------:R-:W-:Y:S01]  /*6b40*/  FMUL.FTZ R151, R151, R8 ;  /* 0x0000000897977220 */ /* 0x000fe20000410000 */
[----:B---3--:R-:W-:-:S04]  /*6b50*/  FADD.FTZ R6, R182, R6 ;  /* 0x00000006b6067221 */ /* 0x008fc80000010000 */
[C---:B0-----:R-:W-:Y:S01]  /*6b60*/  FADD.FTZ R6, R163.reuse, R6 ;  /* 0x00000006a3067221 */ /* 0x041fe20000010000 */
[----:B------:R-:W-:-:S05]  /*6b70*/  F2FP.BF16.F32.PACK_AB R163, R163, R182 ;  /* 0x000000b6a3a3723e */ /* 0x000fca00000010ff */
[----:B------:R4:W-:Y:S01]  /*6b80*/  STSM.16.M88.4 [R22], R160 ;  /* 0x000000a016007844 */ /* 0x0009e20000000200 */
[----:B------:R-:W-:Y:S05]  /*6b90*/  @!P0 BRA `(.L_x_412) ;  /* 0x0000000000048947 */ /* 0x000fea0003800000 */
[----:B------:R-:W-:Y:S01]  /*6ba0*/  BPT.TRAP 0x1 ;  /* 0x000000040000795c */ /* 0x000fe20000300000 */
.L_x_412:
[----:B------:R0:W2:Y:S01]  /*6bb0*/  SYNCS.PHASECHK.TRANS64.TRYWAIT P2, [UR23+0x28c50], R7 ;  /* 0x028c5007ff0075a7 */ /* 0x0000a20008040157 */
[----:B------:R-:W-:Y:S05]  /*6bc0*/  @!P0 BRA `(.L_x_413) ;  /* 0x0000000000048947 */ /* 0x000fea0003800000 */
[----:B------:R-:W-:Y:S01]  /*6bd0*/  BPT.TRAP 0x1 ;  /* 0x000000040000795c */ /* 0x000fe20000300000 */
.L_x_413:
[----:B--2---:R-:W-:Y:S05]  /*6be0*/  @P2 BRA `(.L_x_414) ;  /* 0x0000000000082947 */ /* 0x004fea0003800000 */
[----:B------:R-:W2:Y:S02]  /*6bf0*/  SYNCS.PHASECHK.TRANS64.TRYWAIT P2, [UR23+0x28c50], R7 ;  /* 0x028c5007ff0075a7 */ /* 0x000ea40008040157 */
[----:B--2---:R-:W-:Y:S05]  /*6c00*/  @!P2 BRA `(.L_x_415) ;  /* 0x000000c800c8a947 */ /* 0x004fea0003800000 */
.L_x_414:
[----:B------:R-:W-:Y:S01]  /*6c10*/  ULEA UR10, UR37, UR54, 0xc ;  /* 0x00000036250a7291 */ /* 0x000fe2000f8e603f */
[----:B------:R-:W-:Y:S01]  /*6c20*/  WARPGROUP.ARRIVE ;  /* 0x00000000000079c5 */ /* 0x000fe20000000000 */
[----:B------:R-:W-:Y:S01]  /*6c30*/  UMOV UR7, 0x40000040 ;  /* 0x4000004000077882 */ /* 0x000fe20000000000 */
[----:B------:R-:W-:Y:S01]  /*6c40*/  PLOP3.LUT P2, PT, PT, PT, UP0, 0x80, 0x0 ;  /* 0x000000000000781c */ /* 0x000fe20003f4f008 */
[----:B--2---:R-:W-:Y:S01]  /*6c50*/  @!P1 VIADD R10, R10, 0x28c60 ;  /* 0x00028c600a0a9836 */ /* 0x004fe20000000000 */
[----:B------:R-:W-:Y:S01]  /*6c60*/  UMOV UR22, UR37 ;  /* 0x0000002500167c82 */ /* 0x000fe20008000000 */
[----:B----4-:R-:W-:Y:S01]  /*6c70*/  IMAD.MOV.U32 R8, RZ, RZ, R0 ;  /* 0x000000ffff087224 */ /* 0x010fe200078e0000 */
[----:B------:R-:W-:Y:S01]  /*6c80*/  UMOV UR6, UR10 ;  /* 0x0000000a00067c82 */ /* 0x000fe20008000000 */
[----:B------:R-:W-:Y:S01]  /*6c90*/  IMAD.MOV.U32 R9, RZ, RZ, R4 ;  /* 0x000000ffff097224 */ /* 0x000fe200078e0004 */
[----:B------:R-:W-:Y:S01]  /*6ca0*/  HGMMA.64x256x16.F32.BF16 R24, R188, gdesc[UR4].tnspB, R24, gsb0 ;  /* 0x43e00004bc187df0 */ /* 0x000fe20008001818 */
[----:B------:R-:W-:Y:S01]  /*6cb0*/  UIADD3 UR6, UR10, 0x80, URZ ;  /* 0x000000800a067890 */ /* 0x000fe2000fffe03f */
[----:B------:R-:W-:Y:S01]  /*6cc0*/  @!P1 PRMT R10, RZ, 0x654, R10 ;  /* 0x00000654ff0a9816 */ /* 0x000fe2000000000a */
[----:B------:R-:W-:Y:S01]  /*6cd0*/  UMOV UR7, 0x40000040 ;  /* 0x4000004000077882 */ /* 0x000fe20000000000 */
[----:B------:R-:W-:-:S02]  /*6ce0*/  WARPGROUP.DEPBAR.LE gsb0, 0x0 ;  /* 0x00008000000079c5 */ /* 0x000fc40000010000 */
[----:B------:R-:W-:-:S15]  /*6cf0*/  WARPGROUP.ARRIVE ;  /* 0x00000000000079c5 */ /* 0x000fde0000000000 */
[----:B------:R-:W-:-:S07]  /*6d00*/  NOP ;  /* 0x0000000000007918 */ /* 0x000fce0000000000 */
        /* <DEDUP_REMOVED lines=19> */
[----:B--2---:R-:W2:Y:S02]  /*6e40*/  FENCE.VIEW.ASYNC.S ;  /* 0x00000000000073c6 */ /* 0x004ea40000000000 */
[----:B--2---:R-:W-:Y:S01]  /*6e50*/  NOP ;  /* 0x0000000000007918 */ /* 0x004fe20000000000 */
[----:B------:R-:W-:Y:S06]  /*6e60*/  BAR.ARV 0xe, 0x100 ;  /* 0x0384000000007b1d */ /* 0x000fec0000002000 */
[----:B------:R2:W-:Y:S01]  /*6e70*/  @!P1 SYNCS.ARRIVE.TRANS64.RED.A1T0 RZ, [R10+URZ], RZ ;  /* 0x000000ff0aff99a7 */ /* 0x0005e2000810043f */
[----:B------:R-:W-:Y:S05]  /*6e80*/  @P2 BRA `(.L_x_416) ;  /* 0xffffffe400d02947 */ /* 0x000fea000383ffff */
.L_x_407:
[----:B------:R-:W3:Y:S01]  /*6e90*/  SHFL.BFLY PT, R8, R5, 0x2, 0x1f ;  /* 0x0c401f0005087f89 */ /* 0x000ee200000e0000 */
[----:B------:R-:W-:Y:S08]  /*6ea0*/  BAR.ARV 0x8, 0x100 ;  /* 0x0204000000007b1d */ /* 0x000ff00000002000 */
[----:B------:R-:W-:Y:S01]  /*6eb0*/  BAR.SYNC.DEFER_BLOCKING 0xf, 0x100 ;  /* 0x03c4000000007b1d */ /* 0x000fe20000010000 */
[----:B------:R-:W-:Y:S01]  /*6ec0*/  ISETP.NE.AND P2, PT, R17, RZ, PT ;  /* 0x000000ff1100720c */ /* 0x000fe20003f45270 */
[----:B------:R-:W-:Y:S01]  /*6ed0*/  IMAD.MOV.U32 R13, RZ, RZ, -0x800000 ;  /* 0xff800000ff0d7424 */ /* 0x000fe200078e00ff */
[----:B------:R-:W-:Y:S01]  /*6ee0*/  UIADD3 UR48, UR48, 0x1, URZ ;  /* 0x0000000130307890 */ /* 0x000fe2000fffe03f */
[----:B------:R-:W-:-:S02]  /*6ef0*/  IMAD.MOV.U32 R12, RZ, RZ, -0x800000 ;  /* 0xff800000ff0c7424 */ /* 0x000fc400078e00ff */
[----:B01----:R-:W0:Y:S01]  /*6f00*/  SHFL.BFLY PT, R7, R6, 0x2, 0x1f ;  /* 0x0c401f0006077f89 */ /* 0x003e2200000e0000 */
[----:B---3--:R-:W-:Y:S01]  /*6f10*/  FADD.FTZ R8, R8, R5 ;  /* 0x0000000508087221 */ /* 0x008fe20000010000 */
[----:B------:R-:W-:-:S04]  /*6f20*/  IMAD.MOV.U32 R5, RZ, RZ, RZ ;  /* 0x000000ffff057224 */ /* 0x000fc800078e00ff */
[----:B------:R-:W1:Y:S01]  /*6f30*/  SHFL.BFLY PT, R3, R8, 0x1, 0x1f ;  /* 0x0c201f0008037f89 */ /* 0x000e6200000e0000 */
[----:B0-----:R-:W-:Y:S01]  /*6f40*/  FADD.FTZ R7, R7, R6 ;  /* 0x0000000607077221 */ /* 0x001fe20000010000 */
[----:B------:R-:W-:-:S04]  /*6f50*/  IMAD.U32 R6, RZ, RZ, UR21 ;  /* 0x00000015ff067e24 */ /* 0x000fc8000f8e00ff */
[----:B--2---:R-:W0:Y:S01]  /*6f60*/  SHFL.BFLY PT, R10, R7, 0x1, 0x1f ;  /* 0x0c201f00070a7f89 */ /* 0x004e2200000e0000 */
[----:B-1----:R-:W-:-:S05]  /*6f70*/  FADD.FTZ R9, R8, R3 ;  /* 0x0000000308097221 */ /* 0x002fca0000010000 */
[----:B------:R-:W-:-:S13]  /*6f80*/  FSETP.NE.FTZ.AND P0, PT, R9, RZ, PT ;  /* 0x000000ff0900720b */ /* 0x000fda0003f15000 */
[----:B------:R-:W1:Y:S01]  /*6f90*/  @P0 MUFU.LG2 R3, R9 ;  /* 0x0000000900030308 */ /* 0x000e620000000c00 */
[----:B0-----:R-:W-:Y:S01]  /*6fa0*/  FADD.FTZ R10, R7, R10 ;  /* 0x0000000a070a7221 */ /* 0x001fe20000010000 */
[----:B------:R-:W-:-:S04]  /*6fb0*/  @P0 FMUL.FTZ R7, R6, 0.69314718246459960938 ;  /* 0x3f31721806070820 */ /* 0x000fc80000410000 */
[----:B------:R-:W-:Y:S02]  /*6fc0*/  FSETP.NE.FTZ.AND P1, PT, R10, RZ, PT ;  /* 0x000000ff0a00720b */ /* 0x000fe40003f35000 */
[----:B------:R-:W0:Y:S01]  /*6fd0*/  @P0 MUFU.RCP R5, R9 ;  /* 0x0000000900050308 */ /* 0x000e220000001000 */
[----:B-1----:R-:W-:Y:S01]  /*6fe0*/  @P0 FMUL.FTZ R6, R3, 0.69314718246459960938 ;  /* 0x3f31721803060820 */ /* 0x002fe20000410000 */
[----:B------:R-:W-:-:S03]  /*6ff0*/  IMAD.MOV.U32 R3, RZ, RZ, RZ ;  /* 0x000000ffff037224 */ /* 0x000fc600078e00ff */
[----:B------:R-:W-:Y:S01]  /*7000*/  @P0 FFMA.FTZ R13, R7, R4, R6 ;  /* 0x00000004070d0223 */ /* 0x000fe20000010006 */
[----:B------:R-:W-:-:S05]  /*7010*/  IMAD.U32 R7, RZ, RZ, UR37 ;  /* 0x00000025ff077e24 */ /* 0x000fca000f8e00ff */
[----:B------:R-:W-:Y:S01]  /*7020*/  @P1 MUFU.LG2 R6, R10 ;  /* 0x0000000a00061308 */ /* 0x000fe20000000c00 */
[----:B------:R-:W-:Y:S01]  /*7030*/  UIADD3 UR37, UR37, 0x1, URZ ;  /* 0x0000000125257890 */ /* 0x000fe2000fffe03f */
[-C--:B0-----:R-:W-:Y:S01]  /*7040*/  FMUL.FTZ R24, R24, R5.reuse ;  /* 0x0000000518187220 */ /* 0x081fe20000410000 */
[----:B------:R-:W-:Y:S02]  /*7050*/  @!P2 IMAD R4, R7, 0x40, R16 ;  /* 0x000000400704a824 */ /* 0x000fe400078e0210 */
[-C--:B------:R-:W-:Y:S01]  /*7060*/  FMUL.FTZ R25, R25, R5.reuse ;  /* 0x0000000519197220 */ /* 0x080fe20000410000 */
[----:B------:R-:W-:Y:S01]  /*7070*/  UISETP.NE.AND UP0, UPT, UR37, 0x2, UPT ;  /* 0x000000022500788c */ /* 0x000fe2000bf05270 */
[-C--:B------:R-:W-:Y:S01]  /*7080*/  FMUL.FTZ R28, R28, R5.reuse ;  /* 0x000000051c1c7220 */ /* 0x080fe20000410000 */
[-C--:B------:R-:W-:Y:S01]  /*7090*/  FMUL.FTZ R29, R29, R5.reuse ;  /* 0x000000051d1d7220 */ /* 0x080fe20000410000 */
[----:B------:R-:W0:Y:S01]  /*70a0*/  @P1 MUFU.RCP R3, R10 ;  /* 0x0000000a00031308 */ /* 0x000e220000001000 */
[----:B------:R-:W-:Y:S01]  /*70b0*/  @!P2 LEA R4, R4, UR38, 0x2 ;  /* 0x000000260404ac11 */ /* 0x000fe2000f8e10ff */
[-C--:B------:R-:W-:Y:S01]  /*70c0*/  FMUL.FTZ R32, R32, R5.reuse ;  /* 0x0000000520207220 */ /* 0x080fe20000410000 */
[-C--:B------:R-:W-:Y:S01]  /*70d0*/  FMUL.FTZ R33, R33, R5.reuse ;  /* 0x0000000521217220 */ /* 0x080fe20000410000 */
[-C--:B------:R-:W-:Y:S01]  /*70e0*/  FMUL.FTZ R36, R36, R5.reuse ;  /* 0x0000000524247220 */ /* 0x080fe20000410000 */
[-C--:B------:R-:W-:Y:S01]  /*70f0*/  FMUL.FTZ R37, R37, R5.reuse ;  /* 0x0000000525257220 */ /* 0x080fe20000410000 */
[----:B------:R-:W-:Y:S01]  /*7100*/  @!P2 STS [R4+0x28800], R5 ;  /* 0x028800050400a388 */ /* 0x000fe20000000800 */
        /* <DEDUP_REMOVED lines=20> */
[----:B0-----:R-:W-:-:S02]  /*7250*/  IMAD.U32 R4, RZ, RZ, UR21 ;  /* 0x00000015ff047e24 */ /* 0x001fc4000f8e00ff */
        /* <DEDUP_REMOVED lines=38> */
[----:B------:R-:W-:Y:S01]  /*74c0*/  @P1 FMUL.FTZ R5, R6, 0.69314718246459960938 ;  /* 0x3f31721806051820 */ /* 0x000fe20000410000 */
[----:B------:R-:W-:Y:S01]  /*74d0*/  USEL UR4, URZ, 0x1, UP0 ;  /* 0x000000013f047887 */ /* 0x000fe20008000000 */
        /* <DEDUP_REMOVED lines=66> */
[----:B------:R-:W-:-:S02]  /*7900*/  USEL UR37, UR37, URZ, UP0 ;  /* 0x0000003f25257287 */ /* 0x000fc40008000000 */
[----:B------:R-:W-:Y:S01]  /*7910*/  ULOP3.LUT UR47, UR47, UR4, URZ, 0x3c, !UPT ;  /* 0x000000042f2f7292 */ /* 0x000fe2000f8e3c3f */
[----:B------:R-:W-:Y:S11]  /*7920*/  BAR.ARV 0xe, 0x100 ;  /* 0x0384000000007b1d */ /* 0x000ff60000002000 */
.L_x_387:
[----:B------:R-:W0:Y:S08]  /*7930*/  S2UR UR4, SR_CgaCtaId ;  /* 0x00000000000479c3 */ /* 0x000e300000008800 */
[----:B------:R-:W-:Y:S06]  /*7940*/  BAR.SYNC.DEFER_BLOCKING 0x5, 0x180 ;  /* 0x0146000000007b1d */ /* 0x000fec0000010000 */
[----:B------:R-:W-:Y:S01]  /*7950*/  UMOV UR38, 0x400 ;  /* 0x0000040000267882 */ /* 0x000fe20000000000 */
[----:B------:R-:W-:Y:S01]  /*7960*/  BSSY B0, `(.L_x_417) ;  /* 0x000049c000007945 */ /* 0x000fe20003800000 */
[----:B0-----:R-:W-:-:S09]  /*7970*/  ULEA UR38, UR4, UR38, 0x18 ;  /* 0x0000002604267291 */ /* 0x001fd2000f8ec03f */
[----:B------:R-:W0:Y:S02]  /*7980*/  LDS.128 R4, [UR38+0x28cd0] ;  /* 0x028cd026ff047984 */ /* 0x000e240008000c00 */
[----:B0-----:R-:W-:Y:S02]  /*7990*/  R2UR UR5, R5 ;  /* 0x00000000050572ca */ /* 0x001fe400000e0000 */
[----:B------:R-:W-:Y:S02]  /*79a0*/  R2UR UR6, R6 ;  /* 0x00000000060672ca */ /* 0x000fe400000e0000 */
[----:B------:R-:W-:Y:S01]  /*79b0*/  R2UR UR7, R7 ;  /* 0x00000000070772ca */ /* 0x000fe200000e0000 */
[----:B------:R-:W-:Y:S06]  /*79c0*/  BAR.ARV 0x4, 0x180 ;  /* 0x0106000000007b1d */ /* 0x000fec0000002000 */
[----:B------:R-:W-:Y:S08]  /*79d0*/  @P0 BRA `(.L_x_418) ;  /* 0x0000003800540947 */ /* 0x000ff00003800000 */
[----:B------:R-:W2:Y:S01]  /*79e0*/  LDL R0, [R1+0x60] ;  /* 0x0000600001007983 */ /* 0x000ea20000100800 */
[----:B------:R-:W0:Y:S01]  /*79f0*/  S2UR UR4, SR_SWINHI ;  /* 0x00000000000479c3 */ /* 0x000e220000002f00 */
[----:B------:R-:W-:Y:S01]  /*7a00*/  F2FP.BF16.F32.PACK_AB R6, R29, R28 ;  /* 0x0000001c1d06723e */ /* 0x000fe200000010ff */
[----:B------:R-:W-:Y:S01]  /*7a10*/  USHF.L.U64.HI UR12, UR39, 0x2, UR42 ;  /* 0x00000002270c7899 */ /* 0x000fe2000801022a */
[----:B------:R-:W-:Y:S01]  /*7a20*/  F2FP.BF16.F32.PACK_AB R7, R31, R30 ;  /* 0x0000001e1f07723e */ /* 0x000fe200000010ff */
[----:B------:R-:W-:Y:S01]  /*7a30*/  ULDC.64 UR10, c[0x0][0xc00] ;  /* 0x00030000000a7ab9 */ /* 0x000fe20000000a00 */
[----:B------:R-:W-:Y:S02]  /*7a40*/  F2FP.BF16.F32.PACK_AB R9, R35, R34 ;  /* 0x000000222309723e */ /* 0x000fe400000010ff */
[----:B------:R-:W-:Y:S02]  /*7a50*/  F2FP.BF16.F32.PACK_AB R10, R37, R36 ;  /* 0x00000024250a723e */ /* 0x000fe400000010ff */
[----:B------:R-:W-:Y:S01]  /*7a60*/  F2FP.BF16.F32.PACK_AB R11, R39, R38 ;  /* 0x00000026270b723e */ /* 0x000fe200000010ff */
[----:B------:R-:W-:Y:S01]  /*7a70*/  UMOV UR8, UR38 ;  /* 0x0000002600087c82 */ /* 0x000fe20008000000 */
[----:B0-----:R-:W-:Y:S01]  /*7a80*/  UMOV UR9, UR4 ;  /* 0x0000000400097c82 */ /* 0x001fe20008000000 */
[----:B------:R-:W-:Y:S01]  /*7a90*/  USHF.L.U32 UR4, UR39, 0x2, URZ ;  /* 0x0000000227047899 */ /* 0x000fe2000800063f */
[----:B------:R-:W-:-:S02]  /*7aa0*/  IMAD.U32 R14, RZ, RZ, UR8 ;  /* 0x00000008ff0e7e24 */ /* 0x000fc4000f8e00ff */
[----:B------:R-:W-:Y:S01]  /*7ab0*/  IMAD.U32 R15, RZ, RZ, UR9 ;  /* 0x00000009ff0f7e24 */ /* 0x000fe2000f8e00ff */
[----:B------:R-:W-:Y:S02]  /*7ac0*/  ULDC.64 UR8, c[0x0][0xc08] ;  /* 0x0003020000087ab9 */ /* 0x000fe40000000a00 */
[----:B------:R-:W-:-:S04]  /*7ad0*/  UISETP.NE.U32.AND UP0, UPT, UR8, URZ, UPT ;  /* 0x0000003f0800728c */ /* 0x000fc8000bf05070 */
[----:B------:R-:W-:Y:S01]  /*7ae0*/  UISETP.NE.AND.EX UP0, UPT, UR9, URZ, UPT, UP0 ;  /* 0x0000003f0900728c */ /* 0x000fe2000bf05300 */
[----:B------:R-:W-:Y:S05]  /*7af0*/  BAR.SYNC.DEFER_BLOCKING 0x1, 0x100 ;  /* 0x0044000000007b1d */ /* 0x000fea0000010000 */
[----:B------:R-:W-:-:S05]  /*7b00*/  PLOP3.LUT P1, PT, PT, PT, UP0, 0x80, 0x0 ;  /* 0x000000000000781c */ /* 0x000fca0003f2f008 */
[----:B------:R-:W-:-:S04]  /*7b10*/  @UP0 UIADD3 UR8, UP1, UR4, UR8, URZ ;  /* 0x0000000804080290 */ /* 0x000fc8000ff3e03f */
[----:B------:R-:W-:Y:S02]  /*7b20*/  @UP0 UIADD3.X UR9, UR12, UR9, URZ, UP1, !UPT ;  /* 0x000000090c090290 */ /* 0x000fe40008ffe43f */
[----:B------:R-:W-:Y:S01]  /*7b30*/  UIADD3 UR4, UP0, UR4, UR10, URZ ;  /* 0x0000000a04047290 */ /* 0x000fe2000ff1e03f */
[----:B--2---:R-:W-:-:S03]  /*7b40*/  IMAD.WIDE R20, R0, 0x2, R14 ;  /* 0x0000000200147825 */ /* 0x004fc600078e020e */
[C---:B------:R-:W-:Y:S02]  /*7b50*/  LOP3.LUT R5, R20.reuse, 0x380, RZ, 0xc0, !PT ;  /* 0x0000038014057812 */ /* 0x040fe400078ec0ff */
[----:B------:R-:W-:Y:S02]  /*7b60*/  IADD3 R8, P0, R20, 0x20, RZ ;  /* 0x0000002014087810 */ /* 0x000fe40007f1e0ff */
[----:B------:R-:W-:Y:S02]  /*7b70*/  SHF.R.U64 R5, R5, 0x3, RZ ;  /* 0x0000000305057819 */ /* 0x000fe400000012ff */
[----:B------:R-:W-:Y:S02]  /*7b80*/  LOP3.LUT R3, R8, 0x380, RZ, 0xc0, !PT ;  /* 0x0000038008037812 */ /* 0x000fe400078ec0ff */
[----:B------:R-:W-:Y:S01]  /*7b90*/  LOP3.LUT R4, R5, R20, RZ, 0x3c, !PT ;  /* 0x0000001405047212 */ /* 0x000fe200078e3cff */
[----:B------:R-:W-:Y:S01]  /*7ba0*/  IMAD.MOV.U32 R5, RZ, RZ, R21 ;  /* 0x000000ffff057224 */ /* 0x000fe200078e0015 */
[----:B------:R-:W-:-:S04]  /*7bb0*/  SHF.R.U64 R3, R3, 0x3, RZ ;  /* 0x0000000303037819 */ /* 0x000fc800000012ff */
[----:B------:R-:W-:Y:S02]  /*7bc0*/  MOV R0, R4 ;  /* 0x0000000400007202 */ /* 0x000fe40000000f00 */
[----:B------:R-:W-:Y:S02]  /*7bd0*/  F2FP.BF16.F32.PACK_AB R4, R25, R24 ;  /* 0x000000181904723e */ /* 0x000fe400000010ff */
[----:B------:R-:W-:-:S05]  /*7be0*/  F2FP.BF16.F32.PACK_AB R5, R27, R26 ;  /* 0x0000001a1b05723e */ /* 0x000fca00000010ff */
[----:B------:R0:W-:Y:S02]  /*7bf0*/  STSM.16.M88.4 [R0], R4 ;  /* 0x0000000400007844 */ /* 0x0001e40000000200 */
[----:B0-----:R-:W-:Y:S01]  /*7c00*/  IMAD.X R5, RZ, RZ, R21, P0 ;  /* 0x000000ffff057224 */ /* 0x001fe200000e0615 */
[----:B------:R-:W-:Y:S02]  /*7c10*/  LOP3.LUT R4, R3, R8, RZ, 0x3c, !PT ;  /* 0x0000000803047212 */ /* 0x000fe400078e3cff */
[----:B------:R-:W-:Y:S02]  /*7c20*/  F2FP.BF16.F32.PACK_AB R8, R33, R32 ;  /* 0x000000202108723e */ /* 0x000fe400000010ff */
[----:B------:R-:W-:Y:S02]  /*7c30*/  MOV R3, R4 ;  /* 0x0000000400037202 */ /* 0x000fe40000000f00 */
[----:B------:R-:W-:Y:S02]  /*7c40*/  IADD3 R5, P0, R20, 0x40, RZ ;  /* 0x0000004014057810 */ /* 0x000fe40007f1e0ff */
[----:B------:R-:W-:Y:S01]  /*7c50*/  F2FP.BF16.F32.PACK_AB R6, R45, R44 ;  /* 0x0000002c2d06723e */ /* 0x000fe200000010ff */
[----:B------:R0:W-:Y:S01]  /*7c60*/  STSM.16.M88.4 [R3], R8 ;  /* 0x0000000803007844 */ /* 0x0001e20000000200 */
[----:B------:R-:W-:-:S02]  /*7c70*/  LOP3.LUT R4, R5, 0x380, RZ, 0xc0, !PT ;  /* 0x0000038005047812 */ /* 0x000fc400078ec0ff */
[----:B------:R-:W-:Y:S02]  /*7c80*/  F2FP.BF16.F32.PACK_AB R7, R47, R46 ;  /* 0x0000002e2f07723e */ /* 0x000fe400000010ff */
[----:B------:R-:W-:-:S04]  /*7c90*/  SHF.R.U64 R4, R4, 0x3, RZ ;  /* 0x0000000304047819 */ /* 0x000fc800000012ff */
[----:B------:R-:W-:Y:S01]  /*7ca0*/  LOP3.LUT R4, R4, R5, RZ, 0x3c, !PT ;  /* 0x0000000504047212 */ /* 0x000fe200078e3cff */
[----:B------:R-:W-:-:S05]  /*7cb0*/  IMAD.X R5, RZ, RZ, R21, P0 ;  /* 0x000000ffff057224 */ /* 0x000fca00000e0615 */
[----:B------:R-:W-:Y:S02]  /*7cc0*/  MOV R0, R4 ;  /* 0x0000000400007202 */ /* 0x000fe40000000f00 */
[----:B0-----:R-:W-:Y:S02]  /*7cd0*/  IADD3 R8, P0, R20, 0x60, RZ ;  /* 0x0000006014087810 */ /* 0x001fe40007f1e0ff */
[----:B------:R-:W-:Y:S02]  /*7ce0*/  F2FP.BF16.F32.PACK_AB R4, R41, R40 ;  /* 0x000000282904723e */ /* 0x000fe400000010ff */
[----:B------:R-:W-:Y:S02]  /*7cf0*/  LOP3.LUT R3, R8, 0x380, RZ, 0xc0, !PT ;  /* 0x0000038008037812 */ /* 0x000fe400078ec0ff */
[----:B------:R-:W-:Y:S02]  /*7d00*/  F2FP.BF16.F32.PACK_AB R5, R43, R42 ;  /* 0x0000002a2b05723e */ /* 0x000fe400000010ff */
[----:B------:R-:W-:-:S02]  /*7d10*/  SHF.R.U64 R3, R3, 0x3, RZ ;  /* 0x0000000303037819 */ /* 0x000fc400000012ff */
[----:B------:R-:W-:Y:S01]  /*7d20*/  F2FP.BF16.F32.PACK_AB R9, R51, R50 ;  /* 0x000000323309723e */ /* 0x000fe200000010ff */
[----:B------:R0:W-:Y:S01]  /*7d30*/  STSM.16.M88.4 [R0], R4 ;  /* 0x0000000400007844 */ /* 0x0001e20000000200 */
[----:B------:R-:W-:Y:S02]  /*7d40*/  F2FP.BF16.F32.PACK_AB R10, R53, R52 ;  /* 0x00000034350a723e */ /* 0x000fe400000010ff */
[----:B------:R-:W-:Y:S01]  /*7d50*/  F2FP.BF16.F32.PACK_AB R11, R55, R54 ;  /* 0x00000036370b723e */ /* 0x000fe200000010ff */
[----:B0-----:R-:W-:Y:S01]  /*7d60*/  IMAD.X R5, RZ, RZ, R21, P0 ;  /* 0x000000ffff057224 */ /* 0x001fe200000e0615 */
[----:B------:R-:W-:Y:S02]  /*7d70*/  LOP3.LUT R4, R3, R8, RZ, 0x3c, !PT ;  /* 0x0000000803047212 */ /* 0x000fe400078e3cff */
[----:B------:R-:W-:Y:S02]  /*7d80*/  F2FP.BF16.F32.PACK_AB R8, R49, R48 ;  /* 0x000000303108723e */ /* 0x000fe400000010ff */
[----:B------:R-:W-:-:S02]  /*7d90*/  MOV R3, R4 ;  /* 0x0000000400037202 */ /* 0x000fc40000000f00 */
[----:B------:R-:W-:Y:S02]  /*7da0*/  IADD3 R5, P0, R20, 0x2000, RZ ;  /* 0x0000200014057810 */ /* 0x000fe40007f1e0ff */
[----:B------:R-:W-:Y:S01]  /*7db0*/  F2FP.BF16.F32.PACK_AB R6, R61, R60 ;  /* 0x0000003c3d06723e */ /* 0x000fe200000010ff */
[----:B------:R0:W-:Y:S01]  /*7dc0*/  STSM.16.M88.4 [R3], R8 ;  /* 0x0000000803007844 */ /* 0x0001e20000000200 */
[----:B------:R-:W-:Y:S02]  /*7dd0*/  LOP3.LUT R4, R5, 0x380, RZ, 0xc0, !PT ;  /* 0x0000038005047812 */ /* 0x000fe400078ec0ff */
        /* <DEDUP_REMOVED lines=117> */
[----:B------:R-:W-:Y:S01]  /*8530*/  LOP3.LUT R3, R8, 0x380, RZ, 0xc0, !PT ;  /* 0x0000038008037812 */ /* 0x000fe200078ec0ff */
[----:B------:R-:W-:Y:S01]  /*8540*/  IMAD.X R21, RZ, RZ, R21, P0 ;  /* 0x000000ffff157224 */ /* 0x000fe200000e0615 */
[----:B------:R-:W-:Y:S02]  /*8550*/  F2FP.BF16.F32.PACK_AB R5, R139, R138 ;  /* 0x0000008a8b05723e */ /* 0x000fe400000010ff */
[----:B------:R-:W-:-:S02]  /*8560*/  SHF.R.U64 R3, R3, 0x3, RZ ;  /* 0x0000000303037819 */ /* 0x000fc400000012ff */
[----:B------:R-:W-:Y:S01]  /*8570*/  ISETP.NE.U32.AND P0, PT, RZ, UR10, PT ;  /* 0x0000000aff007c0c */ /* 0x000fe2000bf05070 */
[----:B------:R0:W-:Y:S01]  /*8580*/  STSM.16.M88.4 [R0], R4 ;  /* 0x0000000400007844 */ /* 0x0001e20000000200 */
[----:B------:R-:W-:Y:S02]  /*8590*/  LOP3.LUT R20, R3, R8, RZ, 0x3c, !PT ;  /* 0x0000000803147212 */ /* 0x000fe400078e3cff */
[----:B------:R-:W-:Y:S02]  /*85a0*/  ISETP.NE.AND.EX P0, PT, RZ, UR11, PT, P0 ;  /* 0x0000000bff007c0c */ /* 0x000fe4000bf05300 */
[----:B------:R-:W-:Y:S02]  /*85b0*/  MOV R20, R20 ;  /* 0x0000001400147202 */ /* 0x000fe40000000f00 */
[----:B0-----:R-:W-:Y:S02]  /*85c0*/  F2FP.BF16.F32.PACK_AB R4, R145, R144 ;  /* 0x000000909104723e */ /* 0x001fe400000010ff */
[----:B------:R-:W-:-:S02]  /*85d0*/  F2FP.BF16.F32.PACK_AB R5, R147, R146 ;  /* 0x000000929305723e */ /* 0x000fc400000010ff */
[----:B------:R-:W-:Y:S02]  /*85e0*/  F2FP.BF16.F32.PACK_AB R6, R149, R148 ;  /* 0x000000949506723e */ /* 0x000fe400000010ff */
[----:B------:R-:W-:-:S05]  /*85f0*/  F2FP.BF16.F32.PACK_AB R7, R151, R150 ;  /* 0x000000969707723e */ /* 0x000fca00000010ff */
[----:B------:R0:W-:Y:S02]  /*8600*/  STSM.16.M88.4 [R20], R4 ;  /* 0x0000000414007844 */ /* 0x0001e40000000200 */
[----:B0-----:R-:W-:Y:S01]  /*8610*/  IMAD.U32 R4, RZ, RZ, UR8 ;  /* 0x00000008ff047e24 */ /* 0x001fe2000f8e00ff */
[----:B------:R-:W-:Y:S01]  /*8620*/  UIADD3.X UR8, UR12, UR11, URZ, UP0, !UPT ;  /* 0x0000000b0c087290 */ /* 0x000fe200087fe43f */
[----:B------:R-:W-:Y:S01]  /*8630*/  IMAD.U32 R5, RZ, RZ, UR9 ;  /* 0x00000009ff057e24 */ /* 0x000fe2000f8e00ff */
[----:B------:R-:W-:Y:S06]  /*8640*/  BAR.SYNC.DEFER_BLOCKING 0x1, 0x100 ;  /* 0x0044000000007b1d */ /* 0x000fec0000010000 */
[----:B------:R0:W2:Y:S02]  /*8650*/  @P1 LDG.E R3, desc[UR40][R4.64] ;  /* 0x0000002804031981 */ /* 0x0000a4000c1e1900 */
[----:B0-----:R-:W-:Y:S01]  /*8660*/  IMAD.U32 R4, RZ, RZ, UR4 ;  /* 0x00000004ff047e24 */ /* 0x001fe2000f8e00ff */
[----:B------:R-:W-:Y:S01]  /*8670*/  UISETP.NE.AND UP0, UPT, UR46, URZ, UPT ;  /* 0x0000003f2e00728c */ /* 0x000fe2000bf05270 */
[----:B------:R-:W-:Y:S01]  /*8680*/  IMAD.U32 R5, RZ, RZ, UR8 ;  /* 0x00000008ff057e24 */ /* 0x000fe2000f8e00ff */
[----:B------:R-:W-:-:S04]  /*8690*/  ULDC UR4, c[0x0][0xad4] ;  /* 0x0002b50000047ab9 */ /* 0x000fc80000000800 */
[----:B------:R0:W5:Y:S01]  /*86a0*/  @P0 LDG.E R0, desc[UR40][R4.64] ;  /* 0x0000002804000981 */ /* 0x000162000c1e1900 */
[----:B------:R-:W-:Y:S01]  /*86b0*/  ULDC UR8, c[0x0][0xa88] ;  /* 0x0002a20000087ab9 */ /* 0x000fe20000000800 */
[----:B------:R-:W-:Y:S01]  /*86c0*/  USEL UR46, UR46, UR4, UP0 ;  /* 0x000000042e2e7287 */ /* 0x000fe20008000000 */
[----:B--2---:R-:W-:Y:S01]  /*86d0*/  @P1 R2UR UR8, R3 ;  /* 0x00000000030812ca */ /* 0x004fe200000e0000 */
[----:B0-----:R-:W-:-:S14]  /*86e0*/  @P1 BRA `(.L_x_419) ;  /* 0x0000000000181947 */ /* 0x001fdc0003800000 */
[----:B------:R-:W-:Y:S05]  /*86f0*/  @!P0 BRA `(.L_x_419) ;  /* 0x0000000000148947 */ /* 0x000fea0003800000 */
[----:B------:R-:W2:Y:S04]  /*8700*/  LDG.E R6, desc[UR40][R4.64] ;  /* 0x0000002804067981 */ /* 0x000ea8000c1e1900 */
[----:B------:R-:W3:Y:S01]  /*8710*/  LDG.E R3, desc[UR40][R4.64+0x4] ;  /* 0x0000042804037981 */ /* 0x000ee2000c1e1900 */
[----:B--2---:R-:W-:Y:S02]  /*8720*/  R2UR UR4, R6 ;  /* 0x00000000060472ca */ /* 0x004fe400000e0000 */
[----:B---3--:R-:W-:-:S13]  /*8730*/  R2UR UR8, R3 ;  /* 0x00000000030872ca */ /* 0x008fda00000e0000 */
[----:B------:R-:W-:-:S12]  /*8740*/  UIADD3 UR8, -UR4, UR8, URZ ;  /* 0x0000000804087290 */ /* 0x000fd8000fffe13f */
.L_x_419:
[----:B------:R-:W0:Y:S01]  /*8750*/  SHFL.IDX PT, R3, R224, RZ, 0x1f ;  /* 0x00001fffe0037589 */ /* 0x000e2200000e0000 */
[----:B------:R-:W-:Y:S01]  /*8760*/  UMOV UR4, URZ ;  /* 0x0000003f00047c82 */ /* 0x000fe20008000000 */
[----:B-----5:R-:W-:Y:S01]  /*8770*/  @P0 R2UR UR4, R0 ;  /* 0x00000000000402ca */ /* 0x020fe200000e0000 */
[----:B------:R-:W-:Y:S02]  /*8780*/  UISETP.NE.U32.AND UP0, UPT, UR10, URZ, UPT ;  /* 0x0000003f0a00728c */ /* 0x000fe4000bf05070 */
[----:B------:R-:W-:Y:S02]  /*8790*/  UISETP.GT.AND UP1, UPT, UR46, 0x1, UPT ;  /* 0x000000012e00788c */ /* 0x000fe4000bf24270 */
[----:B------:R-:W-:-:S04]  /*87a0*/  UISETP.NE.AND.EX UP0, UPT, UR11, URZ, UPT, UP0 ;  /* 0x0000003f0b00728c */ /* 0x000fc8000bf05300 */
[----:B------:R-:W-:Y:S01]  /*87b0*/  PLOP3.LUT P1, PT, PT, PT, UP1, 0x80, 0x0 ;  /* 0x000000000000781c */ /* 0x000fe20003f2f018 */
[----:B------:R-:W-:-:S03]  /*87c0*/  USEL UR9, UR39, URZ, !UP0 ;  /* 0x0000003f27097287 */ /* 0x000fc6000c000000 */
[----:B------:R-:W-:Y:S01]  /*87d0*/  USHF.R.S32.HI UR18, URZ, 0x1f, UR4 ;  /* 0x0000001f3f127899 */ /* 0x000fe20008011404 */
[----:B0-----:R-:W-:-:S13]  /*87e0*/  ISETP.NE.AND P0, PT, R3, RZ, PT ;  /* 0x000000ff0300720c */ /* 0x001fda0003f05270 */
[----:B------:R-:W-:Y:S05]  /*87f0*/  @P0 BRA `(.L_x_420) ;  /* 0x0000000400080947 */ /* 0x000fea0003800000 */
[----:B------:R-:W2:Y:S01]  /*8800*/  LDL R6, [R1+0x58] ;  /* 0x0000580001067983 */ /* 0x000ea20000100800 */
[----:B------:R-:W0:Y:S01]  /*8810*/  LDC R0, c[0x0][0xbe8] ;  /* 0x0002fa00ff007b82 */ /* 0x000e220000000800 */
[----:B------:R-:W-:Y:S01]  /*8820*/  UISETP.GT.AND UP1, UPT, UR46, 0x1, UPT ;  /* 0x000000012e00788c */ /* 0x000fe2000bf24270 */
[----:B------:R-:W-:Y:S01]  /*8830*/  IMAD.U32 R9, RZ, RZ, UR43 ;  /* 0x0000002bff097e24 */ /* 0x000fe2000f8e00ff */
[----:B------:R-:W3:Y:S01]  /*8840*/  LDL R10, [R1+0x5c] ;  /* 0x00005c00010a7983 */ /* 0x000ee20000100800 */
[----:B------:R-:W-:Y:S01]  /*8850*/  UMOV UR19, 0x9b8 ;  /* 0x000009b800137882 */ /* 0x000fe20000000000 */
[----:B0-----:R-:W-:Y:S01]  /*8860*/  ISETP.NE.AND P0, PT, R0, 0x1, PT ;  /* 0x000000010000780c */ /* 0x001fe20003f05270 */
[----:B------:R-:W-:Y:S02]  /*8870*/  USEL UR19, UR19, 0x978, UP1 ;  /* 0x0000097813137887 */ /* 0x000fe40008800000 */
[----:B------:R-:W-:-:S10]  /*8880*/  UISETP.NE.U32.AND UP0, UPT, UR10, URZ, UPT ;  /* 0x0000003f0a00728c */ /* 0x000fd4000bf05070 */
[----:B------:R-:W0:Y:S08]  /*8890*/  @P0 LDC R4, c[0x0][0xbec] ;  /* 0x0002fb00ff040b82 */ /* 0x000e300000000800 */
[----:B------:R-:W1:Y:S01]  /*88a0*/  @P0 LDC R5, c[0x0][0xbf0] ;  /* 0x0002fc00ff050b82 */ /* 0x000e620000000800 */
[----:B------:R-:W-:Y:S02]  /*88b0*/  UISETP.NE.AND.EX UP0, UPT, UR11, URZ, UPT, UP0 ;  /* 0x0000003f0b00728c */ /* 0x000fe4000bf05300 */
[----:B------:R-:W-:-:S02]  /*88c0*/  USEL UR16, UR45, URZ, UP1 ;  /* 0x0000003f2d107287 */ /* 0x000fc40008800000 */
[----:B------:R-:W-:Y:S01]  /*88d0*/  USEL UR39, UR39, URZ, !UP0 ;  /* 0x0000003f27277287 */ /* 0x000fe2000c000000 */
[----:B------:R-:W-:Y:S01]  /*88e0*/  ULDC.64 UR14, c[0x0][UR19+0x228] ;  /* 0x00008a00130e7abb */ /* 0x000fe20008000a00 */
[----:B------:R-:W-:Y:S01]  /*88f0*/  ULDC.64 UR12, c[0x0][UR19+0x220] ;  /* 0x00008800130c7abb */ /* 0x000fe20008000a00 */
[----:B------:R-:W-:Y:S02]  /*8900*/  UIMAD.WIDE.U32 UR20, UR14, UR16, URZ ;  /* 0x000000100e1472a5 */ /* 0x000fe4000f8e003f */
[----:B------:R-:W-:Y:S02]  /*8910*/  UIMAD UR22, UR15, UR16, URZ ;  /* 0x000000100f1672a4 */ /* 0x000fe4000f8e023f */
[----:B------:R-:W-:Y:S01]  /*8920*/  UIMAD.WIDE.U32 UR14, UR12, UR39, URZ ;  /* 0x000000270c0e72a5 */ /* 0x000fe2000f8e003f */
[----:B------:R-:W-:Y:S01]  /*8930*/  ULDC.64 UR10, c[0x0][UR19+0x218] ;  /* 0x00008600130a7abb */ /* 0x000fe20008000a00 */
[----:B------:R-:W-:Y:S02]  /*8940*/  USEL UR42, UR42, URZ, !UP0 ;  /* 0x0000003f2a2a7287 */ /* 0x000fe4000c000000 */
[----:B------:R-:W-:-:S02]  /*8950*/  UIMAD UR39, UR13, UR39, URZ ;  /* 0x000000270d2772a4 */ /* 0x000fc4000f8e023f */
[----:B------:R-:W-:Y:S02]  /*8960*/  UIMAD.WIDE.U32 UR16, UR10, UR44, URZ ;  /* 0x0000002c0a1072a5 */ /* 0x000fe4000f8e003f */
[----:B------:R-:W-:Y:S02]  /*8970*/  UIMAD UR10, UR11, UR44, URZ ;  /* 0x0000002c0b0a72a4 */ /* 0x000fe4000f8e023f */
[----:B------:R-:W-:Y:S02]  /*8980*/  UIMAD UR39, UR12, UR42, UR39 ;  /* 0x0000002a0c2772a4 */ /* 0x000fe4000f8e0227 */
[----:B------:R-:W-:Y:S02]  /*8990*/  UIADD3 UR22, UR21, UR22, URZ ;  /* 0x0000001615167290 */ /* 0x000fe4000fffe03f */
[----:B------:R-:W-:Y:S02]  /*89a0*/  UIADD3 UR11, UR17, UR10, URZ ;  /* 0x0000000a110b7290 */ /* 0x000fe4000fffe03f */
[----:B------:R-:W-:-:S02]  /*89b0*/  UIADD3 UR16, UP0, UP2, UR14, UR16, UR4 ;  /* 0x000000100e107290 */ /* 0x000fc4000fa1e004 */
[----:B------:R-:W-:-:S04]  /*89c0*/  UIADD3 UR10, UR15, UR39, URZ ;  /* 0x000000270f0a7290 */ /* 0x000fc8000fffe03f */
[----:B------:R-:W-:Y:S01]  /*89d0*/  UIADD3.X UR10, UR10, UR11, UR18, UP0, UP2 ;  /* 0x0000000b0a0a7290 */ /* 0x000fe200087e4412 */
[----:B------:R-:W-:Y:S02]  /*89e0*/  IMAD.U32 R11, RZ, RZ, UR43 ;  /* 0x0000002bff0b7e24 */ /* 0x000fe4000f8e00ff */
[----:B--2---:R-:W-:-:S04]  /*89f0*/  IMAD R9, R9, 0x40, R6 ;  /* 0x0000004009097824 */ /* 0x004fc800078e0206 */
[----:B0-----:R-:W-:-:S04]  /*8a00*/  @P0 IMAD.HI.U32 R4, R9, R4, RZ ;  /* 0x0000000409040227 */ /* 0x001fc800078e00ff */
[----:B------:R-:W-:Y:S01]  /*8a10*/  IMAD.MOV.U32 R3, RZ, RZ, R9 ;  /* 0x000000ffff037224 */ /* 0x000fe200078e0009 */
[----:B-1----:R-:W-:Y:S01]  /*8a20*/  @P0 SHF.R.U32.HI R3, RZ, R5, R4 ;  /* 0x00000005ff030219 */ /* 0x002fe20000011604 */
[----:B------:R-:W-:Y:S02]  /*8a30*/  IMAD.U32 R4, RZ, RZ, UR20 ;  /* 0x00000014ff047e24 */ /* 0x000fe4000f8e00ff */
[----:B------:R-:W-:Y:S02]  /*8a40*/  IMAD.U32 R6, RZ, RZ, UR22 ;  /* 0x00000016ff067e24 */ /* 0x000fe4000f8e00ff */
[--C-:B------:R-:W-:Y:S01]  /*8a50*/  IMAD.MOV R7, RZ, RZ, -R3.reuse ;  /* 0x000000ffff077224 */ /* 0x100fe200078e0a03 */
[----:B------:R-:W-:Y:S02]  /*8a60*/  IADD3 R4, P0, P2, R3, UR16, R4 ;  /* 0x0000001003047c10 */ /* 0x000fe4000fa1e004 */
[----:B------:R-:W-:Y:S01]  /*8a70*/  SHF.R.S32.HI R3, RZ, 0x1f, R3 ;  /* 0x0000001fff037819 */ /* 0x000fe20000011403 */
[----:B------:R-:W-:-:S03]  /*8a80*/  IMAD R7, R0, R7, R9 ;  /* 0x0000000700077224 */ /* 0x000fc600078e0209 */
[----:B------:R-:W-:Y:S01]  /*8a90*/  IADD3.X R5, R3, UR10, R6, P0, P2 ;  /* 0x0000000a03057c10 */ /* 0x000fe200087e4406 */
[----:B------:R-:W-:Y:S01]  /*8aa0*/  ULDC.64 UR10, c[0x0][UR19+0x210] ;  /* 0x00008400130a7abb */ /* 0x000fe20008000a00 */
[----:B------:R-:W-:Y:S01]  /*8ab0*/  SHF.R.S32.HI R3, RZ, 0x1f, R7 ;  /* 0x0000001fff037819 */ /* 0x000fe20000011407 */
[C---:B------:R-:W-:Y:S02]  /*8ac0*/  IMAD R6, R7.reuse, UR11, RZ ;  /* 0x0000000b07067c24 */ /* 0x040fe4000f8e02ff */
[----:B------:R-:W-:-:S04]  /*8ad0*/  IMAD.WIDE.U32 R4, R7, UR10, R4 ;  /* 0x0000000a07047c25 */ /* 0x000fc8000f8e0004 */
[----:B------:R-:W-:Y:S01]  /*8ae0*/  IMAD R3, R3, UR10, R6 ;  /* 0x0000000a03037c24 */ /* 0x000fe2000f8e0206 */
[----:B------:R-:W-:Y:S01]  /*8af0*/  ULDC.64 UR10, c[0x0][0xba8] ;  /* 0x0002ea00000a7ab9 */ /* 0x000fe20000000a00 */
[----:B------:R-:W-:Y:S01]  /*8b00*/  @!UP1 ULDC UR10, c[0x0][0xb50] ;  /* 0x0002d400000a9ab9 */ /* 0x000fe20000000800 */
[----:B------:R-:W-:Y:S01]  /*8b10*/  @!UP1 ULDC UR11, c[0x0][0xb54] ;  /* 0x0002d500000b9ab9 */ /* 0x000fe20000000800 */
[----:B------:R-:W-:Y:S01]  /*8b20*/  IMAD.IADD R3, R5, 0x1, R3 ;  /* 0x0000000105037824 */ /* 0x000fe200078e0203 */
[----:B------:R-:W-:-:S04]  /*8b30*/  LEA R8, P0, R4, UR10, 0x2 ;  /* 0x0000000a04087c11 */ /* 0x000fc8000f8010ff */
[----:B------:R-:W-:Y:S01]  /*8b40*/  LEA.HI.X R3, R4, UR11, R3, 0x2, P0 ;  /* 0x0000000b04037c11 */ /* 0x000fe200080f1403 */
[----:B---3--:R-:W-:Y:S01]  /*8b50*/  IMAD.MOV R4, RZ, RZ, -R10 ;  /* 0x000000ffff047224 */ /* 0x008fe200078e0a0a */
[----:B------:R-:W-:Y:S01]  /*8b60*/  SHFL.IDX PT, R6, R8, 0x1, 0x1c1f ;  /* 0x003c1f0008067f89 */ /* 0x000fe200000e0000 */
[----:B------:R-:W-:-:S03]  /*8b70*/  IMAD R9, R0, UR8, RZ ;  /* 0x0000000800097c24 */ /* 0x000fc6000f8e02ff */
[----:B------:R-:W-:Y:S01]  /*8b80*/  ISETP.NE.AND P0, PT, R227, R4, PT ;  /* 0x00000004e300720c */ /* 0x000fe20003f05270 */
[----:B------:R-:W-:Y:S01]  /*8b90*/  SHFL.IDX PT, R5, R3, RZ, 0x1c1f ;  /* 0x001c1fff03057589 */ /* 0x000fe200000e0000 */
[----:B------:R-:W-:-:S03]  /*8ba0*/  IMAD R0, R11, 0x40, R16 ;  /* 0x000000400b007824 */ /* 0x000fc600078e0210 */
[----:B------:R-:W0:Y:S04]  /*8bb0*/  SHFL.IDX PT, R4, R8, RZ, 0x1c1f ;  /* 0x001c1fff08047589 */ /* 0x000e2800000e0000 */
[----:B------:R-:W1:Y:S01]  /*8bc0*/  SHFL.IDX PT, R7, R3, 0x1, 0x1c1f ;  /* 0x003c1f0003077f89 */ /* 0x000e6200000e0000 */
[C---:B------:R-:W-:Y:S01]  /*8bd0*/  ISETP.GE.OR P2, PT, R0.reuse, R9, P0 ;  /* 0x000000090000720c */ /* 0x040fe20000746670 */
[----:B------:R-:W-:-:S05]  /*8be0*/  VIADD R0, R0, 0x8 ;  /* 0x0000000800007836 */ /* 0x000fca0000000000 */
[----:B------:R-:W-:-:S07]  /*8bf0*/  ISETP.GE.OR P0, PT, R0, R9, P0 ;  /* 0x000000090000720c */ /* 0x000fce0000706670 */
[----:B0-----:R0:W-:Y:S06]  /*8c00*/  @!P2 ST.E desc[UR40][R4.64], R13 ;  /* 0x0000000d0400a985 */ /* 0x0011ec000c101928 */
[----:B-1----:R0:W-:Y:S02]  /*8c10*/  @!P0 ST.E desc[UR40][R6.64], R12 ;  /* 0x0000000c06008985 */ /* 0x0021e4000c101928 */
.L_x_420:
[----:B------:R-:W-:Y:S05]  /*8c20*/  @P1 BRA `(.L_x_421) ;  /* 0x0000001000541947 */ /* 0x000fea0003800000 */
[----:B------:R-:W1:Y:S01]  /*8c30*/  S2R R0, SR_TID.X ;  /* 0x0000000000007919 */ /* 0x000e620000002100 */
[----:B------:R-:W2:Y:S01]  /*8c40*/  LDC R80, c[0x0][0xbe8] ;  /* 0x0002fa00ff507b82 */ /* 0x000ea20000000800 */
[----:B------:R-:W-:Y:S01]  /*8c50*/  ULDC UR14, c[0x0][0xac8] ;  /* 0x0002b200000e7ab9 */ /* 0x000fe20000000800 */
[----:B------:R-:W-:Y:S01]  /*8c60*/  ULDC.64 UR12, c[0x0][0xaa0] ;  /* 0x0002a800000c7ab9 */ /* 0x000fe20000000a00 */
[----:B-1----:R-:W-:-:S05]  /*8c70*/  VIADD R0, R0, 0xffffff80 ;  /* 0xffffff8000007836 */ /* 0x002fca0000000000 */
[----:B------:R-:W-:-:S04]  /*8c80*/  SHF.R.S32.HI R3, RZ, 0x1f, R0 ;  /* 0x0000001fff037819 */ /* 0x000fc80000011400 */
[----:B------:R-:W-:-:S04]  /*8c90*/  LEA.HI R20, R3, R0, RZ, 0x3 ;  /* 0x0000000003147211 */ /* 0x000fc800078f18ff */
[----:B------:R-:W-:-:S05]  /*8ca0*/  SHF.R.S32.HI R3, RZ, 0x3, R20 ;  /* 0x00000003ff037819 */ /* 0x000fca0000011414 */
[----:B0-----:R-:W-:-:S04]  /*8cb0*/  IMAD R5, R3, 0x40, R2 ;  /* 0x0000004003057824 */ /* 0x001fc800078e0202 */
[----:B------:R-:W-:-:S03]  /*8cc0*/  IMAD.WIDE R14, R5, 0x2, R14 ;  /* 0x00000002050e7825 */ /* 0x000fc600078e020e */
[C---:B------:R-:W-:Y:S02]  /*8cd0*/  IADD3 R33, P0, R14.reuse, 0x5000, RZ ;  /* 0x000050000e217810 */ /* 0x040fe40007f1e0ff */
[C---:B------:R-:W-:Y:S02]  /*8ce0*/  IADD3 R41, P2, R14.reuse, 0x7000, RZ ;  /* 0x000070000e297810 */ /* 0x040fe40007f5e0ff */
[----:B------:R-:W-:Y:S02]  /*8cf0*/  LOP3.LUT R32, R33, 0x380, RZ, 0xc0, !PT ;  /* 0x0000038021207812 */ /* 0x000fe400078ec0ff */
[----:B------:R-:W-:Y:S02]  /*8d00*/  IADD3 R37, P1, R14, 0x6000, RZ ;  /* 0x000060000e257810 */ /* 0x000fe40007f3e0ff */
[----:B------:R-:W-:Y:S02]  /*8d10*/  LOP3.LUT R40, R41, 0x380, RZ, 0xc0, !PT ;  /* 0x0000038029287812 */ /* 0x000fe400078ec0ff */
[----:B------:R-:W-:-:S02]  /*8d20*/  SHF.R.U64 R32, R32, 0x3, RZ ;  /* 0x0000000320207819 */ /* 0x000fc400000012ff */
[----:B------:R-:W-:Y:S02]  /*8d30*/  LOP3.LUT R36, R37, 0x380, RZ, 0xc0, !PT ;  /* 0x0000038025247812 */ /* 0x000fe400078ec0ff */
[----:B------:R-:W-:Y:S02]  /*8d40*/  SHF.R.U64 R40, R40, 0x3, RZ ;  /* 0x0000000328287819 */ /* 0x000fe400000012ff */
[----:B------:R-:W-:Y:S01]  /*8d50*/  LOP3.LUT R32, R32, R33, RZ, 0x3c, !PT ;  /* 0x0000002120207212 */ /* 0x000fe200078e3cff */
[--C-:B------:R-:W-:Y:S01]  /*8d60*/  IMAD.X R33, RZ, RZ, R15.reuse, P0 ;  /* 0x000000ffff217224 */ /* 0x100fe200000e060f */
[----:B------:R-:W-:Y:S02]  /*8d70*/  SHF.R.U64 R36, R36, 0x3, RZ ;  /* 0x0000000324247819 */ /* 0x000fe400000012ff */
[----:B------:R-:W-:Y:S02]  /*8d80*/  IADD3 R61, P0, R14, 0xc000, RZ ;  /* 0x0000c0000e3d7810 */ /* 0x000fe40007f1e0ff */
[----:B------:R-:W-:Y:S01]  /*8d90*/  LOP3.LUT R40, R40, R41, RZ, 0x3c, !PT ;  /* 0x0000002928287212 */ /* 0x000fe200078e3cff */
[--C-:B------:R-:W-:Y:S01]  /*8da0*/  IMAD.X R41, RZ, RZ, R15.reuse, P2 ;  /* 0x000000ffff297224 */ /* 0x100fe200010e060f */
[----:B------:R-:W-:Y:S01]  /*8db0*/  IADD3 R69, P2, R14, 0xe000, RZ ;  /* 0x0000e0000e457810 */ /* 0x000fe20007f5e0ff */
[----:B------:R-:W-:Y:S01]  /*8dc0*/  UIMAD UR18, UR18, UR12, URZ ;  /* 0x0000000c121272a4 */ /* 0x000fe2000f8e023f */
[----:B------:R-:W-:Y:S01]  /*8dd0*/  LOP3.LUT R36, R36, R37, RZ, 0x3c, !PT ;  /* 0x0000002524247212 */ /* 0x000fe200078e3cff */
[----:B------:R-:W-:Y:S01]  /*8de0*/  IMAD.X R37, RZ, RZ, R15, P1 ;  /* 0x000000ffff257224 */ /* 0x000fe200008e060f */
[----:B------:R-:W-:Y:S01]  /*8df0*/  LOP3.LUT R60, R61, 0x380, RZ, 0xc0, !PT ;  /* 0x000003803d3c7812 */ /* 0x000fe200078ec0ff */
[----:B------:R-:W-:Y:S01]  /*8e00*/  UIMAD.WIDE.U32 UR10, UR4, UR12, URZ ;  /* 0x0000000c040a72a5 */ /* 0x000fe2000f8e003f */
[----:B------:R-:W-:Y:S01]  /*8e10*/  IADD3 R65, P1, R14, 0xd000, RZ ;  /* 0x0000d0000e417810 */ /* 0x000fe20007f3e0ff */
[----:B------:R-:W-:Y:S01]  /*8e20*/  IMAD.U32 R81, RZ, RZ, UR43 ;  /* 0x0000002bff517e24 */ /* 0x000fe2000f8e00ff */
[----:B------:R-:W-:-:S02]  /*8e30*/  LOP3.LUT R68, R69, 0x380, RZ, 0xc0, !PT ;  /* 0x0000038045447812 */ /* 0x000fc400078ec0ff */
[----:B------:R-:W-:Y:S02]  /*8e40*/  LOP3.LUT R77, R20, 0xfffffff8, RZ, 0xc0, !PT ;  /* 0xfffffff8144d7812 */ /* 0x000fe400078ec0ff */
[C---:B------:R-:W-:Y:S02]  /*8e50*/  IADD3 R9, P3, R14.reuse, 0x1000, RZ ;  /* 0x000010000e097810 */ /* 0x040fe40007f7e0ff */
[C---:B------:R-:W-:Y:S02]  /*8e60*/  IADD3 R13, P4, R14.reuse, 0x2000, RZ ;  /* 0x000020000e0d7810 */ /* 0x040fe40007f9e0ff */
[C---:B------:R-:W-:Y:S02]  /*8e70*/  IADD3 R25, P5, R14.reuse, 0x3000, RZ ;  /* 0x000030000e197810 */ /* 0x040fe40007fbe0ff */
[----:B------:R-:W-:Y:S01]  /*8e80*/  IADD3 R29, P6, R14, 0x4000, RZ ;  /* 0x000040000e1d7810 */ /* 0x000fe20007fde0ff */
[----:B------:R-:W-:Y:S01]  /*8e90*/  UIMAD UR18, UR4, UR13, UR18 ;  /* 0x0000000d041272a4 */ /* 0x000fe2000f8e0212 */
[----:B------:R-:W-:Y:S01]  /*8ea0*/  SHF.R.U64 R60, R60, 0x3, RZ ;  /* 0x000000033c3c7819 */ /* 0x000fe200000012ff */
[----:B------:R-:W5:Y:S01]  /*8eb0*/  LD.E.128 R32, desc[UR40][R32.64] ;  /* 0x0000002820207980 */ /* 0x000f62000c101d00 */
[----:B------:R-:W-:Y:S01]  /*8ec0*/  LOP3.LUT R64, R65, 0x380, RZ, 0xc0, !PT ;  /* 0x0000038041407812 */ /* 0x000fe200078ec0ff */
[----:B------:R-:W-:Y:S01]  /*8ed0*/  ULDC.64 UR12, c[0x0][0xae8] ;  /* 0x0002ba00000c7ab9 */ /* 0x000fe20000000a00 */
[----:B------:R-:W-:Y:S01]  /*8ee0*/  SHF.R.U64 R68, R68, 0x3, RZ ;  /* 0x0000000344447819 */ /* 0x000fe200000012ff */
[----:B------:R-:W5:Y:S01]  /*8ef0*/  LD.E.128 R36, desc[UR40][R36.64] ;  /* 0x0000002824247980 */ /* 0x000f62000c101d00 */
[----:B------:R-:W-:Y:S01]  /*8f00*/  LOP3.LUT R60, R60, R61, RZ, 0x3c, !PT ;  /* 0x0000003d3c3c7212 */ /* 0x000fe200078e3cff */
[----:B------:R-:W-:Y:S01]  /*8f10*/  IMAD.X R61, RZ, RZ, R15, P0 ;  /* 0x000000ffff3d7224 */ /* 0x000fe200000e060f */
[----:B------:R-:W-:Y:S01]  /*8f20*/  SHF.R.U64 R64, R64, 0x3, RZ ;  /* 0x0000000340407819 */ /* 0x000fe200000012ff */
[----:B------:R-:W5:Y:S01]  /*8f30*/  LD.E.128 R40, desc[UR40][R40.64] ;  /* 0x0000002828287980 */ /* 0x000f62000c101d00 */
[----:B------:R-:W-:-:S02]  /*8f40*/  ISETP.GE.AND P0, PT, R192, UR14, PT ;  /* 0x0000000ec0007c0c */ /* 0x000fc4000bf06270 */
[----:B------:R-:W-:Y:S01]  /*8f50*/  LOP3.LUT R68, R68, R69, RZ, 0x3c, !PT ;  /* 0x0000004544447212 */ /* 0x000fe200078e3cff */
[--C-:B------:R-:W-:Y:S01]  /*8f60*/  IMAD.X R69, RZ, RZ, R15.reuse, P2 ;  /* 0x000000ffff457224 */ /* 0x100fe200010e060f */
[----:B--2---:R-:W-:Y:S02]  /*8f70*/  ISETP.NE.AND P2, PT, R80, 0x1, PT ;  /* 0x000000015000780c */ /* 0x004fe40003f45270 */
[----:B------:R-:W-:Y:S02]  /*8f80*/  LOP3.LUT R8, R9, 0x380, RZ, 0xc0, !PT ;  /* 0x0000038009087812 */ /* 0x000fe400078ec0ff */
[----:B------:R-:W-:Y:S02]  /*8f90*/  LOP3.LUT R12, R13, 0x380, RZ, 0xc0, !PT ;  /* 0x000003800d0c7812 */ /* 0x000fe400078ec0ff */
[----:B------:R-:W-:Y:S02]  /*8fa0*/  LOP3.LUT R24, R25, 0x380, RZ, 0xc0, !PT ;  /* 0x0000038019187812 */ /* 0x000fe400078ec0ff */
[----:B------:R-:W-:Y:S01]  /*8fb0*/  LOP3.LUT R28, R29, 0x380, RZ, 0xc0, !PT ;  /* 0x000003801d1c7812 */ /* 0x000fe200078ec0ff */
[----:B------:R-:W-:Y:S01]  /*8fc0*/  UIADD3 UR11, UR11, UR18, URZ ;  /* 0x000000120b0b7290 */ /* 0x000fe2000fffe03f */
[----:B------:R-:W-:Y:S01]  /*8fd0*/  LOP3.LUT R64, R64, R65, RZ, 0x3c, !PT ;  /* 0x0000004140407212 */ /* 0x000fe200078e3cff */
[----:B------:R-:W-:Y:S01]  /*8fe0*/  IMAD.X R65, RZ, RZ, R15, P1 ;  /* 0x000000ffff417224 */ /* 0x000fe200008e060f */
[----:B------:R-:W-:Y:S01]  /*8ff0*/  SEL R76, RZ, 0xffffffff, P0 ;  /* 0xffffffffff4c7807 */ /* 0x000fe20000000000 */
[----:B------:R-:W0:Y:S01]  /*9000*/  @P2 LDC R79, c[0x0][0xbf0] ;  /* 0x0002fc00ff4f2b82 */ /* 0x000e220000000800 */
[----:B------:R-:W-:Y:S01]  /*9010*/  ISETP.GE.AND P1, PT, R2, UR14, PT ;  /* 0x0000000e02007c0c */ /* 0x000fe2000bf26270 */
[----:B------:R-:W-:Y:S01]  /*9020*/  USHF.R.S32.HI UR4, URZ, 0x1f, UR9 ;  /* 0x0000001f3f047899 */ /* 0x000fe20008011409 */
[----:B------:R-:W-:Y:S01]  /*9030*/  SHF.R.U64 R8, R8, 0x3, RZ ;  /* 0x0000000308087819 */ /* 0x000fe200000012ff */
[----:B------:R-:W-:Y:S01]  /*9040*/  IMAD.SHL.U32 R76, R76, 0x2, RZ ;  /* 0x000000024c4c7824 */ /* 0x000fe200078e00ff */
[----:B------:R-:W-:Y:S01]  /*9050*/  SEL R21, RZ, 0x1, P1 ;  /* 0x00000001ff157807 */ /* 0x000fe20000800000 */
[----:B------:R-:W5:Y:S01]  /*9060*/  LD.E.128 R60, desc[UR40][R60.64] ;  /* 0x000000283c3c7980 */ /* 0x000f62000c101d00 */
[----:B------:R-:W-:-:S02]  /*9070*/  ISETP.GE.AND P0, PT, R187, UR14, PT ;  /* 0x0000000ebb007c0c */ /* 0x000fc4000bf06270 */
[----:B------:R-:W-:Y:S01]  /*9080*/  LOP3.LUT R21, R76, 0x2, R21, 0xe2, !PT ;  /* 0x000000024c157812 */ /* 0x000fe200078ee215 */
[----:B------:R-:W-:Y:S01]  /*9090*/  IMAD.IADD R76, R0, 0x1, -R77 ;  /* 0x00000001004c7824 */ /* 0x000fe200078e0a4d */
[----:B------:R-:W-:Y:S01]  /*90a0*/  LOP3.LUT R8, R8, R9, RZ, 0x3c, !PT ;  /* 0x0000000908087212 */ /* 0x000fe200078e3cff */
[----:B------:R-:W1:Y:S01]  /*90b0*/  @P2 LDC R77, c[0x0][0xbec] ;  /* 0x0002fb00ff4d2b82 */ /* 0x000e620000000800 */
[----:B------:R-:W-:Y:S01]  /*90c0*/  SEL R20, RZ, 0xffffffff, P0 ;  /* 0xffffffffff147807 */ /* 0x000fe20000000000 */
[----:B------:R-:W-:Y:S01]  /*90d0*/  IMAD.X R9, RZ, RZ, R15, P3 ;  /* 0x000000ffff097224 */ /* 0x000fe200018e060f */
[----:B------:R-:W-:Y:S01]  /*90e0*/  ISETP.GE.AND P0, PT, R186, UR14, PT ;  /* 0x0000000eba007c0c */ /* 0x000fe2000bf06270 */
[----:B------:R-:W5:Y:S01]  /*90f0*/  LD.E.128 R68, desc[UR40][R68.64] ;  /* 0x0000002844447980 */ /* 0x000f62000c101d00 */
[----:B------:R-:W-:Y:S01]  /*9100*/  IADD3 R45, P3, R14, 0x8000, RZ ;  /* 0x000080000e2d7810 */ /* 0x000fe20007f7e0ff */
[----:B------:R-:W-:Y:S01]  /*9110*/  IMAD.SHL.U32 R20, R20, 0x4, RZ ;  /* 0x0000000414147824 */ /* 0x000fe200078e00ff */
[----:B------:R-:W-:-:S02]  /*9120*/  SEL R0, RZ, 0xffffffff, P0 ;  /* 0xffffffffff007807 */ /* 0x000fc40000000000 */
[----:B------:R-:W-:Y:S02]  /*9130*/  SHF.R.U64 R12, R12, 0x3, RZ ;  /* 0x000000030c0c7819 */ /* 0x000fe400000012ff */
[----:B------:R-:W-:Y:S02]  /*9140*/  SHF.R.U64 R24, R24, 0x3, RZ ;  /* 0x0000000318187819 */ /* 0x000fe400000012ff */
[----:B------:R-:W-:Y:S01]  /*9150*/  SHF.R.U64 R28, R28, 0x3, RZ ;  /* 0x000000031c1c7819 */ /* 0x000fe200000012ff */
[----:B------:R-:W-:Y:S01]  /*9160*/  UIMAD.WIDE.U32 UR10, UR44, UR12, UR10 ;  /* 0x0000000c2c0a72a5 */ /* 0x000fe2000f8e000a */
[----:B------:R-:W-:Y:S01]  /*9170*/  LOP3.LUT R44, R45, 0x380, RZ, 0xc0, !PT ;  /* 0x000003802d2c7812 */ /* 0x000fe200078ec0ff */
[----:B------:R-:W5:Y:S01]  /*9180*/  LD.E.128 R8, desc[UR40][R8.64] ;  /* 0x0000002808087980 */ /* 0x000f62000c101d00 */
[----:B------:R-:W-:Y:S01]  /*9190*/  LOP3.LUT R21, R20, 0x4, R21, 0xe2, !PT ;  /* 0x0000000414157812 */ /* 0x000fe200078ee215 */
[----:B------:R-:W-:Y:S01]  /*91a0*/  IMAD.SHL.U32 R20, R0, 0x8, RZ ;  /* 0x0000000800147824 */ /* 0x000fe200078e00ff */
[----:B------:R-:W-:Y:S01]  /*91b0*/  SHF.R.U64 R44, R44, 0x3, RZ ;  /* 0x000000032c2c7819 */ /* 0x000fe200000012ff */
[----:B------:R-:W-:Y:S01]  /*91c0*/  IMAD R0, R76, 0x20, R3 ;  /* 0x000000204c007824 */ /* 0x000fe200078e0203 */
[----:B------:R-:W-:Y:S01]  /*91d0*/  ISETP.GE.AND P0, PT, R185, UR14, PT ;  /* 0x0000000eb9007c0c */ /* 0x000fe2000bf06270 */
[----:B------:R-:W5:Y:S01]  /*91e0*/  LD.E.128 R64, desc[UR40][R64.64] ;  /* 0x0000002840407980 */ /* 0x000f62000c101d00 */
[----:B------:R-:W-:Y:S01]  /*91f0*/  LOP3.LUT R12, R12, R13, RZ, 0x3c, !PT ;  /* 0x0000000d0c0c7212 */ /* 0x000fe200078e3cff */
[----:B------:R-:W-:Y:S01]  /*9200*/  IMAD R78, R81, 0x40, R0 ;  /* 0x00000040514e7824 */ /* 0x000fe200078e0200 */
[----:B------:R-:W-:Y:S01]  /*9210*/  LOP3.LUT R24, R24, R25, RZ, 0x3c, !PT ;  /* 0x0000001918187212 */ /* 0x000fe200078e3cff */
[--C-:B------:R-:W-:Y:S01]  /*9220*/  IMAD.X R13, RZ, RZ, R15.reuse, P4 ;  /* 0x000000ffff0d7224 */ /* 0x100fe200020e060f */
[----:B------:R-:W-:Y:S01]  /*9230*/  LOP3.LUT R28, R28, R29, RZ, 0x3c, !PT ;  /* 0x0000001d1c1c7212 */ /* 0x000fe200078e3cff */
[--C-:B------:R-:W-:Y:S01]  /*9240*/  IMAD.X R25, RZ, RZ, R15.reuse, P5 ;  /* 0x000000ffff197224 */ /* 0x100fe200028e060f */
[----:B------:R-:W-:Y:S01]  /*9250*/  LOP3.LUT R44, R44, R45, RZ, 0x3c, !PT ;  /* 0x0000002d2c2c7212 */ /* 0x000fe200078e3cff */
[----:B------:R-:W-:Y:S01]  /*9260*/  IMAD.X R29, RZ, RZ, R15, P6 ;  /* 0x000000ffff1d7224 */ /* 0x000fe200030e060f */
[----:B------:R-:W-:Y:S01]  /*9270*/  LOP3.LUT R21, R20, 0x8, R21, 0xe2, !PT ;  /* 0x0000000814157812 */ /* 0x000fe200078ee215 */
[----:B------:R-:W-:Y:S01]  /*9280*/  IMAD.X R45, RZ, RZ, R15, P3 ;  /* 0x000000ffff2d7224 */ /* 0x000fe200018e060f */
[C---:B------:R-:W-:Y:S01]  /*9290*/  IADD3 R49, P4, R14.reuse, 0x9000, RZ ;  /* 0x000090000e317810 */ /* 0x040fe20007f9e0ff */
[----:B------:R-:W-:Y:S01]  /*92a0*/  UIMAD UR11, UR44, UR13, UR11 ;  /* 0x0000000d2c0b72a4 */ /* 0x000fe2000f8e020b */
[----:B------:R-:W-:Y:S01]  /*92b0*/  IADD3 R53, P5, R14, 0xa000, RZ ;  /* 0x0000a0000e357810 */ /* 0x000fe20007fbe0ff */
[----:B-1----:R-:W-:Y:S01]  /*92c0*/  @P2 IMAD.HI.U32 R0, R78, R77, RZ ;  /* 0x0000004d4e002227 */ /* 0x002fe200078e00ff */
[C---:B------:R-:W-:Y:S01]  /*92d0*/  IADD3 R57, P6, R14.reuse, 0xb000, RZ ;  /* 0x0000b0000e397810 */ /* 0x040fe20007fde0ff */
[----:B------:R-:W-:Y:S01]  /*92e0*/  ULDC.64 UR12, c[0x0][0xaf0] ;  /* 0x0002bc00000c7ab9 */ /* 0x000fe20000000a00 */
[----:B------:R-:W-:Y:S01]  /*92f0*/  SEL R20, RZ, 0xffffffff, P0 ;  /* 0xffffffffff147807 */ /* 0x000fe20000000000 */
[----:B------:R-:W5:Y:S01]  /*9300*/  LD.E.128 R24, desc[UR40][R24.64] ;  /* 0x0000002818187980 */ /* 0x000f62000c101d00 */
[----:B------:R-:W-:Y:S01]  /*9310*/  IADD3 R7, P3, R14, 0xf000, RZ ;  /* 0x0000f0000e077810 */ /* 0x000fe20007f7e0ff */
[----:B------:R-:W-:Y:S01]  /*9320*/  UIMAD UR4, UR4, UR12, URZ ;  /* 0x0000000c040472a4 */ /* 0x000fe2000f8e023f */
[----:B------:R-:W-:Y:S01]  /*9330*/  ISETP.GE.AND P0, PT, R184, UR14, PT ;  /* 0x0000000eb8007c0c */ /* 0x000fe2000bf06270 */
[----:B------:R-:W-:Y:S01]  /*9340*/  IMAD.SHL.U32 R76, R20, 0x10, RZ ;  /* 0x00000010144c7824 */ /* 0x000fe200078e00ff */
[----:B------:R-:W-:Y:S01]  /*9350*/  LOP3.LUT R48, R49, 0x380, RZ, 0xc0, !PT ;  /* 0x0000038031307812 */ /* 0x000fe200078ec0ff */
[----:B------:R-:W5:Y:S01]  /*9360*/  LD.E.128 R28, desc[UR40][R28.64] ;  /* 0x000000281c1c7980 */ /* 0x000f62000c101d00 */
[----:B------:R-:W-:-:S02]  /*9370*/  LOP3.LUT R52, R53, 0x380, RZ, 0xc0, !PT ;  /* 0x0000038035347812 */ /* 0x000fc400078ec0ff */
[----:B------:R-:W-:Y:S02]  /*9380*/  LOP3.LUT R56, R57, 0x380, RZ, 0xc0, !PT ;  /* 0x0000038039387812 */ /* 0x000fe400078ec0ff */
[----:B------:R-:W-:Y:S01]  /*9390*/  LOP3.LUT R5, R14, 0x380, RZ, 0xc0, !PT ;  /* 0x000003800e057812 */ /* 0x000fe200078ec0ff */
[----:B------:R-:W-:Y:S01]  /*93a0*/  IMAD.MOV.U32 R77, RZ, RZ, R78 ;  /* 0x000000ffff4d7224 */ /* 0x000fe200078e004e */
[----:B------:R-:W-:Y:S01]  /*93b0*/  LOP3.LUT R6, R7, 0x380, RZ, 0xc0, !PT ;  /* 0x0000038007067812 */ /* 0x000fe200078ec0ff */
[----:B------:R-:W-:Y:S01]  /*93c0*/  UIMAD.WIDE.U32 UR10, UR9, UR12, UR10 ;  /* 0x0000000c090a72a5 */ /* 0x000fe2000f8e000a */
[----:B------:R-:W-:Y:S01]  /*93d0*/  SEL R20, RZ, 0xffffffff, P0 ;  /* 0xffffffffff147807 */ /* 0x000fe20000000000 */
[----:B------:R-:W-:Y:S01]  /*93e0*/  UIMAD UR4, UR9, UR13, UR4 ;  /* 0x0000000d090472a4 */ /* 0x000fe2000f8e0204 */
[----:B0-----:R-:W-:Y:S01]  /*93f0*/  @P2 SHF.R.U32.HI R77, RZ, R79, R0 ;  /* 0x0000004fff4d2219 */ /* 0x001fe20000011600 */
[----:B------:R-:W-:Y:S01]  /*9400*/  IMAD.X R73, RZ, RZ, R15, P3 ;  /* 0x000000ffff497224 */ /* 0x000fe200018e060f */
[----:B------:R-:W-:Y:S01]  /*9410*/  SHF.R.U64 R48, R48, 0x3, RZ ;  /* 0x0000000330307819 */ /* 0x000fe200000012ff */
[----:B------:R-:W5:Y:S01]  /*9420*/  LD.E.128 R44, desc[UR40][R44.64] ;  /* 0x000000282c2c7980 */ /* 0x000f62000c101d00 */
[----:B------:R-:W-:-:S02]  /*9430*/  SHF.R.U64 R52, R52, 0x3, RZ ;  /* 0x0000000334347819 */ /* 0x000fc400000012ff */
[----:B------:R-:W-:Y:S02]  /*9440*/  SHF.R.U64 R56, R56, 0x3, RZ ;  /* 0x0000000338387819 */ /* 0x000fe400000012ff */
[----:B------:R-:W-:Y:S02]  /*9450*/  SHF.R.U64 R5, R5, 0x3, RZ ;  /* 0x0000000305057819 */ /* 0x000fe400000012ff */
[----:B------:R-:W-:Y:S02]  /*9460*/  SHF.R.U64 R6, R6, 0x3, RZ ;  /* 0x0000000306067819 */ /* 0x000fe400000012ff */
[----:B------:R-:W-:Y:S01]  /*9470*/  LOP3.LUT R0, R76, 0x10, R21, 0xe2, !PT ;  /* 0x000000104c007812 */ /* 0x000fe200078ee215 */
[----:B------:R-:W-:Y:S01]  /*9480*/  UIADD3 UR4, UR11, UR4, URZ ;  /* 0x000000040b047290 */ /* 0x000fe2000fffe03f */
[--C-:B------:R-:W-:Y:S01]  /*9490*/  SHF.R.S32.HI R76, RZ, 0x1f, R77.reuse ;  /* 0x0000001fff4c7819 */ /* 0x100fe2000001144d */
[----:B------:R-:W-:Y:S01]  /*94a0*/  IMAD.SHL.U32 R81, R20, 0x20, RZ ;  /* 0x0000002014517824 */ /* 0x000fe200078e00ff */
[----:B------:R-:W-:Y:S01]  /*94b0*/  LOP3.LUT R48, R48, R49, RZ, 0x3c, !PT ;  /* 0x0000003130307212 */ /* 0x000fe200078e3cff */
[----:B------:R-:W-:Y:S01]  /*94c0*/  IMAD.MOV R79, RZ, RZ, -R77 ;  /* 0x000000ffff4f7224 */ /* 0x000fe200078e0a4d */
[----:B------:R-:W-:Y:S01]  /*94d0*/  LOP3.LUT R52, R52, R53, RZ, 0x3c, !PT ;  /* 0x0000003534347212 */ /* 0x000fe200078e3cff */
[--C-:B------:R-:W-:Y:S01]  /*94e0*/  IMAD.X R49, RZ, RZ, R15.reuse, P4 ;  /* 0x000000ffff317224 */ /* 0x100fe200020e060f */
[----:B------:R-:W-:Y:S01]  /*94f0*/  LOP3.LUT R56, R56, R57, RZ, 0x3c, !PT ;  /* 0x0000003938387212 */ /* 0x000fe200078e3cff */
[--C-:B------:R-:W-:Y:S01]  /*9500*/  IMAD.X R53, RZ, RZ, R15.reuse, P5 ;  /* 0x000000ffff357224 */ /* 0x100fe200028e060f */
[----:B------:R-:W-:Y:S01]  /*9510*/  LOP3.LUT R4, R5, R14, RZ, 0x3c, !PT ;  /* 0x0000000e05047212 */ /* 0x000fe200078e3cff */
[--C-:B------:R-:W-:Y:S01]  /*9520*/  IMAD.X R57, RZ, RZ, R15.reuse, P6 ;  /* 0x000000ffff397224 */ /* 0x100fe200030e060f */
[----:B------:R-:W-:Y:S01]  /*9530*/  LOP3.LUT R72, R6, R7, RZ, 0x3c, !PT ;  /* 0x0000000706487212 */ /* 0x000fe200078e3cff */
[----:B------:R-:W-:Y:S01]  /*9540*/  IMAD.MOV.U32 R5, RZ, RZ, R15 ;  /* 0x000000ffff057224 */ /* 0x000fe200078e000f */
[----:B------:R-:W5:Y:S01]  /*9550*/  LD.E.128 R48, desc[UR40][R48.64] ;  /* 0x0000002830307980 */ /* 0x000f62000c101d00 */
[----:B------:R-:W-:-:S02]  /*9560*/  IMAD.U32 R20, RZ, RZ, UR10 ;  /* 0x0000000aff147e24 */ /* 0x000fc4000f8e00ff */
[----:B------:R-:W-:Y:S01]  /*9570*/  IMAD.U32 R21, RZ, RZ, UR11 ;  /* 0x0000000bff157e24 */ /* 0x000fe2000f8e00ff */
[----:B------:R-:W-:Y:S01]  /*9580*/  ULDC.64 UR10, c[0x0][0xae0] ;  /* 0x0002b800000a7ab9 */ /* 0x000fe20000000a00 */
[----:B------:R-:W-:Y:S01]  /*9590*/  IMAD R79, R80, R79, R78 ;  /* 0x0000004f504f7224 */ /* 0x000fe200078e024e */
[----:B------:R-:W5:Y:S01]  /*95a0*/  LD.E.128 R4, desc[UR40][R4.64] ;  /* 0x0000002804047980 */ /* 0x000f62000c101d00 */
[----:B------:R-:W-:Y:S01]  /*95b0*/  IMAD R76, R76, UR10, RZ ;  /* 0x0000000a4c4c7c24 */ /* 0x000fe2000f8e02ff */
[----:B------:R-:W-:Y:S01]  /*95c0*/  LOP3.LUT R0, R81, 0x20, R0, 0xe2, !PT ;  /* 0x0000002051007812 */ /* 0x000fe200078ee200 */
[----:B------:R-:W-:Y:S01]  /*95d0*/  IMAD.U32 R21, RZ, RZ, UR4 ;  /* 0x00000004ff157e24 */ /* 0x000fe2000f8e00ff */
[----:B------:R-:W5:Y:S01]  /*95e0*/  LD.E.128 R12, desc[UR40][R12.64] ;  /* 0x000000280c0c7980 */ /* 0x000f62000c101d00 */
[----:B------:R-:W-:Y:S01]  /*95f0*/  IMAD R81, R77, UR11, R76 ;  /* 0x0000000b4d517c24 */ /* 0x000fe2000f8e024c */
[----:B------:R-:W-:Y:S02]  /*9600*/  ISETP.GE.AND P0, PT, R226, UR14, PT ;  /* 0x0000000ee2007c0c */ /* 0x000fe4000bf06270 */
[----:B------:R-:W5:Y:S01]  /*9610*/  LD.E.128 R52, desc[UR40][R52.64] ;  /* 0x0000002834347980 */ /* 0x000f62000c101d00 */
[----:B------:R-:W-:-:S03]  /*9620*/  SHF.R.S32.HI R76, RZ, 0x1f, R79 ;  /* 0x0000001fff4c7819 */ /* 0x000fc6000001144f */
[----:B------:R-:W5:Y:S01]  /*9630*/  LD.E.128 R56, desc[UR40][R56.64] ;  /* 0x0000002838387980 */ /* 0x000f62000c101d00 */
[----:B------:R-:W-:Y:S01]  /*9640*/  IMAD.WIDE.U32 R20, R77, UR10, R20 ;  /* 0x0000000a4d147c25 */ /* 0x000fe2000f8e0014 */
[----:B------:R-:W-:Y:S02]  /*9650*/  ULDC.64 UR10, c[0x0][0xad8] ;  /* 0x0002b600000a7ab9 */ /* 0x000fe40000000a00 */
[----:B------:R-:W5:Y:S01]  /*9660*/  LD.E.128 R72, desc[UR40][R72.64] ;  /* 0x0000002848487980 */ /* 0x000f62000c101d00 */
[----:B------:R-:W-:Y:S01]  /*9670*/  IMAD.U32 R88, RZ, RZ, UR43 ;  /* 0x0000002bff587e24 */ /* 0x000fe2000f8e00ff */
[----:B------:R-:W-:Y:S01]  /*9680*/  @!PT LDS RZ, [RZ] ;  /* 0x00000000fffff984 */ /* 0x000fe20000000800 */
[----:B------:R-:W-:Y:S01]  /*9690*/  @!PT LDS RZ, [RZ] ;  /* 0x00000000fffff984 */ /* 0x000fe20000000800 */
[----:B------:R-:W-:Y:S01]  /*96a0*/  @!PT LDS RZ, [RZ] ;  /* 0x00000000fffff984 */ /* 0x000fe20000000800 */
[----:B------:R-:W-:Y:S01]  /*96b0*/  @!PT LDS RZ, [RZ] ;  /* 0x00000000fffff984 */ /* 0x000fe20000000800 */
[----:B------:R0:W-:Y:S06]  /*96c0*/  MEMBAR.ALL.CTA ;  /* 0x0000000000007992 */ /* 0x0001ec0000008000 */
[----:B0-----:R-:W0:Y:S01]  /*96d0*/  FENCE.VIEW.ASYNC.S ;  /* 0x00000000000073c6 */ /* 0x001e220000000000 */
[----:B------:R-:W-:Y:S01]  /*96e0*/  SEL R77, RZ, 0x40, P0 ;  /* 0x00000040ff4d7807 */ /* 0x000fe20000000000 */
[----:B------:R-:W-:Y:S01]  /*96f0*/  IMAD.IADD R21, R21, 0x1, R81 ;  /* 0x0000000115157824 */ /* 0x000fe200078e0251 */
[----:B------:R-:W-:Y:S01]  /*9700*/  ISETP.GE.AND P0, PT, R225, UR14, PT ;  /* 0x0000000ee1007c0c */ /* 0x000fe2000bf06270 */
[----:B------:R-:W-:-:S02]  /*9710*/  IMAD R76, R76, UR10, RZ ;  /* 0x0000000a4c4c7c24 */ /* 0x000fc4000f8e02ff */
[----:B------:R-:W-:Y:S02]  /*9720*/  IMAD R88, R88, 0x40, R3 ;  /* 0x0000004058587824 */ /* 0x000fe400078e0203 */
[----:B------:R-:W-:Y:S01]  /*9730*/  IMAD R89, R80, UR8, RZ ;  /* 0x0000000850597c24 */ /* 0x000fe2000f8e02ff */
[----:B------:R-:W-:Y:S01]  /*9740*/  LOP3.LUT R0, R0, R77, RZ, 0xfc, !PT ;  /* 0x0000004d00007212 */ /* 0x000fe200078efcff */
[C---:B------:R-:W-:Y:S01]  /*9750*/  IMAD R77, R79.reuse, UR11, R76 ;  /* 0x0000000b4f4d7c24 */ /* 0x040fe2000f8e024c */
[----:B------:R-:W-:Y:S01]  /*9760*/  UIADD3 UR4, UR38, 0x28c20, URZ ;  /* 0x00028c2026047890 */ /* 0x000fe2000fffe03f */
[----:B------:R-:W-:Y:S01]  /*9770*/  IMAD.WIDE.U32 R20, R79, UR10, R20 ;  /* 0x0000000a4f147c25 */ /* 0x000fe2000f8e0014 */
[----:B------:R-:W-:Y:S01]  /*9780*/  SEL R3, RZ, 0x80, P0 ;  /* 0x00000080ff037807 */ /* 0x000fe20000000000 */
[----:B------:R-:W-:Y:S01]  /*9790*/  ULDC.64 UR10, c[0x0][0xa80] ;  /* 0x0002a000000a7ab9 */ /* 0x000fe20000000a00 */
[----:B------:R-:W-:Y:S01]  /*97a0*/  ISETP.GE.AND P0, PT, R88, R89, PT ;  /* 0x000000595800720c */ /* 0x000fe20003f06270 */
[----:B------:R-:W-:Y:S01]  /*97b0*/  IMAD.IADD R21, R21, 0x1, R77 ;  /* 0x0000000115157824 */ /* 0x000fe200078e024d */
[----:B------:R-:W-:Y:S01]  /*97c0*/  UPRMT UR4, URZ, 0x654, UR4 ;  /* 0x000006543f047896 */ /* 0x000fe20008000004 */
[----:B------:R-:W-:-:S04]  /*97d0*/  LEA R86, P1, R20, UR10, 0x1 ;  /* 0x0000000a14567c11 */ /* 0x000fc8000f8208ff */
[----:B------:R-:W-:Y:S01]  /*97e0*/  LEA.HI.X R87, R20, UR11, R21, 0x1, P1 ;  /* 0x0000000b14577c11 */ /* 0x000fe200088f0c15 */
[----:B------:R-:W-:Y:S01]  /*97f0*/  BSSY B1, `(.L_x_422) ;  /* 0x000002c000017945 */ /* 0x000fe20003800000 */
[----:B0-----:R0:W1:Y:S02]  /*9800*/  SHFL.IDX PT, R20, R86, RZ, 0x181f ;  /* 0x00181fff56147589 */ /* 0x00106400000e0000 */
[----:B------:R-:W-:Y:S02]  /*9810*/  SYNCS.ARRIVE.TRANS64.RED.A1T0 RZ, [UR4], RZ ;  /* 0x000000ffffff79a7 */ /* 0x000fe40008100404 */
[----:B------:R0:W2:Y:S01]  /*9820*/  SHFL.IDX PT, R21, R87, RZ, 0x181f ;  /* 0x00181fff57157589 */ /* 0x0000a200000e0000 */
[----:B------:R-:W-:Y:S02]  /*9830*/  LOP3.LUT R3, R0, R3, RZ, 0xfc, !PT ;  /* 0x0000000300037212 */ /* 0x000fe400078efcff */
[----:B------:R-:W-:Y:S01]  /*9840*/  SHF.R.S32.HI R152, RZ, 0x1f, R192 ;  /* 0x0000001fff987819 */ /* 0x000fe200000114c0 */
[----:B------:R-:W-:Y:S06]  /*9850*/  @P0 BRA `(.L_x_423) ;  /* 0x0000000000940947 */ /* 0x000fec0003800000 */
[----:B------:R-:W-:Y:S02]  /*9860*/  ISETP.GE.AND P1, PT, R192, UR14, PT ;  /* 0x0000000ec0007c0c */ /* 0x000fe4000bf26270 */
[----:B------:R-:W-:Y:S02]  /*9870*/  ISETP.GE.AND P0, PT, R2, UR14, PT ;  /* 0x0000000e02007c0c */ /* 0x000fe4000bf06270 */
[----:B------:R-:W-:Y:S02]  /*9880*/  ISETP.GE.AND P4, PT, R187, UR14, PT ;  /* 0x0000000ebb007c0c */ /* 0x000fe4000bf86270 */
[----:B------:R-:W-:Y:S02]  /*9890*/  ISETP.GE.AND P3, PT, R186, UR14, PT ;  /* 0x0000000eba007c0c */ /* 0x000fe4000bf66270 */
[----:B------:R-:W-:Y:S02]  /*98a0*/  SHF.R.S32.HI R80, RZ, 0x1f, R187 ;  /* 0x0000001fff507819 */ /* 0x000fe400000114bb */
[----:B------:R-:W-:-:S02]  /*98b0*/  SHF.R.S32.HI R81, RZ, 0x1f, R186 ;  /* 0x0000001fff517819 */ /* 0x000fc400000114ba */
[----:B------:R-:W-:Y:S02]  /*98c0*/  SHF.R.S32.HI R90, RZ, 0x1f, R185 ;  /* 0x0000001fff5a7819 */ /* 0x000fe400000114b9 */
[-C--:B-1----:R-:W-:Y:S01]  /*98d0*/  @!P1 LEA R76, P2, R192, R20.reuse, 0x1 ;  /* 0x00000014c04c9211 */ /* 0x082fe200078408ff */
[----:B--2---:R-:W-:Y:S02]  /*98e0*/  @!P0 IMAD.WIDE R78, R2, 0x2, R20 ;  /* 0x00000002024e8825 */ /* 0x004fe400078e0214 */
[----:B------:R-:W-:Y:S02]  /*98f0*/  @!P4 LEA R84, P5, R187, R20, 0x1 ;  /* 0x00000014bb54c211 */ /* 0x000fe400078a08ff */
[----:B------:R-:W-:Y:S01]  /*9900*/  @!P1 LEA.HI.X R77, R192, R21, R152, 0x1, P2 ;  /* 0x00000015c04d9211 */ /* 0x000fe200010f0c98 */
[----:B-----5:R1:W-:Y:S01]  /*9910*/  @!P0 ST.E.128 desc[UR40][R78.64], R4 ;  /* 0x000000044e008985 */ /* 0x0203e2000c101d28 */
[----:B------:R-:W-:Y:S02]  /*9920*/  ISETP.GE.AND P2, PT, R185, UR14, PT ;  /* 0x0000000eb9007c0c */ /* 0x000fe4000bf46270 */
[----:B------:R-:W-:Y:S01]  /*9930*/  LOP3.LUT P0, RZ, R0, 0x40, RZ, 0xc0, !PT ;  /* 0x0000004000ff7812 */ /* 0x000fe2000780c0ff */
[----:B------:R2:W-:Y:S01]  /*9940*/  @!P1 ST.E.128 desc[UR40][R76.64], R12 ;  /* 0x0000000c4c009985 */ /* 0x0005e2000c101d28 */
[----:B------:R-:W-:-:S02]  /*9950*/  ISETP.GE.AND P1, PT, R184, UR14, PT ;  /* 0x0000000eb8007c0c */ /* 0x000fc4000bf26270 */
[CC--:B------:R-:W-:Y:S02]  /*9960*/  @!P3 LEA R82, P6, R186.reuse, R20.reuse, 0x1 ;  /* 0x00000014ba52b211 */ /* 0x0c0fe400078c08ff */
[-C--:B------:R-:W-:Y:S02]  /*9970*/  @!P4 LEA.HI.X R85, R187, R21.reuse, R80, 0x1, P5 ;  /* 0x00000015bb55c211 */ /* 0x080fe400028f0c50 */
[-C--:B------:R-:W-:Y:S02]  /*9980*/  @!P3 LEA.HI.X R83, R186, R21.reuse, R81, 0x1, P6 ;  /* 0x00000015ba53b211 */ /* 0x080fe400030f0c51 */
[----:B------:R-:W-:Y:S01]  /*9990*/  LOP3.LUT P6, RZ, R3, 0x80, RZ, 0xc0, !PT ;  /* 0x0000008003ff7812 */ /* 0x000fe200078cc0ff */
[----:B------:R3:W-:Y:S01]  /*99a0*/  @!P4 ST.E.128 desc[UR40][R84.64], R28 ;  /* 0x0000001c5400c985 */ /* 0x0007e2000c101d28 */
[C---:B------:R-:W-:Y:S02]  /*99b0*/  @!P2 LEA R80, P5, R185.reuse, R20, 0x1 ;  /* 0x00000014b950a211 */ /* 0x040fe400078a08ff */
[----:B-1----:R-:W-:Y:S01]  /*99c0*/  SHF.R.S32.HI R5, RZ, 0x1f, R184 ;  /* 0x0000001fff057819 */ /* 0x002fe200000114b8 */
[----:B------:R3:W-:Y:S01]  /*99d0*/  @!P3 ST.E.128 desc[UR40][R82.64], R36 ;  /* 0x000000245200b985 */ /* 0x0007e2000c101d28 */
[----:B------:R-:W-:-:S02]  /*99e0*/  @!P2 LEA.HI.X R81, R185, R21, R90, 0x1, P5 ;  /* 0x00000015b951a211 */ /* 0x000fc400028f0c5a */
[CC--:B------:R-:W-:Y:S02]  /*99f0*/  @!P1 LEA R6, P5, R184.reuse, R20.reuse, 0x1 ;  /* 0x00000014b8069211 */ /* 0x0c0fe400078a08ff */
[----:B--2---:R-:W-:Y:S01]  /*9a00*/  SHF.R.S32.HI R15, RZ, 0x1f, R226 ;  /* 0x0000001fff0f7819 */ /* 0x004fe200000114e2 */
[----:B------:R3:W-:Y:S01]  /*9a10*/  @!P2 ST.E.128 desc[UR40][R80.64], R44 ;  /* 0x0000002c5000a985 */ /* 0x0007e2000c101d28 */
[-C--:B------:R-:W-:Y:S02]  /*9a20*/  @!P1 LEA.HI.X R7, R184, R21.reuse, R5, 0x1, P5 ;  /* 0x00000015b8079211 */ /* 0x080fe400028f0c05 */
[C---:B------:R-:W-:Y:S02]  /*9a30*/  @P0 LEA R4, P5, R226.reuse, R20, 0x1 ;  /* 0x00000014e2040211 */ /* 0x040fe400078a08ff */
[----:B------:R-:W-:Y:S01]  /*9a40*/  SHF.R.S32.HI R13, RZ, 0x1f, R225 ;  /* 0x0000001fff0d7819 */ /* 0x000fe200000114e1 */
[----:B------:R3:W-:Y:S01]  /*9a50*/  @!P1 ST.E.128 desc[UR40][R6.64], R52 ;  /* 0x0000003406009985 */ /* 0x0007e2000c101d28 */
[----:B------:R-:W-:-:S02]  /*9a60*/  @P0 LEA.HI.X R5, R226, R21, R15, 0x1, P5 ;  /* 0x00000015e2050211 */ /* 0x000fc400028f0c0f */
[----:B------:R-:W-:-:S03]  /*9a70*/  @P6 LEA R12, P5, R225, R20, 0x1 ;  /* 0x00000014e10c6211 */ /* 0x000fc600078a08ff */
[----:B------:R3:W-:Y:S01]  /*9a80*/  @P0 ST.E.128 desc[UR40][R4.64], R60 ;  /* 0x0000003c04000985 */ /* 0x0007e2000c101d28 */
[----:B------:R-:W-:-:S05]  /*9a90*/  @P6 LEA.HI.X R13, R225, R21, R13, 0x1, P5 ;  /* 0x00000015e10d6211 */ /* 0x000fca00028f0c0d */
[----:B------:R3:W-:Y:S04]  /*9aa0*/  @P6 ST.E.128 desc[UR40][R12.64], R68 ;  /* 0x000000440c006985 */ /* 0x0007e8000c101d28 */
.L_x_423:
[----:B------:R-:W-:Y:S05]  /*9ab0*/  BSYNC B1 ;  /* 0x0000000000017941 */ /* 0x000fea0003800000 */
.L_x_422:
[----:B---3-5:R-:W-:Y:S01]  /*9ac0*/  VIADD R6, R88, 0x20 ;  /* 0x0000002058067836 */ /* 0x028fe20000000000 */
[----:B------:R3:W4:Y:S04]  /*9ad0*/  SHFL.IDX PT, R5, R87, 0x1, 0x181f ;  /* 0x00381f0057057f89 */ /* 0x00072800000e0000 */
[----:B------:R-:W-:Y:S01]  /*9ae0*/  ISETP.GE.AND P0, PT, R6, R89, PT ;  /* 0x000000590600720c */ /* 0x000fe20003f06270 */
[----:B------:R3:W0:-:S12]  /*9af0*/  SHFL.IDX PT, R4, R86, 0x1, 0x181f ;  /* 0x00381f0056047f89 */ /* 0x00061800000e0000 */
[----:B---3--:R-:W-:Y:S05]  /*9b00*/  @P0 BRA `(.L_x_424) ;  /* 0x0000002800040947 */ /* 0x008fea0003800000 */
[----:B------:R-:W-:Y:S02]  /*9b10*/  ISETP.GE.AND P0, PT, R192, UR14, PT ;  /* 0x0000000ec0007c0c */ /* 0x000fe4000bf06270 */
[----:B------:R-:W-:Y:S02]  /*9b20*/  ISETP.GE.AND P5, PT, R2, UR14, PT ;  /* 0x0000000e02007c0c */ /* 0x000fe4000bfa6270 */
[----:B------:R-:W-:Y:S02]  /*9b30*/  ISETP.GE.AND P2, PT, R187, UR14, PT ;  /* 0x0000000ebb007c0c */ /* 0x000fe4000bf46270 */
[----:B------:R-:W-:Y:S02]  /*9b40*/  ISETP.GE.AND P1, PT, R186, UR14, PT ;  /* 0x0000000eba007c0c */ /* 0x000fe4000bf26270 */
[----:B------:R-:W-:Y:S02]  /*9b50*/  ISETP.GE.AND P3, PT, R185, UR14, PT ;  /* 0x0000000eb9007c0c */ /* 0x000fe4000bf66270 */
[----:B------:R-:W-:-:S02]  /*9b60*/  SHF.R.S32.HI R15, RZ, 0x1f, R187 ;  /* 0x0000001fff0f7819 */ /* 0x000fc400000114bb */
[----:B--2---:R-:W-:Y:S02]  /*9b70*/  SHF.R.S32.HI R21, RZ, 0x1f, R186 ;  /* 0x0000001fff157819 */ /* 0x004fe400000114ba */
[----:B0-----:R-:W-:Y:S01]  /*9b80*/  @!P0 LEA R12, P4, R192, R4, 0x1 ;  /* 0x00000004c00c8211 */ /* 0x001fe200078808ff */
[----:B----4-:R-:W-:Y:S01]  /*9b90*/  @!P5 IMAD.WIDE R6, R2, 0x2, R4 ;  /* 0x000000020206d825 */ /* 0x010fe200078e0204 */
[----:B------:R-:W-:Y:S02]  /*9ba0*/  SHF.R.S32.HI R31, RZ, 0x1f, R184 ;  /* 0x0000001fff1f7819 */ /* 0x000fe400000114b8 */
[----:B------:R-:W-:Y:S02]  /*9bb0*/  @!P0 LEA.HI.X R13, R192, R5, R152, 0x1, P4 ;  /* 0x00000005c00d8211 */ /* 0x000fe400020f0c98 */
[----:B------:R-:W-:Y:S01]  /*9bc0*/  ISETP.GE.AND P4, PT, R184, UR14, PT ;  /* 0x0000000eb8007c0c */ /* 0x000fe2000bf86270 */
[----:B------:R0:W-:Y:S01]  /*9bd0*/  @!P5 ST.E.128 desc[UR40][R6.64], R8 ;  /* 0x000000080600d985 */ /* 0x0001e2000c101d28 */
[----:B------:R-:W-:-:S02]  /*9be0*/  LOP3.LUT P5, RZ, R0, 0x40, RZ, 0xc0, !PT ;  /* 0x0000004000ff7812 */ /* 0x000fc400078ac0ff */
[CC--:B------:R-:W-:Y:S01]  /*9bf0*/  @!P2 LEA R14, P6, R187.reuse, R4.reuse, 0x1 ;  /* 0x00000004bb0ea211 */ /* 0x0c0fe200078c08ff */
[----:B------:R3:W-:Y:S01]  /*9c00*/  @!P0 ST.E.128 desc[UR40][R12.64], R24 ;  /* 0x000000180c008985 */ /* 0x0007e2000c101d28 */
[----:B------:R-:W-:Y:S02]  /*9c10*/  SHF.R.S32.HI R0, RZ, 0x1f, R185 ;  /* 0x0000001fff007819 */ /* 0x000fe400000114b9 */
[----:B------:R-:W-:Y:S02]  /*9c20*/  @!P2 LEA.HI.X R15, R187, R5, R15, 0x1, P6 ;  /* 0x00000005bb0fa211 */ /* 0x000fe400030f0c0f */
[-C--:B-1----:R-:W-:Y:S02]  /*9c30*/  @!P1 LEA R20, P6, R186, R4.reuse, 0x1 ;  /* 0x00000004ba149211 */ /* 0x082fe400078c08ff */
[----:B------:R-:W-:Y:S01]  /*9c40*/  SHF.R.S32.HI R37, RZ, 0x1f, R226 ;  /* 0x0000001fff257819 */ /* 0x000fe200000114e2 */
[----:B------:R3:W-:Y:S01]  /*9c50*/  @!P2 ST.E.128 desc[UR40][R14.64], R32 ;  /* 0x000000200e00a985 */ /* 0x0007e2000c101d28 */
[----:B------:R-:W-:-:S02]  /*9c60*/  @!P3 LEA R28, P2, R185, R4, 0x1 ;  /* 0x00000004b91cb211 */ /* 0x000fc400078408ff */
[-C--:B------:R-:W-:Y:S02]  /*9c70*/  @!P4 LEA R30, P0, R184, R4.reuse, 0x1 ;  /* 0x00000004b81ec211 */ /* 0x080fe400078008ff */
[-C--:B------:R-:W-:Y:S02]  /*9c80*/  @!P1 LEA.HI.X R21, R186, R5.reuse, R21, 0x1, P6 ;  /* 0x00000005ba159211 */ /* 0x080fe400030f0c15 */
[----:B0-----:R-:W-:Y:S02]  /*9c90*/  @P5 LEA R6, P6, R226, R4, 0x1 ;  /* 0x00000004e2065211 */ /* 0x001fe400078c08ff */
[-C--:B------:R-:W-:Y:S01]  /*9ca0*/  @!P3 LEA.HI.X R29, R185, R5.reuse, R0, 0x1, P2 ;  /* 0x00000005b91db211 */ /* 0x080fe200010f0c00 */
[----:B------:R3:W-:Y:S01]  /*9cb0*/  @!P1 ST.E.128 desc[UR40][R20.64], R40 ;  /* 0x0000002814009985 */ /* 0x0007e2000c101d28 */
[-C--:B------:R-:W-:Y:S02]  /*9cc0*/  @!P4 LEA.HI.X R31, R184, R5.reuse, R31, 0x1, P0 ;  /* 0x00000005b81fc211 */ /* 0x080fe400000f0c1f */
[----:B------:R-:W-:Y:S01]  /*9cd0*/  @P5 LEA.HI.X R7, R226, R5, R37, 0x1, P6 ;  /* 0x00000005e2075211 */ /* 0x000fe200030f0c25 */
[----:B------:R3:W-:Y:S01]  /*9ce0*/  @!P3 ST.E.128 desc[UR40][R28.64], R48 ;  /* 0x000000301c00b985 */ /* 0x0007e2000c101d28 */
[----:B------:R-:W-:-:S03]  /*9cf0*/  LOP3.LUT P0, RZ, R3, 0x80, RZ, 0xc0, !PT ;  /* 0x0000008003ff7812 */ /* 0x000fc6000780c0ff */
[----:B------:R3:W-:Y:S04]  /*9d00*/  @!P4 ST.E.128 desc[UR40][R30.64], R56 ;  /* 0x000000381e00c985 */ /* 0x0007e8000c101d28 */
[----:B------:R3:W-:Y:S06]  /*9d10*/  @P5 ST.E.128 desc[UR40][R6.64], R64 ;  /* 0x0000004006005985 */ /* 0x0007ec000c101d28 */
[----:B------:R-:W-:Y:S05]  /*9d20*/  @!P0 BRA `(.L_x_424) ;  /* 0x00000024007c8947 */ /* 0x000fea0003800000 */
[----:B------:R-:W-:Y:S02]  /*9d30*/  LEA R4, P0, R225, R4, 0x1 ;  /* 0x00000004e1047211 */ /* 0x000fe400078008ff */
[----:B------:R-:W-:-:S04]  /*9d40*/  SHF.R.S32.HI R0, RZ, 0x1f, R225 ;  /* 0x0000001fff007819 */ /* 0x000fc800000114e1 */
[----:B------:R-:W-:-:S05]  /*9d50*/  LEA.HI.X R5, R225, R5, R0, 0x1, P0 ;  /* 0x00000005e1057211 */ /* 0x000fca00000f0c00 */
[----:B------:R0:W-:Y:S01]  /*9d60*/  ST.E.128 desc[UR40][R4.64], R72 ;  /* 0x0000004804007985 */ /* 0x0001e2000c101d28 */
[----:B------:R-:W-:Y:S05]  /*9d70*/  BRA `(.L_x_424) ;  /* 0x0000002400687947 */ /* 0x000fea0003800000 */
.L_x_421:
[----:B------:R-:W2:Y:S01]  /*9d80*/  LDL R0, [R1+0x58] ;  /* 0x0000580001007983 */ /* 0x000ea20000100800 */
[----:B------:R-:W-:Y:S01]  /*9d90*/  ULDC.64 UR12, c[0x0][0xb08] ;  /* 0x0002c200000c7ab9 */ /* 0x000fe20000000a00 */
[----:B------:R-:W-:Y:S01]  /*9da0*/  ULDC UR14, c[0x0][0xbe8] ;  /* 0x0002fa00000e7ab9 */ /* 0x000fe20000000800 */
[----:B------:R-:W-:Y:S01]  /*9db0*/  UIMAD UR18, UR18, UR12, URZ ;  /* 0x0000000c121272a4 */ /* 0x000fe2000f8e023f */
[----:B0-----:R-:W-:Y:S01]  /*9dc0*/  IMAD.U32 R6, RZ, RZ, UR43 ;  /* 0x0000002bff067e24 */ /* 0x001fe2000f8e00ff */
[----:B------:R-:W-:Y:S01]  /*9dd0*/  UIMAD.WIDE.U32 UR10, UR4, UR12, URZ ;  /* 0x0000000c040a72a5 */ /* 0x000fe2000f8e003f */
[----:B------:R-:W-:Y:S01]  /*9de0*/  BSSY B1, `(.L_x_425) ;  /* 0x00000cc000017945 */ /* 0x000fe20003800000 */
[----:B------:R-:W-:Y:S01]  /*9df0*/  UIMAD UR18, UR4, UR13, UR18 ;  /* 0x0000000d041272a4 */ /* 0x000fe2000f8e0212 */
[----:B------:R-:W-:Y:S01]  /*9e00*/  SHF.R.S32.HI R21, RZ, 0x1f, R203 ;  /* 0x0000001fff157819 */ /* 0x000fe200000114cb */
[----:B------:R-:W-:Y:S01]  /*9e10*/  UISETP.NE.AND UP0, UPT, UR14, 0x1, UPT ;  /* 0x000000010e00788c */ /* 0x000fe2000bf05270 */
[----:B------:R-:W-:Y:S01]  /*9e20*/  SHF.R.S32.HI R152, RZ, 0x1f, R204 ;  /* 0x0000001fff987819 */ /* 0x000fe200000114cc */
[----:B------:R-:W-:Y:S01]  /*9e30*/  UIADD3 UR11, UR11, UR18, URZ ;  /* 0x000000120b0b7290 */ /* 0x000fe2000fffe03f */
[----:B------:R-:W-:Y:S01]  /*9e40*/  SHF.R.S32.HI R153, RZ, 0x1f, R205 ;  /* 0x0000001fff997819 */ /* 0x000fe200000114cd */
[----:B------:R-:W-:Y:S01]  /*9e50*/  ULDC.64 UR12, c[0x0][0xb38] ;  /* 0x0002ce00000c7ab9 */ /* 0x000fe20000000a00 */
[----:B------:R-:W-:Y:S01]  /*9e60*/  USHF.R.S32.HI UR4, URZ, 0x1f, UR9 ;  /* 0x0000001f3f047899 */ /* 0x000fe20008011409 */
[----:B------:R-:W-:Y:S01]  /*9e70*/  PLOP3.LUT P0, PT, PT, PT, UP0, 0x80, 0x0 ;  /* 0x000000000000781c */ /* 0x000fe20003f0f008 */
[----:B------:R-:W-:Y:S01]  /*9e80*/  UIMAD.WIDE.U32 UR10, UR44, UR12, UR10 ;  /* 0x0000000c2c0a72a5 */ /* 0x000fe2000f8e000a */
[----:B------:R-:W-:Y:S01]  /*9e90*/  SHF.R.S32.HI R154, RZ, 0x1f, R206 ;  /* 0x0000001fff9a7819 */ /* 0x000fe200000114ce */
[----:B------:R-:W-:Y:S01]  /*9ea0*/  UIMAD UR8, UR8, UR14, URZ ;  /* 0x0000000e080872a4 */ /* 0x000fe2000f8e023f */
[----:B------:R-:W-:Y:S01]  /*9eb0*/  SHF.R.S32.HI R155, RZ, 0x1f, R207 ;  /* 0x0000001fff9b7819 */ /* 0x000fe200000114cf */
[----:B------:R-:W-:Y:S01]  /*9ec0*/  UIMAD UR11, UR44, UR13, UR11 ;  /* 0x0000000d2c0b72a4 */ /* 0x000fe2000f8e020b */
[----:B------:R-:W-:-:S02]  /*9ed0*/  SHF.R.S32.HI R156, RZ, 0x1f, R208 ;  /* 0x0000001fff9c7819 */ /* 0x000fc400000114d0 */
[----:B------:R-:W-:Y:S01]  /*9ee0*/  ULDC.64 UR12, c[0x0][0xb40] ;  /* 0x0002d000000c7ab9 */ /* 0x000fe20000000a00 */
[----:B------:R-:W-:Y:S01]  /*9ef0*/  SHF.R.S32.HI R157, RZ, 0x1f, R209 ;  /* 0x0000001fff9d7819 */ /* 0x000fe200000114d1 */
[----:B------:R-:W-:Y:S01]  /*9f00*/  UIMAD UR4, UR4, UR12, URZ ;  /* 0x0000000c040472a4 */ /* 0x000fe2000f8e023f */
[----:B------:R-:W-:Y:S01]  /*9f10*/  SHF.R.S32.HI R158, RZ, 0x1f, R210 ;  /* 0x0000001fff9e7819 */ /* 0x000fe200000114d2 */
[----:B------:R-:W-:Y:S01]  /*9f20*/  UIMAD.WIDE.U32 UR10, UR9, UR12, UR10 ;  /* 0x0000000c090a72a5 */ /* 0x000fe2000f8e000a */
[----:B------:R-:W-:Y:S01]  /*9f30*/  SHF.R.S32.HI R159, RZ, 0x1f, R211 ;  /* 0x0000001fff9f7819 */ /* 0x000fe200000114d3 */
[----:B------:R-:W-:Y:S01]  /*9f40*/  UIMAD UR4, UR9, UR13, UR4 ;  /* 0x0000000d090472a4 */ /* 0x000fe2000f8e0204 */
[----:B------:R-:W-:Y:S02]  /*9f50*/  SHF.R.S32.HI R160, RZ, 0x1f, R212 ;  /* 0x0000001fffa07819 */ /* 0x000fe400000114d4 */
[----:B------:R-:W-:Y:S01]  /*9f60*/  @UP0 ULDC UR9, c[0x0][0xbec] ;  /* 0x0002fb0000090ab9 */ /* 0x000fe20000000800 */
[----:B------:R-:W-:Y:S01]  /*9f70*/  UIADD3 UR11, UR11, UR4, URZ ;  /* 0x000000040b0b7290 */ /* 0x000fe2000fffe03f */
[----:B------:R-:W-:Y:S01]  /*9f80*/  SHF.R.S32.HI R161, RZ, 0x1f, R213 ;  /* 0x0000001fffa17819 */ /* 0x000fe200000114d5 */
[----:B------:R-:W-:Y:S01]  /*9f90*/  ULDC.64 UR12, c[0x0][0xb48] ;  /* 0x0002d200000c7ab9 */ /* 0x000fe20000000a00 */
[----:B------:R-:W-:Y:S01]  /*9fa0*/  @UP0 ULDC UR4, c[0x0][0xbf0] ;  /* 0x0002fc0000040ab9 */ /* 0x000fe20000000800 */
[----:B------:R-:W-:Y:S01]  /*9fb0*/  UIMAD.WIDE.U32 UR10, UR45, UR12, UR10 ;  /* 0x0000000c2d0a72a5 */ /* 0x000fe2000f8e000a */
[----:B------:R-:W-:-:S02]  /*9fc0*/  SHF.R.S32.HI R162, RZ, 0x1f, R214 ;  /* 0x0000001fffa27819 */ /* 0x000fc400000114d6 */
[----:B------:R-:W-:Y:S01]  /*9fd0*/  SHF.R.S32.HI R163, RZ, 0x1f, R215 ;  /* 0x0000001fffa37819 */ /* 0x000fe200000114d7 */
[----:B------:R-:W-:Y:S01]  /*9fe0*/  UIMAD UR45, UR45, UR13, UR11 ;  /* 0x0000000d2d2d72a4 */ /* 0x000fe2000f8e020b */
[----:B------:R-:W-:Y:S01]  /*9ff0*/  SHF.R.S32.HI R164, RZ, 0x1f, R216 ;  /* 0x0000001fffa47819 */ /* 0x000fe200000114d8 */
[----:B------:R-:W-:Y:S01]  /*a000*/  IMAD.U32 R5, RZ, RZ, UR11 ;  /* 0x0000000bff057e24 */ /* 0x000fe2000f8e00ff */
[----:B------:R-:W-:Y:S01]  /*a010*/  ULDC.64 UR12, c[0x0][0xb30] ;  /* 0x0002cc00000c7ab9 */ /* 0x000fe20000000a00 */
[----:B------:R-:W-:Y:S01]  /*a020*/  IMAD.U32 R4, RZ, RZ, UR10 ;  /* 0x0000000aff047e24 */ /* 0x000fe2000f8e00ff */
[----:B------:R-:W-:Y:S01]  /*a030*/  ULDC.64 UR10, c[0x0][0xb28] ;  /* 0x0002ca00000a7ab9 */ /* 0x000fe20000000a00 */
[----:B------:R-:W-:Y:S01]  /*a040*/  IMAD.U32 R5, RZ, RZ, UR45 ;  /* 0x0000002dff057e24 */ /* 0x000fe2000f8e00ff */
[----:B------:R-:W-:Y:S02]  /*a050*/  SHF.R.S32.HI R165, RZ, 0x1f, R217 ;  /* 0x0000001fffa57819 */ /* 0x000fe400000114d9 */
[----:B------:R-:W-:-:S02]  /*a060*/  SHF.R.S32.HI R166, RZ, 0x1f, R218 ;  /* 0x0000001fffa67819 */ /* 0x000fc400000114da */
[----:B------:R-:W-:Y:S02]  /*a070*/  SHF.R.S32.HI R167, RZ, 0x1f, R219 ;  /* 0x0000001fffa77819 */ /* 0x000fe400000114db */
[----:B------:R-:W-:Y:S02]  /*a080*/  SHF.R.S32.HI R168, RZ, 0x1f, R220 ;  /* 0x0000001fffa87819 */ /* 0x000fe400000114dc */
[----:B------:R-:W-:Y:S02]  /*a090*/  SHF.R.S32.HI R13, RZ, 0x1f, R221 ;  /* 0x0000001fff0d7819 */ /* 0x000fe400000114dd */
[----:B------:R-:W-:Y:S02]  /*a0a0*/  SHF.R.S32.HI R169, RZ, 0x1f, R222 ;  /* 0x0000001fffa97819 */ /* 0x000fe400000114de */
[----:B------:R-:W-:Y:S02]  /*a0b0*/  SHF.R.S32.HI R170, RZ, 0x1f, R223 ;  /* 0x0000001fffaa7819 */ /* 0x000fe400000114df */
[----:B------:R-:W-:Y:S01]  /*a0c0*/  SHF.R.S32.HI R171, RZ, 0x1f, R17 ;  /* 0x0000001fffab7819 */ /* 0x000fe20000011411 */
[----:B--2---:R-:W-:-:S04]  /*a0d0*/  IMAD R6, R6, 0x40, R0 ;  /* 0x0000004006067824 */ /* 0x004fc800078e0200 */
[----:B------:R-:W-:-:S04]  /*a0e0*/  @P0 IMAD.HI.U32 R0, R6, UR9, RZ ;  /* 0x0000000906000c27 */ /* 0x000fc8000f8e00ff */
[----:B------:R-:W-:Y:S01]  /*a0f0*/  IMAD.MOV.U32 R3, RZ, RZ, R6 ;  /* 0x000000ffff037224 */ /* 0x000fe200078e0006 */
[----:B------:R-:W-:Y:S01]  /*a100*/  @P0 SHF.R.U32.HI R3, RZ, UR4, R0 ;  /* 0x00000004ff030c19 */ /* 0x000fe20008011600 */
[----:B------:R-:W-:-:S03]  /*a110*/  UIADD3 UR4, UR38, 0x28c20, URZ ;  /* 0x00028c2026047890 */ /* 0x000fc6000fffe03f */
[--C-:B------:R-:W-:Y:S01]  /*a120*/  SHF.R.S32.HI R0, RZ, 0x1f, R3.reuse ;  /* 0x0000001fff007819 */ /* 0x100fe20000011403 */
[----:B------:R-:W-:Y:S01]  /*a130*/  IMAD.MOV R7, RZ, RZ, -R3 ;  /* 0x000000ffff077224 */ /* 0x000fe200078e0a03 */
[----:B------:R-:W-:Y:S01]  /*a140*/  UPRMT UR4, URZ, 0x654, UR4 ;  /* 0x000006543f047896 */ /* 0x000fe20008000004 */
[----:B------:R-:W-:-:S04]  /*a150*/  IMAD.WIDE.U32 R4, R3, UR12, R4 ;  /* 0x0000000c03047c25 */ /* 0x000fc8000f8e0004 */
[----:B------:R-:W-:Y:S02]  /*a160*/  IMAD R0, R0, UR12, RZ ;  /* 0x0000000c00007c24 */ /* 0x000fe4000f8e02ff */
[----:B------:R-:W-:Y:S02]  /*a170*/  IMAD R7, R7, UR14, R6 ;  /* 0x0000000e07077c24 */ /* 0x000fe4000f8e0206 */
[----:B------:R-:W-:Y:S01]  /*a180*/  IMAD R9, R3, UR13, R0 ;  /* 0x0000000d03097c24 */ /* 0x000fe2000f8e0200 */
[----:B------:R-:W-:Y:S02]  /*a190*/  SYNCS.ARRIVE.TRANS64.RED.A1T0 RZ, [UR4], RZ ;  /* 0x000000ffffff79a7 */ /* 0x000fe40008100404 */
[----:B------:R-:W-:Y:S01]  /*a1a0*/  SHF.R.S32.HI R0, RZ, 0x1f, R7 ;  /* 0x0000001fff007819 */ /* 0x000fe20000011407 */
[----:B------:R-:W-:Y:S02]  /*a1b0*/  IMAD.IADD R5, R5, 0x1, R9 ;  /* 0x0000000105057824 */ /* 0x000fe400078e0209 */
[----:B------:R-:W-:-:S02]  /*a1c0*/  IMAD.U32 R9, RZ, RZ, UR43 ;  /* 0x0000002bff097e24 */ /* 0x000fc4000f8e00ff */
[----:B------:R-:W-:Y:S02]  /*a1d0*/  IMAD R0, R0, UR10, RZ ;  /* 0x0000000a00007c24 */ /* 0x000fe4000f8e02ff */
[----:B------:R-:W-:-:S04]  /*a1e0*/  IMAD.WIDE.U32 R4, R7, UR10, R4 ;  /* 0x0000000a07047c25 */ /* 0x000fc8000f8e0004 */
[----:B------:R-:W-:Y:S01]  /*a1f0*/  IMAD R3, R7, UR11, R0 ;  /* 0x0000000b07037c24 */ /* 0x000fe2000f8e0200 */
[----:B------:R-:W-:Y:S01]  /*a200*/  ULDC.64 UR10, c[0x0][0xb00] ;  /* 0x0002c000000a7ab9 */ /* 0x000fe20000000a00 */
[----:B------:R-:W-:Y:S02]  /*a210*/  IMAD R0, R9, 0x40, R16 ;  /* 0x0000004009007824 */ /* 0x000fe400078e0210 */
[----:B------:R-:W-:Y:S01]  /*a220*/  IMAD.IADD R5, R5, 0x1, R3 ;  /* 0x0000000105057824 */ /* 0x000fe200078e0203 */
[----:B------:R-:W-:Y:S02]  /*a230*/  LEA R3, P1, R4, UR10, 0x2 ;  /* 0x0000000a04037c11 */ /* 0x000fe4000f8210ff */
[----:B------:R-:W-:Y:S02]  /*a240*/  ISETP.GE.AND P0, PT, R0, UR8, PT ;  /* 0x0000000800007c0c */ /* 0x000fe4000bf06270 */
[----:B------:R-:W-:Y:S01]  /*a250*/  LEA.HI.X R10, R4, UR11, R5, 0x2, P1 ;  /* 0x0000000b040a7c11 */ /* 0x000fe200088f1405 */
[----:B------:R0:W1:Y:S04]  /*a260*/  SHFL.IDX PT, R11, R3, RZ, 0x1c1f ;  /* 0x001c1fff030b7589 */ /* 0x00006800000e0000 */
[----:B------:R0:W2:Y:S06]  /*a270*/  SHFL.IDX PT, R12, R10, RZ, 0x1c1f ;  /* 0x001c1fff0a0c7589 */ /* 0x0000ac00000e0000 */
[----:B------:R-:W-:Y:S05]  /*a280*/  @P0 BRA `(.L_x_426) ;  /* 0x0000000800040947 */ /* 0x000fea0003800000 */
[----:B------:R-:W-:Y:S02]  /*a290*/  ULDC UR4, c[0x0][0xac8] ;  /* 0x0002b20000047ab9 */ /* 0x000fe40000000800 */
[----:B------:R-:W-:Y:S02]  /*a2a0*/  ISETP.GE.AND P3, PT, R17, UR4, PT ;  /* 0x0000000411007c0c */ /* 0x000fe4000bf66270 */
[----:B------:R-:W-:Y:S02]  /*a2b0*/  ISETP.GE.AND P4, PT, R223, UR4, PT ;  /* 0x00000004df007c0c */ /* 0x000fe4000bf86270 */
[----:B------:R-:W-:Y:S02]  /*a2c0*/  ISETP.GE.AND P2, PT, R222, UR4, PT ;  /* 0x00000004de007c0c */ /* 0x000fe4000bf46270 */
[----:B------:R-:W-:-:S07]  /*a2d0*/  ISETP.GE.AND P1, PT, R221, UR4, PT ;  /* 0x00000004dd007c0c */ /* 0x000fce000bf26270 */
[-C--:B-1----:R-:W-:Y:S02]  /*a2e0*/  @!P3 LEA R4, P0, R17, R11.reuse, 0x2 ;  /* 0x0000000b1104b211 */ /* 0x082fe400078010ff */
[----:B------:R-:W-:Y:S02]  /*a2f0*/  @!P4 LEA R6, P5, R223, R11, 0x2 ;  /* 0x0000000bdf06c211 */ /* 0x000fe400078a10ff */
[-C--:B--2---:R-:W-:Y:S02]  /*a300*/  @!P3 LEA.HI.X R5, R17, R12.reuse, R171, 0x2, P0 ;  /* 0x0000000c1105b211 */ /* 0x084fe400000f14ab */
[----:B------:R-:W-:Y:S02]  /*a310*/  ISETP.GE.AND P0, PT, R220, UR4, PT ;  /* 0x00000004dc007c0c */ /* 0x000fe4000bf06270 */
[----:B------:R-:W-:Y:S01]  /*a320*/  @!P4 LEA.HI.X R7, R223, R12, R170, 0x2, P5 ;  /* 0x0000000cdf07c211 */ /* 0x000fe200028f14aa */
[----:B------:R1:W-:Y:S01]  /*a330*/  @!P3 ST.E.64 desc[UR40][R4.64], R24 ;  /* 0x000000180400b985 */ /* 0x0003e2000c101b28 */
[----:B------:R-:W-:-:S03]  /*a340*/  ISETP.GE.AND P3, PT, R219, UR4, PT ;  /* 0x00000004db007c0c */ /* 0x000fc6000bf66270 */
[----:B------:R2:W-:Y:S01]  /*a350*/  @!P4 ST.E.64 desc[UR40][R6.64], R28 ;  /* 0x0000001c0600c985 */ /* 0x0005e2000c101b28 */
[----:B------:R-:W-:Y:S02]  /*a360*/  ISETP.GE.AND P4, PT, R218, UR4, PT ;  /* 0x00000004da007c0c */ /* 0x000fe4000bf86270 */
[CC--:B-1----:R-:W-:Y:S02]  /*a370*/  @!P2 LEA R4, P6, R222.reuse, R11.reuse, 0x2 ;  /* 0x0000000bde04a211 */ /* 0x0c2fe400078c10ff */
[CC--:B--2---:R-:W-:Y:S02]  /*a380*/  @!P1 LEA R6, P5, R221.reuse, R11.reuse, 0x2 ;  /* 0x0000000bdd069211 */ /* 0x0c4fe400078a10ff */
[-C--:B------:R-:W-:Y:S02]  /*a390*/  @!P2 LEA.HI.X R5, R222, R12.reuse, R169, 0x2, P6 ;  /* 0x0000000cde05a211 */ /* 0x080fe400030f14a9 */
[----:B------:R-:W-:Y:S02]  /*a3a0*/  @!P0 LEA R8, P6, R220, R11, 0x2 ;  /* 0x0000000bdc088211 */ /* 0x000fe400078c10ff */
[----:B------:R-:W-:Y:S01]  /*a3b0*/  @!P1 LEA.HI.X R7, R221, R12, R13, 0x2, P5 ;  /* 0x0000000cdd079211 */ /* 0x000fe200028f140d */
[----:B------:R1:W-:Y:S01]  /*a3c0*/  @!P2 ST.E.64 desc[UR40][R4.64], R32 ;  /* 0x000000200400a985 */ /* 0x0003e2000c101b28 */
[----:B------:R-:W-:-:S02]  /*a3d0*/  ISETP.GE.AND P5, PT, R217, UR4, PT ;  /* 0x00000004d9007c0c */ /* 0x000fc4000bfa6270 */
[----:B------:R-:W-:Y:S01]  /*a3e0*/  @!P0 LEA.HI.X R9, R220, R12, R168, 0x2, P6 ;  /* 0x0000000cdc098211 */ /* 0x000fe200030f14a8 */
[----:B------:R2:W-:Y:S04]  /*a3f0*/  @!P1 ST.E.64 desc[UR40][R6.64], R36 ;  /* 0x0000002406009985 */ /* 0x0005e8000c101b28 */
[----:B------:R3:W-:Y:S01]  /*a400*/  @!P0 ST.E.64 desc[UR40][R8.64], R40 ;  /* 0x0000002808008985 */ /* 0x0007e2000c101b28 */
[----:B------:R-:W-:Y:S02]  /*a410*/  ISETP.GE.AND P0, PT, R216, UR4, PT ;  /* 0x00000004d8007c0c */ /* 0x000fe4000bf06270 */
[-C--:B-1----:R-:W-:Y:S02]  /*a420*/  @!P3 LEA R4, P1, R219, R11.reuse, 0x2 ;  /* 0x0000000bdb04b211 */ /* 0x082fe400078210ff */
[----:B--2---:R-:W-:-:S02]  /*a430*/  @!P4 LEA R6, P2, R218, R11, 0x2 ;  /* 0x0000000bda06c211 */ /* 0x004fc400078410ff */
[-C--:B------:R-:W-:Y:S02]  /*a440*/  @!P3 LEA.HI.X R5, R219, R12.reuse, R167, 0x2, P1 ;  /* 0x0000000cdb05b211 */ /* 0x080fe400008f14a7 */
[----:B------:R-:W-:Y:S02]  /*a450*/  ISETP.GE.AND P1, PT, R215, UR4, PT ;  /* 0x00000004d7007c0c */ /* 0x000fe4000bf26270 */
[----:B------:R-:W-:Y:S01]  /*a460*/  @!P4 LEA.HI.X R7, R218, R12, R166, 0x2, P2 ;  /* 0x0000000cda07c211 */ /* 0x000fe200010f14a6 */
[----:B------:R1:W-:Y:S01]  /*a470*/  @!P3 ST.E.64 desc[UR40][R4.64], R44 ;  /* 0x0000002c0400b985 */ /* 0x0003e2000c101b28 */
[----:B------:R-:W-:Y:S02]  /*a480*/  ISETP.GE.AND P2, PT, R214, UR4, PT ;  /* 0x00000004d6007c0c */ /* 0x000fe4000bf46270 */
[----:B---3--:R-:W-:Y:S01]  /*a490*/  @!P5 LEA R8, P6, R217, R11, 0x2 ;  /* 0x0000000bd908d211 */ /* 0x008fe200078c10ff */
[----:B------:R2:W-:Y:S01]  /*a4a0*/  @!P4 ST.E.64 desc[UR40][R6.64], R48 ;  /* 0x000000300600c985 */ /* 0x0005e2000c101b28 */
[----:B------:R-:W-:-:S02]  /*a4b0*/  ISETP.GE.AND P3, PT, R213, UR4, PT ;  /* 0x00000004d5007c0c */ /* 0x000fc4000bf66270 */
[----:B------:R-:W-:Y:S02]  /*a4c0*/  @!P5 LEA.HI.X R9, R217, R12, R165, 0x2, P6 ;  /* 0x0000000cd909d211 */ /* 0x000fe400030f14a5 */
[----:B------:R-:W-:-:S03]  /*a4d0*/  ISETP.GE.AND P4, PT, R212, UR4, PT ;  /* 0x00000004d4007c0c */ /* 0x000fc6000bf86270 */
[----:B------:R3:W-:Y:S01]  /*a4e0*/  @!P5 ST.E.64 desc[UR40][R8.64], R52 ;  /* 0x000000340800d985 */ /* 0x0007e2000c101b28 */
[CC--:B-1----:R-:W-:Y:S02]  /*a4f0*/  @!P0 LEA R4, P6, R216.reuse, R11.reuse, 0x2 ;  /* 0x0000000bd8048211 */ /* 0x0c2fe400078c10ff */
[CC--:B--2---:R-:W-:Y:S02]  /*a500*/  @!P1 LEA R6, P5, R215.reuse, R11.reuse, 0x2 ;  /* 0x0000000bd7069211 */ /* 0x0c4fe400078a10ff */
[-C--:B------:R-:W-:Y:S02]  /*a510*/  @!P0 LEA.HI.X R5, R216, R12.reuse, R164, 0x2, P6 ;  /* 0x0000000cd8058211 */ /* 0x080fe400030f14a4 */
[----:B------:R-:W-:Y:S02]  /*a520*/  @!P1 LEA.HI.X R7, R215, R12, R163, 0x2, P5 ;  /* 0x0000000cd7079211 */ /* 0x000fe400028f14a3 */
[----:B------:R-:W-:Y:S01]  /*a530*/  ISETP.GE.AND P5, PT, R211, UR4, PT ;  /* 0x00000004d3007c0c */ /* 0x000fe2000bfa6270 */
[----:B------:R1:W-:Y:S01]  /*a540*/  @!P0 ST.E.64 desc[UR40][R4.64], R56 ;  /* 0x0000003804008985 */ /* 0x0003e2000c101b28 */
[----:B---3--:R-:W-:-:S02]  /*a550*/  @!P2 LEA R8, P6, R214, R11, 0x2 ;  /* 0x0000000bd608a211 */ /* 0x008fc400078c10ff */
[----:B------:R-:W-:Y:S01]  /*a560*/  ISETP.GE.AND P0, PT, R210, UR4, PT ;  /* 0x00000004d2007c0c */ /* 0x000fe2000bf06270 */
[----:B------:R2:W-:Y:S01]  /*a570*/  @!P1 ST.E.64 desc[UR40][R6.64], R60 ;  /* 0x0000003c06009985 */ /* 0x0005e2000c101b28 */
        /* <DEDUP_REMOVED lines=9> */
[----:B---3--:R-:W-:-:S03]  /*a610*/  @!P5 LEA R8, P6, R211, R11, 0x2 ;  /* 0x0000000bd308d211 */ /* 0x008fc600078c10ff */
[----:B------:R2:W-:Y:S01]  /*a620*/  @!P4 ST.E.64 desc[UR40][R6.64], R72 ;  /* 0x000000480600c985 */ /* 0x0005e2000c101b28 */
[----:B------:R-:W-:-:S05]  /*a630*/  @!P5 LEA.HI.X R9, R211, R12, R159, 0x2, P6 ;  /* 0x0000000cd309d211 */ /* 0x000fca00030f149f */
[----:B------:R3:W-:Y:S01]  /*a640*/  @!P5 ST.E.64 desc[UR40][R8.64], R76 ;  /* 0x0000004c0800d985 */ /* 0x0007e2000c101b28 */
[----:B------:R-:W-:Y:S02]  /*a650*/  ISETP.GE.AND P5, PT, R207, UR4, PT ;  /* 0x00000004cf007c0c */ /* 0x000fe4000bfa6270 */
[----:B-1----:R-:W-:-:S04]  /*a660*/  @!P0 LEA R4, P4, R210, R11, 0x2 ;  /* 0x0000000bd2048211 */ /* 0x002fc800078810ff */
[-C--:B------:R-:W-:Y:S02]  /*a670*/  @!P0 LEA.HI.X R5, R210, R12.reuse, R158, 0x2, P4 ;  /* 0x0000000cd2058211 */ /* 0x080fe400020f149e */
[----:B------:R-:W-:Y:S02]  /*a680*/  ISETP.GE.AND P4, PT, R206, UR4, PT ;  /* 0x00000004ce007c0c */ /* 0x000fe4000bf86270 */
[CC--:B--2---:R-:W-:Y:S01]  /*a690*/  @!P1 LEA R6, P3, R209.reuse, R11.reuse, 0x2 ;  /* 0x0000000bd1069211 */ /* 0x0c4fe200078610ff */
[----:B------:R1:W-:Y:S01]  /*a6a0*/  @!P0 ST.E.64 desc[UR40][R4.64], R80 ;  /* 0x0000005004008985 */ /* 0x0003e2000c101b28 */
[----:B---3--:R-:W-:Y:S02]  /*a6b0*/  @!P2 LEA R8, P6, R208, R11, 0x2 ;  /* 0x0000000bd008a211 */ /* 0x008fe400078c10ff */
[----:B------:R-:W-:Y:S02]  /*a6c0*/  @!P1 LEA.HI.X R7, R209, R12, R157, 0x2, P3 ;  /* 0x0000000cd1079211 */ /* 0x000fe400018f149d */
[----:B------:R-:W-:-:S02]  /*a6d0*/  ISETP.GE.AND P3, PT, R205, UR4, PT ;  /* 0x00000004cd007c0c */ /* 0x000fc4000bf66270 */
[----:B------:R-:W-:Y:S01]  /*a6e0*/  @!P2 LEA.HI.X R9, R208, R12, R156, 0x2, P6 ;  /* 0x0000000cd009a211 */ /* 0x000fe200030f149c */
[----:B------:R2:W-:Y:S01]  /*a6f0*/  @!P1 ST.E.64 desc[UR40][R6.64], R84 ;  /* 0x0000005406009985 */ /* 0x0005e2000c101b28 */
[----:B------:R-:W-:-:S03]  /*a700*/  ISETP.GE.AND P1, PT, R203, UR4, PT ;  /* 0x00000004cb007c0c */ /* 0x000fc6000bf26270 */
[----:B------:R3:W-:Y:S01]  /*a710*/  @!P2 ST.E.64 desc[UR40][R8.64], R88 ;  /* 0x000000580800a985 */ /* 0x0007e2000c101b28 */
[----:B------:R-:W-:Y:S02]  /*a720*/  ISETP.GE.AND P2, PT, R204, UR4, PT ;  /* 0x00000004cc007c0c */ /* 0x000fe4000bf46270 */
[----:B-1----:R-:W-:-:S04]  /*a730*/  @!P5 LEA R4, P6, R207, R11, 0x2 ;  /* 0x0000000bcf04d211 */ /* 0x002fc800078c10ff */
[----:B------:R-:W-:Y:S02]  /*a740*/  @!P5 LEA.HI.X R5, R207, R12, R155, 0x2, P6 ;  /* 0x0000000ccf05d211 */ /* 0x000fe400030f149b */
[----:B--2---:R-:W-:-:S03]  /*a750*/  @!P4 LEA R6, P0, R206, R11, 0x2 ;  /* 0x0000000bce06c211 */ /* 0x004fc600078010ff */
[----:B------:R1:W-:Y:S01]  /*a760*/  @!P5 ST.E.64 desc[UR40][R4.64], R92 ;  /* 0x0000005c0400d985 */ /* 0x0003e2000c101b28 */
[----:B------:R-:W-:Y:S02]  /*a770*/  ISETP.GE.AND P5, PT, R201, UR4, PT ;  /* 0x00000004c9007c0c */ /* 0x000fe4000bfa6270 */
[-C--:B------:R-:W-:Y:S02]  /*a780*/  @!P4 LEA.HI.X R7, R206, R12.reuse, R154, 0x2, P0 ;  /* 0x0000000cce07c211 */ /* 0x080fe400000f149a */
[----:B------:R-:W-:Y:S02]  /*a790*/  ISETP.GE.AND P0, PT, R202, UR4, PT ;  /* 0x00000004ca007c0c */ /* 0x000fe4000bf06270 */
[C---:B---3--:R-:W-:Y:S01]  /*a7a0*/  @!P3 LEA R8, P6, R205.reuse, R11, 0x2 ;  /* 0x0000000bcd08b211 */ /* 0x048fe200078c10ff */
[----:B------:R2:W-:Y:S01]  /*a7b0*/  @!P4 ST.E.64 desc[UR40][R6.64], R96 ;  /* 0x000000600600c985 */ /* 0x0005e2000c101b28 */
[----:B------:R-:W-:Y:S02]  /*a7c0*/  ISETP.GE.AND P4, PT, R200, UR4, PT ;  /* 0x00000004c8007c0c */ /* 0x000fe4000bf86270 */
[----:B------:R-:W-:-:S02]  /*a7d0*/  @!P3 LEA.HI.X R9, R205, R12, R153, 0x2, P6 ;  /* 0x0000000ccd09b211 */ /* 0x000fc400030f1499 */
[----:B-1----:R-:W-:-:S03]  /*a7e0*/  @!P2 LEA R4, P6, R204, R11, 0x2 ;  /* 0x0000000bcc04a211 */ /* 0x002fc600078c10ff */
[----:B------:R1:W-:Y:S01]  /*a7f0*/  @!P3 ST.E.64 desc[UR40][R8.64], R100 ;  /* 0x000000640800b985 */ /* 0x0003e2000c101b28 */
[----:B------:R-:W-:Y:S02]  /*a800*/  @!P2 LEA.HI.X R5, R204, R12, R152, 0x2, P6 ;  /* 0x0000000ccc05a211 */ /* 0x000fe400030f1498 */
[----:B--2---:R-:W-:-:S03]  /*a810*/  @!P1 LEA R6, P3, R203, R11, 0x2 ;  /* 0x0000000bcb069211 */ /* 0x004fc600078610ff */
[----:B------:R2:W-:Y:S01]  /*a820*/  @!P2 ST.E.64 desc[UR40][R4.64], R104 ;  /* 0x000000680400a985 */ /* 0x0005e2000c101b28 */
[-C--:B------:R-:W-:Y:S02]  /*a830*/  @!P1 LEA.HI.X R7, R203, R12.reuse, R21, 0x2, P3 ;  /* 0x0000000ccb079211 */ /* 0x080fe400018f1415 */
[----:B------:R-:W-:Y:S02]  /*a840*/  ISETP.GE.AND P3, PT, R199, UR4, PT ;  /* 0x00000004c7007c0c */ /* 0x000fe4000bf66270 */
[CC--:B-1----:R-:W-:Y:S01]  /*a850*/  @!P0 LEA R8, P6, R202.reuse, R11.reuse, 0x2 ;  /* 0x0000000bca088211 */ /* 0x0c2fe200078c10ff */
[----:B------:R1:W-:Y:S03]  /*a860*/  @!P1 ST.E.64 desc[UR40][R6.64], R108 ;  /* 0x0000006c06009985 */ /* 0x0003e6000c101b28 */
[----:B------:R-:W-:Y:S02]  /*a870*/  @!P0 LEA.HI.X R9, R202, R12, R237, 0x2, P6 ;  /* 0x0000000cca098211 */ /* 0x000fe400030f14ed */
[----:B--2---:R-:W-:-:S03]  /*a880*/  @!P5 LEA R4, P1, R201, R11, 0x2 ;  /* 0x0000000bc904d211 */ /* 0x004fc600078210ff */
[----:B------:R2:W-:Y:S01]  /*a890*/  @!P0 ST.E.64 desc[UR40][R8.64], R112 ;  /* 0x0000007008008985 */ /* 0x0005e2000c101b28 */
[----:B------:R-:W-:Y:S02]  /*a8a0*/  ISETP.GE.AND P0, PT, R198, UR4, PT ;  /* 0x00000004c6007c0c */ /* 0x000fe4000bf06270 */
[-C--:B------:R-:W-:Y:S02]  /*a8b0*/  @!P5 LEA.HI.X R5, R201, R12.reuse, R236, 0x2, P1 ;  /* 0x0000000cc905d211 */ /* 0x080fe400008f14ec */
[----:B------:R-:W-:Y:S02]  /*a8c0*/  ISETP.GE.AND P1, PT, R197, UR4, PT ;  /* 0x00000004c5007c0c */ /* 0x000fe4000bf26270 */
[C---:B-1----:R-:W-:Y:S01]  /*a8d0*/  @!P4 LEA R6, P2, R200.reuse, R11, 0x2 ;  /* 0x0000000bc806c211 */ /* 0x042fe200078410ff */
[----:B------:R1:W-:Y:S03]  /*a8e0*/  @!P5 ST.E.64 desc[UR40][R4.64], R116 ;  /* 0x000000740400d985 */ /* 0x0003e6000c101b28 */
[----:B------:R-:W-:-:S02]  /*a8f0*/  @!P4 LEA.HI.X R7, R200, R12, R235, 0x2, P2 ;  /* 0x0000000cc807c211 */ /* 0x000fc400010f14eb */
[----:B------:R-:W-:Y:S02]  /*a900*/  ISETP.GE.AND P2, PT, R194, UR4, PT ;  /* 0x00000004c2007c0c */ /* 0x000fe4000bf46270 */
[CC--:B--2---:R-:W-:Y:S01]  /*a910*/  @!P3 LEA R8, P6, R199.reuse, R11.reuse, 0x2 ;  /* 0x0000000bc708b211 */ /* 0x0c4fe200078c10ff */
[----:B------:R2:W-:Y:S01]  /*a920*/  @!P4 ST.E.64 desc[UR40][R6.64], R120 ;  /* 0x000000780600c985 */ /* 0x0005e2000c101b28 */
[----:B------:R-:W-:Y:S02]  /*a930*/  ISETP.GE.AND P4, PT, R196, UR4, PT ;  /* 0x00000004c4007c0c */ /* 0x000fe4000bf86270 */
[----:B------:R-:W-:Y:S02]  /*a940*/  @!P3 LEA.HI.X R9, R199, R12, R234, 0x2, P6 ;  /* 0x0000000cc709b211 */ /* 0x000fe400030f14ea */
[----:B-1----:R-:W-:-:S03]  /*a950*/  @!P0 LEA R4, P5, R198, R11, 0x2 ;  /* 0x0000000bc6048211 */ /* 0x002fc600078a10ff */
[----:B------:R1:W-:Y:S01]  /*a960*/  @!P3 ST.E.64 desc[UR40][R8.64], R124 ;  /* 0x0000007c0800b985 */ /* 0x0003e2000c101b28 */
[----:B------:R-:W-:Y:S02]  /*a970*/  ISETP.GE.AND P3, PT, R195, UR4, PT ;  /* 0x00000004c3007c0c */ /* 0x000fe4000bf66270 */
[-C--:B------:R-:W-:Y:S02]  /*a980*/  @!P0 LEA.HI.X R5, R198, R12.reuse, R233, 0x2, P5 ;  /* 0x0000000cc6058211 */ /* 0x080fe400028f14e9 */
[----:B------:R-:W-:Y:S02]  /*a990*/  ISETP.GE.AND P5, PT, R193, UR4, PT ;  /* 0x00000004c1007c0c */ /* 0x000fe4000bfa6270 */
[C---:B--2---:R-:W-:Y:S01]  /*a9a0*/  @!P1 LEA R6, P6, R197.reuse, R11, 0x2 ;  /* 0x0000000bc5069211 */ /* 0x044fe200078c10ff */
[----:B------:R2:W-:Y:S03]  /*a9b0*/  @!P0 ST.E.64 desc[UR40][R4.64], R128 ;  /* 0x0000008004008985 */ /* 0x0005e6000c101b28 */
[----:B------:R-:W-:-:S03]  /*a9c0*/  @!P1 LEA.HI.X R7, R197, R12, R232, 0x2, P6 ;  /* 0x0000000cc5079211 */ /* 0x000fc600030f14e8 */
[CC--:B-1----:R-:W-:Y:S02]  /*a9d0*/  @!P3 LEA R8, P6, R195.reuse, R11.reuse, 0x2 ;  /* 0x0000000bc308b211 */ /* 0x0c2fe400078c10ff */
[----:B------:R1:W-:Y:S02]  /*a9e0*/  @!P1 ST.E.64 desc[UR40][R6.64], R132 ;  /* 0x0000008406009985 */ /* 0x0003e4000c101b28 */
[----:B------:R-:W-:Y:S02]  /*a9f0*/  @!P3 LEA.HI.X R9, R195, R12, R230, 0x2, P6 ;  /* 0x0000000cc309b211 */ /* 0x000fe400030f14e6 */
[----:B--2---:R-:W-:-:S04]  /*aa00*/  @!P4 LEA R4, P0, R196, R11, 0x2 ;  /* 0x0000000bc404c211 */ /* 0x004fc800078010ff */
[-C--:B------:R-:W-:Y:S02]  /*aa10*/  @!P4 LEA.HI.X R5, R196, R12.reuse, R231, 0x2, P0 ;  /* 0x0000000cc405c211 */ /* 0x080fe400000f14e7 */
[CC--:B------:R-:W-:Y:S02]  /*aa20*/  @!P5 LEA R14, P0, R193.reuse, R11.reuse, 0x2 ;  /* 0x0000000bc10ed211 */ /* 0x0c0fe400078010ff */
[C---:B-1----:R-:W-:Y:S01]  /*aa30*/  @!P2 LEA R6, P1, R194.reuse, R11, 0x2 ;  /* 0x0000000bc206a211 */ /* 0x042fe200078210ff */
[----:B------:R3:W-:Y:S01]  /*aa40*/  @!P4 ST.E.64 desc[UR40][R4.64], R136 ;  /* 0x000000880400c985 */ /* 0x0007e2000c101b28 */
[-C--:B------:R-:W-:Y:S02]  /*aa50*/  @!P5 LEA.HI.X R15, R193, R12.reuse, R228, 0x2, P0 ;  /* 0x0000000cc10fd211 */ /* 0x080fe400000f14e4 */
[----:B------:R-:W-:Y:S01]  /*aa60*/  @!P2 LEA.HI.X R7, R194, R12, R229, 0x2, P1 ;  /* 0x0000000cc207a211 */ /* 0x000fe200008f14e5 */
[----:B------:R3:W-:Y:S04]  /*aa70*/  @!P3 ST.E.64 desc[UR40][R8.64], R140 ;  /* 0x0000008c0800b985 */ /* 0x0007e8000c101b28 */
[----:B------:R3:W-:Y:S04]  /*aa80*/  @!P2 ST.E.64 desc[UR40][R6.64], R144 ;  /* 0x000000900600a985 */ /* 0x0007e8000c101b28 */
[----:B------:R3:W-:Y:S02]  /*aa90*/  @!P5 ST.E.64 desc[UR40][R14.64], R148 ;  /* 0x000000940e00d985 */ /* 0x0007e4000c101b28 */
.L_x_426:
[----:B------:R-:W-:Y:S05]  /*aaa0*/  BSYNC B1 ;  /* 0x0000000000017941 */ /* 0x000fea0003800000 */
.L_x_425:
[----:B------:R-:W-:Y:S01]  /*aab0*/  VIADD R0, R0, 0x8 ;  /* 0x0000000800007836 */ /* 0x000fe20000000000 */
[----:B------:R4:W0:Y:S04]  /*aac0*/  SHFL.IDX PT, R20, R10, 0x1, 0x1c1f ;  /* 0x003c1f000a147f89 */ /* 0x00082800000e0000 */
[----:B------:R-:W-:Y:S01]  /*aad0*/  ISETP.GE.AND P0, PT, R0, UR8, PT ;  /* 0x0000000800007c0c */ /* 0x000fe2000bf06270 */
[----:B------:R4:W0:-:S12]  /*aae0*/  SHFL.IDX PT, R24, R3, 0x1, 0x1c1f ;  /* 0x003c1f0003187f89 */ /* 0x00081800000e0000 */
[----:B----4-:R-:W-:Y:S05]  /*aaf0*/  @P0 BRA `(.L_x_424) ;  /* 0x0000001800080947 */ /* 0x010fea0003800000 */
[----:B------:R-:W-:Y:S02]  /*ab00*/  ULDC UR4, c[0x0][0xac8] ;  /* 0x0002b20000047ab9 */ /* 0x000fe40000000800 */
[----:B------:R-:W-:Y:S02]  /*ab10*/  ISETP.GE.AND P4, PT, R17, UR4, PT ;  /* 0x0000000411007c0c */ /* 0x000fe4000bf86270 */
[----:B------:R-:W-:Y:S02]  /*ab20*/  ISETP.GE.AND P2, PT, R223, UR4, PT ;  /* 0x00000004df007c0c */ /* 0x000fe4000bf46270 */
[----:B------:R-:W-:Y:S02]  /*ab30*/  ISETP.GE.AND P1, PT, R222, UR4, PT ;  /* 0x00000004de007c0c */ /* 0x000fe4000bf26270 */
[----:B------:R-:W-:-:S07]  /*ab40*/  ISETP.GE.AND P0, PT, R221, UR4, PT ;  /* 0x00000004dd007c0c */ /* 0x000fce000bf06270 */
[-C--:B0-----:R-:W-:Y:S02]  /*ab50*/  @!P4 LEA R10, P3, R17, R24.reuse, 0x2 ;  /* 0x00000018110ac211 */ /* 0x081fe400078610ff */
[----:B---3--:R-:W-:Y:S02]  /*ab60*/  @!P2 LEA R4, P6, R223, R24, 0x2 ;  /* 0x00000018df04a211 */ /* 0x008fe400078c10ff */
[----:B-1----:R-:W-:Y:S02]  /*ab70*/  @!P4 LEA.HI.X R11, R17, R20, R171, 0x2, P3 ;  /* 0x00000014110bc211 */ /* 0x002fe400018f14ab */
[----:B------:R-:W-:Y:S02]  /*ab80*/  ISETP.GE.AND P3, PT, R220, UR4, PT ;  /* 0x00000004dc007c0c */ /* 0x000fe4000bf66270 */
[----:B------:R-:W-:Y:S01]  /*ab90*/  @!P1 LEA R6, P5, R222, R24, 0x2 ;  /* 0x00000018de069211 */ /* 0x000fe200078a10ff */
[----:B------:R0:W-:Y:S01]  /*aba0*/  @!P4 ST.E.64 desc[UR40][R10.64], R26 ;  /* 0x0000001a0a00c985 */ /* 0x0001e2000c101b28 */
[----:B------:R-:W-:-:S02]  /*abb0*/  ISETP.GE.AND P4, PT, R219, UR4, PT ;  /* 0x00000004db007c0c */ /* 0x000fc4000bf86270 */
[----:B------:R-:W-:Y:S02]  /*abc0*/  @!P2 LEA.HI.X R5, R223, R20, R170, 0x2, P6 ;  /* 0x00000014df05a211 */ /* 0x000fe400030f14aa */
[C---:B------:R-:W-:Y:S02]  /*abd0*/  @!P0 LEA R8, P6, R221.reuse, R24, 0x2 ;  /* 0x00000018dd088211 */ /* 0x040fe400078c10ff */
[-C--:B------:R-:W-:Y:S01]  /*abe0*/  @!P1 LEA.HI.X R7, R222, R20.reuse, R169, 0x2, P5 ;  /* 0x00000014de079211 */ /* 0x080fe200028f14a9 */
[----:B------:R1:W-:Y:S01]  /*abf0*/  @!P2 ST.E.64 desc[UR40][R4.64], R30 ;  /* 0x0000001e0400a985 */ /* 0x0003e2000c101b28 */
[----:B------:R-:W-:Y:S02]  /*ac00*/  ISETP.GE.AND P5, PT, R218, UR4, PT ;  /* 0x00000004da007c0c */ /* 0x000fe4000bfa6270 */
[----:B------:R-:W-:Y:S01]  /*ac10*/  @!P0 LEA.HI.X R9, R221, R20, R13, 0x2, P6 ;  /* 0x00000014dd098211 */ /* 0x000fe200030f140d */
[----:B------:R3:W-:Y:S01]  /*ac20*/  @!P1 ST.E.64 desc[UR40][R6.64], R34 ;  /* 0x0000002206009985 */ /* 0x0007e2000c101b28 */
[----:B0-----:R-:W-:-:S03]  /*ac30*/  @!P3 LEA R10, P1, R220, R24, 0x2 ;  /* 0x00000018dc0ab211 */ /* 0x001fc600078210ff */
[----:B------:R0:W-:Y:S01]  /*ac40*/  @!P0 ST.E.64 desc[UR40][R8.64], R38 ;  /* 0x0000002608008985 */ /* 0x0001e2000c101b28 */
[----:B------:R-:W-:Y:S02]  /*ac50*/  ISETP.GE.AND P0, PT, R217, UR4, PT ;  /* 0x00000004d9007c0c */ /* 0x000fe4000bf06270 */
[C---:B--2---:R-:W-:Y:S02]  /*ac60*/  @!P4 LEA R12, P2, R219.reuse, R24, 0x2 ;  /* 0x00000018db0cc211 */ /* 0x044fe400078410ff */
[-C--:B------:R-:W-:Y:S02]  /*ac70*/  @!P3 LEA.HI.X R11, R220, R20.reuse, R168, 0x2, P1 ;  /* 0x00000014dc0bb211 */ /* 0x080fe400008f14a8 */
[----:B------:R-:W-:Y:S02]  /*ac80*/  ISETP.GE.AND P1, PT, R216, UR4, PT ;  /* 0x00000004d8007c0c */ /* 0x000fe4000bf26270 */
[----:B------:R-:W-:Y:S01]  /*ac90*/  @!P4 LEA.HI.X R13, R219, R20, R167, 0x2, P2 ;  /* 0x00000014db0dc211 */ /* 0x000fe200010f14a7 */
[----:B------:R2:W-:Y:S01]  /*aca0*/  @!P3 ST.E.64 desc[UR40][R10.64], R42 ;  /* 0x0000002a0a00b985 */ /* 0x0005e2000c101b28 */
[----:B------:R-:W-:-:S02]  /*acb0*/  ISETP.GE.AND P2, PT, R215, UR4, PT ;  /* 0x00000004d7007c0c */ /* 0x000fc4000bf46270 */
[----:B------:R-:W-:Y:S01]  /*acc0*/  @!P5 LEA R14, P6, R218, R24, 0x2 ;  /* 0x00000018da0ed211 */ /* 0x000fe200078c10ff */
[----:B------:R4:W-:Y:S01]  /*acd0*/  @!P4 ST.E.64 desc[UR40][R12.64], R46 ;  /* 0x0000002e0c00c985 */ /* 0x0009e2000c101b28 */
[----:B------:R-:W-:Y:S02]  /*ace0*/  ISETP.GE.AND P3, PT, R214, UR4, PT ;  /* 0x00000004d6007c0c */ /* 0x000fe4000bf66270 */
[----:B------:R-:W-:Y:S02]  /*acf0*/  @!P5 LEA.HI.X R15, R218, R20, R166, 0x2, P6 ;  /* 0x00000014da0fd211 */ /* 0x000fe400030f14a6 */
[-C--:B-1----:R-:W-:Y:S02]  /*ad00*/  @!P0 LEA R4, P6, R217, R24.reuse, 0x2 ;  /* 0x00000018d9048211 */ /* 0x082fe400078c10ff */
[----:B------:R-:W-:Y:S01]  /*ad10*/  ISETP.GE.AND P4, PT, R213, UR4, PT ;  /* 0x00000004d5007c0c */ /* 0x000fe2000bf86270 */
[----:B------:R1:W-:Y:S01]  /*ad20*/  @!P5 ST.E.64 desc[UR40][R14.64], R50 ;  /* 0x000000320e00d985 */ /* 0x0003e2000c101b28 */
[----:B---3--:R-:W-:-:S02]  /*ad30*/  @!P1 LEA R6, P5, R216, R24, 0x2 ;  /* 0x00000018d8069211 */ /* 0x008fc400078a10ff */
[----:B------:R-:W-:Y:S02]  /*ad40*/  @!P0 LEA.HI.X R5, R217, R20, R165, 0x2, P6 ;  /* 0x00000014d9058211 */ /* 0x000fe400030f14a5 */
[C---:B0-----:R-:W-:Y:S02]  /*ad50*/  @!P2 LEA R8, P6, R215.reuse, R24, 0x2 ;  /* 0x00000018d708a211 */ /* 0x041fe400078c10ff */
[-C--:B------:R-:W-:Y:S01]  /*ad60*/  @!P1 LEA.HI.X R7, R216, R20.reuse, R164, 0x2, P5 ;  /* 0x00000014d8079211 */ /* 0x080fe200028f14a4 */
[----:B------:R0:W-:Y:S01]  /*ad70*/  @!P0 ST.E.64 desc[UR40][R4.64], R54 ;  /* 0x0000003604008985 */ /* 0x0001e2000c101b28 */
[----:B------:R-:W-:Y:S02]  /*ad80*/  ISETP.GE.AND P5, PT, R212, UR4, PT ;  /* 0x00000004d4007c0c */ /* 0x000fe4000bfa6270 */
[----:B------:R-:W-:Y:S01]  /*ad90*/  @!P2 LEA.HI.X R9, R215, R20, R163, 0x2, P6 ;  /* 0x00000014d709a211 */ /* 0x000fe200030f14a3 */
[----:B------:R3:W-:Y:S01]  /*ada0*/  @!P1 ST.E.64 desc[UR40][R6.64], R58 ;  /* 0x0000003a06009985 */ /* 0x0007e2000c101b28 */
[----:B------:R-:W-:-:S02]  /*adb0*/  ISETP.GE.AND P0, PT, R211, UR4, PT ;  /* 0x00000004d3007c0c */ /* 0x000fc4000bf06270 */
[-C--:B--2---:R-:W-:Y:S01]  /*adc0*/  @!P3 LEA R10, P6, R214, R24.reuse, 0x2 ;  /* 0x00000018d60ab211 */ /* 0x084fe200078c10ff */
[----:B------:R2:W-:Y:S01]  /*add0*/  @!P2 ST.E.64 desc[UR40][R8.64], R62 ;  /* 0x0000003e0800a985 */ /* 0x0005e2000c101b28 */
[C---:B----4-:R-:W-:Y:S02]  /*ade0*/  @!P4 LEA R12, P2, R213.reuse, R24, 0x2 ;  /* 0x00000018d50cc211 */ /* 0x050fe400078410ff */
[----:B------:R-:W-:Y:S02]  /*adf0*/  ISETP.GE.AND P1, PT, R210, UR4, PT ;  /* 0x00000004d2007c0c */ /* 0x000fe4000bf26270 */
[-C--:B------:R-:W-:Y:S02]  /*ae00*/  @!P3 LEA.HI.X R11, R214, R20.reuse, R162, 0x2, P6 ;  /* 0x00000014d60bb211 */ /* 0x080fe400030f14a2 */
[----:B------:R-:W-:Y:S02]  /*ae10*/  @!P4 LEA.HI.X R13, R213, R20, R161, 0x2, P2 ;  /* 0x00000014d50dc211 */ /* 0x000fe400010f14a1 */
[----:B------:R-:W-:Y:S01]  /*ae20*/  ISETP.GE.AND P2, PT, R209, UR4, PT ;  /* 0x00000004d1007c0c */ /* 0x000fe2000bf46270 */
[----:B------:R-:W-:Y:S01]  /*ae30*/  @!P3 ST.E.64 desc[UR40][R10.64], R66 ;  /* 0x000000420a00b985 */ /* 0x000fe2000c101b28 */
[----:B-1----:R-:W-:-:S03]  /*ae40*/  @!P5 LEA R14, P6, R212, R24, 0x2 ;  /* 0x00000018d40ed211 */ /* 0x002fc600078c10ff */
[----:B------:R1:W-:Y:S01]  /*ae50*/  @!P4 ST.E.64 desc[UR40][R12.64], R70 ;  /* 0x000000460c00c985 */ /* 0x0003e2000c101b28 */
[----:B------:R-:W-:Y:S02]  /*ae60*/  @!P5 LEA.HI.X R15, R212, R20, R160, 0x2, P6 ;  /* 0x00000014d40fd211 */ /* 0x000fe400030f14a0 */
[CC--:B0-----:R-:W-:Y:S02]  /*ae70*/  @!P0 LEA R4, P4, R211.reuse, R24.reuse, 0x2 ;  /* 0x00000018d3048211 */ /* 0x0c1fe400078810ff */
[----:B---3--:R-:W-:Y:S01]  /*ae80*/  @!P1 LEA R6, P3, R210, R24, 0x2 ;  /* 0x00000018d2069211 */ /* 0x008fe200078610ff */
[----:B------:R0:W-:Y:S01]  /*ae90*/  @!P5 ST.E.64 desc[UR40][R14.64], R74 ;  /* 0x0000004a0e00d985 */ /* 0x0001e2000c101b28 */
[----:B------:R-:W-:Y:S02]  /*aea0*/  @!P0 LEA.HI.X R5, R211, R20, R159, 0x2, P4 ;  /* 0x00000014d3058211 */ /* 0x000fe400020f149f */
[----:B------:R-:W-:Y:S02]  /*aeb0*/  ISETP.GE.AND P4, PT, R207, UR4, PT ;  /* 0x00000004cf007c0c */ /* 0x000fe4000bf86270 */
[----:B------:R-:W-:Y:S01]  /*aec0*/  ISETP.GE.AND P5, PT, R208, UR4, PT ;  /* 0x00000004d0007c0c */ /* 0x000fe2000bfa6270 */
[----:B------:R3:W-:Y:S01]  /*aed0*/  @!P0 ST.E.64 desc[UR40][R4.64], R78 ;  /* 0x0000004e04008985 */ /* 0x0007e2000c101b28 */
[----:B--2---:R-:W-:-:S02]  /*aee0*/  @!P2 LEA R8, P6, R209, R24, 0x2 ;  /* 0x00000018d108a211 */ /* 0x004fc400078c10ff */
[-C--:B------:R-:W-:Y:S02]  /*aef0*/  @!P1 LEA.HI.X R7, R210, R20.reuse, R158, 0x2, P3 ;  /* 0x00000014d2079211 */ /* 0x080fe400018f149e */
[----:B------:R-:W-:Y:S02]  /*af00*/  ISETP.GE.AND P3, PT, R206, UR4, PT ;  /* 0x00000004ce007c0c */ /* 0x000fe4000bf66270 */
[----:B------:R-:W-:Y:S01]  /*af10*/  @!P2 LEA.HI.X R9, R209, R20, R157, 0x2, P6 ;  /* 0x00000014d109a211 */ /* 0x000fe200030f149d */
[----:B------:R2:W-:Y:S01]  /*af20*/  @!P1 ST.E.64 desc[UR40][R6.64], R82 ;  /* 0x0000005206009985 */ /* 0x0005e2000c101b28 */
[----:B------:R-:W-:Y:S02]  /*af30*/  ISETP.GE.AND P1, PT, R204, UR4, PT ;  /* 0x00000004cc007c0c */ /* 0x000fe4000bf26270 */
[----:B-1----:R-:W-:Y:S01]  /*af40*/  @!P4 LEA R12, P0, R207, R24, 0x2 ;  /* 0x00000018cf0cc211 */ /* 0x002fe200078010ff */
[----:B------:R1:W-:Y:S01]  /*af50*/  @!P2 ST.E.64 desc[UR40][R8.64], R86 ;  /* 0x000000560800a985 */ /* 0x0003e2000c101b28 */
[----:B------:R-:W-:-:S02]  /*af60*/  ISETP.GE.AND P2, PT, R205, UR4, PT ;  /* 0x00000004cd007c0c */ /* 0x000fc4000bf46270 */
[C---:B------:R-:W-:Y:S02]  /*af70*/  @!P5 LEA R10, P6, R208.reuse, R24, 0x2 ;  /* 0x00000018d00ad211 */ /* 0x040fe400078c10ff */
[-C--:B------:R-:W-:Y:S02]  /*af80*/  @!P4 LEA.HI.X R13, R207, R20.reuse, R155, 0x2, P0 ;  /* 0x00000014cf0dc211 */ /* 0x080fe400000f149b */
[----:B------:R-:W-:Y:S02]  /*af90*/  @!P5 LEA.HI.X R11, R208, R20, R156, 0x2, P6 ;  /* 0x00000014d00bd211 */ /* 0x000fe400030f149c */
[----:B------:R-:W-:Y:S02]  /*afa0*/  ISETP.GE.AND P0, PT, R203, UR4, PT ;  /* 0x00000004cb007c0c */ /* 0x000fe4000bf06270 */
[----:B0-----:R-:W-:Y:S01]  /*afb0*/  @!P3 LEA R14, P6, R206, R24, 0x2 ;  /* 0x00000018ce0eb211 */ /* 0x001fe200078c10ff */
[----:B------:R0:W-:Y:S01]  /*afc0*/  @!P5 ST.E.64 desc[UR40][R10.64], R90 ;  /* 0x0000005a0a00d985 */ /* 0x0001e2000c101b28 */
[----:B------:R-:W-:-:S02]  /*afd0*/  ISETP.GE.AND P5, PT, R202, UR4, PT ;  /* 0x00000004ca007c0c */ /* 0x000fc4000bfa6270 */
[----:B------:R-:W-:Y:S01]  /*afe0*/  @!P3 LEA.HI.X R15, R206, R20, R154, 0x2, P6 ;  /* 0x00000014ce0fb211 */ /* 0x000fe200030f149a */
[----:B------:R4:W-:Y:S01]  /*aff0*/  @!P4 ST.E.64 desc[UR40][R12.64], R94 ;  /* 0x0000005e0c00c985 */ /* 0x0009e2000c101b28 */
[-C--:B---3--:R-:W-:Y:S02]  /*b000*/  @!P2 LEA R4, P6, R205, R24.reuse, 0x2 ;  /* 0x00000018cd04a211 */ /* 0x088fe400078c10ff */
[----:B------:R-:W-:Y:S01]  /*b010*/  ISETP.GE.AND P4, PT, R201, UR4, PT ;  /* 0x00000004c9007c0c */ /* 0x000fe2000bf86270 */
[----:B------:R3:W-:Y:S01]  /*b020*/  @!P3 ST.E.64 desc[UR40][R14.64], R98 ;  /* 0x000000620e00b985 */ /* 0x0007e2000c101b28 */
[----:B--2---:R-:W-:Y:S02]  /*b030*/  @!P1 LEA R6, P3, R204, R24, 0x2 ;  /* 0x00000018cc069211 */ /* 0x004fe400078610ff */
[----:B------:R-:W-:Y:S02]  /*b040*/  @!P2 LEA.HI.X R5, R205, R20, R153, 0x2, P6 ;  /* 0x00000014cd05a211 */ /* 0x000fe400030f1499 */
[----:B-1----:R-:W-:-:S02]  /*b050*/  @!P0 LEA R8, P6, R203, R24, 0x2 ;  /* 0x00000018cb088211 */ /* 0x002fc400078c10ff */
[-C--:B------:R-:W-:Y:S01]  /*b060*/  @!P1 LEA.HI.X R7, R204, R20.reuse, R152, 0x2, P3 ;  /* 0x00000014cc079211 */ /* 0x080fe200018f1498 */
[----:B------:R1:W-:Y:S01]  /*b070*/  @!P2 ST.E.64 desc[UR40][R4.64], R102 ;  /* 0x000000660400a985 */ /* 0x0003e2000c101b28 */
[----:B------:R-:W-:Y:S02]  /*b080*/  ISETP.GE.AND P3, PT, R200, UR4, PT ;  /* 0x00000004c8007c0c */ /* 0x000fe4000bf66270 */
[----:B------:R-:W-:Y:S01]  /*b090*/  @!P0 LEA.HI.X R9, R203, R20, R21, 0x2, P6 ;  /* 0x00000014cb098211 */ /* 0x000fe200030f1415 */
[----:B------:R2:W-:Y:S01]  /*b0a0*/  @!P1 ST.E.64 desc[UR40][R6.64], R106 ;  /* 0x0000006a06009985 */ /* 0x0005e2000c101b28 */
[-C--:B0-----:R-:W-:Y:S02]  /*b0b0*/  @!P5 LEA R10, P1, R202, R24.reuse, 0x2 ;  /* 0x00000018ca0ad211 */ /* 0x081fe400078210ff */
[----:B----4-:R-:W-:Y:S01]  /*b0c0*/  @!P4 LEA R12, P2, R201, R24, 0x2 ;  /* 0x00000018c90cc211 */ /* 0x010fe200078410ff */
[----:B------:R0:W-:Y:S01]  /*b0d0*/  @!P0 ST.E.64 desc[UR40][R8.64], R110 ;  /* 0x0000006e08008985 */ /* 0x0001e2000c101b28 */
[----:B------:R-:W-:-:S02]  /*b0e0*/  ISETP.GE.AND P0, PT, R199, UR4, PT ;  /* 0x00000004c7007c0c */ /* 0x000fc4000bf06270 */
[----:B------:R-:W-:Y:S02]  /*b0f0*/  @!P5 LEA.HI.X R11, R202, R20, R237, 0x2, P1 ;  /* 0x00000014ca0bd211 */ /* 0x000fe400008f14ed */
[----:B------:R-:W-:Y:S02]  /*b100*/  ISETP.GE.AND P1, PT, R198, UR4, PT ;  /* 0x00000004c6007c0c */ /* 0x000fe4000bf26270 */
[C---:B---3--:R-:W-:Y:S01]  /*b110*/  @!P3 LEA R14, P6, R200.reuse, R24, 0x2 ;  /* 0x00000018c80eb211 */ /* 0x048fe200078c10ff */
[----:B------:R3:W-:Y:S01]  /*b120*/  @!P5 ST.E.64 desc[UR40][R10.64], R114 ;  /* 0x000000720a00d985 */ /* 0x0007e2000c101b28 */
[-C--:B------:R-:W-:Y:S02]  /*b130*/  @!P4 LEA.HI.X R13, R201, R20.reuse, R236, 0x2, P2 ;  /* 0x00000014c90dc211 */ /* 0x080fe400010f14ec */
[----:B------:R-:W-:Y:S02]  /*b140*/  @!P3 LEA.HI.X R15, R200, R20, R235, 0x2, P6 ;  /* 0x00000014c80fb211 */ /* 0x000fe400030f14eb */
[----:B------:R-:W-:Y:S01]  /*b150*/  ISETP.GE.AND P2, PT, R195, UR4, PT ;  /* 0x00000004c3007c0c */ /* 0x000fe2000bf46270 */
[----:B------:R4:W-:Y:S01]  /*b160*/  @!P4 ST.E.64 desc[UR40][R12.64], R118 ;  /* 0x000000760c00c985 */ /* 0x0009e2000c101b28 */
[----:B------:R-:W-:-:S02]  /*b170*/  ISETP.GE.AND P4, PT, R197, UR4, PT ;  /* 0x00000004c5007c0c */ /* 0x000fc4000bf86270 */
[C---:B-1----:R-:W-:Y:S01]  /*b180*/  @!P0 LEA R4, P5, R199.reuse, R24, 0x2 ;  /* 0x00000018c7048211 */ /* 0x042fe200078a10ff */
[----:B------:R1:W-:Y:S01]  /*b190*/  @!P3 ST.E.64 desc[UR40][R14.64], R122 ;  /* 0x0000007a0e00b985 */ /* 0x0003e2000c101b28 */
[----:B------:R-:W-:Y:S02]  /*b1a0*/  ISETP.GE.AND P3, PT, R196, UR4, PT ;  /* 0x00000004c4007c0c */ /* 0x000fe4000bf66270 */
[----:B------:R-:W-:Y:S02]  /*b1b0*/  @!P0 LEA.HI.X R5, R199, R20, R234, 0x2, P5 ;  /* 0x00000014c7058211 */ /* 0x000fe400028f14ea */
[----:B------:R-:W-:Y:S02]  /*b1c0*/  ISETP.GE.AND P5, PT, R194, UR4, PT ;  /* 0x00000004c2007c0c */ /* 0x000fe4000bfa6270 */
[-C--:B--2---:R-:W-:Y:S01]  /*b1d0*/  @!P1 LEA R6, P6, R198, R24.reuse, 0x2 ;  /* 0x00000018c6069211 */ /* 0x084fe200078c10ff */
[----:B------:R2:W-:Y:S02]  /*b1e0*/  @!P0 ST.E.64 desc[UR40][R4.64], R126 ;  /* 0x0000007e04008985 */ /* 0x0005e4000c101b28 */
[----:B0-----:R-:W-:-:S02]  /*b1f0*/  @!P4 LEA R8, P0, R197, R24, 0x2 ;  /* 0x00000018c508c211 */ /* 0x001fc400078010ff */
[----:B------:R-:W-:Y:S02]  /*b200*/  @!P1 LEA.HI.X R7, R198, R20, R233, 0x2, P6 ;  /* 0x00000014c6079211 */ /* 0x000fe400030f14e9 */
[----:B---3--:R-:W-:Y:S02]  /*b210*/  @!P3 LEA R10, P6, R196, R24, 0x2 ;  /* 0x00000018c40ab211 */ /* 0x008fe400078c10ff */
[----:B------:R-:W-:Y:S01]  /*b220*/  @!P4 LEA.HI.X R9, R197, R20, R232, 0x2, P0 ;  /* 0x00000014c509c211 */ /* 0x000fe200000f14e8 */
[----:B------:R2:W-:Y:S01]  /*b230*/  @!P1 ST.E.64 desc[UR40][R6.64], R130 ;  /* 0x0000008206009985 */ /* 0x0005e2000c101b28 */
[-C--:B----4-:R-:W-:Y:S02]  /*b240*/  @!P2 LEA R12, P1, R195, R24.reuse, 0x2 ;  /* 0x00000018c30ca211 */ /* 0x090fe400078210ff */
[----:B-1----:R-:W-:Y:S01]  /*b250*/  @!P5 LEA R14, P0, R194, R24, 0x2 ;  /* 0x00000018c20ed211 */ /* 0x002fe200078010ff */
[----:B------:R2:W-:Y:S01]  /*b260*/  @!P4 ST.E.64 desc[UR40][R8.64], R134 ;  /* 0x000000860800c985 */ /* 0x0005e2000c101b28 */
[----:B------:R-:W-:-:S02]  /*b270*/  @!P3 LEA.HI.X R11, R196, R20, R231, 0x2, P6 ;  /* 0x00000014c40bb211 */ /* 0x000fc400030f14e7 */
[-C--:B------:R-:W-:Y:S02]  /*b280*/  @!P2 LEA.HI.X R13, R195, R20.reuse, R230, 0x2, P1 ;  /* 0x00000014c30da211 */ /* 0x080fe400008f14e6 */
[----:B------:R-:W-:Y:S01]  /*b290*/  @!P5 LEA.HI.X R15, R194, R20, R229, 0x2, P0 ;  /* 0x00000014c20fd211 */ /* 0x000fe200000f14e5 */
[----:B------:R2:W-:Y:S01]  /*b2a0*/  @!P3 ST.E.64 desc[UR40][R10.64], R138 ;  /* 0x0000008a0a00b985 */ /* 0x0005e2000c101b28 */
[----:B------:R-:W-:-:S03]  /*b2b0*/  ISETP.GE.AND P0, PT, R193, UR4, PT ;  /* 0x00000004c1007c0c */ /* 0x000fc6000bf06270 */
[----:B------:R2:W-:Y:S04]  /*b2c0*/  @!P2 ST.E.64 desc[UR40][R12.64], R142 ;  /* 0x0000008e0c00a985 */ /* 0x0005e8000c101b28 */
[----:B------:R2:W-:Y:S06]  /*b2d0*/  @!P5 ST.E.64 desc[UR40][R14.64], R146 ;  /* 0x000000920e00d985 */ /* 0x0005ec000c101b28 */
[----:B------:R-:W-:Y:S05]  /*b2e0*/  @P0 BRA `(.L_x_424) ;  /* 0x00000010000c0947 */ /* 0x000fea0003800000 */
[----:B--2---:R-:W-:-:S04]  /*b2f0*/  LEA R4, P0, R193, R24, 0x2 ;  /* 0x00000018c1047211 */ /* 0x004fc800078010ff */
[----:B------:R-:W-:-:S05]  /*b300*/  LEA.HI.X R5, R193, R20, R228, 0x2, P0 ;  /* 0x00000014c1057211 */ /* 0x000fca00000f14e4 */
[----:B------:R0:W-:Y:S01]  /*b310*/  ST.E.64 desc[UR40][R4.64], R150 ;  /* 0x0000009604007985 */ /* 0x0001e2000c101b28 */
[----:B------:R-:W-:Y:S05]  /*b320*/  BRA `(.L_x_424) ;  /* 0x0000000c00fc7947 */ /* 0x000fea0003800000 */
.L_x_418:
[----:B------:R-:W-:Y:S02]  /*b330*/  ULDC.64 UR8, c[0x0][0xc00] ;  /* 0x0003000000087ab9 */ /* 0x000fe40000000a00 */
[----:B------:R-:W-:-:S04]  /*b340*/  UISETP.NE.U32.AND UP0, UPT, UR8, URZ, UPT ;  /* 0x0000003f0800728c */ /* 0x000fc8000bf05070 */
[----:B------:R-:W-:-:S03]  /*b350*/  UISETP.NE.AND.EX UP0, UPT, UR9, URZ, UPT, UP0 ;  /* 0x0000003f0900728c */ /* 0x000fc6000bf05300 */
[----:B------:R-:W-:Y:S02]  /*b360*/  ULDC.64 UR8, c[0x0][0xc00] ;  /* 0x0003000000087ab9 */ /* 0x000fe40000000a00 */
[----:B------:R-:W-:Y:S01]  /*b370*/  UIMAD.WIDE UR8, UR39, 0x4, UR8 ;  /* 0x00000004270878a5 */ /* 0x000fe2000f8e0208 */
[----:B------:R-:W-:-:S05]  /*b380*/  PLOP3.LUT P1, PT, PT, PT, UP0, 0x80, 0x0 ;  /* 0x000000000000781c */ /* 0x000fca0003f2f008 */
[----:B------:R-:W-:Y:S02]  /*b390*/  IMAD.U32 R4, RZ, RZ, UR8 ;  /* 0x00000008ff047e24 */ /* 0x000fe4000f8e00ff */
[----:B------:R-:W-:Y:S01]  /*b3a0*/  IMAD.U32 R5, RZ, RZ, UR9 ;  /* 0x00000009ff057e24 */ /* 0x000fe2000f8e00ff */
[----:B------:R-:W-:Y:S02]  /*b3b0*/  ULDC.64 UR8, c[0x0][0xc08] ;  /* 0x0003020000087ab9 */ /* 0x000fe40000000a00 */
[----:B------:R-:W-:-:S03]  /*b3c0*/  UISETP.NE.U32.AND UP1, UPT, UR8, URZ, UPT ;  /* 0x0000003f0800728c */ /* 0x000fc6000bf25070 */
[----:B------:R-:W2:Y:S01]  /*b3d0*/  @P1 LDG.E R8, desc[UR40][R4.64] ;  /* 0x0000002804081981 */ /* 0x000ea2000c1e1900 */
[----:B------:R-:W-:Y:S01]  /*b3e0*/  UISETP.NE.AND.EX UP1, UPT, UR9, URZ, UPT, UP1 ;  /* 0x0000003f0900728c */ /* 0x000fe2000bf25310 */
[----:B------:R-:W-:Y:S02]  /*b3f0*/  ULDC UR4, c[0x0][0xa88] ;  /* 0x0002a20000047ab9 */ /* 0x000fe40000000800 */
[----:B------:R-:W-:-:S03]  /*b400*/  IMAD.U32 R0, RZ, RZ, UR4 ;  /* 0x00000004ff007e24 */ /* 0x000fc6000f8e00ff */
[----:B------:R-:W-:-:S05]  /*b410*/  PLOP3.LUT P2, PT, PT, PT, UP1, 0x80, 0x0 ;  /* 0x000000000000781c */ /* 0x000fca0003f4f018 */
[----:B------:R-:W-:Y:S02]  /*b420*/  @UP1 ULDC.64 UR8, c[0x0][0xc08] ;  /* 0x0003020000081ab9 */ /* 0x000fe40000000a00 */
[----:B------:R-:W-:-:S06]  /*b430*/  @UP1 UIMAD.WIDE UR8, UR39, 0x4, UR8 ;  /* 0x00000004270818a5 */ /* 0x000fcc000f8e0208 */
[----:B------:R-:W-:Y:S02]  /*b440*/  IMAD.U32 R6, RZ, RZ, UR8 ;  /* 0x00000008ff067e24 */ /* 0x000fe4000f8e00ff */
[----:B------:R-:W-:-:S05]  /*b450*/  IMAD.U32 R7, RZ, RZ, UR9 ;  /* 0x00000009ff077e24 */ /* 0x000fca000f8e00ff */
[----:B------:R0:W5:Y:S01]  /*b460*/  @P2 LDG.E R0, desc[UR40][R6.64] ;  /* 0x0000002806002981 */ /* 0x000162000c1e1900 */
[----:B------:R-:W-:Y:S01]  /*b470*/  UMOV UR4, URZ ;  /* 0x0000003f00047c82 */ /* 0x000fe20008000000 */
[----:B------:R-:W-:Y:S01]  /*b480*/  UISETP.NE.AND UP1, UPT, UR46, URZ, UPT ;  /* 0x0000003f2e00728c */ /* 0x000fe2000bf25270 */
[----:B------:R-:W1:Y:S10]  /*b490*/  S2R R3, SR_TID.X ;  /* 0x0000000000037919 */ /* 0x000e740000002100 */
[----:B------:R-:W-:Y:S01]  /*b4a0*/  @!UP1 ULDC UR46, c[0x0][0xad4] ;  /* 0x0002b500002e9ab9 */ /* 0x000fe20000000800 */
[----:B--2---:R-:W-:Y:S01]  /*b4b0*/  @P1 R2UR UR4, R8 ;  /* 0x00000000080412ca */ /* 0x004fe200000e0000 */
[----:B-1----:R-:W-:-:S05]  /*b4c0*/  VIADD R8, R3, 0xffffff80 ;  /* 0xffffff8003087836 */ /* 0x002fca0000000000 */
[----:B------:R-:W-:-:S07]  /*b4d0*/  ISETP.GT.AND P0, PT, R8, 0x3f, PT ;  /* 0x0000003f0800780c */ /* 0x000fce0003f04270 */
[----:B------:R-:W-:Y:S01]  /*b4e0*/  USHF.R.S32.HI UR19, URZ, 0x1f, UR4 ;  /* 0x0000001f3f137899 */ /* 0x000fe20008011404 */
[----:B0-----:R-:W-:Y:S11]  /*b4f0*/  @P2 BRA `(.L_x_427) ;  /* 0x0000000000102947 */ /* 0x001ff60003800000 */
[----:B------:R-:W-:Y:S05]  /*b500*/  @!P1 BRA `(.L_x_427) ;  /* 0x00000000000c9947 */ /* 0x000fea0003800000 */
[----:B------:R-:W2:Y:S04]  /*b510*/  LDG.E R3, desc[UR40][R4.64] ;  /* 0x0000002804037981 */ /* 0x000ea8000c1e1900 */
[----:B-----5:R-:W2:Y:S02]  /*b520*/  LDG.E R0, desc[UR40][R4.64+0x4] ;  /* 0x0000042804007981 */ /* 0x020ea4000c1e1900 */
[----:B--2---:R-:W-:-:S07]  /*b530*/  IMAD.IADD R0, R0, 0x1, -R3 ;  /* 0x0000000100007824 */ /* 0x004fce00078e0a03 */
.L_x_427:
[----:B------:R-:W-:Y:S01]  /*b540*/  USEL UR39, UR39, URZ, !UP0 ;  /* 0x0000003f27277287 */ /* 0x000fe2000c000000 */
[----:B------:R-:W-:Y:S01]  /*b550*/  BSSY B1, `(.L_x_428) ;  /* 0x0000039000017945 */ /* 0x000fe20003800000 */
[----:B------:R-:W-:-:S03]  /*b560*/  USEL UR42, UR42, URZ, !UP0 ;  /* 0x0000003f2a2a7287 */ /* 0x000fc6000c000000 */
[----:B------:R-:W-:Y:S09]  /*b570*/  @P0 BRA `(.L_x_429) ;  /* 0x0000000000d80947 */ /* 0x000ff20003800000 */
[----:B------:R-:W0:Y:S01]  /*b580*/  S2R R3, SR_TID.X ;  /* 0x0000000000037919 */ /* 0x000e220000002100 */
[----:B------:R-:W1:Y:S01]  /*b590*/  LDC R9, c[0x0][0xbe8] ;  /* 0x0002fa00ff097b82 */ /* 0x000e620000000800 */
[----:B------:R-:W-:-:S04]  /*b5a0*/  IMAD.U32 R4, RZ, RZ, UR43 ;  /* 0x0000002bff047e24 */ /* 0x000fc8000f8e00ff */
[----:B0-----:R-:W-:Y:S02]  /*b5b0*/  IMAD R3, R4, 0x40, R3 ;  /* 0x0000004004037824 */ /* 0x001fe400078e0203 */
[----:B-1---5:R-:W-:Y:S02]  /*b5c0*/  IMAD R4, R0, R9, RZ ;  /* 0x0000000900047224 */ /* 0x022fe400078e02ff */
[----:B------:R-:W-:-:S05]  /*b5d0*/  VIADD R6, R3, 0xffffff80 ;  /* 0xffffff8003067836 */ /* 0x000fca0000000000 */
[----:B------:R-:W-:-:S13]  /*b5e0*/  ISETP.GE.AND P0, PT, R6, R4, PT ;  /* 0x000000040600720c */ /* 0x000fda0003f06270 */
[----:B------:R-:W-:Y:S05]  /*b5f0*/  @P0 BRA `(.L_x_429) ;  /* 0x0000000000b80947 */ /* 0x000fea0003800000 */
[----:B------:R-:W-:Y:S01]  /*b600*/  ISETP.NE.AND P0, PT, R9, 0x1, PT ;  /* 0x000000010900780c */ /* 0x000fe20003f05270 */
[----:B------:R-:W-:Y:S01]  /*b610*/  UISETP.GT.AND UP0, UPT, UR46, 0x1, UPT ;  /* 0x000000012e00788c */ /* 0x000fe2000bf04270 */
[----:B------:R-:W-:-:S03]  /*b620*/  UMOV UR17, 0x9b8 ;  /* 0x000009b800117882 */ /* 0x000fc60000000000 */
[----:B------:R-:W-:Y:S02]  /*b630*/  USEL UR17, UR17, 0x978, UP0 ;  /* 0x0000097811117887 */ /* 0x000fe40008000000 */
[----:B------:R-:W-:-:S06]  /*b640*/  USEL UR16, UR45, URZ, UP0 ;  /* 0x0000003f2d107287 */ /* 0x000fcc0008000000 */
[----:B------:R-:W0:Y:S04]  /*b650*/  @P0 LDC R3, c[0x0][0xbec] ;  /* 0x0002fb00ff030b82 */ /* 0x000e280000000800 */
[----:B------:R-:W-:Y:S01]  /*b660*/  ULDC.64 UR8, c[0x0][UR17+0x218] ;  /* 0x0000860011087abb */ /* 0x000fe20008000a00 */
[----:B------:R-:W-:Y:S01]  /*b670*/  ULDC.64 UR12, c[0x0][UR17+0x220] ;  /* 0x00008800110c7abb */ /* 0x000fe20008000a00 */
[----:B------:R-:W-:Y:S01]  /*b680*/  ULDC.64 UR14, c[0x0][UR17+0x228] ;  /* 0x00008a00110e7abb */ /* 0x000fe20008000a00 */
[----:B------:R-:W-:Y:S01]  /*b690*/  UIMAD.WIDE.U32 UR10, UR8, UR44, URZ ;  /* 0x0000002c080a72a5 */ /* 0x000fe2000f8e003f */
[----:B------:R-:W1:Y:S01]  /*b6a0*/  @P0 LDC R5, c[0x0][0xbf0] ;  /* 0x0002fc00ff050b82 */ /* 0x000e620000000800 */
[----:B------:R-:W-:Y:S02]  /*b6b0*/  UIMAD UR18, UR9, UR44, URZ ;  /* 0x0000002c091272a4 */ /* 0x000fe4000f8e023f */
[----:B------:R-:W-:-:S02]  /*b6c0*/  UIMAD UR13, UR13, UR39, URZ ;  /* 0x000000270d0d72a4 */ /* 0x000fc4000f8e023f */
[----:B------:R-:W-:Y:S02]  /*b6d0*/  UIMAD.WIDE.U32 UR20, UR14, UR16, URZ ;  /* 0x000000100e1472a5 */ /* 0x000fe4000f8e003f */
[----:B------:R-:W-:Y:S02]  /*b6e0*/  UIMAD.WIDE.U32 UR8, UR12, UR39, URZ ;  /* 0x000000270c0872a5 */ /* 0x000fe4000f8e003f */
[----:B------:R-:W-:Y:S02]  /*b6f0*/  UIMAD UR14, UR15, UR16, URZ ;  /* 0x000000100f0e72a4 */ /* 0x000fe4000f8e023f */
[----:B------:R-:W-:Y:S02]  /*b700*/  UIMAD UR13, UR12, UR42, UR13 ;  /* 0x0000002a0c0d72a4 */ /* 0x000fe4000f8e020d */
[----:B------:R-:W-:Y:S02]  /*b710*/  UIADD3 UR10, UP1, UP2, UR8, UR10, UR4 ;  /* 0x0000000a080a7290 */ /* 0x000fe4000fa3e004 */
[----:B------:R-:W-:Y:S01]  /*b720*/  UIADD3 UR14, UR21, UR14, URZ ;  /* 0x0000000e150e7290 */ /* 0x000fe2000fffe03f */
[----:B0-----:R-:W-:Y:S01]  /*b730*/  @P0 IMAD.HI.U32 R4, R6, R3, RZ ;  /* 0x0000000306040227 */ /* 0x001fe200078e00ff */
[----:B------:R-:W-:-:S02]  /*b740*/  UIADD3 UR18, UR11, UR18, URZ ;  /* 0x000000120b127290 */ /* 0x000fc4000fffe03f */
[----:B------:R-:W-:Y:S01]  /*b750*/  UIADD3 UR13, UR9, UR13, URZ ;  /* 0x0000000d090d7290 */ /* 0x000fe2000fffe03f */
[----:B------:R-:W-:Y:S02]  /*b760*/  IMAD.MOV.U32 R3, RZ, RZ, R6 ;  /* 0x000000ffff037224 */ /* 0x000fe400078e0006 */
[----:B------:R-:W-:Y:S01]  /*b770*/  IMAD.U32 R10, RZ, RZ, UR14 ;  /* 0x0000000eff0a7e24 */ /* 0x000fe2000f8e00ff */
[----:B------:R-:W-:Y:S01]  /*b780*/  ULDC.64 UR8, c[0x0][UR17+0x210] ;  /* 0x0000840011087abb */ /* 0x000fe20008000a00 */
[----:B-1----:R-:W-:Y:S01]  /*b790*/  @P0 SHF.R.U32.HI R3, RZ, R5, R4 ;  /* 0x00000005ff030219 */ /* 0x002fe20000011604 */
[----:B------:R-:W-:Y:S02]  /*b7a0*/  IMAD.U32 R4, RZ, RZ, UR20 ;  /* 0x00000014ff047e24 */ /* 0x000fe4000f8e00ff */
[----:B------:R-:W-:Y:S01]  /*b7b0*/  IMAD.U32 R5, RZ, RZ, UR21 ;  /* 0x00000015ff057e24 */ /* 0x000fe2000f8e00ff */
[--C-:B------:R-:W-:Y:S01]  /*b7c0*/  SHF.R.S32.HI R5, RZ, 0x1f, R3.reuse ;  /* 0x0000001fff057819 */ /* 0x100fe20000011403 */
[----:B------:R-:W-:Y:S01]  /*b7d0*/  IMAD.MOV R7, RZ, RZ, -R3 ;  /* 0x000000ffff077224 */ /* 0x000fe200078e0a03 */
[----:B------:R-:W-:Y:S01]  /*b7e0*/  IADD3 R4, P0, P1, R3, UR10, R4 ;  /* 0x0000000a03047c10 */ /* 0x000fe2000f91e004 */
[----:B------:R-:W-:-:S02]  /*b7f0*/  UIADD3.X UR10, UR13, UR18, UR19, UP1, UP2 ;  /* 0x000000120d0a7290 */ /* 0x000fc40008fe4413 */
[----:B------:R-:W-:-:S04]  /*b800*/  IMAD R7, R9, R7, R6 ;  /* 0x0000000709077224 */ /* 0x000fc800078e0206 */
[----:B------:R-:W-:Y:S01]  /*b810*/  IADD3.X R5, R5, UR10, R10, P0, P1 ;  /* 0x0000000a05057c10 */ /* 0x000fe200087e240a */
[C---:B------:R-:W-:Y:S01]  /*b820*/  IMAD R6, R7.reuse, UR9, RZ ;  /* 0x0000000907067c24 */ /* 0x040fe2000f8e02ff */
[----:B------:R-:W-:Y:S01]  /*b830*/  SHF.R.S32.HI R3, RZ, 0x1f, R7 ;  /* 0x0000001fff037819 */ /* 0x000fe20000011407 */
[----:B------:R-:W-:Y:S01]  /*b840*/  ULDC.64 UR10, c[0x0][0xba8] ;  /* 0x0002ea00000a7ab9 */ /* 0x000fe20000000a00 */
[----:B------:R-:W-:Y:S01]  /*b850*/  @!UP0 ULDC UR10, c[0x0][0xb50] ;  /* 0x0002d400000a8ab9 */ /* 0x000fe20000000800 */
[----:B------:R-:W-:Y:S01]  /*b860*/  IMAD.WIDE.U32 R4, R7, UR8, R4 ;  /* 0x0000000807047c25 */ /* 0x000fe2000f8e0004 */
[----:B------:R-:W-:-:S03]  /*b870*/  @!UP0 ULDC UR11, c[0x0][0xb54] ;  /* 0x0002d500000b8ab9 */ /* 0x000fc60000000800 */
[----:B------:R-:W-:Y:S01]  /*b880*/  IMAD R3, R3, UR8, R6 ;  /* 0x0000000803037c24 */ /* 0x000fe2000f8e0206 */
[----:B------:R-:W-:-:S03]  /*b890*/  LEA R6, P0, R4, UR10, 0x2 ;  /* 0x0000000a04067c11 */ /* 0x000fc6000f8010ff */
[----:B------:R-:W-:-:S05]  /*b8a0*/  IMAD.IADD R3, R5, 0x1, R3 ;  /* 0x0000000105037824 */ /* 0x000fca00078e0203 */
[----:B------:R-:W-:Y:S01]  /*b8b0*/  LEA.HI.X R7, R4, UR11, R3, 0x2, P0 ;  /* 0x0000000b04077c11 */ /* 0x000fe200080f1403 */
[----:B------:R-:W-:-:S05]  /*b8c0*/  IMAD.MOV.U32 R3, RZ, RZ, -0x800000 ;  /* 0xff800000ff037424 */ /* 0x000fca00078e00ff */
[----:B------:R0:W-:Y:S02]  /*b8d0*/  STG.E desc[UR40][R6.64], R3 ;  /* 0x0000000306007986 */ /* 0x0001e4000c101928 */
.L_x_429:
[----:B------:R-:W-:Y:S05]  /*b8e0*/  BSYNC B1 ;  /* 0x0000000000017941 */ /* 0x000fea0003800000 */
.L_x_428:
[----:B------:R-:W-:-:S06]  /*b8f0*/  UISETP.GT.AND UP0, UPT, UR46, 0x1, UPT ;  /* 0x000000012e00788c */ /* 0x000fcc000bf04270 */
[----:B------:R-:W-:-:S13]  /*b900*/  PLOP3.LUT P0, PT, PT, PT, UP0, 0x80, 0x0 ;  /* 0x000000000000781c */ /* 0x000fda0003f0f008 */
[----:B------:R-:W-:Y:S05]  /*b910*/  @P0 BRA `(.L_x_424) ;  /* 0x0000000800800947 */ /* 0x000fea0003800000 */
[----:B------:R-:W1:Y:S01]  /*b920*/  LDC R11, c[0x0][0xbe8] ;  /* 0x0002fa00ff0b7b82 */ /* 0x000e620000000800 */
[----:B0-----:R-:W-:Y:S01]  /*b930*/  SHF.R.S32.HI R3, RZ, 0x1f, R8 ;  /* 0x0000001fff037819 */ /* 0x001fe20000011408 */
[----:B------:R-:W-:Y:S01]  /*b940*/  ULDC.64 UR12, c[0x0][0xaa0] ;  /* 0x0002a800000c7ab9 */ /* 0x000fe20000000a00 */
[----:B------:R-:W-:Y:S01]  /*b950*/  BSSY B1, `(.L_x_430) ;  /* 0x0000078000017945 */ /* 0x000fe20003800000 */
[----:B------:R-:W-:Y:S01]  /*b960*/  UIMAD UR10, UR19, UR12, URZ ;  /* 0x0000000c130a72a4 */ /* 0x000fe2000f8e023f */
[----:B------:R-:W-:Y:S01]  /*b970*/  LEA.HI R3, R3, R8, RZ, 0x3 ;  /* 0x0000000803037211 */ /* 0x000fe200078f18ff */
[----:B------:R-:W-:Y:S01]  /*b980*/  UIMAD.WIDE.U32 UR8, UR4, UR12, URZ ;  /* 0x0000000c040872a5 */ /* 0x000fe2000f8e003f */
[----:B------:R-:W-:Y:S01]  /*b990*/  SHF.R.S32.HI R27, RZ, 0x1f, R187 ;  /* 0x0000001fff1b7819 */ /* 0x000fe200000114bb */
[----:B------:R-:W-:Y:S01]  /*b9a0*/  UIMAD UR10, UR4, UR13, UR10 ;  /* 0x0000000d040a72a4 */ /* 0x000fe2000f8e020a */
[----:B------:R-:W-:Y:S01]  /*b9b0*/  LOP3.LUT R7, R3, 0xfffffff8, RZ, 0xc0, !PT ;  /* 0xfffffff803077812 */ /* 0x000fe200078ec0ff */
[----:B------:R-:W-:Y:S01]  /*b9c0*/  ULDC UR12, c[0x0][0xac8] ;  /* 0x0002b200000c7ab9 */ /* 0x000fe20000000800 */
[----:B------:R-:W-:Y:S01]  /*b9d0*/  SHF.R.S32.HI R26, RZ, 0x3, R3 ;  /* 0x00000003ff1a7819 */ /* 0x000fe20000011403 */
[----:B------:R-:W-:Y:S01]  /*b9e0*/  UIADD3 UR9, UR9, UR10, URZ ;  /* 0x0000000a09097290 */ /* 0x000fe2000fffe03f */
[----:B------:R-:W-:Y:S01]  /*b9f0*/  ISETP.GE.AND P2, PT, R192, UR12, PT ;  /* 0x0000000cc0007c0c */ /* 0x000fe2000bf46270 */
[----:B------:R-:W-:Y:S01]  /*ba00*/  IMAD.IADD R9, R8, 0x1, -R7 ;  /* 0x0000000108097824 */ /* 0x000fe200078e0a07 */
[----:B------:R-:W-:Y:S01]  /*ba10*/  ULDC.64 UR10, c[0x0][0xae8] ;  /* 0x0002ba00000a7ab9 */ /* 0x000fe20000000a00 */
[----:B------:R-:W-:Y:S01]  /*ba20*/  IMAD.U32 R8, RZ, RZ, UR43 ;  /* 0x0000002bff087e24 */ /* 0x000fe2000f8e00ff */
[----:B------:R-:W-:Y:S01]  /*ba30*/  ISETP.GE.AND P1, PT, R187, UR12, PT ;  /* 0x0000000cbb007c0c */ /* 0x000fe2000bf26270 */
[----:B------:R-:W-:Y:S01]  /*ba40*/  IMAD R3, R9, 0x20, R26 ;  /* 0x0000002009037824 */ /* 0x000fe200078e021a */
[----:B------:R-:W-:Y:S01]  /*ba50*/  UIMAD.WIDE.U32 UR8, UR44, UR10, UR8 ;  /* 0x0000000a2c0872a5 */ /* 0x000fe2000f8e0008 */
[----:B------:R-:W-:-:S02]  /*ba60*/  ISETP.GE.AND P3, PT, R2, UR12, PT ;  /* 0x0000000c02007c0c */ /* 0x000fc4000bf66270 */
[----:B------:R-:W-:Y:S01]  /*ba70*/  IMAD R8, R8, 0x40, R3 ;  /* 0x0000004008087824 */ /* 0x000fe200078e0203 */
[----:B------:R-:W-:Y:S01]  /*ba80*/  SEL R3, RZ, 0xffffffff, P2 ;  /* 0xffffffffff037807 */ /* 0x000fe20001000000 */
[----:B------:R-:W-:Y:S01]  /*ba90*/  UIMAD UR9, UR44, UR11, UR9 ;  /* 0x0000000b2c0972a4 */ /* 0x000fe2000f8e0209 */
[----:B-1----:R-:W-:Y:S01]  /*baa0*/  ISETP.NE.AND P0, PT, R11, 0x1, PT ;  /* 0x000000010b00780c */ /* 0x002fe20003f05270 */
[----:B-----5:R-:W-:Y:S01]  /*bab0*/  IMAD R25, R0, R11, RZ ;  /* 0x0000000b00197224 */ /* 0x020fe200078e02ff */
[----:B------:R-:W-:Y:S01]  /*bac0*/  SEL R9, RZ, 0xffffffff, P1 ;  /* 0xffffffffff097807 */ /* 0x000fe20000800000 */
[----:B------:R-:W-:Y:S01]  /*bad0*/  IMAD.SHL.U32 R13, R3, 0x2, RZ ;  /* 0x00000002030d7824 */ /* 0x000fe200078e00ff */
[----:B------:R-:W-:Y:S01]  /*bae0*/  SEL R6, RZ, 0x1, P3 ;  /* 0x00000001ff067807 */ /* 0x000fe20001800000 */
[----:B------:R-:W-:Y:S01]  /*baf0*/  ULDC.64 UR10, c[0x0][0xaf0] ;  /* 0x0002bc00000a7ab9 */ /* 0x000fe20000000a00 */
[----:B------:R-:W-:Y:S01]  /*bb00*/  IMAD.MOV.U32 R3, RZ, RZ, R8 ;  /* 0x000000ffff037224 */ /* 0x000fe200078e0008 */
[----:B------:R-:W-:Y:S01]  /*bb10*/  UIMAD UR42, UR42, UR10, URZ ;  /* 0x0000000a2a2a72a4 */ /* 0x000fe2000f8e023f */
[----:B------:R-:W-:Y:S01]  /*bb20*/  IMAD.SHL.U32 R9, R9, 0x4, RZ ;  /* 0x0000000409097824 */ /* 0x000fe200078e00ff */
[----:B------:R-:W-:Y:S01]  /*bb30*/  LOP3.LUT R6, R13, 0x2, R6, 0xe2, !PT ;  /* 0x000000020d067812 */ /* 0x000fe200078ee206 */
[----:B------:R-:W-:Y:S01]  /*bb40*/  UIMAD.WIDE.U32 UR8, UR39, UR10, UR8 ;  /* 0x0000000a270872a5 */ /* 0x000fe2000f8e0008 */
[----:B------:R-:W-:Y:S01]  /*bb50*/  ISETP.GE.AND P1, PT, R225, UR12, PT ;  /* 0x0000000ce1007c0c */ /* 0x000fe2000bf26270 */
[----:B------:R-:W-:Y:S01]  /*bb60*/  UIMAD UR4, UR39, UR11, UR42 ;  /* 0x0000000b270472a4 */ /* 0x000fe2000f8e022a */
[----:B------:R-:W0:Y:S01]  /*bb70*/  @P0 LDC R5, c[0x0][0xbec] ;  /* 0x0002fb00ff050b82 */ /* 0x000e220000000800 */
[----:B------:R-:W-:-:S02]  /*bb80*/  LOP3.LUT R10, R9, 0x4, R6, 0xe2, !PT ;  /* 0x00000004090a7812 */ /* 0x000fc400078ee206 */
[----:B------:R-:W-:Y:S01]  /*bb90*/  UIADD3 UR4, UR9, UR4, URZ ;  /* 0x0000000409047290 */ /* 0x000fe2000fffe03f */
[----:B------:R-:W-:Y:S02]  /*bba0*/  SEL R0, RZ, 0x80, P1 ;  /* 0x00000080ff007807 */ /* 0x000fe40000800000 */
[----:B------:R-:W-:Y:S02]  /*bbb0*/  SHF.R.S32.HI R28, RZ, 0x1f, R225 ;  /* 0x0000001fff1c7819 */ /* 0x000fe400000114e1 */
[----:B------:R-:W1:Y:S01]  /*bbc0*/  @P0 LDC R7, c[0x0][0xbf0] ;  /* 0x0002fc00ff070b82 */ /* 0x000e620000000800 */
[----:B------:R-:W-:Y:S02]  /*bbd0*/  SHF.R.S32.HI R29, RZ, 0x1f, R186 ;  /* 0x0000001fff1d7819 */ /* 0x000fe400000114ba */
[----:B------:R-:W-:Y:S02]  /*bbe0*/  SHF.R.S32.HI R31, RZ, 0x1f, R226 ;  /* 0x0000001fff1f7819 */ /* 0x000fe400000114e2 */
[----:B------:R-:W-:-:S02]  /*bbf0*/  SHF.R.S32.HI R30, RZ, 0x1f, R185 ;  /* 0x0000001fff1e7819 */ /* 0x000fc400000114b9 */
[----:B------:R-:W-:Y:S02]  /*bc00*/  SHF.R.S32.HI R33, RZ, 0x1f, R184 ;  /* 0x0000001fff217819 */ /* 0x000fe400000114b8 */
[----:B------:R-:W-:Y:S01]  /*bc10*/  SHF.R.S32.HI R32, RZ, 0x1f, R192 ;  /* 0x0000001fff207819 */ /* 0x000fe200000114c0 */
[----:B0-----:R-:W-:-:S04]  /*bc20*/  @P0 IMAD.HI.U32 R4, R8, R5, RZ ;  /* 0x0000000508040227 */ /* 0x001fc800078e00ff */
[----:B------:R-:W-:Y:S02]  /*bc30*/  IMAD.U32 R5, RZ, RZ, UR9 ;  /* 0x00000009ff057e24 */ /* 0x000fe4000f8e00ff */
[----:B------:R-:W-:Y:S01]  /*bc40*/  IMAD.U32 R5, RZ, RZ, UR4 ;  /* 0x00000004ff057e24 */ /* 0x000fe2000f8e00ff */
[----:B-1----:R-:W-:Y:S01]  /*bc50*/  @P0 SHF.R.U32.HI R3, RZ, R7, R4 ;  /* 0x00000007ff030219 */ /* 0x002fe20000011604 */
[----:B------:R-:W-:Y:S01]  /*bc60*/  IMAD.U32 R4, RZ, RZ, UR8 ;  /* 0x00000008ff047e24 */ /* 0x000fe2000f8e00ff */
[----:B------:R-:W-:Y:S01]  /*bc70*/  ISETP.GE.AND P0, PT, R186, UR12, PT ;  /* 0x0000000cba007c0c */ /* 0x000fe2000bf06270 */
[----:B------:R-:W-:Y:S01]  /*bc80*/  ULDC.64 UR8, c[0x0][0xae0] ;  /* 0x0002b80000087ab9 */ /* 0x000fe20000000a00 */
[--C-:B------:R-:W-:Y:S01]  /*bc90*/  SHF.R.S32.HI R6, RZ, 0x1f, R3.reuse ;  /* 0x0000001fff067819 */ /* 0x100fe20000011403 */
[----:B------:R-:W-:Y:S01]  /*bca0*/  IMAD.MOV R7, RZ, RZ, -R3 ;  /* 0x000000ffff077224 */ /* 0x000fe200078e0a03 */
[----:B------:R-:W-:Y:S01]  /*bcb0*/  SEL R9, RZ, 0xffffffff, P0 ;  /* 0xffffffffff097807 */ /* 0x000fe20000000000 */
[----:B------:R-:W-:Y:S01]  /*bcc0*/  IMAD.WIDE.U32 R4, R3, UR8, R4 ;  /* 0x0000000803047c25 */ /* 0x000fe2000f8e0004 */
[----:B------:R-:W-:-:S03]  /*bcd0*/  ISETP.GE.AND P0, PT, R185, UR12, PT ;  /* 0x0000000cb9007c0c */ /* 0x000fc6000bf06270 */
[----:B------:R-:W-:Y:S02]  /*bce0*/  IMAD R6, R6, UR8, RZ ;  /* 0x0000000806067c24 */ /* 0x000fe4000f8e02ff */
[----:B------:R-:W-:Y:S02]  /*bcf0*/  IMAD.SHL.U32 R13, R9, 0x8, RZ ;  /* 0x00000008090d7824 */ /* 0x000fe400078e00ff */
[----:B------:R-:W-:Y:S01]  /*bd00*/  IMAD R9, R3, UR9, R6 ;  /* 0x0000000903097c24 */ /* 0x000fe2000f8e0206 */
[----:B------:R-:W-:Y:S01]  /*bd10*/  SEL R6, RZ, 0xffffffff, P0 ;  /* 0xffffffffff067807 */ /* 0x000fe20000000000 */
[----:B------:R-:W-:Y:S01]  /*bd20*/  IMAD R7, R11, R7, R8 ;  /* 0x000000070b077224 */ /* 0x000fe200078e0208 */
[----:B------:R-:W-:Y:S01]  /*bd30*/  ISETP.GE.AND P0, PT, R184, UR12, PT ;  /* 0x0000000cb8007c0c */ /* 0x000fe2000bf06270 */
[----:B------:R-:W-:Y:S01]  /*bd40*/  IMAD.IADD R5, R5, 0x1, R9 ;  /* 0x0000000105057824 */ /* 0x000fe200078e0209 */
[----:B------:R-:W-:Y:S01]  /*bd50*/  LOP3.LUT R10, R13, 0x8, R10, 0xe2, !PT ;  /* 0x000000080d0a7812 */ /* 0x000fe200078ee20a */
[----:B------:R-:W-:Y:S01]  /*bd60*/  IMAD.SHL.U32 R13, R6, 0x10, RZ ;  /* 0x00000010060d7824 */ /* 0x000fe200078e00ff */
[----:B------:R-:W-:Y:S01]  /*bd70*/  SEL R8, RZ, 0xffffffff, P0 ;  /* 0xffffffffff087807 */ /* 0x000fe20000000000 */
[----:B------:R-:W-:Y:S01]  /*bd80*/  ULDC.64 UR8, c[0x0][0xad8] ;  /* 0x0002b60000087ab9 */ /* 0x000fe20000000a00 */
[----:B------:R-:W-:Y:S01]  /*bd90*/  SHF.R.S32.HI R3, RZ, 0x1f, R7 ;  /* 0x0000001fff037819 */ /* 0x000fe20000011407 */
[----:B------:R-:W-:Y:S01]  /*bda0*/  IMAD.WIDE.U32 R4, R7, UR8, R4 ;  /* 0x0000000807047c25 */ /* 0x000fe2000f8e0004 */
[----:B------:R-:W-:-:S02]  /*bdb0*/  LOP3.LUT R10, R13, 0x10, R10, 0xe2, !PT ;  /* 0x000000100d0a7812 */ /* 0x000fc400078ee20a */
[----:B------:R-:W-:Y:S01]  /*bdc0*/  ISETP.GE.AND P0, PT, R226, UR12, PT ;  /* 0x0000000ce2007c0c */ /* 0x000fe2000bf06270 */
[----:B------:R-:W-:Y:S02]  /*bdd0*/  IMAD.SHL.U32 R9, R8, 0x20, RZ ;  /* 0x0000002008097824 */ /* 0x000fe400078e00ff */
[----:B------:R-:W-:-:S03]  /*bde0*/  IMAD R6, R3, UR8, RZ ;  /* 0x0000000803067c24 */ /* 0x000fc6000f8e02ff */
[----:B------:R-:W-:Y:S01]  /*bdf0*/  LOP3.LUT R10, R9, 0x20, R10, 0xe2, !PT ;  /* 0x00000020090a7812 */ /* 0x000fe200078ee20a */
[----:B------:R-:W-:Y:S01]  /*be00*/  IMAD R3, R7, UR9, R6 ;  /* 0x0000000907037c24 */ /* 0x000fe2000f8e0206 */
[----:B------:R-:W-:Y:S01]  /*be10*/  ULDC.64 UR8, c[0x0][0xa80] ;  /* 0x0002a00000087ab9 */ /* 0x000fe20000000a00 */
[----:B------:R-:W-:Y:S01]  /*be20*/  IMAD.U32 R9, RZ, RZ, UR43 ;  /* 0x0000002bff097e24 */ /* 0x000fe2000f8e00ff */
[----:B------:R-:W-:Y:S01]  /*be30*/  SEL R7, RZ, 0x40, P0 ;  /* 0x00000040ff077807 */ /* 0x000fe20000000000 */
[----:B------:R-:W-:Y:S01]  /*be40*/  IMAD.IADD R3, R5, 0x1, R3 ;  /* 0x0000000105037824 */ /* 0x000fe200078e0203 */
[----:B------:R-:W-:Y:S01]  /*be50*/  LEA R20, P0, R4, UR8, 0x1 ;  /* 0x0000000804147c11 */ /* 0x000fe2000f8008ff */
[----:B------:R-:W-:Y:S01]  /*be60*/  IMAD R26, R9, 0x40, R26 ;  /* 0x00000040091a7824 */ /* 0x000fe200078e021a */
[----:B------:R-:W-:Y:S02]  /*be70*/  LOP3.LUT R21, R10, R7, RZ, 0xfc, !PT ;  /* 0x000000070a157212 */ /* 0x000fe400078efcff */
[----:B------:R-:W-:Y:S01]  /*be80*/  LEA.HI.X R3, R4, UR9, R3, 0x1, P0 ;  /* 0x0000000904037c11 */ /* 0x000fe200080f0c03 */
[----:B------:R0:W1:Y:S01]  /*be90*/  SHFL.IDX PT, R6, R20, RZ, 0x181f ;  /* 0x00181fff14067589 */ /* 0x00006200000e0000 */
[----:B------:R-:W-:-:S02]  /*bea0*/  ISETP.GE.AND P0, PT, R26, R25, PT ;  /* 0x000000191a00720c */ /* 0x000fc40003f06270 */
[----:B------:R-:W-:Y:S01]  /*beb0*/  LOP3.LUT R24, R21, R0, RZ, 0xfc, !PT ;  /* 0x0000000015187212 */ /* 0x000fe200078efcff */
[----:B------:R0:W2:Y:S10]  /*bec0*/  SHFL.IDX PT, R7, R3, RZ, 0x181f ;  /* 0x00181fff03077589 */ /* 0x0000b400000e0000 */
[----:B0-----:R-:W-:Y:S05]  /*bed0*/  @P0 BRA `(.L_x_431) ;  /* 0x00000000007c0947 */ /* 0x001fea0003800000 */
[----:B------:R-:W-:Y:S02]  /*bee0*/  ISETP.GE.AND P2, PT, R192, UR12, PT ;  /* 0x0000000cc0007c0c */ /* 0x000fe4000bf46270 */
[----:B------:R-:W-:Y:S02]  /*bef0*/  ISETP.GE.AND P1, PT, R2, UR12, PT ;  /* 0x0000000c02007c0c */ /* 0x000fe4000bf26270 */
[----:B------:R-:W-:Y:S02]  /*bf00*/  ISETP.GE.AND P5, PT, R187, UR12, PT ;  /* 0x0000000cbb007c0c */ /* 0x000fe4000bfa6270 */
[----:B------:R-:W-:-:S07]  /*bf10*/  ISETP.GE.AND P3, PT, R186, UR12, PT ;  /* 0x0000000cba007c0c */ /* 0x000fce000bf66270 */
[-C--:B-1----:R-:W-:Y:S02]  /*bf20*/  @!P2 LEA R8, P0, R192, R6.reuse, 0x1 ;  /* 0x00000006c008a211 */ /* 0x082fe400078008ff */
[----:B--2---:R-:W-:Y:S02]  /*bf30*/  @!P1 IMAD.WIDE R4, R2, 0x2, R6 ;  /* 0x0000000202049825 */ /* 0x004fe400078e0206 */
[----:B------:R-:W-:Y:S02]  /*bf40*/  @!P2 LEA.HI.X R9, R192, R7, R32, 0x1, P0 ;  /* 0x00000007c009a211 */ /* 0x000fe400000f0c20 */
[----:B------:R-:W-:Y:S01]  /*bf50*/  @!P5 LEA R10, P4, R187, R6, 0x1 ;  /* 0x00000006bb0ad211 */ /* 0x000fe200078808ff */
[----:B------:R-:W-:Y:S01]  /*bf60*/  @!P1 ST.E.128 desc[UR40][R4.64], RZ ;  /* 0x000000ff04009985 */ /* 0x000fe2000c101d28 */
[----:B------:R-:W-:Y:S02]  /*bf70*/  ISETP.GE.AND P1, PT, R184, UR12, PT ;  /* 0x0000000cb8007c0c */ /* 0x000fe4000bf26270 */
[----:B------:R-:W-:Y:S01]  /*bf80*/  LOP3.LUT P0, RZ, R21, 0x40, RZ, 0xc0, !PT ;  /* 0x0000004015ff7812 */ /* 0x000fe2000780c0ff */
[----:B------:R0:W-:Y:S01]  /*bf90*/  @!P2 ST.E.128 desc[UR40][R8.64], RZ ;  /* 0x000000ff0800a985 */ /* 0x0001e2000c101d28 */
[----:B------:R-:W-:-:S02]  /*bfa0*/  ISETP.GE.AND P2, PT, R185, UR12, PT ;  /* 0x0000000cb9007c0c */ /* 0x000fc4000bf46270 */
[-C--:B------:R-:W-:Y:S02]  /*bfb0*/  @!P5 LEA.HI.X R11, R187, R7.reuse, R27, 0x1, P4 ;  /* 0x00000007bb0bd211 */ /* 0x080fe400020f0c1b */
[----:B------:R-:W-:Y:S02]  /*bfc0*/  LOP3.LUT P4, RZ, R24, 0x80, RZ, 0xc0, !PT ;  /* 0x0000008018ff7812 */ /* 0x000fe4000788c0ff */
[CC--:B------:R-:W-:Y:S01]  /*bfd0*/  @!P3 LEA R12, P6, R186.reuse, R6.reuse, 0x1 ;  /* 0x00000006ba0cb211 */ /* 0x0c0fe200078c08ff */
[----:B------:R3:W-:Y:S03]  /*bfe0*/  @!P5 ST.E.128 desc[UR40][R10.64], RZ ;  /* 0x000000ff0a00d985 */ /* 0x0007e6000c101d28 */
[----:B------:R-:W-:Y:S02]  /*bff0*/  @!P3 LEA.HI.X R13, R186, R7, R29, 0x1, P6 ;  /* 0x00000007ba0db211 */ /* 0x000fe400030f0c1d */
[----:B0-----:R-:W-:-:S02]  /*c000*/  @!P1 LEA R8, P6, R184, R6, 0x1 ;  /* 0x00000006b8089211 */ /* 0x001fc400078c08ff */
[CC--:B------:R-:W-:Y:S01]  /*c010*/  @!P2 LEA R4, P5, R185.reuse, R6.reuse, 0x1 ;  /* 0x00000006b904a211 */ /* 0x0c0fe200078a08ff */
[----:B------:R3:W-:Y:S01]  /*c020*/  @!P3 ST.E.128 desc[UR40][R12.64], RZ ;  /* 0x000000ff0c00b985 */ /* 0x0007e2000c101d28 */
[-C--:B------:R-:W-:Y:S02]  /*c030*/  @P0 LEA R14, P3, R226, R6.reuse, 0x1 ;  /* 0x00000006e20e0211 */ /* 0x080fe400078608ff */
[-C--:B------:R-:W-:Y:S02]  /*c040*/  @!P2 LEA.HI.X R5, R185, R7.reuse, R30, 0x1, P5 ;  /* 0x00000007b905a211 */ /* 0x080fe400028f0c1e */
[----:B------:R-:W-:Y:S02]  /*c050*/  @P4 LEA R6, P5, R225, R6, 0x1 ;  /* 0x00000006e1064211 */ /* 0x000fe400078a08ff */
[-C--:B------:R-:W-:Y:S01]  /*c060*/  @!P1 LEA.HI.X R9, R184, R7.reuse, R33, 0x1, P6 ;  /* 0x00000007b8099211 */ /* 0x080fe200030f0c21 */
[----:B------:R3:W-:Y:S01]  /*c070*/  @!P2 ST.E.128 desc[UR40][R4.64], RZ ;  /* 0x000000ff0400a985 */ /* 0x0007e2000c101d28 */
[----:B------:R-:W-:-:S02]  /*c080*/  @P0 LEA.HI.X R15, R226, R7, R31, 0x1, P3 ;  /* 0x00000007e20f0211 */ /* 0x000fc400018f0c1f */
[----:B------:R-:W-:Y:S01]  /*c090*/  @P4 LEA.HI.X R7, R225, R7, R28, 0x1, P5 ;  /* 0x00000007e1074211 */ /* 0x000fe200028f0c1c */
[----:B------:R3:W-:Y:S04]  /*c0a0*/  @!P1 ST.E.128 desc[UR40][R8.64], RZ ;  /* 0x000000ff08009985 */ /* 0x0007e8000c101d28 */
[----:B------:R3:W-:Y:S04]  /*c0b0*/  @P0 ST.E.128 desc[UR40][R14.64], RZ ;  /* 0x000000ff0e000985 */ /* 0x0007e8000c101d28 */
[----:B------:R3:W-:Y:S02]  /*c0c0*/  @P4 ST.E.128 desc[UR40][R6.64], RZ ;  /* 0x000000ff06004985 */ /* 0x0007e4000c101d28 */
.L_x_431:
[----:B------:R-:W-:Y:S05]  /*c0d0*/  BSYNC B1 ;  /* 0x0000000000017941 */ /* 0x000fea0003800000 */
.L_x_430:
[----:B------:R-:W-:Y:S01]  /*c0e0*/  VIADD R0, R26, 0x20 ;  /* 0x000000201a007836 */ /* 0x000fe20000000000 */
[----:B--23--:R0:W2:Y:S04]  /*c0f0*/  SHFL.IDX PT, R7, R3, 0x1, 0x181f ;  /* 0x00381f0003077f89 */ /* 0x00c0a800000e0000 */
[----:B------:R-:W-:Y:S01]  /*c100*/  ISETP.GE.AND P0, PT, R0, R25, PT ;  /* 0x000000190000720c */ /* 0x000fe20003f06270 */
[----:B-1----:R0:W1:-:S12]  /*c110*/  SHFL.IDX PT, R6, R20, 0x1, 0x181f ;  /* 0x00381f0014067f89 */ /* 0x00205800000e0000 */
[----:B0-----:R-:W-:Y:S05]  /*c120*/  @P0 BRA `(.L_x_424) ;  /* 0x00000000007c0947 */ /* 0x001fea0003800000 */
[----:B------:R-:W-:Y:S02]  /*c130*/  ISETP.GE.AND P1, PT, R2, UR12, PT ;  /* 0x0000000c02007c0c */ /* 0x000fe4000bf26270 */
[----:B------:R-:W-:Y:S02]  /*c140*/  ISETP.GE.AND P5, PT, R192, UR12, PT ;  /* 0x0000000cc0007c0c */ /* 0x000fe4000bfa6270 */
[----:B------:R-:W-:Y:S02]  /*c150*/  ISETP.GE.AND P4, PT, R187, UR12, PT ;  /* 0x0000000cbb007c0c */ /* 0x000fe4000bf86270 */
[----:B------:R-:W-:Y:S02]  /*c160*/  ISETP.GE.AND P3, PT, R186, UR12, PT ;  /* 0x0000000cba007c0c */ /* 0x000fe4000bf66270 */
[----:B------:R-:W-:-:S05]  /*c170*/  ISETP.GE.AND P2, PT, R185, UR12, PT ;  /* 0x0000000cb9007c0c */ /* 0x000fca000bf46270 */
[----:B-12---:R-:W-:Y:S02]  /*c180*/  @!P1 IMAD.WIDE R4, R2, 0x2, R6 ;  /* 0x0000000202049825 */ /* 0x006fe400078e0206 */
[CC--:B------:R-:W-:Y:S02]  /*c190*/  @!P5 LEA R8, P0, R192.reuse, R6.reuse, 0x1 ;  /* 0x00000006c008d211 */ /* 0x0c0fe400078008ff */
[-C--:B------:R-:W-:Y:S01]  /*c1a0*/  @!P4 LEA R10, P6, R187, R6.reuse, 0x1 ;  /* 0x00000006bb0ac211 */ /* 0x080fe200078c08ff */
[----:B------:R0:W-:Y:S01]  /*c1b0*/  @!P1 ST.E.128 desc[UR40][R4.64], RZ ;  /* 0x000000ff04009985 */ /* 0x0001e2000c101d28 */
[----:B------:R-:W-:Y:S02]  /*c1c0*/  @!P5 LEA.HI.X R9, R192, R7, R32, 0x1, P0 ;  /* 0x00000007c009d211 */ /* 0x000fe400000f0c20 */
[----:B------:R-:W-:Y:S02]  /*c1d0*/  ISETP.GE.AND P1, PT, R184, UR12, PT ;  /* 0x0000000cb8007c0c */ /* 0x000fe4000bf26270 */
[----:B------:R-:W-:Y:S01]  /*c1e0*/  LOP3.LUT P0, RZ, R21, 0x40, RZ, 0xc0, !PT ;  /* 0x0000004015ff7812 */ /* 0x000fe2000780c0ff */
[----:B------:R1:W-:Y:S01]  /*c1f0*/  @!P5 ST.E.128 desc[UR40][R8.64], RZ ;  /* 0x000000ff0800d985 */ /* 0x0003e2000c101d28 */
[----:B------:R-:W-:-:S02]  /*c200*/  @!P3 LEA R12, P5, R186, R6, 0x1 ;  /* 0x00000006ba0cb211 */ /* 0x000fc400078a08ff */
[-C--:B------:R-:W-:Y:S02]  /*c210*/  @!P4 LEA.HI.X R11, R187, R7.reuse, R27, 0x1, P6 ;  /* 0x00000007bb0bc211 */ /* 0x080fe400030f0c1b */
[CC--:B------:R-:W-:Y:S02]  /*c220*/  @!P2 LEA R14, P6, R185.reuse, R6.reuse, 0x1 ;  /* 0x00000006b90ea211 */ /* 0x0c0fe400078c08ff */
[-C--:B------:R-:W-:Y:S01]  /*c230*/  @!P3 LEA.HI.X R13, R186, R7.reuse, R29, 0x1, P5 ;  /* 0x00000007ba0db211 */ /* 0x080fe200028f0c1d */
[----:B------:R1:W-:Y:S01]  /*c240*/  @!P4 ST.E.128 desc[UR40][R10.64], RZ ;  /* 0x000000ff0a00c985 */ /* 0x0003e2000c101d28 */
[----:B------:R-:W-:Y:S02]  /*c250*/  LOP3.LUT P5, RZ, R24, 0x80, RZ, 0xc0, !PT ;  /* 0x0000008018ff7812 */ /* 0x000fe400078ac0ff */
[----:B------:R-:W-:Y:S01]  /*c260*/  @!P2 LEA.HI.X R15, R185, R7, R30, 0x1, P6 ;  /* 0x00000007b90fa211 */ /* 0x000fe200030f0c1e */
[----:B------:R1:W-:Y:S01]  /*c270*/  @!P3 ST.E.128 desc[UR40][R12.64], RZ ;  /* 0x000000ff0c00b985 */ /* 0x0003e2000c101d28 */
[----:B0-----:R-:W-:-:S03]  /*c280*/  @!P1 LEA R4, P6, R184, R6, 0x1 ;  /* 0x00000006b8049211 */ /* 0x001fc600078c08ff */
[----:B------:R1:W-:Y:S01]  /*c290*/  @!P2 ST.E.128 desc[UR40][R14.64], RZ ;  /* 0x000000ff0e00a985 */ /* 0x0003e2000c101d28 */
[----:B------:R-:W-:Y:S02]  /*c2a0*/  @!P1 LEA.HI.X R5, R184, R7, R33, 0x1, P6 ;  /* 0x00000007b8059211 */ /* 0x000fe400030f0c21 */
[----:B------:R-:W-:-:S03]  /*c2b0*/  @P0 LEA R20, P6, R226, R6, 0x1 ;  /* 0x00000006e2140211 */ /* 0x000fc600078c08ff */
[----:B------:R1:W-:Y:S01]  /*c2c0*/  @!P1 ST.E.128 desc[UR40][R4.64], RZ ;  /* 0x000000ff04009985 */ /* 0x0003e2000c101d28 */
[----:B------:R-:W-:Y:S02]  /*c2d0*/  @P0 LEA.HI.X R21, R226, R7, R31, 0x1, P6 ;  /* 0x00000007e2150211 */ /* 0x000fe400030f0c1f */
[----:B------:R-:W-:-:S03]  /*c2e0*/  @P5 LEA R6, P6, R225, R6, 0x1 ;  /* 0x00000006e1065211 */ /* 0x000fc600078c08ff */
[----:B------:R1:W-:Y:S01]  /*c2f0*/  @P0 ST.E.128 desc[UR40][R20.64], RZ ;  /* 0x000000ff14000985 */ /* 0x0003e2000c101d28 */
[----:B------:R-:W-:-:S05]  /*c300*/  @P5 LEA.HI.X R7, R225, R7, R28, 0x1, P6 ;  /* 0x00000007e1075211 */ /* 0x000fca00030f0c1c */
[----:B------:R1:W-:Y:S04]  /*c310*/  @P5 ST.E.128 desc[UR40][R6.64], RZ ;  /* 0x000000ff06005985 */ /* 0x0003e8000c101d28 */
.L_x_424:
[----:B------:R-:W-:Y:S05]  /*c320*/  BSYNC B0 ;  /* 0x0000000000007941 */ /* 0x000fea0003800000 */
.L_x_417:
[----:B------:R-:W-:Y:S02]  /*c330*/  ULDC UR4, c[0x0][0xc3c] ;  /* 0x00030f0000047ab9 */ /* 0x000fe40000000800 */
[----:B------:R-:W-:-:S06]  /*c340*/  UISETP.GE.AND UP0, UPT, UR7, UR4, UPT ;  /* 0x000000040700728c */ /* 0x000fcc000bf06270 */
[----:B------:R-:W-:-:S13]  /*c350*/  PLOP3.LUT P0, PT, PT, PT, UP0, 0x80, 0x0 ;  /* 0x000000000000781c */ /* 0x000fda0003f0f008 */
[----:B------:R-:W-:Y:S05]  /*c360*/  @!P0 BRA `(.L_x_432) ;  /* 0xffffff5000248947 */ /* 0x000fea000383ffff */
[----:B------:R-:W-:Y:S05]  /*c370*/  EXIT ;  /* 0x000000000000794d */ /* 0x000fea0003800000 */
.L_x_382:
[----:B------:R-:W-:-:S08]  /*c380*/  NOP ;  /* 0x0000000000007918 */ /* 0x000fd00000000000 */
[----:B------:R-:W0:-:S00]  /*c390*/  USETMAXREG.DEALLOC.CTAPOOL 0x18 ;  /* 0x00000018000079c8 */ /* 0x000e0000080e0500 */
[----:B0-----:R-:W-:Y:S01]  /*c3a0*/  LOP3.LUT R0, R0, 0x3, RZ, 0xc0, !PT ;  /* 0x0000000300007812 */ /* 0x001fe200078ec0ff */
[----:B------:R-:W-:-:S05]  /*c3b0*/  IMAD.MOV.U32 R7, RZ, RZ, RZ ;  /* 0x000000ffff077224 */ /* 0x000fca00078e00ff */
[----:B------:R-:W0:Y:S02]  /*c3c0*/  SHFL.IDX PT, R0, R0, RZ, 0x1f ;  /* 0x00001fff00007589 */ /* 0x000e2400000e0000 */
[----:B0-----:R-:W-:-:S04]  /*c3d0*/  ISETP.NE.AND P0, PT, R0, RZ, PT ;  /* 0x000000ff0000720c */ /* 0x001fc80003f05270 */
[----:B------:R-:W-:-:S05]  /*c3e0*/  P2R R0, PR, RZ, 0x1 ;  /* 0x00000001ff007803 */ /* 0x000fca0000000000 */
[----:B------:R0:W-:Y:S04]  /*c3f0*/  STL [R1+0x60], R0 ;  /* 0x0000600001007387 */ /* 0x0001e80000100800 */
[----:B------:R-:W-:Y:S05]  /*c400*/  @!P0 BRA `(.L_x_433) ;  /* 0x0000000000248947 */ /* 0x000fea0003800000 */
[----:B------:R-:W1:Y:S08]  /*c410*/  S2UR UR5, SR_CgaCtaId ;  /* 0x00000000000579c3 */ /* 0x000e700000008800 */
[----:B------:R-:W-:Y:S06]  /*c420*/  BAR.SYNC.DEFER_BLOCKING 0x5, 0x180 ;  /* 0x0146000000007b1d */ /* 0x000fec0000010000 */
[----:B------:R-:W-:-:S02]  /*c430*/  UMOV UR4, 0x400 ;  /* 0x0000040000047882 */ /* 0x000fc40000000000 */
[----:B-1----:R-:W-:-:S09]  /*c440*/  ULEA UR4, UR5, UR4, 0x18 ;  /* 0x0000000405047291 */ /* 0x002fd2000f8ec03f */
[----:B------:R-:W1:Y:S04]  /*c450*/  LDS.128 R8, [UR4+0x28cd0] ;  /* 0x028cd004ff087984 */ /* 0x000e680008000c00 */
[----:B-1----:R2:W-:Y:S04]  /*c460*/  STL.64 [R1], R8 ;  /* 0x0000000801007387 */ /* 0x0025e80000100a00 */
[----:B------:R2:W-:Y:S01]  /*c470*/  STL.64 [R1+0x8], R10 ;  /* 0x0000080a01007387 */ /* 0x0005e20000100a00 */
[----:B------:R-:W-:Y:S06]  /*c480*/  BAR.ARV 0x4, 0x180 ;  /* 0x0106000000007b1d */ /* 0x000fec0000002000 */
[----:B------:R-:W-:Y:S05]  /*c490*/  BRA `(.L_x_434) ;  /* 0x0000000800a47947 */ /* 0x000fea0003800000 */
.L_x_433:
[----:B0-----:R-:W-:Y:S01]  /*c4a0*/  LOP3.LUT R0, R6, 0x1f, RZ, 0xc0, !PT ;  /* 0x0000001f06007812 */ /* 0x001fe200078ec0ff */
[----:B------:R-:W-:Y:S01]  /*c4b0*/  ULDC UR4, c[0x0][0xc3c] ;  /* 0x00030f0000047ab9 */ /* 0x000fe20000000800 */
[----:B------:R-:W-:Y:S01]  /*c4c0*/  IMAD.MOV.U32 R10, RZ, RZ, RZ ;  /* 0x000000ffff0a7224 */ /* 0x000fe200078e00ff */
[----:B------:R-:W0:Y:S01]  /*c4d0*/  S2UR UR6, SR_CTAID.X ;  /* 0x00000000000679c3 */ /* 0x000e220000002500 */
[----:B------:R-:W-:Y:S01]  /*c4e0*/  ISETP.NE.AND P0, PT, R0, 0x1f, PT ;  /* 0x0000001f0000780c */ /* 0x000fe20003f05270 */
[----:B------:R-:W-:-:S03]  /*c4f0*/  ULDC UR5, c[0x0][0xc38] ;  /* 0x00030e0000057ab9 */ /* 0x000fc60000000800 */
[----:B------:R-:W-:-:S13]  /*c500*/  ISETP.GE.OR P1, PT, R0, UR4, !P0 ;  /* 0x0000000400007c0c */ /* 0x000fda000c726670 */
[----:B------:R-:W1:Y:S08]  /*c510*/  @!P1 LDC.64 R2, c[0x0][0xc80] ;  /* 0x00032000ff029b82 */ /* 0x000e700000000a00 */
[----:B------:R-:W2:Y:S01]  /*c520*/  @!P1 LDC.64 R4, c[0x0][0xc78] ;  /* 0x00031e00ff049b82 */ /* 0x000ea20000000a00 */
[----:B-1----:R-:W-:-:S05]  /*c530*/  @!P1 IMAD.WIDE.U32 R2, R0, 0x4, R2 ;  /* 0x0000000400029825 */ /* 0x002fca00078e0002 */
[----:B------:R2:W3:Y:S02]  /*c540*/  @!P1 LDG.E R7, desc[UR40][R2.64] ;  /* 0x0000002802079981 */ /* 0x0004e4000c1e1900 */
[----:B--2---:R-:W-:-:S05]  /*c550*/  @!P1 IMAD.WIDE.U32 R2, R0, 0x4, R4 ;  /* 0x0000000400029825 */ /* 0x004fca00078e0004 */
[----:B------:R-:W3:Y:S01]  /*c560*/  @!P1 LDG.E R10, desc[UR40][R2.64] ;  /* 0x00000028020a9981 */ /* 0x000ee2000c1e1900 */
[C---:B------:R-:W-:Y:S01]  /*c570*/  ISETP.NE.AND P1, PT, R0.reuse, RZ, PT ;  /* 0x000000ff0000720c */ /* 0x040fe20003f25270 */
[----:B------:R-:W-:Y:S01]  /*c580*/  UMOV UR4, URZ ;  /* 0x0000003f00047c82 */ /* 0x000fe20008000000 */
[C---:B------:R-:W-:Y:S02]  /*c590*/  ISETP.GE.U32.AND P2, PT, R0.reuse, 0x2, PT ;  /* 0x000000020000780c */ /* 0x040fe40003f46070 */
[C---:B------:R-:W-:Y:S02]  /*c5a0*/  ISETP.GE.U32.AND P3, PT, R0.reuse, 0x4, PT ;  /* 0x000000040000780c */ /* 0x040fe40003f66070 */
[C---:B------:R-:W-:Y:S02]  /*c5b0*/  ISETP.GE.U32.AND P4, PT, R0.reuse, 0x8, PT ;  /* 0x000000080000780c */ /* 0x040fe40003f86070 */
[----:B------:R-:W-:Y:S01]  /*c5c0*/  ISETP.GE.U32.AND P5, PT, R0, 0x10, PT ;  /* 0x000000100000780c */ /* 0x000fe20003fa6070 */
[----:B---3--:R-:W-:-:S05]  /*c5d0*/  IMAD R4, R7, R10, RZ ;  /* 0x0000000a07047224 */ /* 0x008fca00078e02ff */
[----:B------:R-:W1:Y:S02]  /*c5e0*/  SHFL.UP PT, R5, R4, 0x1, RZ ;  /* 0x0420000004057989 */ /* 0x000e6400000e00ff */
[----:B-1----:R-:W-:-:S05]  /*c5f0*/  SEL R5, R5, RZ, P1 ;  /* 0x000000ff05057207 */ /* 0x002fca0000800000 */
[----:B------:R-:W-:-:S05]  /*c600*/  IMAD.IADD R5, R4, 0x1, R5 ;  /* 0x0000000104057824 */ /* 0x000fca00078e0205 */
        /* <DEDUP_REMOVED lines=12> */
[----:B------:R-:W1:Y:S02]  /*c6d0*/  SHFL.IDX PT, R8, R2, 0x1f, 0x1f ;  /* 0x03e01f0002087f89 */ /* 0x000e6400000e0000 */
[----:B-1----:R-:W-:-:S04]  /*c6e0*/  IMAD R8, R8, UR5, RZ ;  /* 0x0000000508087c24 */ /* 0x002fc8000f8e02ff */
[----:B------:R-:W-:Y:S01]  /*c6f0*/  IMAD.MOV.U32 R11, RZ, RZ, R8 ;  /* 0x000000ffff0b7224 */ /* 0x000fe200078e0008 */
[----:B0-----:R-:W-:-:S13]  /*c700*/  ISETP.GT.AND P6, PT, R8, UR6, PT ;  /* 0x0000000608007c0c */ /* 0x001fda000bfc4270 */
[----:B------:R-:W-:Y:S05]  /*c710*/  @P6 BRA `(.L_x_435) ;  /* 0x0000000000a46947 */ /* 0x000fea0003800000 */
[----:B------:R-:W-:Y:S01]  /*c720*/  IMAD.MOV.U32 R8, RZ, RZ, R11 ;  /* 0x000000ffff087224 */ /* 0x000fe200078e000b */
[----:B------:R-:W-:Y:S01]  /*c730*/  UMOV UR4, URZ ;  /* 0x0000003f00047c82 */ /* 0x000fe20008000000 */
[----:B------:R-:W-:-:S05]  /*c740*/  ULDC UR5, c[0x0][0xc38] ;  /* 0x00030e0000057ab9 */ /* 0x000fca0000000800 */
.L_x_437:
[----:B------:R-:W0:Y:S01]  /*c750*/  LDC R2, c[0x0][0xc3c] ;  /* 0x00030f00ff027b82 */ /* 0x000e220000000800 */
[----:B------:R-:W-:Y:S01]  /*c760*/  ULDC UR7, c[0x0][0xc3c] ;  /* 0x00030f0000077ab9 */ /* 0x000fe20000000800 */
[----:B------:R-:W-:Y:S01]  /*c770*/  UIADD3 UR4, UR4, 0x1f, URZ ;  /* 0x0000001f04047890 */ /* 0x000fe2000fffe03f */
[----:B------:R-:W-:-:S05]  /*c780*/  IMAD.U32 R3, RZ, RZ, UR7 ;  /* 0x00000007ff037e24 */ /* 0x000fca000f8e00ff */
[----:B------:R1:W-:Y:S01]  /*c790*/  STL [R1+0xc], R3 ;  /* 0x00000c0301007387 */ /* 0x0003e20000100800 */
[----:B0-----:R-:W-:-:S13]  /*c7a0*/  ISETP.LE.AND P6, PT, R2, UR4, PT ;  /* 0x0000000402007c0c */ /* 0x001fda000bfc3270 */
[----:B-1----:R-:W-:Y:S05]  /*c7b0*/  @P6 BRA `(.L_x_436) ;  /* 0x0000000400a46947 */ /* 0x002fea0003800000 */
[----:B------:R-:W-:Y:S02]  /*c7c0*/  VIADD R9, R0, UR4 ;  /* 0x0000000400097c36 */ /* 0x000fe40008000000 */
[----:B------:R-:W-:-:S03]  /*c7d0*/  IMAD.MOV.U32 R7, RZ, RZ, RZ ;  /* 0x000000ffff077224 */ /* 0x000fc600078e00ff */
[----:B------:R-:W-:-:S13]  /*c7e0*/  ISETP.GE.OR P6, PT, R9, R2, !P0 ;  /* 0x000000020900720c */ /* 0x000fda00047c6670 */
[----:B------:R-:W0:Y:S08]  /*c7f0*/  @!P6 LDC.64 R2, c[0x0][0xc80] ;  /* 0x00032000ff02eb82 */ /* 0x000e300000000a00 */
[----:B------:R-:W1:Y:S01]  /*c800*/  @!P6 LDC.64 R4, c[0x0][0xc78] ;  /* 0x00031e00ff04eb82 */ /* 0x000e620000000a00 */
[----:B------:R-:W-:Y:S02]  /*c810*/  IMAD.MOV.U32 R10, RZ, RZ, RZ ;  /* 0x000000ffff0a7224 */ /* 0x000fe400078e00ff */
[----:B0-----:R-:W-:-:S05]  /*c820*/  @!P6 IMAD.WIDE R2, R9, 0x4, R2 ;  /* 0x000000040902e825 */ /* 0x001fca00078e0202 */
[----:B------:R1:W2:Y:S02]  /*c830*/  @!P6 LDG.E R7, desc[UR40][R2.64] ;  /* 0x000000280207e981 */ /* 0x0002a4000c1e1900 */
[----:B-1----:R-:W-:-:S05]  /*c840*/  @!P6 IMAD.WIDE R2, R9, 0x4, R4 ;  /* 0x000000040902e825 */ /* 0x002fca00078e0204 */
[----:B------:R-:W2:Y:S02]  /*c850*/  @!P6 LDG.E R10, desc[UR40][R2.64] ;  /* 0x00000028020ae981 */ /* 0x000ea4000c1e1900 */
[----:B--2---:R-:W-:-:S05]  /*c860*/  IMAD R11, R7, R10, RZ ;  /* 0x0000000a070b7224 */ /* 0x004fca00078e02ff */
[----:B------:R-:W0:Y:S02]  /*c870*/  SHFL.UP PT, R4, R11, 0x1, RZ ;  /* 0x042000000b047989 */ /* 0x000e2400000e00ff */
[----:B0-----:R-:W-:-:S05]  /*c880*/  SEL R4, R4, RZ, P1 ;  /* 0x000000ff04047207 */ /* 0x001fca0000800000 */
[----:B------:R-:W-:-:S05]  /*c890*/  IMAD.IADD R4, R11, 0x1, R4 ;  /* 0x000000010b047824 */ /* 0x000fca00078e0204 */
        /* <DEDUP_REMOVED lines=12> */
[----:B------:R-:W0:Y:S02]  /*c960*/  SHFL.IDX PT, R4, R2, 0x1f, 0x1f ;  /* 0x03e01f0002047f89 */ /* 0x000e2400000e0000 */
[----:B0-----:R-:W-:-:S04]  /*c970*/  IMAD R11, R4, UR5, RZ ;  /* 0x00000005040b7c24 */ /* 0x001fc8000f8e02ff */
[----:B------:R-:W-:-:S05]  /*c980*/  IMAD.IADD R8, R11, 0x1, R8 ;  /* 0x000000010b087824 */ /* 0x000fca00078e0208 */
[----:B------:R-:W-:-:S13]  /*c990*/  ISETP.GT.AND P6, PT, R8, UR6, PT ;  /* 0x0000000608007c0c */ /* 0x000fda000bfc4270 */
[----:B------:R-:W-:Y:S05]  /*c9a0*/  @!P6 BRA `(.L_x_437) ;  /* 0xfffffffc0068e947 */ /* 0x000fea000383ffff */
.L_x_435:
[----:B------:R-:W-:Y:S02]  /*c9b0*/  IMAD.IADD R11, R8, 0x1, -R11 ;  /* 0x00000001080b7824 */ /* 0x000fe400078e0a0b */
[----:B------:R-:W-:Y:S02]  /*c9c0*/  IMAD.MOV.U32 R14, RZ, RZ, RZ ;  /* 0x000000ffff0e7224 */ /* 0x000fe400078e00ff */
[----:B------:R-:W-:-:S05]  /*c9d0*/  IMAD R3, R2, UR5, R11 ;  /* 0x0000000502037c24 */ /* 0x000fca000f8e020b */
[----:B------:R-:W-:-:S13]  /*c9e0*/  ISETP.GT.AND P0, PT, R3, UR6, PT ;  /* 0x0000000603007c0c */ /* 0x000fda000bf04270 */
[----:B------:R-:W-:-:S04]  /*c9f0*/  VOTE.ANY R12, PT, !P0 ;  /* 0x00000000000c7806 */ /* 0x000fc800040e0100 */
[----:B------:R-:W0:Y:S01]  /*ca00*/  POPC R4, R12 ;  /* 0x0000000c00047309 */ /* 0x000e220000000000 */
[----:B------:R-:W-:Y:S01]  /*ca10*/  ISETP.NE.AND P0, PT, R12, RZ, PT ;  /* 0x000000ff0c00720c */ /* 0x000fe20003f05270 */
[----:B0-----:R-:W0:Y:S04]  /*ca20*/  SHFL.IDX PT, R7, R7, R4, 0x1f ;  /* 0x00001f0407077589 */ /* 0x001e2800000e0000 */
[----:B------:R-:W1:Y:S01]  /*ca30*/  SHFL.IDX PT, R9, R10, R4, 0x1f ;  /* 0x00001f040a097589 */ /* 0x000e6200000e0000 */
[----:B0-----:R-:W-:-:S04]  /*ca40*/  IABS R5, R7 ;  /* 0x0000000700057213 */ /* 0x001fc80000000000 */
[----:B------:R-:W0:Y:S01]  /*ca50*/  I2F.RP R13, R5 ;  /* 0x00000005000d7306 */ /* 0x000e220000209400 */
[----:B-1----:R-:W-:-:S07]  /*ca60*/  IABS R8, R9 ;  /* 0x0000000900087213 */ /* 0x002fce0000000000 */
[----:B------:R-:W-:Y:S08]  /*ca70*/  I2F.RP R12, R8 ;  /* 0x00000008000c7306 */ /* 0x000ff00000209400 */
[----:B0-----:R-:W0:Y:S02]  /*ca80*/  MUFU.RCP R13, R13 ;  /* 0x0000000d000d7308 */ /* 0x001e240000001000 */
[----:B0-----:R-:W-:-:S06]  /*ca90*/  VIADD R3, R13, 0xffffffe ;  /* 0x0ffffffe0d037836 */ /* 0x001fcc0000000000 */
[----:B------:R-:W0:Y:S02]  /*caa0*/  F2I.FTZ.U32.TRUNC.NTZ R3, R3 ;  /* 0x0000000300037305 */ /* 0x000e24000021f000 */
[----:B0-----:R-:W-:Y:S01]  /*cab0*/  IMAD.MOV R16, RZ, RZ, -R3 ;  /* 0x000000ffff107224 */ /* 0x001fe200078e0a03 */
[----:B------:R-:W-:Y:S06]  /*cac0*/  @!P0 BRA `(.L_x_438) ;  /* 0x0000000000088947 */ /* 0x000fec0003800000 */
[----:B------:R-:W-:-:S05]  /*cad0*/  VIADD R13, R4, 0xffffffff ;  /* 0xffffffff040d7836 */ /* 0x000fca0000000000 */
[----:B------:R0:W1:Y:S02]  /*cae0*/  SHFL.IDX PT, R14, R2, R13, 0x1f ;  /* 0x00001f0d020e7589 */ /* 0x00006400000e0000 */
.L_x_438:
[----:B-1----:R-:W-:Y:S01]  /*caf0*/  IMAD R10, R14, UR5, R11 ;  /* 0x000000050e0a7c24 */ /* 0x002fe2000f8e020b */
[----:B------:R-:W1:Y:S01]  /*cb00*/  MUFU.RCP R12, R12 ;  /* 0x0000000c000c7308 */ /* 0x000e620000001000 */
[----:B------:R-:W-:Y:S02]  /*cb10*/  IMAD R11, R16, R5, RZ ;  /* 0x00000005100b7224 */ /* 0x000fe400078e02ff */
[----:B0-----:R-:W-:Y:S01]  /*cb20*/  IMAD.MOV.U32 R2, RZ, RZ, RZ ;  /* 0x000000ffff027224 */ /* 0x001fe200078e00ff */
[----:B------:R0:W-:Y:S03]  /*cb30*/  STL [R1], R10 ;  /* 0x0000000a01007387 */ /* 0x0001e60000100800 */
[----:B------:R-:W-:Y:S01]  /*cb40*/  IMAD.HI.U32 R2, R3, R11, R2 ;  /* 0x0000000b03027227 */ /* 0x000fe200078e0002 */
[----:B------:R-:W-:-:S05]  /*cb50*/  IABS R11, R7 ;  /* 0x00000007000b7213 */ /* 0x000fca0000000000 */
[----:B------:R-:W-:Y:S01]  /*cb60*/  IMAD.MOV R14, RZ, RZ, -R11 ;  /* 0x000000ffff0e7224 */ /* 0x000fe200078e0a0b */
[----:B0-----:R-:W-:-:S04]  /*cb70*/  IADD3 R10, -R10, UR6, RZ ;  /* 0x000000060a0a7c10 */ /* 0x001fc8000fffe1ff */
[----:B------:R-:W-:-:S05]  /*cb80*/  IABS R3, R10 ;  /* 0x0000000a00037213 */ /* 0x000fca0000000000 */
[----:B------:R-:W-:-:S04]  /*cb90*/  IMAD.HI.U32 R11, R2, R3, RZ ;  /* 0x00000003020b7227 */ /* 0x000fc800078e00ff */
[----:B------:R-:W-:Y:S02]  /*cba0*/  IMAD R2, R11, R14, R3 ;  /* 0x0000000e0b027224 */ /* 0x000fe400078e0203 */
[----:B-1----:R-:W-:-:S03]  /*cbb0*/  VIADD R3, R12, 0xffffffe ;  /* 0x0ffffffe0c037836 */ /* 0x002fc60000000000 */
[----:B------:R-:W-:-:S03]  /*cbc0*/  ISETP.GT.U32.AND P1, PT, R5, R2, PT ;  /* 0x000000020500720c */ /* 0x000fc60003f24070 */
[----:B------:R-:W0:Y:S10]  /*cbd0*/  F2I.FTZ.U32.TRUNC.NTZ R3, R3 ;  /* 0x0000000300037305 */ /* 0x000e34000021f000 */
[----:B------:R-:W-:-:S02]  /*cbe0*/  @!P1 IMAD.IADD R2, R2, 0x1, -R5 ;  /* 0x0000000102029824 */ /* 0x000fc400078e0a05 */
[----:B------:R-:W-:Y:S01]  /*cbf0*/  @!P1 VIADD R11, R11, 0x1 ;  /* 0x000000010b0b9836 */ /* 0x000fe20000000000 */
[----:B------:R-:W-:Y:S02]  /*cc00*/  ISETP.NE.AND P1, PT, R7, RZ, PT ;  /* 0x000000ff0700720c */ /* 0x000fe40003f25270 */
[----:B------:R-:W-:Y:S01]  /*cc10*/  ISETP.GE.U32.AND P0, PT, R2, R5, PT ;  /* 0x000000050200720c */ /* 0x000fe20003f06070 */
[----:B0-----:R-:W-:Y:S02]  /*cc20*/  IMAD.MOV R5, RZ, RZ, -R3 ;  /* 0x000000ffff057224 */ /* 0x001fe400078e0a03 */
[----:B------:R-:W-:Y:S02]  /*cc30*/  IMAD.MOV.U32 R2, RZ, RZ, RZ ;  /* 0x000000ffff027224 */ /* 0x000fe400078e00ff */
[----:B------:R-:W-:-:S04]  /*cc40*/  IMAD R5, R5, R8, RZ ;  /* 0x0000000805057224 */ /* 0x000fc800078e02ff */
[----:B------:R-:W-:Y:S01]  /*cc50*/  IMAD.HI.U32 R5, R3, R5, R2 ;  /* 0x0000000503057227 */ /* 0x000fe200078e0002 */
[----:B------:R-:W-:Y:S02]  /*cc60*/  LOP3.LUT R2, R10, R7, RZ, 0x3c, !PT ;  /* 0x000000070a027212 */ /* 0x000fe400078e3cff */
[----:B------:R-:W-:Y:S01]  /*cc70*/  IABS R3, R9 ;  /* 0x0000000900037213 */ /* 0x000fe20000000000 */
[----:B------:R-:W-:Y:S01]  /*cc80*/  @P0 VIADD R11, R11, 0x1 ;  /* 0x000000010b0b0836 */ /* 0x000fe20000000000 */
[----:B------:R-:W-:-:S03]  /*cc90*/  ISETP.GE.AND P2, PT, R2, RZ, PT ;  /* 0x000000ff0200720c */ /* 0x000fc60003f46270 */
[----:B------:R-:W-:-:S10]  /*cca0*/  IMAD.MOV R3, RZ, RZ, -R3 ;  /* 0x000000ffff037224 */ /* 0x000fd400078e0a03 */
[----:B------:R-:W-:Y:S01]  /*ccb0*/  @!P2 IMAD.MOV R11, RZ, RZ, -R11 ;  /* 0x000000ffff0ba224 */ /* 0x000fe200078e0a0b */
[----:B------:R-:W-:-:S04]  /*ccc0*/  @!P1 LOP3.LUT R11, RZ, R7, RZ, 0x33, !PT ;  /* 0x00000007ff0b9212 */ /* 0x000fc800078e33ff */
[-C--:B------:R-:W-:Y:S01]  /*ccd0*/  IABS R2, R11.reuse ;  /* 0x0000000b00027213 */ /* 0x080fe20000000000 */
[----:B------:R-:W-:-:S04]  /*cce0*/  IMAD R7, R7, R11, RZ ;  /* 0x0000000b07077224 */ /* 0x000fc800078e02ff */
[----:B------:R-:W-:-:S04]  /*ccf0*/  IMAD.HI.U32 R5, R5, R2, RZ ;  /* 0x0000000205057227 */ /* 0x000fc800078e00ff */
[----:B------:R-:W-:Y:S01]  /*cd00*/  IMAD R3, R5, R3, R2 ;  /* 0x0000000305037224 */ /* 0x000fe200078e0202 */
[----:B------:R-:W-:-:S04]  /*cd10*/  LOP3.LUT R2, R11, R9, RZ, 0x3c, !PT ;  /* 0x000000090b027212 */ /* 0x000fc800078e3cff */
[----:B------:R-:W-:Y:S02]  /*cd20*/  ISETP.GT.U32.AND P1, PT, R8, R3, PT ;  /* 0x000000030800720c */ /* 0x000fe40003f24070 */
[----:B------:R-:W-:-:S11]  /*cd30*/  ISETP.GE.AND P2, PT, R2, RZ, PT ;  /* 0x000000ff0200720c */ /* 0x000fd60003f46270 */
[----:B------:R-:W-:Y:S02]  /*cd40*/  @!P1 IMAD.IADD R3, R3, 0x1, -R8 ;  /* 0x0000000103039824 */ /* 0x000fe400078e0a08 */
[----:B------:R-:W-:Y:S01]  /*cd50*/  @!P1 VIADD R5, R5, 0x1 ;  /* 0x0000000105059836 */ /* 0x000fe20000000000 */
[----:B------:R-:W-:Y:S02]  /*cd60*/  ISETP.NE.AND P1, PT, R9, RZ, PT ;  /* 0x000000ff0900720c */ /* 0x000fe40003f25270 */
[----:B------:R-:W-:-:S13]  /*cd70*/  ISETP.GE.U32.AND P0, PT, R3, R8, PT ;  /* 0x000000080300720c */ /* 0x000fda0003f06070 */
[----:B------:R-:W-:-:S04]  /*cd80*/  @P0 VIADD R5, R5, 0x1 ;  /* 0x0000000105050836 */ /* 0x000fc80000000000 */
[----:B------:R-:W-:Y:S01]  /*cd90*/  @!P2 IMAD.MOV R5, RZ, RZ, -R5 ;  /* 0x000000ffff05a224 */ /* 0x000fe200078e0a05 */
[----:B------:R-:W-:-:S05]  /*cda0*/  @!P1 LOP3.LUT R5, RZ, R9, RZ, 0x33, !PT ;  /* 0x00000009ff059212 */ /* 0x000fca00078e33ff */
[----:B------:R-:W-:-:S04]  /*cdb0*/  IMAD.MOV R2, RZ, RZ, -R5 ;  /* 0x000000ffff027224 */ /* 0x000fc800078e0a05 */
[C---:B------:R-:W-:Y:S02]  /*cdc0*/  IMAD R11, R9.reuse, R2, R11 ;  /* 0x00000002090b7224 */ /* 0x040fe400078e020b */
[----:B------:R-:W-:Y:S02]  /*cdd0*/  IMAD R2, R9, 0x1000000, R5 ;  /* 0x0100000009027824 */ /* 0x000fe400078e0205 */
[----:B------:R-:W-:Y:S02]  /*cde0*/  IMAD.IADD R5, R10, 0x1, -R7 ;  /* 0x000000010a057824 */ /* 0x000fe400078e0a07 */
[----:B------:R-:W-:Y:S02]  /*cdf0*/  IMAD R3, R11, 0x10000, R2 ;  /* 0x000100000b037824 */ /* 0x000fe400078e0202 */
[----:B------:R-:W-:Y:S01]  /*ce00*/  VIADD R2, R4, UR4 ;  /* 0x0000000404027c36 */ /* 0x000fe20008000000 */
[----:B------:R0:W-:Y:S04]  /*ce10*/  STL [R1+0x4], R5 ;  /* 0x0000040501007387 */ /* 0x0001e80000100800 */
[----:B------:R0:W-:Y:S04]  /*ce20*/  STL [R1+0xc], R2 ;  /* 0x00000c0201007387 */ /* 0x0001e80000100800 */
[----:B------:R0:W-:Y:S01]  /*ce30*/  STL [R1+0x8], R3 ;  /* 0x0000080301007387 */ /* 0x0001e20000100800 */
[----:B------:R-:W-:Y:S05]  /*ce40*/  BRA `(.L_x_439) ;  /* 0x0000000000107947 */ /* 0x000fea0003800000 */
.L_x_436:
[----:B------:R-:W-:Y:S01]  /*ce50*/  IMAD.U32 R2, RZ, RZ, UR6 ;  /* 0x00000006ff027e24 */ /* 0x000fe2000f8e00ff */
[----:B------:R1:W-:Y:S04]  /*ce60*/  STL [R1+0x4], RZ ;  /* 0x000004ff01007387 */ /* 0x0003e80000100800 */
[----:B------:R1:W-:Y:S04]  /*ce70*/  STL [R1+0x8], RZ ;  /* 0x000008ff01007387 */ /* 0x0003e80000100800 */
[----:B------:R1:W-:Y:S02]  /*ce80*/  STL [R1], R2 ;  /* 0x0000000201007387 */ /* 0x0003e40000100800 */
.L_x_439:
[----:B------:R-:W2:Y:S04]  /*ce90*/  LDL R8, [R1] ;  /* 0x0000000001087983 */ /* 0x000ea80000100800 */
[----:B------:R-:W2:Y:S04]  /*cea0*/  LDL R9, [R1+0x4] ;  /* 0x0000040001097983 */ /* 0x000ea80000100800 */
[----:B------:R-:W2:Y:S04]  /*ceb0*/  LDL R10, [R1+0x8] ;  /* 0x00000800010a7983 */ /* 0x000ea80000100800 */
[----:B------:R-:W2:Y:S01]  /*cec0*/  LDL R11, [R1+0xc] ;  /* 0x00000c00010b7983 */ /* 0x000ea20000100800 */
[----:B------:R-:W-:-:S13]  /*ced0*/  ISETP.NE.AND P0, PT, R0, RZ, PT ;  /* 0x000000ff0000720c */ /* 0x000fda0003f05270 */
[----:B0-----:R-:W0:Y:S01]  /*cee0*/  @!P0 S2R R3, SR_CgaCtaId ;  /* 0x0000000000038919 */ /* 0x001e220000008800 */
[----:B------:R-:W-:-:S04]  /*cef0*/  @!P0 MOV R0, 0x400 ;  /* 0x0000040000008802 */ /* 0x000fc80000000f00 */
[----:B0-----:R-:W-:-:S05]  /*cf00*/  @!P0 LEA R0, R3, R0, 0x18 ;  /* 0x0000000003008211 */ /* 0x001fca00078ec0ff */
[----:B--2---:R0:W-:Y:S01]  /*cf10*/  @!P0 STS.128 [R0+0x28cd0], R8 ;  /* 0x028cd00800008388 */ /* 0x0041e20000000c00 */
[----:B------:R-:W-:Y:S06]  /*cf20*/  BAR.ARV 0x5, 0x180 ;  /* 0x0146000000007b1d */ /* 0x000fec0000002000 */
.L_x_434:
[----:B0-----:R-:W3:Y:S01]  /*cf30*/  LDL R0, [R1+0xc] ;  /* 0x00000c0001007983 */ /* 0x001ee20000100800 */
[----:B------:R-:W-:Y:S01]  /*cf40*/  ULDC UR4, c[0x0][0xc3c] ;  /* 0x00030f0000047ab9 */ /* 0x000fe20000000800 */
[----:B------:R-:W-:Y:S02]  /*cf50*/  IMAD.MOV.U32 R19, RZ, RZ, RZ ;  /* 0x000000ffff137224 */ /* 0x000fe400078e00ff */
[----:B------:R0:W-:Y:S01]  /*cf60*/  STL [R1+0x50], RZ ;  /* 0x000050ff01007387 */ /* 0x0001e20000100800 */
[----:B---3--:R-:W-:Y:S01]  /*cf70*/  ISETP.GE.AND P0, PT, R0, UR4, PT ;  /* 0x0000000400007c0c */ /* 0x008fe2000bf06270 */
[----:B------:R-:W-:-:S05]  /*cf80*/  IMAD.MOV.U32 R0, RZ, RZ, 0x1 ;  /* 0x00000001ff007424 */ /* 0x000fca00078e00ff */
[----:B------:R0:W-:Y:S07]  /*cf90*/  STL [R1+0x10], R0 ;  /* 0x0000100001007387 */ /* 0x0001ee0000100800 */
[----:B------:R-:W-:Y:S05]  /*cfa0*/  @P0 BRA `(.L_x_440) ;  /* 0x00000060006c0947 */ /* 0x000fea0003800000 */
[----:B------:R-:W3:Y:S01]  /*cfb0*/  S2UR UR5, SR_CgaCtaId ;  /* 0x00000000000579c3 */ /* 0x000ee20000008800 */
[C---:B0-----:R-:W-:Y:S01]  /*cfc0*/  IMAD.SHL.U32 R0, R6.reuse, 0x8, RZ ;  /* 0x0000000806007824 */ /* 0x041fe200078e00ff */
[----:B------:R-:W-:Y:S01]  /*cfd0*/  LOP3.LUT R4, R6, 0x7f, RZ, 0xc0, !PT ;  /* 0x0000007f06047812 */ /* 0x000fe200078ec0ff */
[----:B------:R-:W-:Y:S01]  /*cfe0*/  UMOV UR4, 0x400 ;  /* 0x0000040000047882 */ /* 0x000fe20000000000 */
[----:B------:R-:W-:Y:S01]  /*cff0*/  BSSY B8, `(.L_x_440) ;  /* 0x0000616000087945 */ /* 0x000fe20003800000 */
[----:B------:R-:W-:Y:S01]  /*d000*/  IMAD.MOV.U32 R19, RZ, RZ, RZ ;  /* 0x000000ffff137224 */ /* 0x000fe200078e00ff */
[----:B------:R-:W-:Y:S01]  /*d010*/  LOP3.LUT R3, R0, 0x1f8, RZ, 0xc0, !PT ;  /* 0x000001f800037812 */ /* 0x000fe200078ec0ff */
[----:B-1----:R-:W-:Y:S01]  /*d020*/  IMAD.SHL.U32 R2, R4, 0x8, RZ ;  /* 0x0000000804027824 */ /* 0x002fe200078e00ff */
[----:B------:R-:W-:Y:S01]  /*d030*/  ULDC UR37, c[0x0][0xc] ;  /* 0x0000030000257ab9 */ /* 0x000fe20000000800 */
[----:B------:R-:W-:Y:S01]  /*d040*/  IMAD.MOV.U32 R0, RZ, RZ, 0x1 ;  /* 0x00000001ff007424 */ /* 0x000fe200078e00ff */
[----:B------:R-:W-:Y:S01]  /*d050*/  LOP3.LUT R3, R3, 0x38, R6, 0x78, !PT ;  /* 0x0000003803037812 */ /* 0x000fe200078e7806 */
[----:B------:R-:W-:Y:S01]  /*d060*/  IMAD.SHL.U32 R6, R6, 0x10, RZ ;  /* 0x0000001006067824 */ /* 0x000fe200078e00ff */
[----:B------:R-:W-:-:S02]  /*d070*/  ULDC.64 UR38, c[0x0][0x198] ;  /* 0x0000660000267ab9 */ /* 0x000fc40000000a00 */
[----:B------:R-:W-:Y:S02]  /*d080*/  LOP3.LUT R3, R3, 0x200, R2, 0xf8, !PT ;  /* 0x0000020003037812 */ /* 0x000fe400078ef802 */
[----:B------:R-:W-:-:S04]  /*d090*/  SHF.R.U32.HI R2, RZ, 0x3, R4 ;  /* 0x00000003ff027819 */ /* 0x000fc80000011604 */
[----:B------:R-:W-:Y:S01]  /*d0a0*/  LOP3.LUT R4, R2, 0x70, R6, 0xf8, !PT ;  /* 0x0000007002047812 */ /* 0x000fe200078ef806 */
[----:B---3--:R-:W-:-:S06]  /*d0b0*/  ULEA UR4, UR5, UR4, 0x18 ;  /* 0x0000000405047291 */ /* 0x008fcc000f8ec03f */
[----:B------:R-:W-:-:S04]  /*d0c0*/  IMAD.U32 R18, RZ, RZ, UR4 ;  /* 0x00000004ff127e24 */ /* 0x000fc8000f8e00ff */
[----:B------:R-:W-:-:S05]  /*d0d0*/  IMAD R2, R3, 0x2, R18 ;  /* 0x0000000203027824 */ /* 0x000fca00078e0212 */
[----:B------:R0:W-:Y:S04]  /*d0e0*/  STL [R1+0x54], R2 ;  /* 0x0000540201007387 */ /* 0x0001e80000100800 */
[----:B------:R0:W-:Y:S04]  /*d0f0*/  STL [R1+0x10], R0 ;  /* 0x0000100001007387 */ /* 0x0001e80000100800 */
[----:B------:R0:W-:Y:S02]  /*d100*/  STL [R1+0x50], RZ ;  /* 0x000050ff01007387 */ /* 0x0001e40000100800 */
.L_x_558:
[----:B0--3--:R-:W3:Y:S01]  /*d110*/  LDL R0, [R1+0xc] ;  /* 0x00000c0001007983 */ /* 0x009ee20000100800 */
[----:B------:R-:W3:Y:S01]  /*d120*/  LDC.64 R2, c[0x0][0xc88] ;  /* 0x00032200ff027b82 */ /* 0x000ee20000000a00 */
[----:B------:R-:W-:Y:S05]  /*d130*/  YIELD ;  /* 0x0000000000007946 */ /* 0x000fea0003800000 */
[----:B------:R-:W-:Y:S01]  /*d140*/  ULDC.64 UR4, c[0x0][0xa28] ;  /* 0x00028a0000047ab9 */ /* 0x000fe20000000a00 */
[----:B-1----:R-:W-:Y:S01]  /*d150*/  IMAD.MOV.U32 R6, RZ, RZ, RZ ;  /* 0x000000ffff067224 */ /* 0x002fe200078e00ff */
[----:B------:R-:W-:Y:S01]  /*d160*/  ISETP.NE.U32.AND P0, PT, RZ, UR4, PT ;  /* 0x00000004ff007c0c */ /* 0x000fe2000bf05070 */
[----:B------:R-:W-:Y:S01]  /*d170*/  ULDC.64 UR6, c[0x0][0xa18] ;  /* 0x0002860000067ab9 */ /* 0x000fe20000000a00 */
[----:B------:R-:W-:Y:S01]  /*d180*/  ULDC.64 UR8, c[0x0][0xa08] ;  /* 0x0002820000087ab9 */ /* 0x000fe20000000a00 */
[----:B---3--:R-:W-:-:S05]  /*d190*/  IMAD.WIDE R2, R0, 0x4, R2 ;  /* 0x0000000400027825 */ /* 0x008fca00078e0202 */
[----:B--2---:R-:W2:Y:S01]  /*d1a0*/  LDG.E R10, desc[UR40][R2.64] ;  /* 0x00000028020a7981 */ /* 0x004ea2000c1e1900 */
[----:B------:R-:W-:Y:S01]  /*d1b0*/  ISETP.NE.AND.EX P0, PT, RZ, UR5, PT, P0 ;  /* 0x00000005ff007c0c */ /* 0x000fe2000bf05300 */
[----:B------:R-:W-:Y:S01]  /*d1c0*/  IMAD.MOV.U32 R0, RZ, RZ, RZ ;  /* 0x000000ffff007224 */ /* 0x000fe200078e00ff */
[----:B--2---:R-:W-:Y:S01]  /*d1d0*/  SHF.R.S32.HI R4, RZ, 0x1f, R10 ;  /* 0x0000001fff047819 */ /* 0x004fe2000001140a */
[----:B------:R-:W-:-:S10]  /*d1e0*/  IMAD.SHL.U32 R16, R10, 0x4, RZ ;  /* 0x000000040a107824 */ /* 0x000fd400078e00ff */
[C---:B------:R-:W-:Y:S01]  /*d1f0*/  @P0 LEA R2, P1, R10.reuse, UR4, 0x2 ;  /* 0x000000040a020c11 */ /* 0x040fe2000f8210ff */
[----:B------:R-:W-:Y:S03]  /*d200*/  STL [R1+0x24], R10 ;  /* 0x0000240a01007387 */ /* 0x000fe60000100800 */
[C-C-:B------:R-:W-:Y:S01]  /*d210*/  @P0 LEA.HI.X R3, R10.reuse, UR5, R4.reuse, 0x2, P1 ;  /* 0x000000050a030c11 */ /* 0x140fe200088f1404 */
[----:B------:R-:W-:Y:S01]  /*d220*/  ULDC.64 UR4, c[0x0][0xa00] ;  /* 0x0002800000047ab9 */ /* 0x000fe20000000a00 */
[----:B------:R-:W-:Y:S01]  /*d230*/  SHF.L.U64.HI R9, R10, 0x2, R4 ;  /* 0x000000020a097819 */ /* 0x000fe20000010204 */
[----:B------:R0:W-:Y:S01]  /*d240*/  STL [R1+0x38], R4 ;  /* 0x0000380401007387 */ /* 0x0001e20000100800 */
[----:B------:R-:W-:-:S03]  /*d250*/  ISETP.NE.U32.AND P1, PT, RZ, UR4, PT ;  /* 0x00000004ff007c0c */ /* 0x000fc6000bf25070 */
[----:B------:R1:W5:Y:S01]  /*d260*/  @P0 LDG.E R0, desc[UR40][R2.64] ;  /* 0x0000002802000981 */ /* 0x000362000c1e1900 */
[----:B------:R-:W-:Y:S01]  /*d270*/  ISETP.NE.AND.EX P1, PT, RZ, UR5, PT, P1 ;  /* 0x00000005ff007c0c */ /* 0x000fe2000bf25310 */
[----:B------:R-:W-:Y:S01]  /*d280*/  IMAD.MOV.U32 R8, RZ, RZ, RZ ;  /* 0x000000ffff087224 */ /* 0x000fe200078e00ff */
[----:B------:R-:W-:Y:S01]  /*d290*/  ISETP.NE.U32.AND P2, PT, RZ, UR6, PT ;  /* 0x00000006ff007c0c */ /* 0x000fe2000bf45070 */
[----:B------:R-:W-:Y:S01]  /*d2a0*/  STL [R1+0x14], R9 ;  /* 0x0000140901007387 */ /* 0x000fe20000100800 */
[----:B------:R-:W-:Y:S02]  /*d2b0*/  ISETP.NE.U32.AND P0, PT, RZ, UR8, PT ;  /* 0x00000008ff007c0c */ /* 0x000fe4000bf05070 */
[C---:B0-----:R-:W-:Y:S02]  /*d2c0*/  IADD3 R4, P4, R16.reuse, UR8, RZ ;  /* 0x0000000810047c10 */ /* 0x041fe4000ff9e0ff */
[----:B-1----:R-:W-:Y:S02]  /*d2d0*/  IADD3 R2, P3, R16, UR4, RZ ;  /* 0x0000000410027c10 */ /* 0x002fe4000ff7e0ff */
[----:B------:R-:W-:-:S02]  /*d2e0*/  ISETP.NE.AND.EX P2, PT, RZ, UR7, PT, P2 ;  /* 0x00000007ff007c0c */ /* 0x000fc4000bf45320 */
[C---:B------:R-:W-:Y:S02]  /*d2f0*/  IADD3.X R3, R9.reuse, UR5, RZ, P3, !PT ;  /* 0x0000000509037c10 */ /* 0x040fe40009ffe4ff */
[----:B------:R-:W-:Y:S02]  /*d300*/  ISETP.NE.AND.EX P0, PT, RZ, UR9, PT, P0 ;  /* 0x00000009ff007c0c */ /* 0x000fe4000bf05300 */
[----:B------:R-:W-:Y:S01]  /*d310*/  IADD3.X R5, R9, UR9, RZ, P4, !PT ;  /* 0x0000000909057c10 */ /* 0x000fe2000a7fe4ff */
[----:B------:R-:W2:Y:S01]  /*d320*/  @P1 LDG.E R6, desc[UR40][R2.64] ;  /* 0x0000002802061981 */ /* 0x000ea2000c1e1900 */
[----:B------:R-:W-:Y:S02]  /*d330*/  ULDC UR4, c[0x0][0x288] ;  /* 0x0000a20000047ab9 */ /* 0x000fe40000000800 */
[----:B------:R-:W-:Y:S01]  /*d340*/  IMAD.U32 R11, RZ, RZ, UR4 ;  /* 0x00000004ff0b7e24 */ /* 0x000fe2000f8e00ff */
[----:B------:R-:W-:-:S06]  /*d350*/  ULDC.64 UR4, c[0x0][0x418] ;  /* 0x0001060000047ab9 */ /* 0x000fcc0000000a00 */
[----:B------:R-:W5:Y:S04]  /*d360*/  @P0 LDG.E R8, desc[UR40][R4.64] ;  /* 0x0000002804080981 */ /* 0x000f68000c1e1900 */
[----:B--2---:R0:W-:Y:S02]  /*d370*/  STL [R1+0x30], R6 ;  /* 0x0000300601007387 */ /* 0x0041e40000100800 */
[----:B0-----:R-:W-:-:S04]  /*d380*/  @P2 IADD3 R6, P3, R16, UR6, RZ ;  /* 0x0000000610062c10 */ /* 0x001fc8000ff7e0ff */
[----:B------:R-:W-:-:S05]  /*d390*/  @P2 IADD3.X R7, R9, UR7, RZ, P3, !PT ;  /* 0x0000000709072c10 */ /* 0x000fca0009ffe4ff */
[----:B------:R0:W2:Y:S01]  /*d3a0*/  @P2 LDG.E R11, desc[UR40][R6.64] ;  /* 0x00000028060b2981 */ /* 0x0000a2000c1e1900 */
[----:B------:R-:W-:-:S03]  /*d3b0*/  UISETP.NE.U32.AND UP0, UPT, UR4, URZ, UPT ;  /* 0x0000003f0400728c */ /* 0x000fc6000bf05070 */
[----:B------:R-:W-:Y:S01]  /*d3c0*/  ULDC UR4, c[0x0][0x424] ;  /* 0x0001090000047ab9 */ /* 0x000fe20000000800 */
[----:B------:R-:W-:-:S03]  /*d3d0*/  UISETP.NE.AND.EX UP0, UPT, UR5, URZ, UPT, UP0 ;  /* 0x0000003f0500728c */ /* 0x000fc6000bf05300 */
[----:B------:R-:W-:Y:S01]  /*d3e0*/  ULDC UR5, c[0x0][0x2f0] ;  /* 0x0000bc0000057ab9 */ /* 0x000fe20000000800 */
[----:B------:R-:W-:-:S04]  /*d3f0*/  USEL UR4, UR4, 0x1, UP0 ;  /* 0x0000000104047887 */ /* 0x000fc80008000000 */
[----:B------:R-:W-:-:S06]  /*d400*/  UIMAD UR4, UR4, UR5, URZ ;  /* 0x00000005040472a4 */ /* 0x000fcc000f8e023f */
[----:B0-----:R-:W-:Y:S01]  /*d410*/  IMAD.U32 R6, RZ, RZ, UR4 ;  /* 0x00000004ff067e24 */ /* 0x001fe2000f8e00ff */
[----:B--2---:R0:W-:Y:S01]  /*d420*/  STL [R1+0x40], R11 ;  /* 0x0000400b01007387 */ /* 0x0041e20000100800 */
[----:B------:R-:W-:Y:S05]  /*d430*/  @P2 BRA `(.L_x_441) ;  /* 0x0000000000142947 */ /* 0x000fea0003800000 */
[----:B------:R-:W-:Y:S05]  /*d440*/  @!P1 BRA `(.L_x_441) ;  /* 0x0000000000109947 */ /* 0x000fea0003800000 */
[----:B------:R-:W2:Y:S04]  /*d450*/  LDG.E R7, desc[UR40][R2.64] ;  /* 0x0000002802077981 */ /* 0x000ea8000c1e1900 */
[----:B------:R-:W2:Y:S02]  /*d460*/  LDG.E R2, desc[UR40][R2.64+0x4] ;  /* 0x0000042802027981 */ /* 0x000ea4000c1e1900 */
[----:B--2---:R-:W-:-:S05]  /*d470*/  IMAD.IADD R2, R2, 0x1, -R7 ;  /* 0x0000000102027824 */ /* 0x004fca00078e0a07 */
[----:B------:R1:W-:Y:S02]  /*d480*/  STL [R1+0x40], R2 ;  /* 0x0000400201007387 */ /* 0x0003e40000100800 */
.L_x_441:
[----:B------:R-:W1:Y:S01]  /*d490*/  LDL.LU R7, [R1+0x8] ;  /* 0x0000080001077983 */ /* 0x000e620000300800 */
[----:B------:R-:W-:Y:S02]  /*d4a0*/  ULDC.64 UR4, c[0x0][0xa20] ;  /* 0x0002880000047ab9 */ /* 0x000fe40000000a00 */
[----:B------:R-:W-:-:S04]  /*d4b0*/  ISETP.NE.U32.AND P1, PT, RZ, UR4, PT ;  /* 0x00000004ff007c0c */ /* 0x000fc8000bf25070 */
[----:B------:R-:W-:Y:S02]  /*d4c0*/  ISETP.NE.AND.EX P1, PT, RZ, UR5, PT, P1 ;  /* 0x00000005ff007c0c */ /* 0x000fe4000bf25310 */
[C---:B-1----:R-:W-:Y:S02]  /*d4d0*/  LOP3.LUT R2, R7.reuse, 0xff000000, RZ, 0xc0, !PT ;  /* 0xff00000007027812 */ /* 0x042fe400078ec0ff */
[C---:B------:R-:W-:Y:S02]  /*d4e0*/  LOP3.LUT R3, R7.reuse, 0xff0000, RZ, 0xc0, !PT ;  /* 0x00ff000007037812 */ /* 0x040fe400078ec0ff */
[----:B------:R-:W-:Y:S02]  /*d4f0*/  SHF.R.U32.HI R2, RZ, 0x8, R2 ;  /* 0x00000008ff027819 */ /* 0x000fe40000011602 */
[----:B------:R-:W-:Y:S01]  /*d500*/  LOP3.LUT R17, R7, 0xffff, RZ, 0xc0, !PT ;  /* 0x0000ffff07117812 */ /* 0x000fe200078ec0ff */
[----:B-----5:R-:W-:Y:S01]  /*d510*/  IMAD.IADD R7, R8, 0x1, R0 ;  /* 0x0000000108077824 */ /* 0x020fe200078e0200 */
[----:B------:R-:W-:Y:S01]  /*d520*/  LEA.HI R2, R3, R2, RZ, 0x10 ;  /* 0x0000000203027211 */ /* 0x000fe200078f80ff */
[----:B------:R-:W-:-:S05]  /*d530*/  IMAD.MOV.U32 R3, RZ, RZ, R10 ;  /* 0x000000ffff037224 */ /* 0x000fca00078e000a */
[----:B------:R1:W-:Y:S04]  /*d540*/  STL [R1+0x8], R3 ;  /* 0x0000080301007387 */ /* 0x0003e80000100800 */
[----:B------:R1:W-:Y:S01]  /*d550*/  STL [R1+0x1c], R7 ;  /* 0x00001c0701007387 */ /* 0x0003e20000100800 */
[----:B------:R-:W-:Y:S05]  /*d560*/  @!P1 BRA `(.L_x_442) ;  /* 0x0000000000109947 */ /* 0x000fea0003800000 */
[----:B------:R-:W-:-:S04]  /*d570*/  IADD3 R6, P0, R16, UR4, RZ ;  /* 0x0000000410067c10 */ /* 0x000fc8000ff1e0ff */
[----:B-1----:R-:W-:-:S05]  /*d580*/  IADD3.X R7, R9, UR5, RZ, P0, !PT ;  /* 0x0000000509077c10 */ /* 0x002fca00087fe4ff */
[----:B------:R2:W5:Y:S01]  /*d590*/  LDG.E R6, desc[UR40][R6.64] ;  /* 0x0000002806067981 */ /* 0x000562000c1e1900 */
[----:B------:R-:W-:Y:S05]  /*d5a0*/  BRA `(.L_x_443) ;  /* 0x0000000000107947 */ /* 0x000fea0003800000 */
.L_x_442:
[----:B------:R-:W-:Y:S05]  /*d5b0*/  @!P0 BRA `(.L_x_443) ;  /* 0x00000000000c8947 */ /* 0x000fea0003800000 */
[----:B------:R-:W2:Y:S04]  /*d5c0*/  LDG.E R6, desc[UR40][R4.64] ;  /* 0x0000002804067981 */ /* 0x000ea8000c1e1900 */
[----:B------:R-:W2:Y:S02]  /*d5d0*/  LDG.E R4, desc[UR40][R4.64+0x4] ;  /* 0x0000042804047981 */ /* 0x000ea4000c1e1900 */
[----:B--2---:R-:W-:-:S07]  /*d5e0*/  IMAD.IADD R6, R4, 0x1, -R6 ;  /* 0x0000000104067824 */ /* 0x004fce00078e0a06 */
.L_x_443:
[----:B-----5:R-:W-:Y:S01]  /*d5f0*/  IMAD.IADD R6, R6, 0x1, -R0 ;  /* 0x0000000106067824 */ /* 0x020fe200078e0a00 */
[----:B------:R-:W-:Y:S01]  /*d600*/  LOP3.LUT R9, R2, 0xff, RZ, 0xc0, !PT ;  /* 0x000000ff02097812 */ /* 0x000fe200078ec0ff */
[----:B------:R-:W-:Y:S01]  /*d610*/  IMAD.MOV.U32 R4, RZ, RZ, RZ ;  /* 0x000000ffff047224 */ /* 0x000fe200078e00ff */
[----:B------:R-:W-:Y:S01]  /*d620*/  BSSY B0, `(.L_x_444) ;  /* 0x000002a000007945 */ /* 0x000fe20003800000 */
[C---:B------:R-:W-:Y:S01]  /*d630*/  VIADD R0, R6.reuse, 0x3f ;  /* 0x0000003f06007836 */ /* 0x040fe20000000000 */
[----:B------:R-:W-:Y:S01]  /*d640*/  ISETP.GE.AND P0, PT, R6, 0x1, PT ;  /* 0x000000010600780c */ /* 0x000fe20003f06270 */
[----:B------:R-:W-:-:S03]  /*d650*/  IMAD.MOV.U32 R10, RZ, RZ, R4 ;  /* 0x000000ffff0a7224 */ /* 0x000fc600078e0004 */
[----:B-1----:R-:W-:-:S04]  /*d660*/  SHF.R.S32.HI R3, RZ, 0x1f, R0 ;  /* 0x0000001fff037819 */ /* 0x002fc80000011400 */
[----:B------:R-:W-:-:S04]  /*d670*/  LEA.HI R3, R3, R0, RZ, 0x6 ;  /* 0x0000000003037211 */ /* 0x000fc800078f30ff */
[----:B------:R-:W-:-:S05]  /*d680*/  SHF.R.S32.HI R8, RZ, 0x6, R3 ;  /* 0x00000006ff087819 */ /* 0x000fca0000011403 */
[----:B------:R1:W-:Y:S04]  /*d690*/  STL [R1+0x3c], R8 ;  /* 0x00003c0801007387 */ /* 0x0003e80000100800 */
[----:B------:R1:W-:Y:S04]  /*d6a0*/  STL [R1+0x34], R4 ;  /* 0x0000340401007387 */ /* 0x0003e80000100800 */
[----:B------:R1:W-:Y:S01]  /*d6b0*/  STL [R1+0x58], R9 ;  /* 0x0000580901007387 */ /* 0x0003e20000100800 */
[----:B------:R-:W-:Y:S05]  /*d6c0*/  @!P0 BRA `(.L_x_445) ;  /* 0x00000000007c8947 */ /* 0x000fea0003800000 */
[----:B------:R-:W-:-:S04]  /*d6d0*/  SHF.R.U32.HI R0, RZ, 0x10, R2 ;  /* 0x00000010ff007819 */ /* 0x000fc80000011602 */
[----:B------:R-:W-:-:S13]  /*d6e0*/  ISETP.NE.AND P0, PT, R0, RZ, PT ;  /* 0x000000ff0000720c */ /* 0x000fda0003f05270 */
[----:B------:R-:W1:Y:S02]  /*d6f0*/  @!P0 LDC R0, c[0x0][0x9f0] ;  /* 0x00027c00ff008b82 */ /* 0x000e640000000800 */
[----:B-1----:R-:W-:-:S04]  /*d700*/  IABS R4, R0 ;  /* 0x0000000000047213 */ /* 0x002fc80000000000 */
[----:B------:R-:W1:Y:S08]  /*d710*/  I2F.RP R2, R4 ;  /* 0x0000000400027306 */ /* 0x000e700000209400 */
[----:B-1----:R-:W1:Y:S02]  /*d720*/  MUFU.RCP R2, R2 ;  /* 0x0000000200027308 */ /* 0x002e640000001000 */
[----:B-1----:R-:W-:-:S06]  /*d730*/  VIADD R2, R2, 0xffffffe ;  /* 0x0ffffffe02027836 */ /* 0x002fcc0000000000 */
[----:B------:R-:W1:Y:S02]  /*d740*/  F2I.FTZ.U32.TRUNC.NTZ R3, R2 ;  /* 0x0000000200037305 */ /* 0x000e64000021f000 */
[----:B-1----:R-:W-:-:S04]  /*d750*/  IMAD.MOV R2, RZ, RZ, -R3 ;  /* 0x000000ffff027224 */ /* 0x002fc800078e0a03 */
[----:B------:R-:W-:Y:S02]  /*d760*/  IMAD R5, R2, R4, RZ ;  /* 0x0000000402057224 */ /* 0x000fe400078e02ff */
[----:B------:R-:W-:-:S04]  /*d770*/  IMAD.MOV.U32 R2, RZ, RZ, RZ ;  /* 0x000000ffff027224 */ /* 0x000fc800078e00ff */
[----:B--2---:R-:W-:Y:S01]  /*d780*/  IMAD.HI.U32 R7, R3, R5, R2 ;  /* 0x0000000503077227 */ /* 0x004fe200078e0002 */
[----:B------:R-:W-:Y:S02]  /*d790*/  IABS R2, R0 ;  /* 0x0000000000027213 */ /* 0x000fe40000000000 */
[----:B------:R-:W-:-:S03]  /*d7a0*/  IADD3 R3, R0, -0x1, R8 ;  /* 0xffffffff00037810 */ /* 0x000fc60007ffe008 */
[----:B------:R-:W-:Y:S01]  /*d7b0*/  IMAD.MOV R2, RZ, RZ, -R2 ;  /* 0x000000ffff027224 */ /* 0x000fe200078e0a02 */
[----:B------:R-:W-:Y:S02]  /*d7c0*/  IABS R5, R3 ;  /* 0x0000000300057213 */ /* 0x000fe40000000000 */
[----:B------:R-:W-:Y:S01]  /*d7d0*/  LOP3.LUT R3, R3, R0, RZ, 0x3c, !PT ;  /* 0x0000000003037212 */ /* 0x000fe200078e3cff */
[----:B------:R-:W-:Y:S02]  /*d7e0*/  IMAD.MOV.U32 R6, RZ, RZ, R2 ;  /* 0x000000ffff067224 */ /* 0x000fe400078e0002 */
[----:B------:R-:W-:Y:S01]  /*d7f0*/  IMAD.HI.U32 R2, R7, R5, RZ ;  /* 0x0000000507027227 */ /* 0x000fe200078e00ff */
[----:B------:R-:W-:-:S03]  /*d800*/  ISETP.GE.AND P2, PT, R3, RZ, PT ;  /* 0x000000ff0300720c */ /* 0x000fc60003f46270 */
        /* <DEDUP_REMOVED lines=8> */
[----:B------:R-:W-:-:S05]  /*d890*/  @!P1 LOP3.LUT R2, RZ, R0, RZ, 0x33, !PT ;  /* 0x00000000ff029212 */ /* 0x000fca00078e33ff */
[----:B------:R-:W-:-:S05]  /*d8a0*/  IMAD.MOV.U32 R10, RZ, RZ, R2 ;  /* 0x000000ffff0a7224 */ /* 0x000fca00078e0002 */
[----:B------:R3:W-:Y:S02]  /*d8b0*/  STL [R1+0x34], R10 ;  /* 0x0000340a01007387 */ /* 0x0007e40000100800 */
.L_x_445:
[----:B------:R-:W-:Y:S05]  /*d8c0*/  BSYNC B0 ;  /* 0x0000000000007941 */ /* 0x000fea0003800000 */
.L_x_444:
[----:B------:R-:W-:Y:S01]  /*d8d0*/  IMAD.MOV.U32 R0, RZ, RZ, R10 ;  /* 0x000000ffff007224 */ /* 0x000fe200078e000a */
[----:B------:R-:W-:Y:S03]  /*d8e0*/  BSSY B7, `(.L_x_446) ;  /* 0x00004ad000077945 */ /* 0x000fe60003800000 */
[----:B------:R-:W-:-:S05]  /*d8f0*/  IMAD R2, R9, R0, RZ ;  /* 0x0000000009027224 */ /* 0x000fca00078e02ff */
[----:B------:R-:W-:Y:S01]  /*d900*/  VIADDMNMX R0, R2, R0, R8, PT ;  /* 0x0000000002007246 */ /* 0x000fe20003800108 */
[----:B------:R4:W-:Y:S03]  /*d910*/  STL [R1+0x20], R2 ;  /* 0x0000200201007387 */ /* 0x0009e60000100800 */
[----:B------:R-:W-:Y:S01]  /*d920*/  ISETP.GT.AND P0, PT, R0, R2, PT ;  /* 0x000000020000720c */ /* 0x000fe20003f04270 */
[----:B------:R4:W-:-:S12]  /*d930*/  STL [R1+0x2c], R0 ;  /* 0x00002c0001007387 */ /* 0x0009d80000100800 */
[----:B----4-:R-:W-:Y:S05]  /*d940*/  @P0 BRA `(.L_x_447) ;  /* 0x0000000000480947 */ /* 0x010fea0003800000 */
[----:B------:R-:W4:Y:S02]  /*d950*/  S2R R0, SR_TID.X ;  /* 0x0000000000007919 */ /* 0x000f240000002100 */
[----:B----4-:R-:W-:-:S04]  /*d960*/  LOP3.LUT R0, R0, 0x7f, RZ, 0xc0, !PT ;  /* 0x0000007f00007812 */ /* 0x010fc800078ec0ff */
[----:B------:R-:W-:-:S13]  /*d970*/  ISETP.NE.AND P0, PT, R0, RZ, PT ;  /* 0x000000ff0000720c */ /* 0x000fda0003f05270 */
[----:B------:R-:W-:Y:S05]  /*d980*/  @P0 BRA `(.L_x_448) ;  /* 0x0000004800880947 */ /* 0x000fea0003800000 */
[----:B------:R-:W4:Y:S01]  /*d990*/  S2R R5, SR_LANEID ;  /* 0x0000000000057919 */ /* 0x000f220000000000 */
[----:B------:R-:W-:Y:S01]  /*d9a0*/  VOTEU.ANY UR4, UPT, PT ;  /* 0x0000000000047886 */ /* 0x000fe200038e0100 */
[----:B------:R-:W5:Y:S01]  /*d9b0*/  LDC.64 R2, c[0x0][0xc60] ;  /* 0x00031800ff027b82 */ /* 0x000f620000000a00 */
[----:B------:R-:W4:Y:S02]  /*d9c0*/  FLO.U32 R0, UR4 ;  /* 0x0000000400007d00 */ /* 0x000f2400080e0000 */
[----:B----4-:R-:W-:-:S06]  /*d9d0*/  ISETP.EQ.U32.AND P0, PT, R0, R5, PT ;  /* 0x000000050000720c */ /* 0x010fcc0003f02070 */
[----:B------:R-:W5:Y:S07]  /*d9e0*/  POPC R5, UR4 ;  /* 0x0000000400057d09 */ /* 0x000f6e0008000000 */
[----:B-----5:R-:W4:Y:S01]  /*d9f0*/  @P0 ATOMG.E.ADD.STRONG.GPU PT, R3, desc[UR40][R2.64], R5 ;  /* 0x00000005020309a8 */ /* 0x020f2200081ee1e8 */
[----:B-1----:R-:W1:Y:S02]  /*da00*/  S2R R4, SR_LTMASK ;  /* 0x0000000000047919 */ /* 0x002e640000003900 */
[----:B-1----:R-:W-:-:S04]  /*da10*/  LOP3.LUT R4, R4, UR4, RZ, 0xc0, !PT ;  /* 0x0000000404047c12 */ /* 0x002fc8000f8ec0ff */
[----:B--2---:R-:W1:Y:S01]  /*da20*/  POPC R7, R4 ;  /* 0x0000000400077309 */ /* 0x004e620000000000 */
[----:B----4-:R-:W1:Y:S02]  /*da30*/  SHFL.IDX PT, R0, R3, R0, 0x1f ;  /* 0x00001f0003007589 */ /* 0x010e6400000e0000 */
[----:B-1----:R-:W-:-:S05]  /*da40*/  IADD3 R0, R0, UR37, R7 ;  /* 0x0000002500007c10 */ /* 0x002fca000fffe007 */
[----:B------:R4:W-:Y:S01]  /*da50*/  STL [R1], R0 ;  /* 0x0000000001007387 */ /* 0x0009e20000100800 */
[----:B------:R-:W-:Y:S05]  /*da60*/  BRA `(.L_x_448) ;  /* 0x0000004800507947 */ /* 0x000fea0003800000 */
.L_x_447:
[----:B------:R-:W-:Y:S01]  /*da70*/  VIADD R0, R18, 0x22400 ;  /* 0x0002240012007836 */ /* 0x000fe20000000000 */
[----:B------:R-:W-:Y:S04]  /*da80*/  BSSY B6, `(.L_x_449) ;  /* 0x0000013000067945 */ /* 0x000fe80003800000 */
[----:B------:R-:W-:-:S13]  /*da90*/  LOP3.LUT P0, RZ, R0, 0x3ff, RZ, 0xc0, !PT ;  /* 0x000003ff00ff7812 */ /* 0x000fda000780c0ff */
[----:B------:R-:W-:Y:S05]  /*daa0*/  @!P0 BRA `(.L_x_450) ;  /* 0x0000000000408947 */ /* 0x000fea0003800000 */
[----:B------:R-:W-:Y:S01]  /*dab0*/  MOV R2, 0x0 ;  /* 0x0000000000027802 */ /* 0x000fe20000000f00 */
[----:B------:R-:W-:Y:S01]  /*dac0*/  ULDC.64 UR6, c[0x4][0x90] ;  /* 0x0100240000067ab9 */ /* 0x000fe20000000a00 */
[----:B------:R-:W-:Y:S01]  /*dad0*/  ULDC.64 UR8, c[0x4][0x98] ;  /* 0x0100260000087ab9 */ /* 0x000fe20000000a00 */
[----:B------:R-:W-:Y:S01]  /*dae0*/  ULDC.64 UR4, c[0x4][0x8] ;  /* 0x0100020000047ab9 */ /* 0x000fe20000000a00 */
[----:B-1----:R-:W-:Y:S02]  /*daf0*/  IMAD.U32 R4, RZ, RZ, UR6 ;  /* 0x00000006ff047e24 */ /* 0x002fe4000f8e00ff */
[----:B------:R-:W1:Y:S01]  /*db00*/  LDC.64 R2, c[0x4][R2] ;  /* 0x0100000002027b82 */ /* 0x000e620000000a00 */
[----:B------:R-:W-:Y:S02]  /*db10*/  IMAD.U32 R5, RZ, RZ, UR7 ;  /* 0x00000007ff057e24 */ /* 0x000fe4000f8e00ff */
[----:B------:R-:W-:Y:S02]  /*db20*/  IMAD.U32 R6, RZ, RZ, UR8 ;  /* 0x00000008ff067e24 */ /* 0x000fe4000f8e00ff */
[----:B--2---:R-:W-:-:S02]  /*db30*/  IMAD.U32 R7, RZ, RZ, UR9 ;  /* 0x00000009ff077e24 */ /* 0x004fc4000f8e00ff */
[----:B---3--:R-:W-:Y:S02]  /*db40*/  IMAD.U32 R10, RZ, RZ, UR4 ;  /* 0x00000004ff0a7e24 */ /* 0x008fe4000f8e00ff */
[----:B0-----:R-:W-:Y:S02]  /*db50*/  IMAD.U32 R11, RZ, RZ, UR5 ;  /* 0x00000005ff0b7e24 */ /* 0x001fe4000f8e00ff */
[----:B------:R-:W-:Y:S02]  /*db60*/  IMAD.MOV.U32 R8, RZ, RZ, 0x70 ;  /* 0x00000070ff087424 */ /* 0x000fe400078e00ff */
[----:B------:R-:W-:Y:S02]  /*db70*/  IMAD.MOV.U32 R12, RZ, RZ, 0x1 ;  /* 0x00000001ff0c7424 */ /* 0x000fe400078e00ff */
[----:B------:R-:W-:-:S07]  /*db80*/  IMAD.MOV.U32 R13, RZ, RZ, RZ ;  /* 0x000000ffff0d7224 */ /* 0x000fce00078e00ff */
[----:B------:R-:W-:-:S07]  /*db90*/  LEPC R20, `(.L_x_450) ;  /* 0x000000001014794e */ /* 0x000fce0000000000 */
[----:B-1----:R-:W-:Y:S05]  /*dba0*/  CALL.ABS.NOINC R2 ;  /* 0x0000000002007343 */ /* 0x002fea0003c00000 */
.L_x_450:
[----:B------:R-:W-:Y:S05]  /*dbb0*/  BSYNC B6 ;  /* 0x0000000000067941 */ /* 0x000fea0003800000 */
.L_x_449:
        /* <DEDUP_REMOVED lines=8> */
[----:B------:R4:W4:Y:S01]  /*dc40*/  LDC.64 R2, c[0x4][R0] ;  /* 0x0100000000027b82 */ /* 0x0009220000000a00 */
[----:B-1----:R-:W-:Y:S02]  /*dc50*/  IMAD.U32 R4, RZ, RZ, UR6 ;  /* 0x00000006ff047e24 */ /* 0x002fe4000f8e00ff */
        /* <DEDUP_REMOVED lines=9> */
[----:B----4-:R-:W-:Y:S05]  /*dcf0*/  CALL.ABS.NOINC R2 ;  /* 0x0000000002007343 */ /* 0x010fea0003c00000 */
.L_x_453:
        /* <DEDUP_REMOVED lines=16> */
.L_x_452:
[----:B------:R-:W-:Y:S05]  /*de00*/  BSYNC B6 ;  /* 0x0000000000067941 */ /* 0x000fea0003800000 */
.L_x_451:
[----:B-1----:R-:W4:Y:S01]  /*de10*/  LDL.LU R4, [R1+0x14] ;  /* 0x0000140001047983 */ /* 0x002f220000300800 */
[----:B------:R-:W-:-:S03]  /*de20*/  ULDC.64 UR4, c[0x0][0x9f8] ;  /* 0x00027e0000047ab9 */ /* 0x000fc60000000a00 */
[----:B--2---:R-:W2:Y:S01]  /*de30*/  LDL R7, [R1+0x8] ;  /* 0x0000080001077983 */ /* 0x004ea20000100800 */
[----:B------:R-:W-:-:S03]  /*de40*/  ISETP.NE.U32.AND P0, PT, RZ, UR4, PT ;  /* 0x00000004ff007c0c */ /* 0x000fc6000bf05070 */
[----:B------:R-:W5:Y:S01]  /*de50*/  LDL R0, [R1+0x2c] ;  /* 0x00002c0001007983 */ /* 0x000f620000100800 */
[----:B------:R-:W-:-:S13]  /*de60*/  ISETP.NE.AND.EX P0, PT, RZ, UR5, PT, P0 ;  /* 0x00000005ff007c0c */ /* 0x000fda000bf05300 */
[----:B------:R-:W-:-:S04]  /*de70*/  @P0 IADD3 R2, P1, R16, UR4, RZ ;  /* 0x0000000410020c10 */ /* 0x000fc8000ff3e0ff */
[----:B----4-:R-:W-:Y:S01]  /*de80*/  @P0 IADD3.X R3, R4, UR5, RZ, P1, !PT ;  /* 0x0000000504030c10 */ /* 0x010fe20008ffe4ff */
[----:B------:R-:W-:-:S04]  /*de90*/  ULDC.64 UR4, c[0x0][0xa08] ;  /* 0x0002820000047ab9 */ /* 0x000fc80000000a00 */
[----:B--2---:R1:W2:Y:S02]  /*dea0*/  @P0 LDG.E R7, desc[UR40][R2.64] ;  /* 0x0000002802070981 */ /* 0x0042a4000c1e1900 */
[----:B-1----:R-:W1:Y:S01]  /*deb0*/  LDC.64 R2, c[0x0][0x418] ;  /* 0x00010600ff027b82 */ /* 0x002e620000000a00 */
[----:B-----5:R-:W-:Y:S01]  /*dec0*/  VIADD R0, R0, 0xffffffff ;  /* 0xffffffff00007836 */ /* 0x020fe20000000000 */
[----:B--2---:R-:W-:Y:S01]  /*ded0*/  SHF.R.S32.HI R8, RZ, 0x1f, R7 ;  /* 0x0000001fff087819 */ /* 0x004fe20000011407 */
[----:B------:R2:W-:Y:S04]  /*dee0*/  @P0 STL [R1+0x8], R7 ;  /* 0x0000080701000387 */ /* 0x0005e80000100800 */
[----:B------:R2:W-:Y:S01]  /*def0*/  STL [R1+0x14], R8 ;  /* 0x0000140801007387 */ /* 0x0005e20000100800 */
[----:B-1----:R-:W-:Y:S01]  /*df00*/  LOP3.LUT P0, RZ, R2, UR4, RZ, 0xfc, !PT ;  /* 0x0000000402ff7c12 */ /* 0x002fe2000f80fcff */
[----:B------:R-:W-:-:S03]  /*df10*/  UMOV UR4, 0xffffffff ;  /* 0xffffffff00047882 */ /* 0x000fc60000000000 */
[----:B------:R-:W-:-:S04]  /*df20*/  LOP3.LUT P0, RZ, R3, UR5, RZ, 0xfc, P0 ;  /* 0x0000000503ff7c12 */ /* 0x000fc8000800fcff */
[----:B------:R-:W-:Y:S01]  /*df30*/  SEL R16, R7, RZ, !P0 ;  /* 0x000000ff07107207 */ /* 0x000fe20004000000 */
[----:B--2---:R-:W-:Y:S08]  /*df40*/  BRA.DIV UR4, `(.L_x_454) ;  /* 0x0000005a040c7947 */ /* 0x004ff0000b800000 */
[----:B------:R-:W1:Y:S02]  /*df50*/  S2R R4, SR_TID.X ;  /* 0x0000000000047919 */ /* 0x000e640000002100 */
[----:B-1----:R-:W-:-:S04]  /*df60*/  SHF.R.U32.HI R4, RZ, 0x5, R4 ;  /* 0x00000005ff047819 */ /* 0x002fc80000011604 */
[----:B------:R-:W-:-:S05]  /*df70*/  LOP3.LUT R4, R4, 0x3, RZ, 0xc0, !PT ;  /* 0x0000000304047812 */ /* 0x000fca00078ec0ff */
[----:B------:R1:W2:Y:S02]  /*df80*/  SHFL.IDX PT, R14, R4, RZ, 0x1f ;  /* 0x00001fff040e7589 */ /* 0x0002a400000e0000 */
.L_x_575:
[----:B------:R-:W-:Y:S01]  /*df90*/  PLOP3.LUT P1, PT, PT, PT, PT, 0x8, 0x0 ;  /* 0x000000000000781c */ /* 0x000fe20003f2e170 */
[----:B------:R4:W-:Y:S01]  /*dfa0*/  STL [R1+0x28], R0 ;  /* 0x0000280001007387 */ /* 0x0009e20000100800 */
[----:B--2---:R-:W-:Y:S02]  /*dfb0*/  ISETP.NE.AND P0, PT, R14, RZ, PT ;  /* 0x000000ff0e00720c */ /* 0x004fe40003f05270 */
[----:B-1----:R-:W-:-:S05]  /*dfc0*/  P2R R4, PR, RZ, 0x2 ;  /* 0x00000002ff047803 */ /* 0x002fca0000000000 */
[----:B------:R4:W-:Y:S06]  /*dfd0*/  STL [R1+0x18], R4 ;  /* 0x0000180401007387 */ /* 0x0009ec0000100800 */
[----:B------:R-:W-:Y:S05]  /*dfe0*/  @P0 BRA `(.L_x_455) ;  /* 0x0000000400040947 */ /* 0x000fea0003800000 */
[----:B------:R-:W-:-:S03]  /*dff0*/  UMOV UR4, 0xffffffff ;  /* 0xffffffff00047882 */ /* 0x000fc60000000000 */
[----:B------:R-:W-:Y:S05]  /*e000*/  BRA.DIV UR4, `(.L_x_456) ;  /* 0x0000005a04107947 */ /* 0x000fea000b800000 */
[----:B------:R-:W-:-:S13]  /*e010*/  ELECT P6, URZ, PT ;  /* 0x00000000003f782f */ /* 0x000fda00038c0000 */
.L_x_578:
[----:B------:R-:W-:Y:S05]  /*e020*/  @!P6 BRA `(.L_x_455) ;  /* 0x0000000000f4e947 */ /* 0x000fea0003800000 */
[----:B------:R-:W-:-:S04]  /*e030*/  ISETP.NE.U32.AND P0, PT, R2, RZ, PT ;  /* 0x000000ff0200720c */ /* 0x000fc80003f05070 */
[----:B------:R-:W-:-:S13]  /*e040*/  ISETP.NE.AND.EX P0, PT, R3, RZ, PT, P0 ;  /* 0x000000ff0300720c */ /* 0x000fda0003f05300 */
[----:B------:R-:W-:Y:S05]  /*e050*/  @!P0 BRA `(.L_x_457) ;  /* 0x0000000000508947 */ /* 0x000fea0003800000 */
[----:B------:R-:W1:Y:S01]  /*e060*/  LDC R6, c[0x0][0x43c] ;  /* 0x00010f00ff067b82 */ /* 0x000e620000000800 */
[----:B------:R-:W-:Y:S01]  /*e070*/  IMAD.MOV.U32 R9, RZ, RZ, R0 ;  /* 0x000000ffff097224 */ /* 0x000fe200078e0000 */
[----:B------:R-:W-:-:S03]  /*e080*/  ULDC.64 UR4, c[0x0][0x428] ;  /* 0x00010a0000047ab9 */ /* 0x000fc60000000a00 */
[----:B----4-:R-:W-:Y:S01]  /*e090*/  IMAD.MOV.U32 R0, RZ, RZ, R9 ;  /* 0x000000ffff007224 */ /* 0x010fe200078e0009 */
[----:B-1----:R-:W-:-:S13]  /*e0a0*/  ISETP.NE.AND P0, PT, R6, 0x1, PT ;  /* 0x000000010600780c */ /* 0x002fda0003f05270 */
[----:B------:R-:W1:Y:S02]  /*e0b0*/  @P0 LDC.64 R4, c[0x0][0x440] ;  /* 0x00011000ff040b82 */ /* 0x000e640000000a00 */
[----:B-1----:R-:W-:-:S05]  /*e0c0*/  @P0 IMAD.HI.U32 R4, R9, R4, RZ ;  /* 0x0000000409040227 */ /* 0x002fca00078e00ff */
[----:B------:R-:W-:-:S04]  /*e0d0*/  @P0 SHF.R.U32.HI R0, RZ, R5, R4 ;  /* 0x00000005ff000219 */ /* 0x000fc80000011604 */
[--C-:B------:R-:W-:Y:S01]  /*e0e0*/  SHF.R.S32.HI R5, RZ, 0x1f, R0.reuse ;  /* 0x0000001fff057819 */ /* 0x100fe20000011400 */
[----:B------:R-:W-:-:S04]  /*e0f0*/  IMAD.MOV R4, RZ, RZ, -R0 ;  /* 0x000000ffff047224 */ /* 0x000fc800078e0a00 */
[----:B------:R-:W-:Y:S02]  /*e100*/  IMAD R9, R6, R4, R9 ;  /* 0x0000000406097224 */ /* 0x000fe400078e0209 */
[----:B------:R-:W-:Y:S02]  /*e110*/  IMAD R6, R8, UR4, RZ ;  /* 0x0000000408067c24 */ /* 0x000fe4000f8e02ff */
[----:B------:R-:W-:Y:S01]  /*e120*/  IMAD.MOV.U32 R4, RZ, RZ, R0 ;  /* 0x000000ffff047224 */ /* 0x000fe200078e0000 */
[----:B------:R1:W-:Y:S01]  /*e130*/  STL [R1+0x28], R9 ;  /* 0x0000280901007387 */ /* 0x0003e20000100800 */
[C---:B------:R-:W-:Y:S02]  /*e140*/  IMAD R0, R7.reuse, UR5, R6 ;  /* 0x0000000507007c24 */ /* 0x040fe4000f8e0206 */
[----:B------:R-:W-:-:S04]  /*e150*/  IMAD.WIDE.U32 R4, R7, UR4, R4 ;  /* 0x0000000407047c25 */ /* 0x000fc8000f8e0004 */
[----:B------:R-:W-:Y:S01]  /*e160*/  IMAD.IADD R0, R5, 0x1, R0 ;  /* 0x0000000105007824 */ /* 0x000fe200078e0200 */
[----:B------:R-:W-:-:S04]  /*e170*/  LEA R2, P0, R4, R2, 0x2 ;  /* 0x0000000204027211 */ /* 0x000fc800078010ff */
[----:B------:R-:W-:-:S05]  /*e180*/  LEA.HI.X R3, R4, R3, R0, 0x2, P0 ;  /* 0x0000000304037211 */ /* 0x000fca00000f1400 */
[----:B------:R1:W5:Y:S04]  /*e190*/  LDG.E R16, desc[UR40][R2.64] ;  /* 0x0000002802107981 */ /* 0x000368000c1e1900 */
.L_x_457:
[----:B-1----:R-:W2:Y:S01]  /*e1a0*/  LDL R2, [R1+0x10] ;  /* 0x0000100001027983 */ /* 0x002ea20000100800 */
[----:B----4-:R-:W-:Y:S01]  /*e1b0*/  IMAD R0, R19, 0x8, R18 ;  /* 0x0000000813007824 */ /* 0x010fe200078e0212 */
[----:B--2---:R-:W-:-:S04]  /*e1c0*/  SHF.L.U32 R2, R2, 0x1f, RZ ;  /* 0x0000001f02027819 */ /* 0x004fc800000006ff */
[----:B------:R-:W1:Y:S02]  /*e1d0*/  SYNCS.PHASECHK.TRANS64.TRYWAIT P0, [R0+URZ+0x28c40], R2 ;  /* 0x028c4002000075a7 */ /* 0x000e64000800017f */
[----:B-1----:R-:W-:Y:S05]  /*e1e0*/  @!P0 BRA `(.L_x_458) ;  /* 0x0000005400b88947 */ /* 0x002fea0003800000 */
.L_x_579:
[----:B------:R-:W2:Y:S02]  /*e1f0*/  S2R R3, SR_TID.X ;  /* 0x0000000000037919 */ /* 0x000ea40000002100 */
[----:B--2---:R-:W-:-:S04]  /*e200*/  LOP3.LUT R3, R3, 0x7f, RZ, 0xc0, !PT ;  /* 0x0000007f03037812 */ /* 0x004fc800078ec0ff */
[----:B------:R-:W-:-:S13]  /*e210*/  ISETP.NE.AND P0, PT, R3, RZ, PT ;  /* 0x000000ff0300720c */ /* 0x000fda0003f05270 */
[----:B------:R-:W-:Y:S05]  /*e220*/  @P0 BRA `(.L_x_459) ;  /* 0x00000000001c0947 */ /* 0x000fea0003800000 */
[----:B------:R-:W2:Y:S01]  /*e230*/  S2R R3, SR_TID.X ;  /* 0x0000000000037919 */ /* 0x000ea20000002100 */
[----:B-1----:R-:W-:-:S04]  /*e240*/  IMAD.MOV.U32 R2, RZ, RZ, 0x2000 ;  /* 0x00002000ff027424 */ /* 0x002fc800078e00ff */
[----:B------:R4:W-:Y:S01]  /*e250*/  SYNCS.ARRIVE.TRANS64 RZ, [R0+URZ+0x28c30], R2 ;  /* 0x028c300200ff79a7 */ /* 0x0009e2000800003f */
[----:B--2---:R-:W-:-:S04]  /*e260*/  LOP3.LUT R3, R3, 0x1f, RZ, 0xc0, !PT ;  /* 0x0000001f03037812 */ /* 0x004fc800078ec0ff */
[----:B------:R-:W-:-:S13]  /*e270*/  ISETP.NE.AND P0, PT, R3, RZ, PT ;  /* 0x000000ff0300720c */ /* 0x000fda0003f05270 */
[----:B----4-:R-:W-:Y:S05]  /*e280*/  @!P0 BRA `(.L_x_459) ;  /* 0x0000000000048947 */ /* 0x010fea0003800000 */
[----:B------:R-:W-:Y:S01]  /*e290*/  BPT.TRAP 0x1 ;  /* 0x000000040000795c */ /* 0x000fe20000300000 */
.L_x_459:
[----:B------:R-:W2:Y:S04]  /*e2a0*/  LDL R3, [R1+0x28] ;  /* 0x0000280001037983 */ /* 0x000ea80000100800 */
[----:B-1----:R-:W4:Y:S01]  /*e2b0*/  LDL R2, [R1+0x1c] ;  /* 0x00001c0001027983 */ /* 0x002f220000100800 */
[----:B------:R-:W-:Y:S01]  /*e2c0*/  R2UR UR9, R0 ;  /* 0x00000000000972ca */ /* 0x000fe200000e0000 */
[----:B------:R-:W-:Y:S01]  /*e2d0*/  IMAD R0, R19, 0x2000, R18 ;  /* 0x0000200013007824 */ /* 0x000fe200078e0212 */
[----:B------:R-:W-:Y:S01]  /*e2e0*/  UIADD3 UR6, UP0, UR38, 0x370, URZ ;  /* 0x0000037026067890 */ /* 0x000fe2000ff1e03f */
[----:B------:R-:W-:Y:S01]  /*e2f0*/  R2UR UR12, R17 ;  /* 0x00000000110c72ca */ /* 0x000fe200000e0000 */
[----:B------:R-:W-:Y:S01]  /*e300*/  UMOV UR5, 0x14f00000 ;  /* 0x14f0000000057882 */ /* 0x000fe20000000000 */
[----:B-----5:R-:W-:Y:S01]  /*e310*/  R2UR UR13, R16 ;  /* 0x00000000100d72ca */ /* 0x020fe200000e0000 */
[----:B------:R-:W-:Y:S01]  /*e320*/  UIADD3.X UR7, URZ, UR39, URZ, UP0, !UPT ;  /* 0x000000273f077290 */ /* 0x000fe200087fe43f */
[----:B------:R-:W-:Y:S01]  /*e330*/  R2UR UR8, R0 ;  /* 0x00000000000872ca */ /* 0x000fe200000e0000 */
[----:B------:R-:W-:Y:S01]  /*e340*/  UMOV UR10, URZ ;  /* 0x0000003f000a7c82 */ /* 0x000fe20008000000 */
[----:B------:R-:W-:-:S04]  /*e350*/  PLOP3.LUT P0, PT, PT, PT, PT, 0x80, 0x0 ;  /* 0x000000000000781c */ /* 0x000fc80003f0f070 */
[----:B------:R-:W-:Y:S01]  /*e360*/  UIADD3 UR9, UR9, 0x28c30, URZ ;  /* 0x00028c3009097890 */ /* 0x000fe2000fffe03f */
[----:B------:R-:W-:-:S05]  /*e370*/  P2R R0, PR, RZ, 0x1 ;  /* 0x00000001ff007803 */ /* 0x000fca0000000000 */
[----:B------:R1:W-:Y:S01]  /*e380*/  STL [R1+0x18], R0 ;  /* 0x0000180001007387 */ /* 0x0003e20000100800 */
[----:B------:R-:W-:Y:S01]  /*e390*/  UIADD3 UR8, UR8, 0x22400, URZ ;  /* 0x0002240008087890 */ /* 0x000fe2000fffe03f */
[----:B--2---:R-:W-:Y:S02]  /*e3a0*/  R2UR UR11, R3 ;  /* 0x00000000030b72ca */ /* 0x004fe400000e0000 */
[----:B----4-:R-:W-:-:S13]  /*e3b0*/  R2UR UR4, R2 ;  /* 0x00000000020472ca */ /* 0x010fda00000e0000 */
[----:B------:R-:W-:-:S03]  /*e3c0*/  ULEA UR11, UR11, UR4, 0x6 ;  /* 0x000000040b0b7291 */ /* 0x000fc6000f8e303f */
[----:B------:R-:W-:-:S06]  /*e3d0*/  UMOV UR4, 0x0 ;  /* 0x0000000000047882 */ /* 0x000fcc0000000000 */
[----:B------:R1:W-:Y:S02]  /*e3e0*/  UTMALDG.4D [UR8], [UR6], desc[UR4] ;  /* 0x00000408060075b4 */ /* 0x0003e40008019000 */
[----:B-1----:R-:W-:Y:S01]  /*e3f0*/  NOP ;  /* 0x0000000000007918 */ /* 0x002fe20000000000 */
.L_x_455:
[----:B------:R-:W2:Y:S04]  /*e400*/  LDL.LU R3, [R1+0x30] ;  /* 0x0000300001037983 */ /* 0x000ea80000300800 */
[----:B------:R-:W5:Y:S04]  /*e410*/  LDL.LU R5, [R1+0x24] ;  /* 0x0000240001057983 */ /* 0x000f680000300800 */
[----:B----4-:R-:W4:Y:S01]  /*e420*/  LDL.LU R4, [R1+0x38] ;  /* 0x0000380001047983 */ /* 0x010f220000300800 */
[----:B------:R-:W-:Y:S05]  /*e430*/  WARPSYNC.ALL ;  /* 0x0000000000007948 */ /* 0x000fea0003800000 */
[----:B------:R-:W-:Y:S01]  /*e440*/  ULDC.64 UR6, c[0x0][0xa00] ;  /* 0x0002800000067ab9 */ /* 0x000fe20000000a00 */
[----:B------:R-:W-:Y:S01]  /*e450*/  ULDC.64 UR4, c[0x0][0x298] ;  /* 0x0000a60000047ab9 */ /* 0x000fe20000000a00 */
[----:B------:R-:W-:Y:S01]  /*e460*/  BAR.SYNC.DEFER_BLOCKING 0x8, 0x100 ;  /* 0x0204000000007b1d */ /* 0x000fe20000010000 */
[----:B------:R-:W-:Y:S01]  /*e470*/  ISETP.NE.U32.AND P0, PT, RZ, UR6, PT ;  /* 0x00000006ff007c0c */ /* 0x000fe2000bf05070 */
[----:B------:R-:W-:-:S03]  /*e480*/  VIADD R2, R18, 0x20400 ;  /* 0x0002040012027836 */ /* 0x000fc60000000000 */
[----:B------:R-:W-:Y:S01]  /*e490*/  ISETP.NE.AND.EX P0, PT, RZ, UR7, PT, P0 ;  /* 0x00000007ff007c0c */ /* 0x000fe2000bf05300 */
[----:B------:R-:W-:Y:S01]  /*e4a0*/  BSSY B6, `(.L_x_460) ;  /* 0x000001e000067945 */ /* 0x000fe20003800000 */
[----:B------:R-:W-:Y:S02]  /*e4b0*/  LOP3.LUT P1, RZ, R2, 0x3ff, RZ, 0xc0, !PT ;  /* 0x000003ff02ff7812 */ /* 0x000fe4000782c0ff */
[----:B--2---:R-:W-:Y:S02]  /*e4c0*/  SHF.R.S32.HI R0, RZ, 0x1f, R3 ;  /* 0x0000001fff007819 */ /* 0x004fe40000011403 */
[----:B-----5:R-:W-:-:S03]  /*e4d0*/  SEL R5, R5, RZ, !P0 ;  /* 0x000000ff05057207 */ /* 0x020fc60004000000 */
[----:B------:R-:W-:Y:S01]  /*e4e0*/  IMAD R0, R0, UR4, RZ ;  /* 0x0000000400007c24 */ /* 0x000fe2000f8e02ff */
[----:B----4-:R-:W-:-:S03]  /*e4f0*/  SEL R4, R4, RZ, !P0 ;  /* 0x000000ff04047207 */ /* 0x010fc60004000000 */
[C---:B------:R-:W-:Y:S02]  /*e500*/  IMAD R0, R3.reuse, UR5, R0 ;  /* 0x0000000503007c24 */ /* 0x040fe4000f8e0200 */
[----:B------:R-:W-:-:S04]  /*e510*/  IMAD.WIDE.U32 R2, R3, UR4, RZ ;  /* 0x0000000403027c25 */ /* 0x000fc8000f8e00ff */
[----:B------:R-:W-:Y:S01]  /*e520*/  IMAD.IADD R0, R3, 0x1, R0 ;  /* 0x0000000103007824 */ /* 0x000fe200078e0200 */
[----:B------:R1:W-:Y:S04]  /*e530*/  STL.64 [R1+0x48], R2 ;  /* 0x0000480201007387 */ /* 0x0003e80000100a00 */
[----:B------:R1:W-:Y:S04]  /*e540*/  STL [R1+0x24], R5 ;  /* 0x0000240501007387 */ /* 0x0003e80000100800 */
[----:B------:R1:W-:Y:S04]  /*e550*/  STL [R1+0x38], R4 ;  /* 0x0000380401007387 */ /* 0x0003e80000100800 */
[----:B------:R1:W-:Y:S01]  /*e560*/  STL [R1+0x30], R0 ;  /* 0x0000300001007387 */ /* 0x0003e20000100800 */
[----:B------:R-:W-:Y:S05]  /*e570*/  @!P1 BRA `(.L_x_461) ;  /* 0x0000000000409947 */ /* 0x000fea0003800000 */
[----:B-1----:R-:W-:Y:S01]  /*e580*/  MOV R2, 0x0 ;  /* 0x0000000000027802 */ /* 0x002fe20000000f00 */
[----:B------:R-:W-:Y:S01]  /*e590*/  ULDC.64 UR4, c[0x4][0x90] ;  /* 0x0100240000047ab9 */ /* 0x000fe20000000a00 */
[----:B------:R-:W-:Y:S01]  /*e5a0*/  ULDC.64 UR6, c[0x4][0x98] ;  /* 0x0100260000067ab9 */ /* 0x000fe20000000a00 */
[----:B------:R-:W-:Y:S01]  /*e5b0*/  ULDC.64 UR8, c[0x4][0x20] ;  /* 0x0100080000087ab9 */ /* 0x000fe20000000a00 */
[----:B------:R-:W-:Y:S02]  /*e5c0*/  IMAD.U32 R4, RZ, RZ, UR4 ;  /* 0x00000004ff047e24 */ /* 0x000fe4000f8e00ff */
[----:B------:R-:W1:Y:S01]  /*e5d0*/  LDC.64 R2, c[0x4][R2] ;  /* 0x0100000002027b82 */ /* 0x000e620000000a00 */
[----:B------:R-:W-:Y:S02]  /*e5e0*/  IMAD.U32 R5, RZ, RZ, UR5 ;  /* 0x00000005ff057e24 */ /* 0x000fe4000f8e00ff */
[----:B------:R-:W-:Y:S02]  /*e5f0*/  IMAD.U32 R6, RZ, RZ, UR6 ;  /* 0x00000006ff067e24 */ /* 0x000fe4000f8e00ff */
[----:B------:R-:W-:-:S02]  /*e600*/  IMAD.U32 R7, RZ, RZ, UR7 ;  /* 0x00000007ff077e24 */ /* 0x000fc4000f8e00ff */
[----:B---3--:R-:W-:Y:S02]  /*e610*/  IMAD.U32 R10, RZ, RZ, UR8 ;  /* 0x00000008ff0a7e24 */ /* 0x008fe4000f8e00ff */
[----:B0-----:R-:W-:Y:S02]  /*e620*/  IMAD.U32 R11, RZ, RZ, UR9 ;  /* 0x00000009ff0b7e24 */ /* 0x001fe4000f8e00ff */
[----:B------:R-:W-:Y:S02]  /*e630*/  IMAD.MOV.U32 R8, RZ, RZ, 0x70 ;  /* 0x00000070ff087424 */ /* 0x000fe400078e00ff */
[----:B------:R-:W-:Y:S02]  /*e640*/  IMAD.MOV.U32 R12, RZ, RZ, 0x1 ;  /* 0x00000001ff0c7424 */ /* 0x000fe400078e00ff */
[----:B------:R-:W-:-:S07]  /*e650*/  IMAD.MOV.U32 R13, RZ, RZ, RZ ;  /* 0x000000ffff0d7224 */ /* 0x000fce00078e00ff */
[----:B------:R-:W-:-:S07]  /*e660*/  LEPC R20, `(.L_x_461) ;  /* 0x000000001014794e */ /* 0x000fce0000000000 */
[----:B-1----:R-:W-:Y:S05]  /*e670*/  CALL.ABS.NOINC R2 ;  /* 0x0000000002007343 */ /* 0x002fea0003c00000 */
.L_x_461:
[----:B------:R-:W-:Y:S05]  /*e680*/  BSYNC B6 ;  /* 0x0000000000067941 */ /* 0x000fea0003800000 */
.L_x_460:
[----:B-1----:R-:W2:Y:S01]  /*e690*/  LDL.LU R0, [R1+0x38] ;  /* 0x0000380001007983 */ /* 0x002ea20000300800 */
[----:B------:R-:W-:Y:S01]  /*e6a0*/  ULDC.64 UR4, c[0x0][0x2d8] ;  /* 0x0000b60000047ab9 */ /* 0x000fe20000000a00 */
[----:B------:R-:W1:Y:S01]  /*e6b0*/  LDC R7, c[0x0][0x448] ;  /* 0x00011200ff077b82 */ /* 0x000e620000000800 */
[----:B------:R-:W-:Y:S01]  /*e6c0*/  ULDC UR6, c[0x0][0x2b8] ;  /* 0x0000ae0000067ab9 */ /* 0x000fe20000000800 */
[----:B------:R-:W4:Y:S04]  /*e6d0*/  LDL.LU R4, [R1+0x30] ;  /* 0x0000300001047983 */ /* 0x000f280000300800 */
[----:B------:R-:W4:Y:S04]  /*e6e0*/  LDL.LU.64 R2, [R1+0x48] ;  /* 0x0000480001027983 */ /* 0x000f280000300a00 */
[----:B------:R-:W2:Y:S04]  /*e6f0*/  LDL.LU R5, [R1+0x24] ;  /* 0x0000240001057983 */ /* 0x000ea80000300800 */
[----:B---3--:R-:W3:Y:S04]  /*e700*/  LDL R10, [R1+0x4] ;  /* 0x00000400010a7983 */ /* 0x008ee80000100800 */
[----:B------:R0:W5:Y:S01]  /*e710*/  LDL R8, [R1+0x54] ;  /* 0x0000540001087983 */ /* 0x0001620000100800 */
[----:B-1----:R-:W-:-:S13]  /*e720*/  ISETP.NE.AND P0, PT, R7, 0x1, PT ;  /* 0x000000010700780c */ /* 0x002fda0003f05270 */
[----:B------:R-:W1:Y:S01]  /*e730*/  @P0 LDC R6, c[0x0][0x450] ;  /* 0x00011400ff060b82 */ /* 0x000e620000000800 */
[----:B------:R-:W0:Y:S02]  /*e740*/  S2R R9, SR_TID.X ;  /* 0x0000000000097919 */ /* 0x000e240000002100 */
[----:B0-----:R-:W-:-:S05]  /*e750*/  IMAD.SHL.U32 R9, R9, 0x8, RZ ;  /* 0x0000000809097824 */ /* 0x001fca00078e00ff */
[----:B------:R-:W-:Y:S01]  /*e760*/  LOP3.LUT R9, R9, 0x38, RZ, 0xc0, !PT ;  /* 0x0000003809097812 */ /* 0x000fe200078ec0ff */
[----:B----4-:R-:W-:Y:S02]  /*e770*/  IMAD.MOV.U32 R3, RZ, RZ, R4 ;  /* 0x000000ffff037224 */ /* 0x010fe400078e0004 */
[----:B------:R-:W0:Y:S01]  /*e780*/  S2R R4, SR_TID.X ;  /* 0x0000000000047919 */ /* 0x000e220000002100 */
[----:B------:R-:W-:-:S04]  /*e790*/  IMAD.WIDE.U32 R2, R17, UR4, R2 ;  /* 0x0000000411027c25 */ /* 0x000fc8000f8e0002 */
[----:B------:R-:W-:Y:S01]  /*e7a0*/  IMAD R3, R17, UR5, R3 ;  /* 0x0000000511037c24 */ /* 0x000fe2000f8e0203 */
[----:B------:R-:W-:Y:S02]  /*e7b0*/  ULDC.64 UR4, c[0x0][0x2e0] ;  /* 0x0000b80000047ab9 */ /* 0x000fe40000000a00 */
[----:B--2---:R-:W-:Y:S02]  /*e7c0*/  IMAD R0, R0, UR4, RZ ;  /* 0x0000000400007c24 */ /* 0x004fe4000f8e02ff */
[----:B------:R-:W-:-:S04]  /*e7d0*/  IMAD.WIDE.U32 R2, R5, UR4, R2 ;  /* 0x0000000405027c25 */ /* 0x000fc8000f8e0002 */
[----:B------:R-:W-:Y:S01]  /*e7e0*/  IMAD R0, R5, UR5, R0 ;  /* 0x0000000505007c24 */ /* 0x000fe2000f8e0200 */
[----:B------:R-:W-:-:S03]  /*e7f0*/  ULDC.64 UR4, c[0x0][0x2d0] ;  /* 0x0000b40000047ab9 */ /* 0x000fc60000000a00 */
[----:B------:R-:W-:Y:S01]  /*e800*/  IMAD.IADD R3, R3, 0x1, R0 ;  /* 0x0000000103037824 */ /* 0x000fe200078e0200 */
[----:B0-----:R-:W-:-:S04]  /*e810*/  LOP3.LUT R4, R4, 0x7f, RZ, 0xc0, !PT ;  /* 0x0000007f04047812 */ /* 0x001fc800078ec0ff */
[----:B------:R-:W-:Y:S02]  /*e820*/  SHF.R.U32.HI R5, RZ, 0x3, R4 ;  /* 0x00000003ff057819 */ /* 0x000fe40000011604 */
[----:B------:R-:W0:Y:S02]  /*e830*/  S2R R4, SR_TID.X ;  /* 0x0000000000047919 */ /* 0x000e240000002100 */
[----:B0-----:R-:W-:-:S05]  /*e840*/  IMAD.SHL.U32 R4, R4, 0x10, RZ ;  /* 0x0000001004047824 */ /* 0x001fca00078e00ff */
[----:B------:R-:W-:Y:S02]  /*e850*/  LOP3.LUT R4, R5, 0x70, R4, 0xf8, !PT ;  /* 0x0000007005047812 */ /* 0x000fe400078ef804 */
[----:B------:R-:W0:Y:S03]  /*e860*/  @P0 LDC R5, c[0x0][0x44c] ;  /* 0x00011300ff050b82 */ /* 0x000e260000000800 */
[----:B---3--:R-:W-:-:S04]  /*e870*/  IMAD R0, R10, 0x40, R4 ;  /* 0x000000400a007824 */ /* 0x008fc800078e0204 */
[----:B------:R-:W-:Y:S02]  /*e880*/  IMAD.MOV.U32 R4, RZ, RZ, R0 ;  /* 0x000000ffff047224 */ /* 0x000fe400078e0000 */
[----:B0-----:R-:W-:-:S05]  /*e890*/  @P0 IMAD.HI.U32 R5, R0, R5, RZ ;  /* 0x0000000500050227 */ /* 0x001fca00078e00ff */
[----:B-1----:R-:W-:-:S05]  /*e8a0*/  @P0 SHF.R.U32.HI R4, RZ, R6, R5 ;  /* 0x00000006ff040219 */ /* 0x002fca0000011605 */
[----:B------:R-:W-:-:S04]  /*e8b0*/  IMAD.MOV R5, RZ, RZ, -R4 ;  /* 0x000000ffff057224 */ /* 0x000fc800078e0a04 */
[----:B------:R-:W-:Y:S01]  /*e8c0*/  IMAD R0, R7, R5, R0 ;  /* 0x0000000507007224 */ /* 0x000fe200078e0200 */
[----:B------:R-:W-:Y:S01]  /*e8d0*/  SHF.R.S32.HI R5, RZ, 0x1f, R4 ;  /* 0x0000001fff057819 */ /* 0x000fe20000011404 */
[----:B------:R-:W-:-:S04]  /*e8e0*/  IMAD.WIDE.U32 R2, R4, UR4, R2 ;  /* 0x0000000404027c25 */ /* 0x000fc8000f8e0002 */
[----:B------:R-:W-:-:S04]  /*e8f0*/  IMAD R5, R5, UR4, RZ ;  /* 0x0000000405057c24 */ /* 0x000fc8000f8e02ff */
[----:B------:R-:W-:Y:S01]  /*e900*/  IMAD R4, R4, UR5, R5 ;  /* 0x0000000504047c24 */ /* 0x000fe2000f8e0205 */
[----:B------:R-:W-:-:S03]  /*e910*/  ULDC.64 UR4, c[0x0][0x2c8] ;  /* 0x0000b20000047ab9 */ /* 0x000fc60000000a00 */
[----:B------:R-:W-:Y:S01]  /*e920*/  IMAD.IADD R3, R3, 0x1, R4 ;  /* 0x0000000103037824 */ /* 0x000fe200078e0204 */
[----:B------:R-:W-:-:S05]  /*e930*/  SHF.R.S32.HI R4, RZ, 0x1f, R0 ;  /* 0x0000001fff047819 */ /* 0x000fca0000011400 */
[----:B------:R-:W-:Y:S02]  /*e940*/  IMAD R4, R4, UR4, RZ ;  /* 0x0000000404047c24 */ /* 0x000fe4000f8e02ff */
[----:B------:R-:W-:-:S04]  /*e950*/  IMAD.WIDE.U32 R2, R0, UR4, R2 ;  /* 0x0000000400027c25 */ /* 0x000fc8000f8e0002 */
[----:B------:R-:W-:Y:S01]  /*e960*/  IMAD R0, R0, UR5, R4 ;  /* 0x0000000500007c24 */ /* 0x000fe2000f8e0204 */
[----:B------:R-:W-:Y:S02]  /*e970*/  ULDC.64 UR4, c[0x0][0x280] ;  /* 0x0000a00000047ab9 */ /* 0x000fe40000000a00 */
[----:B------:R-:W-:Y:S01]  /*e980*/  LEA R4, P1, R2, UR4, 0x1 ;  /* 0x0000000402047c11 */ /* 0x000fe2000f8208ff */
[----:B------:R-:W-:Y:S01]  /*e990*/  IMAD.IADD R0, R3, 0x1, R0 ;  /* 0x0000000103007824 */ /* 0x000fe200078e0200 */
[----:B------:R-:W-:Y:S01]  /*e9a0*/  UMOV UR4, 0xffffffff ;  /* 0xffffffff00047882 */ /* 0x000fe20000000000 */
[----:B------:R-:W-:-:S03]  /*e9b0*/  ISETP.GE.AND P0, PT, R9, UR6, PT ;  /* 0x0000000609007c0c */ /* 0x000fc6000bf06270 */
[----:B------:R-:W-:Y:S01]  /*e9c0*/  LEA.HI.X R3, R2, UR5, R0, 0x1, P1 ;  /* 0x0000000502037c11 */ /* 0x000fe200088f0c00 */
[----:B------:R-:W-:Y:S09]  /*e9d0*/  BRA.DIV UR4, `(.L_x_462) ;  /* 0x0000004e04d07947 */ /* 0x000ff2000b800000 */
[----:B------:R-:W2:Y:S01]  /*e9e0*/  LDL.LU R6, [R1+0x40] ;  /* 0x0000400001067983 */ /* 0x000ea20000300800 */
[----:B------:R-:W0:Y:S02]  /*e9f0*/  S2R R11, SR_TID.X ;  /* 0x00000000000b7919 */ /* 0x000e240000002100 */
[----:B0-----:R-:W-:-:S04]  /*ea00*/  LOP3.LUT R11, R11, 0x7f, RZ, 0xc0, !PT ;  /* 0x0000007f0b0b7812 */ /* 0x001fc800078ec0ff */
[----:B------:R-:W-:-:S05]  /*ea10*/  SHF.R.U32.HI R11, RZ, 0x3, R11 ;  /* 0x00000003ff0b7819 */ /* 0x000fca000001160b */
[----:B------:R-:W-:-:S04]  /*ea20*/  IMAD R2, R10, 0x40, R11 ;  /* 0x000000400a027824 */ /* 0x000fc800078e020b */
[----:B------:R-:W-:Y:S02]  /*ea30*/  VIADD R5, R2, 0x10 ;  /* 0x0000001002057836 */ /* 0x000fe40000000000 */
[----:B--2---:R-:W-:Y:S02]  /*ea40*/  IMAD R0, R6, R7, RZ ;  /* 0x0000000706007224 */ /* 0x004fe400078e02ff */
[----:B------:R-:W0:Y:S04]  /*ea50*/  SHFL.IDX PT, R7, R4, RZ, 0x181f ;  /* 0x00181fff04077589 */ /* 0x000e2800000e0000 */
[----:B------:R-:W1:Y:S01]  /*ea60*/  SHFL.IDX PT, R6, R3, RZ, 0x181f ;  /* 0x00181fff03067589 */ /* 0x000e6200000e0000 */
[----:B------:R-:W-:-:S13]  /*ea70*/  ISETP.GE.AND P1, PT, R2, R0, PT ;  /* 0x000000000200720c */ /* 0x000fda0003f26270 */
[----:B0-----:R-:W-:-:S05]  /*ea80*/  @!P1 LEA R7, P2, R9, R7, 0x1 ;  /* 0x0000000709079211 */ /* 0x001fca00078408ff */
[----:B-1----:R-:W-:-:S05]  /*ea90*/  @!P1 IMAD.X R6, RZ, RZ, R6, P2 ;  /* 0x000000ffff069224 */ /* 0x002fca00010e0606 */
[----:B------:R-:W-:-:S04]  /*eaa0*/  @!P1 LOP3.LUT R7, R7, R6, RZ, 0x3c, !PT ;  /* 0x0000000607079212 */ /* 0x000fc800078e3cff */
[----:B------:R-:W-:-:S04]  /*eab0*/  @!P1 LOP3.LUT R6, R7, R6, RZ, 0x3c, !PT ;  /* 0x0000000607069212 */ /* 0x000fc800078e3cff */
[----:B------:R-:W-:-:S05]  /*eac0*/  @!P1 LOP3.LUT R7, R7, R6, RZ, 0x3c, !PT ;  /* 0x0000000607079212 */ /* 0x000fca00078e3cff */
[----:B------:R-:W-:Y:S01]  /*ead0*/  @!PT LDS RZ, [RZ] ;  /* 0x00000000fffff984 */ /* 0x000fe20000000800 */
[----:B-----5:R0:W-:Y:S01]  /*eae0*/  @!P1 LDGSTS.E.BYPASS.LTC128B.128 [R8+0x20400], desc[UR40][R6.64], !P0 ;  /* 0x2040000006089fae */ /* 0x0201e2000c101d68 */
[----:B------:R-:W-:-:S03]  /*eaf0*/  ISETP.GE.AND P1, PT, R5, R0, PT ;  /* 0x000000000500720c */ /* 0x000fc60003f26270 */
[----:B------:R-:W1:Y:S04]  /*eb00*/  SHFL.IDX PT, R5, R4, 0x1, 0x181f ;  /* 0x00381f0004057f89 */ /* 0x000e6800000e0000 */
[----:B0-----:R-:W0:Y:S06]  /*eb10*/  SHFL.IDX PT, R6, R3, 0x1, 0x181f ;  /* 0x00381f0003067f89 */ /* 0x001e2c00000e0000 */
[----:B-1----:R-:W-:-:S05]  /*eb20*/  @!P1 LEA R5, P2, R9, R5, 0x1 ;  /* 0x0000000509059211 */ /* 0x002fca00078408ff */
[----:B0-----:R-:W-:-:S04]  /*eb30*/  @!P1 IMAD.X R6, RZ, RZ, R6, P2 ;  /* 0x000000ffff069224 */ /* 0x001fc800010e0606 */
[----:B------:R-:W-:Y:S02]  /*eb40*/  @!P1 IMAD.MOV.U32 R7, RZ, RZ, R6 ;  /* 0x000000ffff079224 */ /* 0x000fe400078e0006 */
[----:B------:R-:W-:Y:S02]  /*eb50*/  @!P1 IMAD.MOV.U32 R6, RZ, RZ, R5 ;  /* 0x000000ffff069224 */ /* 0x000fe400078e0005 */
[----:B------:R-:W-:-:S03]  /*eb60*/  VIADD R5, R2, 0x20 ;  /* 0x0000002002057836 */ /* 0x000fc60000000000 */
[----:B------:R0:W-:Y:S02]  /*eb70*/  @!P1 LDGSTS.E.BYPASS.LTC128B.128 [R8+0x20c00], desc[UR40][R6.64], !P0 ;  /* 0x20c0000006089fae */ /* 0x0001e4000c101d68 */
[----:B------:R-:W-:Y:S02]  /*eb80*/  ISETP.GE.AND P1, PT, R5, R0, PT ;  /* 0x000000000500720c */ /* 0x000fe40003f26270 */
[----:B------:R-:W1:Y:S04]  /*eb90*/  SHFL.IDX PT, R5, R4, 0x2, 0x181f ;  /* 0x00581f0004057f89 */ /* 0x000e6800000e0000 */
[----:B0-----:R-:W0:Y:S07]  /*eba0*/  SHFL.IDX PT, R6, R3, 0x2, 0x181f ;  /* 0x00581f0003067f89 */ /* 0x001e2e00000e0000 */
[----:B-1----:R-:W-:-:S05]  /*ebb0*/  @!P1 LEA R5, P2, R9, R5, 0x1 ;  /* 0x0000000509059211 */ /* 0x002fca00078408ff */
[----:B0-----:R-:W-:-:S04]  /*ebc0*/  @!P1 IMAD.X R6, RZ, RZ, R6, P2 ;  /* 0x000000ffff069224 */ /* 0x001fc800010e0606 */
[----:B------:R-:W-:Y:S02]  /*ebd0*/  @!P1 IMAD.MOV.U32 R7, RZ, RZ, R6 ;  /* 0x000000ffff079224 */ /* 0x000fe400078e0006 */
[----:B------:R-:W-:Y:S02]  /*ebe0*/  @!P1 IMAD.MOV.U32 R6, RZ, RZ, R5 ;  /* 0x000000ffff069224 */ /* 0x000fe400078e0005 */
[----:B------:R0:W1:Y:S04]  /*ebf0*/  SHFL.IDX PT, R5, R3, 0x3, 0x181f ;  /* 0x00781f0003057f89 */ /* 0x00006800000e0000 */
[----:B------:R0:W-:Y:S04]  /*ec00*/  @!P1 LDGSTS.E.BYPASS.LTC128B.128 [R8+0x21400], desc[UR40][R6.64], !P0 ;  /* 0x2140000006089fae */ /* 0x0001e8000c101d68 */
[----:B------:R0:W2:Y:S02]  /*ec10*/  SHFL.IDX PT, R3, R4, 0x3, 0x181f ;  /* 0x00781f0004037f89 */ /* 0x0000a400000e0000 */
.L_x_588:
[----:B------:R-:W-:-:S05]  /*ec20*/  VIADD R2, R2, 0x30 ;  /* 0x0000003002027836 */ /* 0x000fca0000000000 */
[----:B------:R-:W-:-:S13]  /*ec30*/  ISETP.GE.AND P1, PT, R2, R0, PT ;  /* 0x000000000200720c */ /* 0x000fda0003f26270 */
[----:B--2---:R-:W-:-:S05]  /*ec40*/  @!P1 LEA R2, P2, R9, R3, 0x1 ;  /* 0x0000000309029211 */ /* 0x004fca00078408ff */
[----:B01----:R-:W-:-:S05]  /*ec50*/  @!P1 IMAD.X R3, RZ, RZ, R5, P2 ;  /* 0x000000ffff039224 */ /* 0x003fca00010e0605 */
[----:B------:R-:W-:Y:S01]  /*ec60*/  @!PT LDS RZ, [RZ] ;  /* 0x00000000fffff984 */ /* 0x000fe20000000800 */
[----:B------:R-:W-:Y:S01]  /*ec70*/  @!PT LDS RZ, [RZ] ;  /* 0x00000000fffff984 */ /* 0x000fe20000000800 */
[----:B------:R-:W-:Y:S01]  /*ec80*/  @!PT LDS RZ, [RZ] ;  /* 0x00000000fffff984 */ /* 0x000fe20000000800 */
[----:B------:R0:W-:Y:S01]  /*ec90*/  @!P1 LDGSTS.E.BYPASS.LTC128B.128 [R8+0x21c00], desc[UR40][R2.64], !P0 ;  /* 0x21c0000002089fae */ /* 0x0001e2000c101d68 */
[----:B------:R-:W-:Y:S01]  /*eca0*/  PLOP3.LUT P0, PT, PT, PT, PT, 0x80, 0x0 ;  /* 0x000000000000781c */ /* 0x000fe20003f0f070 */
[----:B------:R-:W-:-:S12]  /*ecb0*/  NOP ;  /* 0x0000000000007918 */ /* 0x000fd80000000000 */
.L_x_463:
[----:B------:R-:W-:Y:S02]  /*ecc0*/  PLOP3.LUT P1, PT, P1, P0, PT, 0xa2, 0x0 ;  /* 0x000000000000781c */ /* 0x000fe40000f21472 */
[----:B------:R-:W-:-:S08]  /*ecd0*/  @P0 R2UR P1, UR4, R18 ;  /* 0x00000000120402ca */ /* 0x000fd00000020000 */
[----:B------:R-:W-:-:S05]  /*ece0*/  @P0 PLOP3.LUT P0, PT, P1, PT, PT, 0x80, 0x0 ;  /* 0x000000000000081c */ /* 0x000fca0000f0f070 */
[----:B------:R-:W-:Y:S01]  /*ecf0*/  @!P1 SYNCS.ARRIVE.TRANS64.RED.A0T1 RZ, [UR4+0x28c00], RZ ;  /* 0x028c00ffffff99a7 */ /* 0x000fe20008200404 */
[----:B------:R-:W-:Y:S07]  /*ed00*/  @!P1 ARRIVES.LDGSTSBAR.64.TRANSCNT [UR4+0x28c00] ;  /* 0x028c0000ff0099b0 */ /* 0x000fee0008000a84 */
[----:B------:R-:W-:Y:S05]  /*ed10*/  @P0 BRA.U.ANY `(.L_x_463) ;  /* 0xfffffffd00e80947 */ /* 0x000fea000393ffff */
[----:B0-----:R-:W2:Y:S02]  /*ed20*/  LDL.LU R2, [R1+0x50] ;  /* 0x0000500001027983 */ /* 0x001ea40000300800 */
[----:B--2---:R-:W-:-:S05]  /*ed30*/  VIADD R2, R2, 0x1 ;  /* 0x0000000102027836 */ /* 0x004fca0000000000 */
[----:B------:R0:W-:Y:S01]  /*ed40*/  STL [R1+0x50], R2 ;  /* 0x0000500201007387 */ /* 0x0001e20000100800 */
[----:B------:R-:W-:-:S04]  /*ed50*/  LEA.HI R0, R2, R2, RZ, 0x1 ;  /* 0x0000000202007211 */ /* 0x000fc800078f08ff */
[----:B------:R-:W-:-:S05]  /*ed60*/  LOP3.LUT R0, R0, 0xfffffffe, RZ, 0xc0, !PT ;  /* 0xfffffffe00007812 */ /* 0x000fca00078ec0ff */
[----:B------:R-:W-:-:S05]  /*ed70*/  IMAD.IADD R0, R2, 0x1, -R0 ;  /* 0x0000000102007824 */ /* 0x000fca00078e0a00 */
[----:B------:R-:W-:Y:S01]  /*ed80*/  SHF.L.U32 R0, R0, 0x1f, RZ ;  /* 0x0000001f00007819 */ /* 0x000fe200000006ff */
[----:B------:R-:W-:Y:S01]  /*ed90*/  NOP ;  /* 0x0000000000007918 */ /* 0x000fe20000000000 */
[----:B------:R0:W-:Y:S01]  /*eda0*/  SYNCS.ARRIVE.TRANS64.A1T0 RZ, [R18+URZ+0x28c00], RZ ;  /* 0x028c00ff12ff79a7 */ /* 0x0001e2000810003f */
[----:B------:R-:W-:Y:S01]  /*edb0*/  BSSY B0, `(.L_x_464) ;  /* 0x0000003000007945 */ /* 0x000fe20003800000 */
[----:B------:R-:W1:Y:S03]  /*edc0*/  SYNCS.PHASECHK.TRANS64.TRYWAIT P0, [R18+URZ+0x28c20], R0 ;  /* 0x028c2000120075a7 */ /* 0x000e66000800017f */
[----:B01----:R-:W-:Y:S05]  /*edd0*/  @!P0 BRA `(.L_x_465) ;  /* 0x00000050001c8947 */ /* 0x003fea0003800000 */
.L_x_589:
[----:B------:R-:W-:Y:S05]  /*ede0*/  BSYNC B0 ;  /* 0x0000000000007941 */ /* 0x000fea0003800000 */
.L_x_464:
[----:B------:R-:W2:Y:S01]  /*edf0*/  LDL R2, [R1+0x18] ;  /* 0x0000180001027983 */ /* 0x000ea20000100800 */
[----:B------:R-:W-:Y:S01]  /*ee00*/  BSSY B0, `(.L_x_466) ;  /* 0x0000096000007945 */ /* 0x000fe20003800000 */
[----:B--2---:R-:W-:-:S13]  /*ee10*/  ISETP.NE.AND P0, PT, R2, RZ, PT ;  /* 0x000000ff0200720c */ /* 0x004fda0003f05270 */
[----:B------:R-:W-:Y:S05]  /*ee20*/  @!P0 BRA `(.L_x_467) ;  /* 0x00000008004c8947 */ /* 0x000fea0003800000 */
[----:B------:R-:W2:Y:S01]  /*ee30*/  LDL R2, [R1+0x10] ;  /* 0x0000100001027983 */ /* 0x000ea20000100800 */
[----:B0-----:R-:W-:Y:S01]  /*ee40*/  IMAD R0, R19, 0x8, R18 ;  /* 0x0000000813007824 */ /* 0x001fe200078e0212 */
[----:B------:R-:W-:Y:S01]  /*ee50*/  BSSY B1, `(.L_x_468) ;  /* 0x0000007000017945 */ /* 0x000fe20003800000 */
[----:B------:R-:W0:Y:S02]  /*ee60*/  S2R R3, SR_TID.X ;  /* 0x0000000000037919 */ /* 0x000e240000002100 */
[----:B0-----:R-:W-:-:S04]  /*ee70*/  LOP3.LUT R3, R3, 0x7f, RZ, 0xc0, !PT ;  /* 0x0000007f03037812 */ /* 0x001fc800078ec0ff */
[----:B------:R-:W-:Y:S02]  /*ee80*/  ISETP.NE.AND P1, PT, R3, RZ, PT ;  /* 0x000000ff0300720c */ /* 0x000fe40003f25270 */
[----:B--2---:R-:W-:-:S04]  /*ee90*/  SHF.L.U32 R2, R2, 0x1f, RZ ;  /* 0x0000001f02027819 */ /* 0x004fc800000006ff */
[----:B------:R-:W0:Y:S02]  /*eea0*/  SYNCS.PHASECHK.TRANS64.TRYWAIT P0, [R0+URZ+0x28c60], R2 ;  /* 0x028c6002000075a7 */ /* 0x000e24000800017f */
[----:B0-----:R-:W-:Y:S05]  /*eeb0*/  @!P0 BRA `(.L_x_469) ;  /* 0x0000004c00f88947 */ /* 0x001fea0003800000 */
.L_x_590:
[----:B------:R-:W-:Y:S05]  /*eec0*/  BSYNC B1 ;  /* 0x0000000000017941 */ /* 0x000fea0003800000 */
.L_x_468:
[----:B------:R-:W-:Y:S04]  /*eed0*/  BSSY B1, `(.L_x_470) ;  /* 0x0000009000017945 */ /* 0x000fe80003800000 */
[----:B------:R-:W-:Y:S05]  /*eee0*/  @P1 BRA `(.L_x_471) ;  /* 0x00000000001c1947 */ /* 0x000fea0003800000 */
[----:B------:R-:W1:Y:S01]  /*eef0*/  S2R R3, SR_TID.X ;  /* 0x0000000000037919 */ /* 0x000e620000002100 */
[----:B0-----:R-:W-:-:S04]  /*ef00*/  IMAD.MOV.U32 R2, RZ, RZ, 0x10000 ;  /* 0x00010000ff027424 */ /* 0x001fc800078e00ff */
[----:B------:R2:W-:Y:S01]  /*ef10*/  SYNCS.ARRIVE.TRANS64 RZ, [R0+URZ+0x28c50], R2 ;  /* 0x028c500200ff79a7 */ /* 0x0005e2000800003f */
[----:B-1----:R-:W-:-:S04]  /*ef20*/  LOP3.LUT R3, R3, 0x1f, RZ, 0xc0, !PT ;  /* 0x0000001f03037812 */ /* 0x002fc800078ec0ff */
[----:B------:R-:W-:-:S13]  /*ef30*/  ISETP.NE.AND P0, PT, R3, RZ, PT ;  /* 0x000000ff0300720c */ /* 0x000fda0003f05270 */
[----:B--2---:R-:W-:Y:S05]  /*ef40*/  @!P0 BRA `(.L_x_471) ;  /* 0x0000000000048947 */ /* 0x004fea0003800000 */
[----:B------:R-:W-:Y:S01]  /*ef50*/  BPT.TRAP 0x1 ;  /* 0x000000040000795c */ /* 0x000fe20000300000 */
.L_x_471:
[----:B------:R-:W-:Y:S05]  /*ef60*/  BSYNC B1 ;  /* 0x0000000000017941 */ /* 0x000fea0003800000 */
.L_x_470:
[----:B------:R-:W2:Y:S04]  /*ef70*/  LDL R3, [R1+0x1c] ;  /* 0x00001c0001037983 */ /* 0x000ea80000100800 */
[----:B0-----:R-:W2:Y:S01]  /*ef80*/  LDL.LU R2, [R1+0x28] ;  /* 0x0000280001027983 */ /* 0x001ea20000300800 */
[----:B------:R-:W-:Y:S01]  /*ef90*/  UIADD3 UR4, UP0, UR38, 0x470, URZ ;  /* 0x0000047026047890 */ /* 0x000fe2000ff1e03f */
[----:B------:R-:W-:Y:S01]  /*efa0*/  PLOP3.LUT P0, PT, PT, PT, PT, 0x80, 0x0 ;  /* 0x000000000000781c */ /* 0x000fe20003f0f070 */
[----:B------:R-:W-:Y:S01]  /*efb0*/  VIADD R0, R0, 0x28c50 ;  /* 0x00028c5000007836 */ /* 0x000fe20000000000 */
[----:B------:R-:W-:Y:S01]  /*efc0*/  UMOV UR6, 0x0 ;  /* 0x0000000000067882 */ /* 0x000fe20000000000 */
[----:B------:R-:W-:Y:S01]  /*efd0*/  UIADD3.X UR5, URZ, UR39, URZ, UP0, !UPT ;  /* 0x000000273f057290 */ /* 0x000fe200087fe43f */
[----:B------:R-:W-:Y:S01]  /*efe0*/  UMOV UR7, 0x14f00000 ;  /* 0x14f0000000077882 */ /* 0x000fe20000000000 */
[----:B------:R-:W-:Y:S01]  /*eff0*/  UMOV UR10, URZ ;  /* 0x0000003f000a7c82 */ /* 0x000fe20008000000 */
[----:B--2---:R-:W-:-:S02]  /*f000*/  IMAD R3, R2, 0x40, R3 ;  /* 0x0000004002037824 */ /* 0x004fc400078e0203 */
[----:B------:R-:W-:-:S04]  /*f010*/  IMAD R2, R19, 0x10000, R18 ;  /* 0x0001000013027824 */ /* 0x000fc800078e0212 */
[----:B------:R-:W-:-:S07]  /*f020*/  VIADD R4, R2, 0x400 ;  /* 0x0000040002047836 */ /* 0x000fce0000000000 */
.L_x_472:
[----:B------:R-:W-:-:S13]  /*f030*/  @P0 ELECT P1, URZ, PT ;  /* 0x00000000003f082f */ /* 0x000fda0003820000 */
[----:B------:R-:W-:Y:S02]  /*f040*/  @P1 R2UR UR13, R16 ;  /* 0x00000000100d12ca */ /* 0x000fe400000e0000 */
[----:B------:R-:W-:Y:S02]  /*f050*/  @P1 R2UR UR12, R17 ;  /* 0x00000000110c12ca */ /* 0x000fe400000e0000 */
[----:B------:R-:W-:Y:S02]  /*f060*/  @P1 R2UR UR11, R3 ;  /* 0x00000000030b12ca */ /* 0x000fe400000e0000 */
[----:B------:R-:W-:Y:S02]  /*f070*/  @P1 R2UR UR9, R0 ;  /* 0x00000000000912ca */ /* 0x000fe400000e0000 */
[----:B------:R-:W-:Y:S02]  /*f080*/  @P1 R2UR UR8, R4 ;  /* 0x00000000040812ca */ /* 0x000fe400000e0000 */
[----:B------:R-:W-:-:S02]  /*f090*/  @P1 PLOP3.LUT P0, PT, P1, PT, PT, 0x8, 0x0 ;  /* 0x000000000000181c */ /* 0x000fc40000f0e170 */
[----:B------:R-:W-:-:S09]  /*f0a0*/  PLOP3.LUT P1, PT, PT, PT, PT, 0x8, 0x0 ;  /* 0x000000000000781c */ /* 0x000fd20003f2e170 */
[----:B------:R0:W-:Y:S02]  /*f0b0*/  UTMALDG.4D [UR8], [UR4], desc[UR6] ;  /* 0x00000608040075b4 */ /* 0x0001e40008019000 */
[----:B0-----:R-:W-:Y:S05]  /*f0c0*/  @P0 BRA.U.ANY `(.L_x_472) ;  /* 0xfffffffd00d80947 */ /* 0x001fea000393ffff */
[----:B------:R-:W-:Y:S01]  /*f0d0*/  PLOP3.LUT P0, PT, PT, PT, PT, 0x80, 0x0 ;  /* 0x000000000000781c */ /* 0x000fe20003f0f070 */
[----:B------:R-:W-:Y:S01]  /*f0e0*/  VIADD R4, R2, 0x2400 ;  /* 0x0000240002047836 */ /* 0x000fe20000000000 */
[----:B------:R-:W-:Y:S01]  /*f0f0*/  UMOV UR6, 0x0 ;  /* 0x0000000000067882 */ /* 0x000fe20000000000 */
[----:B------:R-:W-:Y:S01]  /*f100*/  UMOV UR7, 0x14f00000 ;  /* 0x14f0000000077882 */ /* 0x000fe20000000000 */
[----:B------:R-:W-:-:S09]  /*f110*/  UMOV UR10, 0x40 ;  /* 0x00000040000a7882 */ /* 0x000fd20000000000 */
.L_x_473:
        /* <DEDUP_REMOVED lines=15> */
.L_x_474:
        /* <DEDUP_REMOVED lines=15> */
.L_x_475:
        /* <DEDUP_REMOVED lines=15> */
.L_x_476:
        /* <DEDUP_REMOVED lines=15> */
.L_x_477:
        /* <DEDUP_REMOVED lines=15> */
.L_x_478:
        /* <DEDUP_REMOVED lines=15> */
.L_x_479:
        /* <DEDUP_REMOVED lines=9> */
[----:B-1----:R-:W-:Y:S05]  /*f750*/  @P0 BRA.U.ANY `(.L_x_479) ;  /* 0xfffffffd00d80947 */ /* 0x002fea000393ffff */
.L_x_467:
[----:B------:R-:W-:Y:S05]  /*f760*/  BSYNC B0 ;  /* 0x0000000000007941 */ /* 0x000fea0003800000 */
.L_x_466:
[----:B------:R-:W0:Y:S04]  /*f770*/  LDL R4, [R1+0x2c] ;  /* 0x00002c0001047983 */ /* 0x000e280000100800 */
[----:B------:R-:W2:Y:S01]  /*f780*/  LDL R5, [R1+0x20] ;  /* 0x0000200001057983 */ /* 0x000ea20000100800 */
[----:B------:R-:W-:Y:S01]  /*f790*/  BSSY B0, `(.L_x_480) ;  /* 0x00002a7000007945 */ /* 0x000fe20003800000 */
[----:B0-----:R-:W-:-:S05]  /*f7a0*/  VIADD R0, R4, 0xfffffffe ;  /* 0xfffffffe04007836 */ /* 0x001fca0000000000 */
[----:B--2---:R-:W-:-:S13]  /*f7b0*/  ISETP.GE.AND P0, PT, R0, R5, PT ;  /* 0x000000050000720c */ /* 0x004fda0003f06270 */
[----:B------:R-:W-:Y:S05]  /*f7c0*/  @!P0 BRA `(.L_x_481) ;  /* 0x00000028008c8947 */ /* 0x000fea0003800000 */
[----:B------:R-:W2:Y:S04]  /*f7d0*/  LDL.LU R7, [R1+0x58] ;  /* 0x0000580001077983 */ /* 0x000ea80000300800 */
[----:B------:R-:W3:Y:S04]  /*f7e0*/  LDL.LU R6, [R1+0x34] ;  /* 0x0000340001067983 */ /* 0x000ee80000300800 */
[----:B------:R-:W4:Y:S01]  /*f7f0*/  LDL.LU R4, [R1+0x3c] ;  /* 0x00003c0001047983 */ /* 0x000f220000300800 */
[----:B------:R-:W-:Y:S01]  /*f800*/  LOP3.LUT R5, RZ, R5, RZ, 0x33, !PT ;  /* 0x00000005ff057212 */ /* 0x000fe200078e33ff */
[----:B------:R-:W-:Y:S01]  /*f810*/  BSSY B2, `(.L_x_482) ;  /* 0x00000e4000027945 */ /* 0x000fe20003800000 */
[----:B--2---:R-:W-:-:S04]  /*f820*/  VIADD R2, R7, 0x1 ;  /* 0x0000000107027836 */ /* 0x004fc80000000000 */
[----:B---3--:R-:W-:-:S05]  /*f830*/  IMAD R2, R2, R6, RZ ;  /* 0x0000000602027224 */ /* 0x008fca00078e02ff */
[----:B----4-:R-:W-:-:S05]  /*f840*/  VIMNMX R4, R4, R2, PT ;  /* 0x0000000204047248 */ /* 0x010fca0003fe0100 */
[----:B------:R-:W-:-:S05]  /*f850*/  IMAD.MOV R2, RZ, RZ, -R4 ;  /* 0x000000ffff027224 */ /* 0x000fca00078e0a04 */
[----:B------:R-:W-:-:S05]  /*f860*/  VIADDMNMX R5, R2, 0x1, R5, !PT ;  /* 0x0000000102057846 */ /* 0x000fca0007800105 */
[----:B------:R-:W-:-:S05]  /*f870*/  IMAD.IADD R2, R4, 0x1, R5 ;  /* 0x0000000104027824 */ /* 0x000fca00078e0205 */
[----:B------:R-:W-:-:S04]  /*f880*/  LOP3.LUT R2, R2, 0x1, RZ, 0xc0, !PT ;  /* 0x0000000102027812 */ /* 0x000fc800078ec0ff */
[----:B------:R-:W-:-:S13]  /*f890*/  ISETP.NE.U32.AND P0, PT, R2, 0x1, PT ;  /* 0x000000010200780c */ /* 0x000fda0003f05070 */
[----:B------:R-:W-:Y:S05]  /*f8a0*/  @P0 BRA `(.L_x_483) ;  /* 0x0000000c00680947 */ /* 0x000fea0003800000 */
[----:B------:R-:W2:Y:S04]  /*f8b0*/  LDL R6, [R1+0x18] ;  /* 0x0000180001067983 */ /* 0x000ea80000100800 */
[----:B------:R-:W3:Y:S01]  /*f8c0*/  LDL.LU R8, [R1+0x10] ;  /* 0x0000100001087983 */ /* 0x000ee20000300800 */
[----:B------:R-:W-:Y:S01]  /*f8d0*/  VIADD R19, R19, 0x1 ;  /* 0x0000000113137836 */ /* 0x000fe20000000000 */
[----:B------:R-:W-:Y:S04]  /*f8e0*/  BSSY B1, `(.L_x_484) ;  /* 0x00000d4000017945 */ /* 0x000fe80003800000 */
[----:B------:R-:W-:-:S04]  /*f8f0*/  ISETP.NE.AND P0, PT, R19, 0x2, PT ;  /* 0x000000021300780c */ /* 0x000fc80003f05270 */
[----:B------:R-:W-:Y:S02]  /*f900*/  SEL R2, RZ, 0x1, P0 ;  /* 0x00000001ff027807 */ /* 0x000fe40000000000 */
[----:B------:R-:W-:Y:S02]  /*f910*/  SEL R19, R19, RZ, P0 ;  /* 0x000000ff13137207 */ /* 0x000fe40000000000 */
[----:B--2---:R-:W-:Y:S02]  /*f920*/  ISETP.NE.AND P2, PT, R6, RZ, PT ;  /* 0x000000ff0600720c */ /* 0x004fe40003f45270 */
[----:B---3--:R-:W-:-:S05]  /*f930*/  LOP3.LUT R8, R8, R2, RZ, 0x3c, !PT ;  /* 0x0000000208087212 */ /* 0x008fca00078e3cff */
[----:B------:R0:W-:Y:S06]  /*f940*/  STL [R1+0x10], R8 ;  /* 0x0000100801007387 */ /* 0x0001ec0000100800 */
[----:B------:R-:W-:Y:S05]  /*f950*/  @!P2 BRA `(.L_x_485) ;  /* 0x0000000c0030a947 */ /* 0x000fea0003800000 */
[----:B------:R-:W-:Y:S02]  /*f960*/  ULDC.64 UR4, c[0x0][0x418] ;  /* 0x0001060000047ab9 */ /* 0x000fe40000000a00 */
[----:B------:R-:W-:-:S04]  /*f970*/  ISETP.NE.U32.AND P0, PT, RZ, UR4, PT ;  /* 0x00000004ff007c0c */ /* 0x000fc8000bf05070 */
[----:B------:R-:W-:-:S13]  /*f980*/  ISETP.NE.AND.EX P0, PT, RZ, UR5, PT, P0 ;  /* 0x00000005ff007c0c */ /* 0x000fda000bf05300 */
[----:B------:R-:W-:Y:S05]  /*f990*/  @!P0 BRA `(.L_x_486) ;  /* 0x00000000004c8947 */ /* 0x000fea0003800000 */
[----:B------:R-:W2:Y:S01]  /*f9a0*/  LDL R10, [R1+0x14] ;  /* 0x00001400010a7983 */ /* 0x000ea20000100800 */
[----:B------:R-:W1:Y:S01]  /*f9b0*/  LDC R7, c[0x0][0x43c] ;  /* 0x00010f00ff077b82 */ /* 0x000e620000000800 */
[----:B------:R-:W-:Y:S02]  /*f9c0*/  ULDC.64 UR6, c[0x0][0x428] ;  /* 0x00010a0000067ab9 */ /* 0x000fe40000000a00 */
[----:B------:R-:W3:Y:S01]  /*f9d0*/  LDL R9, [R1+0x8] ;  /* 0x0000080001097983 */ /* 0x000ee20000100800 */
[----:B-1----:R-:W-:-:S13]  /*f9e0*/  ISETP.NE.AND P0, PT, R7, 0x1, PT ;  /* 0x000000010700780c */ /* 0x002fda0003f05270 */
[----:B------:R-:W1:Y:S02]  /*f9f0*/  @P0 LDC.64 R2, c[0x0][0x440] ;  /* 0x00011000ff020b82 */ /* 0x000e640000000a00 */
[----:B-1----:R-:W-:-:S04]  /*fa00*/  @P0 IMAD.HI.U32 R6, R0, R2, RZ ;  /* 0x0000000200060227 */ /* 0x002fc800078e00ff */
[----:B------:R-:W-:Y:S01]  /*fa10*/  IMAD.MOV.U32 R2, RZ, RZ, R0 ;  /* 0x000000ffff027224 */ /* 0x000fe200078e0000 */
[----:B------:R-:W-:-:S05]  /*fa20*/  @P0 SHF.R.U32.HI R2, RZ, R3, R6 ;  /* 0x00000003ff020219 */ /* 0x000fca0000011606 */
[----:B------:R-:W-:-:S04]  /*fa30*/  IMAD.MOV R3, RZ, RZ, -R2 ;  /* 0x000000ffff037224 */ /* 0x000fc800078e0a02 */
[----:B------:R-:W-:Y:S01]  /*fa40*/  IMAD R0, R7, R3, R0 ;  /* 0x0000000307007224 */ /* 0x000fe200078e0200 */
[----:B------:R-:W-:Y:S01]  /*fa50*/  SHF.R.S32.HI R3, RZ, 0x1f, R2 ;  /* 0x0000001fff037819 */ /* 0x000fe20000011402 */
[----:B--2---:R-:W-:-:S04]  /*fa60*/  IMAD R6, R10, UR6, RZ ;  /* 0x000000060a067c24 */ /* 0x004fc8000f8e02ff */
[C---:B---3--:R-:W-:Y:S02]  /*fa70*/  IMAD R6, R9.reuse, UR7, R6 ;  /* 0x0000000709067c24 */ /* 0x048fe4000f8e0206 */
[----:B------:R-:W-:-:S04]  /*fa80*/  IMAD.WIDE.U32 R2, R9, UR6, R2 ;  /* 0x0000000609027c25 */ /* 0x000fc8000f8e0002 */
[----:B------:R-:W-:Y:S01]  /*fa90*/  IMAD.IADD R3, R6, 0x1, R3 ;  /* 0x0000000106037824 */ /* 0x000fe200078e0203 */
[----:B------:R-:W-:-:S04]  /*faa0*/  LEA R6, P0, R2, UR4, 0x2 ;  /* 0x0000000402067c11 */ /* 0x000fc8000f8010ff */
[----:B------:R-:W-:-:S05]  /*fab0*/  LEA.HI.X R7, R2, UR5, R3, 0x2, P0 ;  /* 0x0000000502077c11 */ /* 0x000fca00080f1403 */
[----:B------:R1:W5:Y:S04]  /*fac0*/  LDG.E R16, desc[UR40][R6.64] ;  /* 0x0000002806107981 */ /* 0x000368000c1e1900 */
.L_x_486:
[----:B------:R-:W-:Y:S01]  /*fad0*/  IMAD R3, R19, 0x8, R18 ;  /* 0x0000000813037824 */ /* 0x000fe200078e0212 */
[----:B------:R-:W-:Y:S01]  /*fae0*/  SHF.L.U32 R2, R8, 0x1f, RZ ;  /* 0x0000001f08027819 */ /* 0x000fe200000006ff */
[----:B-1----:R-:W1:Y:S01]  /*faf0*/  S2R R6, SR_TID.X ;  /* 0x0000000000067919 */ /* 0x002e620000002100 */
[----:B------:R-:W-:Y:S02]  /*fb00*/  BSSY B3, `(.L_x_487) ;  /* 0x0000005000037945 */ /* 0x000fe40003800000 */
[----:B------:R-:W2:Y:S01]  /*fb10*/  SYNCS.PHASECHK.TRANS64.TRYWAIT P0, [R3+URZ+0x28c40], R2 ;  /* 0x028c4002030075a7 */ /* 0x000ea2000800017f */
[----:B-1----:R-:W-:-:S04]  /*fb20*/  LOP3.LUT R6, R6, 0x7f, RZ, 0xc0, !PT ;  /* 0x0000007f06067812 */ /* 0x002fc800078ec0ff */
[----:B------:R-:W-:Y:S01]  /*fb30*/  ISETP.NE.AND P1, PT, R6, RZ, PT ;  /* 0x000000ff0600720c */ /* 0x000fe20003f25270 */
[----:B--2---:R-:W-:-:S12]  /*fb40*/  @!P0 BRA `(.L_x_488) ;  /* 0x0000004000e88947 */ /* 0x004fd80003800000 */
.L_x_591:
[----:B------:R-:W-:Y:S05]  /*fb50*/  BSYNC B3 ;  /* 0x0000000000037941 */ /* 0x000fea0003800000 */
.L_x_487:
[----:B------:R-:W-:Y:S04]  /*fb60*/  BSSY B3, `(.L_x_489) ;  /* 0x0000009000037945 */ /* 0x000fe80003800000 */
[----:B------:R-:W-:Y:S05]  /*fb70*/  @P1 BRA `(.L_x_490) ;  /* 0x00000000001c1947 */ /* 0x000fea0003800000 */
[----:B------:R-:W2:Y:S01]  /*fb80*/  S2R R7, SR_TID.X ;  /* 0x0000000000077919 */ /* 0x000ea20000002100 */
[----:B------:R-:W-:-:S04]  /*fb90*/  IMAD.MOV.U32 R6, RZ, RZ, 0x2000 ;  /* 0x00002000ff067424 */ /* 0x000fc800078e00ff */
[----:B------:R3:W-:Y:S01]  /*fba0*/  SYNCS.ARRIVE.TRANS64 RZ, [R3+URZ+0x28c30], R6 ;  /* 0x028c300603ff79a7 */ /* 0x0007e2000800003f */
[----:B--2---:R-:W-:-:S04]  /*fbb0*/  LOP3.LUT R7, R7, 0x1f, RZ, 0xc0, !PT ;  /* 0x0000001f07077812 */ /* 0x004fc800078ec0ff */
[----:B------:R-:W-:-:S13]  /*fbc0*/  ISETP.NE.AND P0, PT, R7, RZ, PT ;  /* 0x000000ff0700720c */ /* 0x000fda0003f05270 */
[----:B---3--:R-:W-:Y:S05]  /*fbd0*/  @!P0 BRA `(.L_x_490) ;  /* 0x0000000000048947 */ /* 0x008fea0003800000 */
[----:B------:R-:W-:Y:S01]  /*fbe0*/  BPT.TRAP 0x1 ;  /* 0x000000040000795c */ /* 0x000fe20000300000 */
.L_x_490:
[----:B------:R-:W-:Y:S05]  /*fbf0*/  BSYNC B3 ;  /* 0x0000000000037941 */ /* 0x000fea0003800000 */
.L_x_489:
[----:B------:R-:W2:Y:S01]  /*fc00*/  LDL R7, [R1+0x1c] ;  /* 0x00001c0001077983 */ /* 0x000ea20000100800 */
[----:B------:R-:W-:Y:S01]  /*fc10*/  IMAD.MOV.U32 R10, RZ, RZ, RZ ;  /* 0x000000ffff0a7224 */ /* 0x000fe200078e00ff */
[----:B------:R-:W-:Y:S01]  /*fc20*/  UIADD3 UR4, UP0, UR38, 0x370, URZ ;  /* 0x0000037026047890 */ /* 0x000fe2000ff1e03f */
[----:B------:R-:W-:Y:S01]  /*fc30*/  IMAD R6, R19, 0x2000, R18 ;  /* 0x0000200013067824 */ /* 0x000fe200078e0212 */
[----:B------:R-:W-:Y:S01]  /*fc40*/  PLOP3.LUT P0, PT, PT, PT, PT, 0x80, 0x0 ;  /* 0x000000000000781c */ /* 0x000fe20003f0f070 */
[----:B------:R-:W-:Y:S01]  /*fc50*/  UMOV UR6, 0x0 ;  /* 0x0000000000067882 */ /* 0x000fe20000000000 */
[----:B------:R-:W-:Y:S01]  /*fc60*/  R2UR UR10, R10 ;  /* 0x000000000a0a72ca */ /* 0x000fe200000e0000 */
[----:B------:R-:W-:Y:S01]  /*fc70*/  VIADD R6, R6, 0x22400 ;  /* 0x0002240006067836 */ /* 0x000fe20000000000 */
[----:B------:R-:W-:Y:S01]  /*fc80*/  UIADD3.X UR5, URZ, UR39, URZ, UP0, !UPT ;  /* 0x000000273f057290 */ /* 0x000fe200087fe43f */
[----:B------:R-:W-:Y:S01]  /*fc90*/  UMOV UR7, 0x14f00000 ;  /* 0x14f0000000077882 */ /* 0x000fe20000000000 */
[----:B--2---:R-:W-:-:S02]  /*fca0*/  IMAD R0, R0, 0x40, R7 ;  /* 0x0000004000007824 */ /* 0x004fc400078e0207 */
[----:B------:R-:W-:-:S09]  /*fcb0*/  VIADD R7, R3, 0x28c30 ;  /* 0x00028c3003077836 */ /* 0x000fd20000000000 */
.L_x_491:
[----:B------:R-:W-:-:S13]  /*fcc0*/  @P0 ELECT P2, URZ, PT ;  /* 0x00000000003f082f */ /* 0x000fda0003840000 */
[----:B-----5:R-:W-:Y:S02]  /*fcd0*/  @P2 R2UR UR13, R16 ;  /* 0x00000000100d22ca */ /* 0x020fe400000e0000 */
[----:B------:R-:W-:Y:S02]  /*fce0*/  @P2 R2UR UR12, R17 ;  /* 0x00000000110c22ca */ /* 0x000fe400000e0000 */
[----:B------:R-:W-:Y:S02]  /*fcf0*/  @P2 R2UR UR11, R0 ;  /* 0x00000000000b22ca */ /* 0x000fe400000e0000 */
[----:B------:R-:W-:Y:S02]  /*fd00*/  @P2 R2UR UR9, R7 ;  /* 0x00000000070922ca */ /* 0x000fe400000e0000 */
[----:B------:R-:W-:Y:S02]  /*fd10*/  @P2 R2UR UR8, R6 ;  /* 0x00000000060822ca */ /* 0x000fe400000e0000 */
[----:B------:R-:W-:-:S02]  /*fd20*/  @P2 PLOP3.LUT P0, PT, P2, PT, PT, 0x8, 0x0 ;  /* 0x000000000000281c */ /* 0x000fc4000170e170 */
[----:B------:R-:W-:-:S09]  /*fd30*/  PLOP3.LUT P2, PT, PT, PT, PT, 0x8, 0x0 ;  /* 0x000000000000781c */ /* 0x000fd20003f4e170 */
[----:B------:R2:W-:Y:S02]  /*fd40*/  UTMALDG.4D [UR8], [UR4], desc[UR6] ;  /* 0x00000608040075b4 */ /* 0x0005e40008019000 */
[----:B--2---:R-:W-:Y:S05]  /*fd50*/  @P0 BRA.U.ANY `(.L_x_491) ;  /* 0xfffffffd00d80947 */ /* 0x004fea000393ffff */
[----:B------:R-:W2:Y:S01]  /*fd60*/  SYNCS.PHASECHK.TRANS64.TRYWAIT P0, [R3+URZ+0x28c60], R2 ;  /* 0x028c6002030075a7 */ /* 0x000ea2000800017f */
[----:B------:R-:W-:Y:S04]  /*fd70*/  BSSY B3, `(.L_x_492) ;  /* 0x0000002000037945 */ /* 0x000fe80003800000 */
[----:B--2---:R-:W-:Y:S05]  /*fd80*/  @!P0 BRA `(.L_x_493) ;  /* 0x00000040006c8947 */ /* 0x004fea0003800000 */
.L_x_592:
[----:B------:R-:W-:Y:S05]  /*fd90*/  BSYNC B3 ;  /* 0x0000000000037941 */ /* 0x000fea0003800000 */
.L_x_492:
[----:B------:R-:W-:Y:S01]  /*fda0*/  BSSY B3, `(.L_x_494) ;  /* 0x000000b000037945 */ /* 0x000fe20003800000 */
[----:B0-----:R-:W-:Y:S02]  /*fdb0*/  IMAD.MOV.U32 R8, RZ, RZ, 0x0 ;  /* 0x00000000ff087424 */ /* 0x001fe400078e00ff */
[----:B------:R-:W-:Y:S01]  /*fdc0*/  IMAD.MOV.U32 R9, RZ, RZ, 0x14f00000 ;  /* 0x14f00000ff097424 */ /* 0x000fe200078e00ff */
[----:B------:R-:W-:Y:S06]  /*fdd0*/  @P1 BRA `(.L_x_495) ;  /* 0x00000000001c1947 */ /* 0x000fec0003800000 */
[----:B------:R-:W0:Y:S01]  /*fde0*/  S2R R6, SR_TID.X ;  /* 0x0000000000067919 */ /* 0x000e220000002100 */
[----:B-12---:R-:W-:-:S04]  /*fdf0*/  IMAD.MOV.U32 R2, RZ, RZ, 0x10000 ;  /* 0x00010000ff027424 */ /* 0x006fc800078e00ff */
[----:B------:R3:W-:Y:S01]  /*fe00*/  SYNCS.ARRIVE.TRANS64 RZ, [R3+URZ+0x28c50], R2 ;  /* 0x028c500203ff79a7 */ /* 0x0007e2000800003f */
[----:B0-----:R-:W-:-:S04]  /*fe10*/  LOP3.LUT R6, R6, 0x1f, RZ, 0xc0, !PT ;  /* 0x0000001f06067812 */ /* 0x001fc800078ec0ff */
[----:B------:R-:W-:-:S13]  /*fe20*/  ISETP.NE.AND P0, PT, R6, RZ, PT ;  /* 0x000000ff0600720c */ /* 0x000fda0003f05270 */
[----:B---3--:R-:W-:Y:S05]  /*fe30*/  @!P0 BRA `(.L_x_495) ;  /* 0x0000000000048947 */ /* 0x008fea0003800000 */
[----:B------:R-:W-:Y:S01]  /*fe40*/  BPT.TRAP 0x1 ;  /* 0x000000040000795c */ /* 0x000fe20000300000 */
.L_x_495:
[----:B------:R-:W-:Y:S05]  /*fe50*/  BSYNC B3 ;  /* 0x0000000000037941 */ /* 0x000fea0003800000 */
.L_x_494:
[----:B------:R-:W-:Y:S01]  /*fe60*/  R2UR UR10, R10 ;  /* 0x000000000a0a72ca */ /* 0x000fe200000e0000 */
[----:B-12---:R-:W-:Y:S01]  /*fe70*/  IMAD R2, R19, 0x10000, R18 ;  /* 0x0001000013027824 */ /* 0x006fe200078e0212 */
[----:B------:R-:W-:Y:S01]  /*fe80*/  R2UR UR6, R8 ;  /* 0x00000000080672ca */ /* 0x000fe200000e0000 */
[----:B------:R-:W-:Y:S01]  /*fe90*/  UIADD3 UR4, UP0, UR38, 0x470, URZ ;  /* 0x0000047026047890 */ /* 0x000fe2000ff1e03f */
[----:B------:R-:W-:Y:S01]  /*fea0*/  R2UR UR7, R9 ;  /* 0x00000000090772ca */ /* 0x000fe200000e0000 */
[----:B------:R-:W-:Y:S01]  /*feb0*/  VIADD R3, R3, 0x28c50 ;  /* 0x00028c5003037836 */ /* 0x000fe20000000000 */
[----:B------:R-:W-:Y:S01]  /*fec0*/  PLOP3.LUT P0, PT, PT, PT, PT, 0x80, 0x0 ;  /* 0x000000000000781c */ /* 0x000fe20003f0f070 */
[----:B------:R-:W-:Y:S01]  /*fed0*/  VIADD R6, R2, 0x400 ;  /* 0x0000040002067836 */ /* 0x000fe20000000000 */
[----:B------:R-:W-:-:S12]  /*fee0*/  UIADD3.X UR5, URZ, UR39, URZ, UP0, !UPT ;  /* 0x000000273f057290 */ /* 0x000fd800087fe43f */
.L_x_496:
        /* <DEDUP_REMOVED lines=10> */
[----:B------:R-:W-:Y:S01]  /*ff90*/  R2UR UR6, R8 ;  /* 0x00000000080672ca */ /* 0x000fe200000e0000 */
[----:B------:R-:W-:Y:S01]  /*ffa0*/  VIADD R6, R2, 0x2400 ;  /* 0x0000240002067836 */ /* 0x000fe20000000000 */
[----:B------:R-:W-:Y:S01]  /*ffb0*/  R2UR UR7, R9 ;  /* 0x00000000090772ca */ /* 0x000fe200000e0000 */
[----:B------:R-:W-:Y:S01]  /*ffc0*/  UMOV UR10, 0x40 ;  /* 0x00000040000a7882 */ /* 0x000fe20000000000 */
[----:B------:R-:W-:-:S13]  /*ffd0*/  PLOP3.LUT P0, PT, PT, PT, PT, 0x80, 0x0 ;  /* 0x000000000000781c */ /* 0x000fda0003f0f070 */
.L_x_497:
        /* <DEDUP_REMOVED lines=15> */
.L_x_498:
        /* <DEDUP_REMOVED lines=15> */
.L_x_499:
        /* <DEDUP_REMOVED lines=15> */
.L_x_500:
        /* <DEDUP_REMOVED lines=15> */
.L_x_501:
        /* <DEDUP_REMOVED lines=15> */
.L_x_502:
        /* <DEDUP_REMOVED lines=15> */
.L_x_503:
        /* <DEDUP_REMOVED lines=10> */
.L_x_485:
[----:B------:R-:W-:Y:S05]  /*10620*/  BSYNC B1 ;  /* 0x0000000000017941 */ /* 0x000fea0003800000 */
.L_x_484:
[----:B------:R-:W2:Y:S02]  /*10630*/  LDL.LU R6, [R1+0x2c] ;  /* 0x00002c0001067983 */ /* 0x000ea40000300800 */
[----:B--2---:R-:W-:-:S07]  /*10640*/  VIADD R0, R6, 0xfffffffd ;  /* 0xfffffffd06007836 */ /* 0x004fce0000000000 */
.L_x_483:
[----:B------:R-:W-:Y:S05]  /*10650*/  BSYNC B2 ;  /* 0x0000000000027941 */ /* 0x000fea0003800000 */
.L_x_482:
[----:B------:R-:W-:Y:S01]  /*10660*/  VIADD R5, R5, 0xfffffffe ;  /* 0xfffffffe05057836 */ /* 0x000fe20000000000 */
[----:B------:R-:W-:-:S04]  /*10670*/  LOP3.LUT R4, RZ, R4, RZ, 0x33, !PT ;  /* 0x00000004ff047212 */ /* 0x000fc800078e33ff */
[----:B------:R-:W-:-:S13]  /*10680*/  ISETP.NE.AND P0, PT, R5, R4, PT ;  /* 0x000000040500720c */ /* 0x000fda0003f05270 */
[----:B------:R-:W-:Y:S05]  /*10690*/  @!P0 BRA `(.L_x_481) ;  /* 0x0000001800d88947 */ /* 0x000fea0003800000 */
.L_x_544:
[----:B------:R-:W2:Y:S04]  /*106a0*/  LDL R3, [R1+0x18] ;  /* 0x0000180001037983 */ /* 0x000ea80000100800 */
[----:B------:R-:W3:Y:S01]  /*106b0*/  LDL.LU R2, [R1+0x10] ;  /* 0x0000100001027983 */ /* 0x000ee20000300800 */
[----:B------:R-:W-:Y:S01]  /*106c0*/  VIADD R7, R19, 0x1 ;  /* 0x0000000113077836 */ /* 0x000fe20000000000 */
[----:B------:R-:W-:Y:S05]  /*106d0*/  YIELD ;  /* 0x0000000000007946 */ /* 0x000fea0003800000 */
[----:B------:R-:W-:Y:S01]  /*106e0*/  ISETP.NE.AND P0, PT, R7, 0x2, PT ;  /* 0x000000020700780c */ /* 0x000fe20003f05270 */
[----:B------:R-:W-:Y:S03]  /*106f0*/  BSSY B1, `(.L_x_504) ;  /* 0x00000d3000017945 */ /* 0x000fe60003800000 */
[----:B------:R-:W-:-:S02]  /*10700*/  SEL R6, RZ, 0x1, P0 ;  /* 0x00000001ff067807 */ /* 0x000fc40000000000 */
[----:B------:R-:W-:Y:S02]  /*10710*/  SEL R7, R7, RZ, P0 ;  /* 0x000000ff07077207 */ /* 0x000fe40000000000 */
[----:B--2---:R-:W-:Y:S02]  /*10720*/  ISETP.NE.AND P1, PT, R3, RZ, PT ;  /* 0x000000ff0300720c */ /* 0x004fe40003f25270 */
[----:B---3--:R-:W-:-:S11]  /*10730*/  LOP3.LUT R6, R2, R6, RZ, 0x3c, !PT ;  /* 0x0000000602067212 */ /* 0x008fd600078e3cff */
[----:B------:R-:W-:Y:S05]  /*10740*/  @!P1 BRA `(.L_x_505) ;  /* 0x0000000c00349947 */ /* 0x000fea0003800000 */
[----:B------:R-:W-:Y:S01]  /*10750*/  ULDC.64 UR4, c[0x0][0x418] ;  /* 0x0001060000047ab9 */ /* 0x000fe20000000a00 */
[----:B0-----:R-:W-:Y:S01]  /*10760*/  IMAD.MOV.U32 R8, RZ, RZ, R0 ;  /* 0x000000ffff087224 */ /* 0x001fe200078e0000 */
[----:B------:R-:W-:-:S04]  /*10770*/  ISETP.NE.U32.AND P0, PT, RZ, UR4, PT ;  /* 0x00000004ff007c0c */ /* 0x000fc8000bf05070 */
[----:B------:R-:W-:-:S13]  /*10780*/  ISETP.NE.AND.EX P0, PT, RZ, UR5, PT, P0 ;  /* 0x00000005ff007c0c */ /* 0x000fda000bf05300 */
[----:B------:R-:W-:Y:S05]  /*10790*/  @!P0 BRA `(.L_x_506) ;  /* 0x00000000004c8947 */ /* 0x000fea0003800000 */
[----:B------:R-:W2:Y:S01]  /*107a0*/  LDL R9, [R1+0x14] ;  /* 0x0000140001097983 */ /* 0x000ea20000100800 */
[----:B------:R-:W0:Y:S01]  /*107b0*/  LDC R8, c[0x0][0x43c] ;  /* 0x00010f00ff087b82 */ /* 0x000e220000000800 */
[----:B------:R-:W-:Y:S02]  /*107c0*/  ULDC.64 UR6, c[0x0][0x428] ;  /* 0x00010a0000067ab9 */ /* 0x000fe40000000a00 */
[----:B------:R-:W3:Y:S01]  /*107d0*/  LDL R5, [R1+0x8] ;  /* 0x0000080001057983 */ /* 0x000ee20000100800 */
[----:B0-----:R-:W-:-:S13]  /*107e0*/  ISETP.NE.AND P0, PT, R8, 0x1, PT ;  /* 0x000000010800780c */ /* 0x001fda0003f05270 */
[----:B------:R-:W0:Y:S02]  /*107f0*/  @P0 LDC.64 R2, c[0x0][0x440] ;  /* 0x00011000ff020b82 */ /* 0x000e240000000a00 */
[----:B0-----:R-:W-:-:S04]  /*10800*/  @P0 IMAD.HI.U32 R4, R0, R2, RZ ;  /* 0x0000000200040227 */ /* 0x001fc800078e00ff */
        /* <DEDUP_REMOVED lines=12> */
.L_x_506:
[----:B0-----:R-:W-:Y:S01]  /*108d0*/  IMAD R4, R7, 0x8, R18 ;  /* 0x0000000807047824 */ /* 0x001fe200078e0212 */
[----:B------:R-:W-:Y:S01]  /*108e0*/  SHF.L.U32 R2, R6, 0x1f, RZ ;  /* 0x0000001f06027819 */ /* 0x000fe200000006ff */
[----:B------:R-:W0:Y:S01]  /*108f0*/  S2R R3, SR_TID.X ;  /* 0x0000000000037919 */ /* 0x000e220000002100 */
[----:B------:R-:W-:Y:S02]  /*10900*/  BSSY B2, `(.L_x_507) ;  /* 0x0000005000027945 */ /* 0x000fe40003800000 */
[----:B------:R-:W1:Y:S01]  /*10910*/  SYNCS.PHASECHK.TRANS64.TRYWAIT P0, [R4+URZ+0x28c40], R2 ;  /* 0x028c4002040075a7 */ /* 0x000e62000800017f */
[----:B0-----:R-:W-:-:S04]  /*10920*/  LOP3.LUT R3, R3, 0x7f, RZ, 0xc0, !PT ;  /* 0x0000007f03037812 */ /* 0x001fc800078ec0ff */
[----:B------:R-:W-:Y:S01]  /*10930*/  ISETP.NE.AND P1, PT, R3, RZ, PT ;  /* 0x000000ff0300720c */ /* 0x000fe20003f25270 */
[----:B-1----:R-:W-:-:S12]  /*10940*/  @!P0 BRA `(.L_x_508) ;  /* 0x0000003400908947 */ /* 0x002fd80003800000 */
.L_x_593:
[----:B------:R-:W-:Y:S05]  /*10950*/  BSYNC B2 ;  /* 0x0000000000027941 */ /* 0x000fea0003800000 */
.L_x_507:
[----:B------:R-:W-:Y:S04]  /*10960*/  BSSY B2, `(.L_x_509) ;  /* 0x0000009000027945 */ /* 0x000fe80003800000 */
[----:B------:R-:W-:Y:S05]  /*10970*/  @P1 BRA `(.L_x_510) ;  /* 0x00000000001c1947 */ /* 0x000fea0003800000 */
[----:B------:R-:W1:Y:S01]  /*10980*/  S2R R5, SR_TID.X ;  /* 0x0000000000057919 */ /* 0x000e620000002100 */
[----:B------:R-:W-:-:S04]  /*10990*/  IMAD.MOV.U32 R3, RZ, RZ, 0x2000 ;  /* 0x00002000ff037424 */ /* 0x000fc800078e00ff */
[----:B------:R2:W-:Y:S01]  /*109a0*/  SYNCS.ARRIVE.TRANS64 RZ, [R4+URZ+0x28c30], R3 ;  /* 0x028c300304ff79a7 */ /* 0x0005e2000800003f */
[----:B-1----:R-:W-:-:S04]  /*109b0*/  LOP3.LUT R5, R5, 0x1f, RZ, 0xc0, !PT ;  /* 0x0000001f05057812 */ /* 0x002fc800078ec0ff */
[----:B------:R-:W-:-:S13]  /*109c0*/  ISETP.NE.AND P0, PT, R5, RZ, PT ;  /* 0x000000ff0500720c */ /* 0x000fda0003f05270 */
[----:B--2---:R-:W-:Y:S05]  /*109d0*/  @!P0 BRA `(.L_x_510) ;  /* 0x0000000000048947 */ /* 0x004fea0003800000 */
[----:B------:R-:W-:Y:S01]  /*109e0*/  BPT.TRAP 0x1 ;  /* 0x000000040000795c */ /* 0x000fe20000300000 */
.L_x_510:
[----:B------:R-:W-:Y:S05]  /*109f0*/  BSYNC B2 ;  /* 0x0000000000027941 */ /* 0x000fea0003800000 */
.L_x_509:
        /* <DEDUP_REMOVED lines=12> */
.L_x_511:
        /* <DEDUP_REMOVED lines=10> */
[----:B------:R-:W1:Y:S01]  /*10b60*/  SYNCS.PHASECHK.TRANS64.TRYWAIT P0, [R4+URZ+0x28c60], R2 ;  /* 0x028c6002040075a7 */ /* 0x000e62000800017f */
[----:B------:R-:W-:Y:S04]  /*10b70*/  BSSY B2, `(.L_x_512) ;  /* 0x0000002000027945 */ /* 0x000fe80003800000 */
[----:B-1----:R-:W-:Y:S05]  /*10b80*/  @!P0 BRA `(.L_x_513) ;  /* 0x0000003400148947 */ /* 0x002fea0003800000 */
.L_x_594:
[----:B------:R-:W-:Y:S05]  /*10b90*/  BSYNC B2 ;  /* 0x0000000000027941 */ /* 0x000fea0003800000 */
.L_x_512:
[----:B------:R-:W-:Y:S01]  /*10ba0*/  BSSY B2, `(.L_x_514) ;  /* 0x000000b000027945 */ /* 0x000fe20003800000 */
[----:B01----:R-:W-:Y:S02]  /*10bb0*/  IMAD.MOV.U32 R2, RZ, RZ, 0x0 ;  /* 0x00000000ff027424 */ /* 0x003fe400078e00ff */
[----:B------:R-:W-:Y:S01]  /*10bc0*/  IMAD.MOV.U32 R3, RZ, RZ, 0x14f00000 ;  /* 0x14f00000ff037424 */ /* 0x000fe200078e00ff */
[----:B------:R-:W-:Y:S06]  /*10bd0*/  @P1 BRA `(.L_x_515) ;  /* 0x00000000001c1947 */ /* 0x000fec0003800000 */
[----:B------:R-:W0:Y:S01]  /*10be0*/  S2R R10, SR_TID.X ;  /* 0x00000000000a7919 */ /* 0x000e220000002100 */
[----:B------:R-:W-:-:S04]  /*10bf0*/  IMAD.MOV.U32 R5, RZ, RZ, 0x10000 ;  /* 0x00010000ff057424 */ /* 0x000fc800078e00ff */
[----:B------:R1:W-:Y:S01]  /*10c00*/  SYNCS.ARRIVE.TRANS64 RZ, [R4+URZ+0x28c50], R5 ;  /* 0x028c500504ff79a7 */ /* 0x0003e2000800003f */
[----:B0-----:R-:W-:-:S04]  /*10c10*/  LOP3.LUT R10, R10, 0x1f, RZ, 0xc0, !PT ;  /* 0x0000001f0a0a7812 */ /* 0x001fc800078ec0ff */
[----:B------:R-:W-:-:S13]  /*10c20*/  ISETP.NE.AND P0, PT, R10, RZ, PT ;  /* 0x000000ff0a00720c */ /* 0x000fda0003f05270 */
[----:B-1----:R-:W-:Y:S05]  /*10c30*/  @!P0 BRA `(.L_x_515) ;  /* 0x0000000000048947 */ /* 0x002fea0003800000 */
[----:B------:R-:W-:Y:S01]  /*10c40*/  BPT.TRAP 0x1 ;  /* 0x000000040000795c */ /* 0x000fe20000300000 */
.L_x_515:
[----:B------:R-:W-:Y:S05]  /*10c50*/  BSYNC B2 ;  /* 0x0000000000027941 */ /* 0x000fea0003800000 */
.L_x_514:
[----:B------:R-:W-:Y:S01]  /*10c60*/  R2UR UR6, R2 ;  /* 0x00000000020672ca */ /* 0x000fe200000e0000 */
[----:B------:R-:W-:Y:S01]  /*10c70*/  IMAD R5, R7, 0x10000, R18 ;  /* 0x0001000007057824 */ /* 0x000fe200078e0212 */
[----:B------:R-:W-:Y:S01]  /*10c80*/  R2UR UR7, R3 ;  /* 0x00000000030772ca */ /* 0x000fe200000e0000 */
[----:B------:R-:W-:Y:S01]  /*10c90*/  UIADD3 UR4, UP0, UR38, 0x470, URZ ;  /* 0x0000047026047890 */ /* 0x000fe2000ff1e03f */
[----:B------:R-:W-:Y:S01]  /*10ca0*/  R2UR UR10, R9 ;  /* 0x00000000090a72ca */ /* 0x000fe200000e0000 */
[----:B------:R-:W-:Y:S01]  /*10cb0*/  VIADD R4, R4, 0x28c50 ;  /* 0x00028c5004047836 */ /* 0x000fe20000000000 */
[----:B------:R-:W-:Y:S01]  /*10cc0*/  PLOP3.LUT P0, PT, PT, PT, PT, 0x80, 0x0 ;  /* 0x000000000000781c */ /* 0x000fe20003f0f070 */
[----:B------:R-:W-:Y:S01]  /*10cd0*/  VIADD R9, R5, 0x400 ;  /* 0x0000040005097836 */ /* 0x000fe20000000000 */
[----:B------:R-:W-:-:S12]  /*10ce0*/  UIADD3.X UR5, URZ, UR39, URZ, UP0, !UPT ;  /* 0x000000273f057290 */ /* 0x000fd800087fe43f */
.L_x_516:
        /* <DEDUP_REMOVED lines=15> */
.L_x_517:
        /* <DEDUP_REMOVED lines=15> */
.L_x_518:
        /* <DEDUP_REMOVED lines=15> */
.L_x_519:
        /* <DEDUP_REMOVED lines=15> */
.L_x_520:
        /* <DEDUP_REMOVED lines=15> */
.L_x_521:
        /* <DEDUP_REMOVED lines=15> */
.L_x_522:
        /* <DEDUP_REMOVED lines=15> */
.L_x_523:
        /* <DEDUP_REMOVED lines=10> */
.L_x_505:
[----:B------:R-:W-:Y:S05]  /*11420*/  BSYNC B1 ;  /* 0x0000000000017941 */ /* 0x000fea0003800000 */
.L_x_504:
[----:B------:R-:W2:Y:S01]  /*11430*/  LDL R2, [R1+0x18] ;  /* 0x0000180001027983 */ /* 0x000ea20000100800 */
[----:B------:R-:W-:Y:S01]  /*11440*/  VIADD R7, R7, 0x1 ;  /* 0x0000000107077836 */ /* 0x000fe20000000000 */
[----:B------:R-:W-:Y:S04]  /*11450*/  BSSY B1, `(.L_x_524) ;  /* 0x00000d6000017945 */ /* 0x000fe80003800000 */
[----:B------:R-:W-:-:S04]  /*11460*/  ISETP.NE.AND P0, PT, R7, 0x2, PT ;  /* 0x000000020700780c */ /* 0x000fc80003f05270 */
[----:B------:R-:W-:Y:S02]  /*11470*/  SEL R19, R7, RZ, P0 ;  /* 0x000000ff07137207 */ /* 0x000fe40000000000 */
[----:B--2---:R-:W-:Y:S02]  /*11480*/  ISETP.NE.AND P2, PT, R2, RZ, PT ;  /* 0x000000ff0200720c */ /* 0x004fe40003f45270 */
[----:B------:R-:W-:-:S04]  /*11490*/  SEL R2, RZ, 0x1, P0 ;  /* 0x00000001ff027807 */ /* 0x000fc80000000000 */
[----:B0-----:R-:W-:Y:S01]  /*114a0*/  LOP3.LUT R8, R6, R2, RZ, 0x3c, !PT ;  /* 0x0000000206087212 */ /* 0x001fe200078e3cff */
[----:B------:R-:W-:-:S04]  /*114b0*/  VIADD R6, R0, 0xffffffff ;  /* 0xffffffff00067836 */ /* 0x000fc80000000000 */
[----:B------:R0:W-:Y:S02]  /*114c0*/  STL [R1+0x10], R8 ;  /* 0x0000100801007387 */ /* 0x0001e40000100800 */
[----:B------:R-:W-:Y:S05]  /*114d0*/  @!P2 BRA `(.L_x_525) ;  /* 0x0000000c0034a947 */ /* 0x000fea0003800000 */
[----:B------:R-:W-:Y:S01]  /*114e0*/  ULDC.64 UR4, c[0x0][0x418] ;  /* 0x0001060000047ab9 */ /* 0x000fe20000000a00 */
[----:B------:R-:W-:Y:S01]  /*114f0*/  IMAD.MOV.U32 R7, RZ, RZ, R6 ;  /* 0x000000ffff077224 */ /* 0x000fe200078e0006 */
        /* <DEDUP_REMOVED lines=22> */
.L_x_526:
[----:B-1----:R-:W-:Y:S01]  /*11660*/  IMAD R4, R19, 0x8, R18 ;  /* 0x0000000813047824 */ /* 0x002fe200078e0212 */
[----:B------:R-:W-:Y:S01]  /*11670*/  SHF.L.U32 R2, R8, 0x1f, RZ ;  /* 0x0000001f08027819 */ /* 0x000fe200000006ff */
[----:B------:R-:W1:Y:S01]  /*11680*/  S2R R3, SR_TID.X ;  /* 0x0000000000037919 */ /* 0x000e620000002100 */
[----:B------:R-:W-:Y:S02]  /*11690*/  BSSY B2, `(.L_x_527) ;  /* 0x0000005000027945 */ /* 0x000fe40003800000 */
[----:B------:R-:W2:Y:S01]  /*116a0*/  SYNCS.PHASECHK.TRANS64.TRYWAIT P0, [R4+URZ+0x28c40], R2 ;  /* 0x028c4002040075a7 */ /* 0x000ea2000800017f */
[----:B-1----:R-:W-:-:S04]  /*116b0*/  LOP3.LUT R3, R3, 0x7f, RZ, 0xc0, !PT ;  /* 0x0000007f03037812 */ /* 0x002fc800078ec0ff */
[----:B------:R-:W-:Y:S01]  /*116c0*/  ISETP.NE.AND P1, PT, R3, RZ, PT ;  /* 0x000000ff0300720c */ /* 0x000fe20003f25270 */
[----:B--2---:R-:W-:-:S12]  /*116d0*/  @!P0 BRA `(.L_x_528) ;  /* 0x0000002800548947 */ /* 0x004fd80003800000 */
.L_x_595:
[----:B------:R-:W-:Y:S05]  /*116e0*/  BSYNC B2 ;  /* 0x0000000000027941 */ /* 0x000fea0003800000 */
.L_x_527:
        /* <DEDUP_REMOVED lines=9> */
.L_x_530:
[----:B------:R-:W-:Y:S05]  /*11780*/  BSYNC B2 ;  /* 0x0000000000027941 */ /* 0x000fea0003800000 */
.L_x_529:
[----:B------:R-:W2:Y:S01]  /*11790*/  LDL R5, [R1+0x1c] ;  /* 0x00001c0001057983 */ /* 0x000ea20000100800 */
[----:B0-----:R-:W-:Y:S01]  /*117a0*/  IMAD.MOV.U32 R8, RZ, RZ, RZ ;  /* 0x000000ffff087224 */ /* 0x001fe200078e00ff */
        /* <DEDUP_REMOVED lines=10> */
.L_x_531:
        /* <DEDUP_REMOVED lines=10> */
[----:B------:R-:W0:Y:S01]  /*118f0*/  SYNCS.PHASECHK.TRANS64.TRYWAIT P0, [R4+URZ+0x28c60], R2 ;  /* 0x028c6002040075a7 */ /* 0x000e22000800017f */
[----:B------:R-:W-:Y:S04]  /*11900*/  BSSY B2, `(.L_x_532) ;  /* 0x0000002000027945 */ /* 0x000fe80003800000 */
[----:B0-----:R-:W-:Y:S05]  /*11910*/  @!P0 BRA `(.L_x_533) ;  /* 0x0000002400d88947 */ /* 0x001fea0003800000 */
.L_x_596:
[----:B------:R-:W-:Y:S05]  /*11920*/  BSYNC B2 ;  /* 0x0000000000027941 */ /* 0x000fea0003800000 */
.L_x_532:
        /* <DEDUP_REMOVED lines=11> */
.L_x_535:
[----:B------:R-:W-:Y:S05]  /*119e0*/  BSYNC B2 ;  /* 0x0000000000027941 */ /* 0x000fea0003800000 */
.L_x_534:
        /* <DEDUP_REMOVED lines=9> */
.L_x_536:
        /* <DEDUP_REMOVED lines=15> */
.L_x_537:
        /* <DEDUP_REMOVED lines=15> */
.L_x_538:
        /* <DEDUP_REMOVED lines=15> */
.L_x_539:
        /* <DEDUP_REMOVED lines=15> */
.L_x_540:
        /* <DEDUP_REMOVED lines=15> */
.L_x_541:
        /* <DEDUP_REMOVED lines=15> */
.L_x_542:
        /* <DEDUP_REMOVED lines=15> */
.L_x_543:
        /* <DEDUP_REMOVED lines=10> */
.L_x_525:
[----:B------:R-:W-:Y:S05]  /*121b0*/  BSYNC B1 ;  /* 0x0000000000017941 */ /* 0x000fea0003800000 */
.L_x_524:
[----:B------:R-:W2:Y:S01]  /*121c0*/  LDL R2, [R1+0x20] ;  /* 0x0000200001027983 */ /* 0x000ea20000100800 */
[----:B------:R-:W-:Y:S01]  /*121d0*/  VIADD R0, R0, 0xfffffffe ;  /* 0xfffffffe00007836 */ /* 0x000fe20000000000 */
[----:B--2---:R-:W-:-:S13]  /*121e0*/  ISETP.GT.AND P0, PT, R6, R2, PT ;  /* 0x000000020600720c */ /* 0x004fda0003f04270 */
[----:B------:R-:W-:Y:S05]  /*121f0*/  @P0 BRA `(.L_x_544) ;  /* 0xffffffe400280947 */ /* 0x000fea000383ffff */
.L_x_481:
[----:B------:R-:W-:Y:S05]  /*12200*/  BSYNC B0 ;  /* 0x0000000000007941 */ /* 0x000fea0003800000 */
.L_x_480:
[----:B------:R-:W2:Y:S01]  /*12210*/  LDL.LU R2, [R1+0x10] ;  /* 0x0000100001027983 */ /* 0x000ea20000300800 */
[----:B------:R-:W1:Y:S01]  /*12220*/  S2R R3, SR_TID.X ;  /* 0x0000000000037919 */ /* 0x000e620000002100 */
[----:B------:R-:W-:-:S05]  /*12230*/  VIADD R19, R19, 0x1 ;  /* 0x0000000113137836 */ /* 0x000fca0000000000 */
[----:B------:R-:W-:-:S04]  /*12240*/  ISETP.NE.AND P0, PT, R19, 0x2, PT ;  /* 0x000000021300780c */ /* 0x000fc80003f05270 */
[----:B------:R-:W-:Y:S01]  /*12250*/  SEL R0, RZ, 0x1, P0 ;  /* 0x00000001ff007807 */ /* 0x000fe20000000000 */
[----:B------:R-:W-:Y:S01]  /*12260*/  BSSY B0, `(.L_x_545) ;  /* 0x0000013000007945 */ /* 0x000fe20003800000 */
[----:B-1----:R-:W-:-:S04]  /*12270*/  LOP3.LUT R3, R3, 0x7f, RZ, 0xc0, !PT ;  /* 0x0000007f03037812 */ /* 0x002fc800078ec0ff */
[----:B------:R-:W-:Y:S02]  /*12280*/  ISETP.NE.AND P1, PT, R3, RZ, PT ;  /* 0x000000ff0300720c */ /* 0x000fe40003f25270 */
[----:B--2---:R-:W-:-:S05]  /*12290*/  LOP3.LUT R2, R2, R0, RZ, 0x3c, !PT ;  /* 0x0000000002027212 */ /* 0x004fca00078e3cff */
[----:B------:R1:W-:Y:S06]  /*122a0*/  STL [R1+0x10], R2 ;  /* 0x0000100201007387 */ /* 0x0003ec0000100800 */
[----:B------:R-:W-:Y:S05]  /*122b0*/  @P1 BRA `(.L_x_546) ;  /* 0x0000000000341947 */ /* 0x000fea0003800000 */
[----:B------:R-:W2:Y:S01]  /*122c0*/  S2R R5, SR_LANEID ;  /* 0x0000000000057919 */ /* 0x000ea20000000000 */
[----:B------:R-:W-:Y:S01]  /*122d0*/  VOTEU.ANY UR4, UPT, PT ;  /* 0x0000000000047886 */ /* 0x000fe200038e0100 */
[----:B-1----:R-:W1:Y:S01]  /*122e0*/  LDC.64 R2, c[0x0][0xc60] ;  /* 0x00031800ff027b82 */ /* 0x002e620000000a00 */
[----:B------:R-:W2:Y:S02]  /*122f0*/  FLO.U32 R0, UR4 ;  /* 0x0000000400007d00 */ /* 0x000ea400080e0000 */
[----:B--2---:R-:W-:-:S06]  /*12300*/  ISETP.EQ.U32.AND P1, PT, R0, R5, PT ;  /* 0x000000050000720c */ /* 0x004fcc0003f22070 */
[----:B------:R-:W1:Y:S07]  /*12310*/  POPC R5, UR4 ;  /* 0x0000000400057d09 */ /* 0x000e6e0008000000 */
[----:B-1----:R-:W2:Y:S01]  /*12320*/  @P1 ATOMG.E.ADD.STRONG.GPU PT, R3, desc[UR40][R2.64], R5 ;  /* 0x00000005020319a8 */ /* 0x002ea200081ee1e8 */
[----:B------:R-:W1:Y:S02]  /*12330*/  S2R R4, SR_LTMASK ;  /* 0x0000000000047919 */ /* 0x000e640000003900 */
[----:B-1----:R-:W-:-:S04]  /*12340*/  LOP3.LUT R4, R4, UR4, RZ, 0xc0, !PT ;  /* 0x0000000404047c12 */ /* 0x002fc8000f8ec0ff */
[----:B------:R-:W1:Y:S01]  /*12350*/  POPC R7, R4 ;  /* 0x0000000400077309 */ /* 0x000e620000000000 */
[----:B--2---:R-:W1:Y:S02]  /*12360*/  SHFL.IDX PT, R0, R3, R0, 0x1f ;  /* 0x00001f0003007589 */ /* 0x004e6400000e0000 */
[----:B-1----:R-:W-:-:S05]  /*12370*/  IADD3 R0, R0, UR37, R7 ;  /* 0x0000002500007c10 */ /* 0x002fca000fffe007 */
[----:B------:R2:W-:Y:S02]  /*12380*/  STL [R1], R0 ;  /* 0x0000000001007387 */ /* 0x0005e40000100800 */
.L_x_546:
[----:B------:R-:W-:Y:S05]  /*12390*/  BSYNC B0 ;  /* 0x0000000000007941 */ /* 0x000fea0003800000 */
.L_x_545:
[----:B------:R-:W-:-:S07]  /*123a0*/  SEL R19, R19, RZ, P0 ;  /* 0x000000ff13137207 */ /* 0x000fce0000000000 */
.L_x_448:
[----:B------:R-:W-:Y:S05]  /*123b0*/  BSYNC B7 ;  /* 0x0000000000077941 */ /* 0x000fea0003800000 */
.L_x_446:
[----:B--2-4-:R-:W2:Y:S02]  /*123c0*/  LDL R0, [R1+0x60] ;  /* 0x0000600001007983 */ /* 0x014ea40000100800 */
[----:B--2---:R-:W-:-:S13]  /*123d0*/  ISETP.NE.AND P0, PT, R0, RZ, PT ;  /* 0x000000ff0000720c */ /* 0x004fda0003f05270 */
[----:B------:R-:W-:Y:S05]  /*123e0*/  @!P0 BRA `(.L_x_547) ;  /* 0x00000000002c8947 */ /* 0x000fea0003800000 */
[----:B------:R-:W-:Y:S05]  /*123f0*/  WARPSYNC.ALL ;  /* 0x0000000000007948 */ /* 0x000fea0003800000 */
[----:B------:R-:W2:Y:S08]  /*12400*/  S2UR UR5, SR_CgaCtaId ;  /* 0x00000000000579c3 */ /* 0x000eb00000008800 */
[----:B------:R-:W-:Y:S06]  /*12410*/  BAR.SYNC.DEFER_BLOCKING 0x5, 0x180 ;  /* 0x0146000000007b1d */ /* 0x000fec0000010000 */
[----:B------:R-:W-:-:S02]  /*12420*/  UMOV UR4, 0x400 ;  /* 0x0000040000047882 */ /* 0x000fc40000000000 */
[----:B--2---:R-:W-:-:S06]  /*12430*/  ULEA UR4, UR5, UR4, 0x18 ;  /* 0x0000000405047291 */ /* 0x004fcc000f8ec03f */
[----:B------:R-:W-:-:S05]  /*12440*/  IMAD.U32 R18, RZ, RZ, UR4 ;  /* 0x00000004ff127e24 */ /* 0x000fca000f8e00ff */
[----:B-1----:R-:W1:Y:S04]  /*12450*/  LDS.128 R4, [R18+0x28cd0] ;  /* 0x028cd00012047984 */ /* 0x002e680000000c00 */
[----:B-1----:R1:W-:Y:S04]  /*12460*/  STL.64 [R1], R4 ;  /* 0x0000000401007387 */ /* 0x0023e80000100a00 */
[----:B------:R1:W-:Y:S01]  /*12470*/  STL.64 [R1+0x8], R6 ;  /* 0x0000080601007387 */ /* 0x0003e20000100a00 */
[----:B------:R-:W-:Y:S06]  /*12480*/  BAR.ARV 0x4, 0x180 ;  /* 0x0106000000007b1d */ /* 0x000fec0000002000 */
[----:B------:R-:W-:Y:S05]  /*12490*/  BRA `(.L_x_548) ;  /* 0x0000000c001c7947 */ /* 0x000fea0003800000 */
.L_x_547:
[----:B---3--:R-:W2:Y:S01]  /*124a0*/  S2R R10, SR_TID.X ;  /* 0x00000000000a7919 */ /* 0x008ea20000002100 */
[----:B------:R-:W-:Y:S01]  /*124b0*/  UMOV UR4, 0xffffffff ;  /* 0xffffffff00047882 */ /* 0x000fe20000000000 */
[----:B--2---:R-:W-:-:S04]  /*124c0*/  LOP3.LUT R10, R10, 0x1f, RZ, 0xc0, !PT ;  /* 0x0000001f0a0a7812 */ /* 0x004fc800078ec0ff */
[----:B------:R-:W-:Y:S01]  /*124d0*/  ISETP.NE.AND P0, PT, R10, 0x1f, PT ;  /* 0x0000001f0a00780c */ /* 0x000fe20003f05270 */
[----:B------:R-:W-:-:S12]  /*124e0*/  BRA.DIV UR4, `(.L_x_549) ;  /* 0x0000001a04f87947 */ /* 0x000fd8000b800000 */
[----:B------:R-:W1:Y:S01]  /*124f0*/  LDL.LU R3, [R1] ;  /* 0x0000000001037983 */ /* 0x000e620000300800 */
[----:B------:R-:W-:-:S03]  /*12500*/  ULDC UR4, c[0x0][0xc3c] ;  /* 0x00030f0000047ab9 */ /* 0x000fc60000000800 */
[----:B------:R-:W2:Y:S01]  /*12510*/  LDL R5, [R1+0xc] ;  /* 0x00000c0001057983 */ /* 0x000ea20000100800 */
[----:B-1----:R-:W-:Y:S02]  /*12520*/  IMAD.MOV.U32 R9, RZ, RZ, R3 ;  /* 0x000000ffff097224 */ /* 0x002fe400078e0003 */
[----:B--2---:R-:W-:-:S05]  /*12530*/  IMAD.IADD R0, R5, 0x1, R10 ;  /* 0x0000000105007824 */ /* 0x004fca00078e020a */
[----:B------:R-:W-:-:S13]  /*12540*/  ISETP.GE.OR P1, PT, R0, UR4, !P0 ;  /* 0x0000000400007c0c */ /* 0x000fda000c726670 */
[----:B------:R-:W1:Y:S08]  /*12550*/  @!P1 LDC.64 R2, c[0x0][0xc80] ;  /* 0x00032000ff029b82 */ /* 0x000e700000000a00 */
[----:B------:R-:W2:Y:S01]  /*12560*/  @!P1 LDC.64 R4, c[0x0][0xc78] ;  /* 0x00031e00ff049b82 */ /* 0x000ea20000000a00 */
[----:B-1----:R-:W-:-:S05]  /*12570*/  @!P1 IMAD.WIDE R2, R0, 0x4, R2 ;  /* 0x0000000400029825 */ /* 0x002fca00078e0202 */
[----:B0-----:R2:W3:Y:S02]  /*12580*/  @!P1 LDG.E R8, desc[UR40][R2.64] ;  /* 0x0000002802089981 */ /* 0x0014e4000c1e1900 */
[----:B--2---:R-:W-:-:S05]  /*12590*/  @!P1 IMAD.WIDE R2, R0, 0x4, R4 ;  /* 0x0000000400029825 */ /* 0x004fca00078e0204 */
[----:B------:R-:W2:Y:S01]  /*125a0*/  @!P1 LDG.E R4, desc[UR40][R2.64] ;  /* 0x0000002802049981 */ /* 0x000ea2000c1e1900 */
[----:B------:R-:W-:Y:S01]  /*125b0*/  IMAD.MOV.U32 R6, RZ, RZ, RZ ;  /* 0x000000ffff067224 */ /* 0x000fe200078e00ff */
[C---:B------:R-:W-:Y:S02]  /*125c0*/  ISETP.GE.U32.AND P2, PT, R10.reuse, 0x2, PT ;  /* 0x000000020a00780c */ /* 0x040fe40003f46070 */
[C---:B------:R-:W-:Y:S01]  /*125d0*/  ISETP.GE.U32.AND P3, PT, R10.reuse, 0x4, PT ;  /* 0x000000040a00780c */ /* 0x040fe20003f66070 */
[----:B------:R-:W-:Y:S01]  /*125e0*/  SHFL.IDX PT, R0, R9, RZ, 0x1f ;  /* 0x00001fff09007589 */ /* 0x000fe200000e0000 */
[C---:B------:R-:W-:Y:S02]  /*125f0*/  ISETP.GE.U32.AND P4, PT, R10.reuse, 0x8, PT ;  /* 0x000000080a00780c */ /* 0x040fe40003f86070 */
[----:B------:R-:W-:Y:S01]  /*12600*/  ISETP.GE.U32.AND P5, PT, R10, 0x10, PT ;  /* 0x000000100a00780c */ /* 0x000fe20003fa6070 */
[----:B------:R-:W-:Y:S01]  /*12610*/  SHFL.IDX PT, R7, R9, 0x1, 0x1f ;  /* 0x00201f0009077f89 */ /* 0x000fe200000e0000 */
[----:B---3--:R-:W-:-:S02]  /*12620*/  @!P1 IMAD.MOV.U32 R6, RZ, RZ, R8 ;  /* 0x000000ffff069224 */ /* 0x008fc400078e0008 */
[----:B------:R-:W-:Y:S02]  /*12630*/  IMAD.MOV.U32 R8, RZ, RZ, RZ ;  /* 0x000000ffff087224 */ /* 0x000fe400078e00ff */
[----:B--2---:R-:W-:Y:S01]  /*12640*/  @!P1 IMAD.MOV.U32 R8, RZ, RZ, R4 ;  /* 0x000000ffff089224 */ /* 0x004fe200078e0004 */
[----:B------:R-:W-:Y:S01]  /*12650*/  ISETP.NE.AND P1, PT, R10, RZ, PT ;  /* 0x000000ff0a00720c */ /* 0x000fe20003f25270 */
[----:B------:R-:W-:Y:S02]  /*12660*/  IMAD.MOV.U32 R4, RZ, RZ, RZ ;  /* 0x000000ffff047224 */ /* 0x000fe400078e00ff */
[----:B------:R-:W-:-:S05]  /*12670*/  IMAD R2, R8, R6, RZ ;  /* 0x0000000608027224 */ /* 0x000fca00078e02ff */
        /* <DEDUP_REMOVED lines=15> */
[----:B------:R0:W1:Y:S02]  /*12770*/  SHFL.IDX PT, R14, R2, 0x1f, 0x1f ;  /* 0x03e01f00020e7f89 */ /* 0x00006400000e0000 */
.L_x_606:
[----:B------:R-:W-:Y:S02]  /*12780*/  ULDC UR4, c[0x0][0xc38] ;  /* 0x00030e0000047ab9 */ /* 0x000fe40000000800 */
[----:B------:R-:W-:-:S04]  /*12790*/  IMAD.U32 R3, RZ, RZ, UR4 ;  /* 0x00000004ff037e24 */ /* 0x000fc8000f8e00ff */
[----:B-1----:R-:W-:-:S04]  /*127a0*/  IMAD R9, R14, R3, RZ ;  /* 0x000000030e097224 */ /* 0x002fc800078e02ff */
[----:B------:R-:W-:-:S05]  /*127b0*/  IMAD.IADD R5, R7, 0x1, R9 ;  /* 0x0000000107057824 */ /* 0x000fca00078e0209 */
[----:B------:R-:W-:-:S13]  /*127c0*/  ISETP.GT.AND P6, PT, R5, R0, PT ;  /* 0x000000000500720c */ /* 0x000fda0003fc4270 */
[----:B------:R-:W-:Y:S05]  /*127d0*/  @P6 BRA `(.L_x_550) ;  /* 0x0000000000ac6947 */ /* 0x000fea0003800000 */
.L_x_553:
[----:B0-----:R-:W2:Y:S01]  /*127e0*/  LDL.LU R2, [R1+0xc] ;  /* 0x00000c0001027983 */ /* 0x001ea20000300800 */
[----:B------:R-:W0:Y:S01]  /*127f0*/  LDC R3, c[0x0][0xc3c] ;  /* 0x00030f00ff037b82 */ /* 0x000e220000000800 */
[----:B--2---:R-:W-:-:S05]  /*12800*/  VIADD R2, R2, 0x1f ;  /* 0x0000001f02027836 */ /* 0x004fca0000000000 */
[----:B0-----:R-:W-:-:S13]  /*12810*/  ISETP.GE.AND P6, PT, R2, R3, PT ;  /* 0x000000030200720c */ /* 0x001fda0003fc6270 */
[----:B------:R-:W-:Y:S05]  /*12820*/  @P6 BRA `(.L_x_551) ;  /* 0x0000000400d06947 */ /* 0x000fea0003800000 */
[----:B------:R-:W0:Y:S01]  /*12830*/  S2R R6, SR_TID.X ;  /* 0x0000000000067919 */ /* 0x000e220000002100 */
[----:B------:R1:W-:Y:S01]  /*12840*/  STL [R1+0xc], R2 ;  /* 0x00000c0201007387 */ /* 0x0003e20000100800 */
[----:B0-----:R-:W-:-:S05]  /*12850*/  LOP3.LUT R6, R6, 0x1f, RZ, 0xc0, !PT ;  /* 0x0000001f06067812 */ /* 0x001fca00078ec0ff */
[----:B------:R-:W-:Y:S02]  /*12860*/  IMAD.IADD R7, R2, 0x1, R6 ;  /* 0x0000000102077824 */ /* 0x000fe400078e0206 */
[----:B------:R-:W-:-:S03]  /*12870*/  IMAD.MOV.U32 R6, RZ, RZ, RZ ;  /* 0x000000ffff067224 */ /* 0x000fc600078e00ff */
[----:B------:R-:W-:-:S13]  /*12880*/  ISETP.GE.OR P6, PT, R7, R3, !P0 ;  /* 0x000000030700720c */ /* 0x000fda00047c6670 */
[----:B-1----:R-:W0:Y:S02]  /*12890*/  @!P6 LDC.64 R2, c[0x0][0xc80] ;  /* 0x00032000ff02eb82 */ /* 0x002e240000000a00 */
[----:B0-----:R-:W-:-:S05]  /*128a0*/  @!P6 IMAD.WIDE R2, R7, 0x4, R2 ;  /* 0x000000040702e825 */ /* 0x001fca00078e0202 */
[----:B------:R0:W2:Y:S01]  /*128b0*/  @!P6 LDG.E R6, desc[UR40][R2.64] ;  /* 0x000000280206e981 */ /* 0x0000a2000c1e1900 */
[----:B------:R-:W-:Y:S01]  /*128c0*/  IMAD.MOV.U32 R8, RZ, RZ, RZ ;  /* 0x000000ffff087224 */ /* 0x000fe200078e00ff */
[----:B0-----:R-:W0:Y:S02]  /*128d0*/  @!P6 LDC.64 R2, c[0x0][0xc78] ;  /* 0x00031e00ff02eb82 */ /* 0x001e240000000a00 */
[----:B0-----:R-:W-:-:S05]  /*128e0*/  @!P6 IMAD.WIDE R2, R7, 0x4, R2 ;  /* 0x000000040702e825 */ /* 0x001fca00078e0202 */
[----:B------:R-:W2:Y:S01]  /*128f0*/  @!P6 LDG.E R8, desc[UR40][R2.64] ;  /* 0x000000280208e981 */ /* 0x000ea2000c1e1900 */
[----:B------:R-:W-:Y:S01]  /*12900*/  UMOV UR4, 0xffffffff ;  /* 0xffffffff00047882 */ /* 0x000fe20000000000 */
[----:B--2---:R-:W-:Y:S02]  /*12910*/  IMAD R2, R8, R6, RZ ;  /* 0x0000000608027224 */ /* 0x004fe400078e02ff */
[----:B------:R-:W-:Y:S05]  /*12920*/  BRA.DIV UR4, `(.L_x_552) ;  /* 0x0000001e04307947 */ /* 0x000fea000b800000 */
        /* <DEDUP_REMOVED lines=16> */
.L_x_614:
[----:B------:R-:W-:Y:S02]  /*12a30*/  ULDC UR4, c[0x0][0xc38] ;  /* 0x00030e0000047ab9 */ /* 0x000fe40000000800 */
[----:B------:R-:W-:-:S04]  /*12a40*/  IMAD.U32 R3, RZ, RZ, UR4 ;  /* 0x00000004ff037e24 */ /* 0x000fc8000f8e00ff */
[----:B-1----:R-:W-:-:S04]  /*12a50*/  IMAD R9, R14, R3, RZ ;  /* 0x000000030e097224 */ /* 0x002fc800078e02ff */
[----:B------:R-:W-:-:S05]  /*12a60*/  IMAD.IADD R5, R9, 0x1, R5 ;  /* 0x0000000109057824 */ /* 0x000fca00078e0205 */
[----:B------:R-:W-:-:S13]  /*12a70*/  ISETP.GT.AND P6, PT, R5, R0, PT ;  /* 0x000000000500720c */ /* 0x000fda0003fc4270 */
[----:B------:R-:W-:Y:S05]  /*12a80*/  @!P6 BRA `(.L_x_553) ;  /* 0xfffffffc0054e947 */ /* 0x000fea000383ffff */
.L_x_550:
[----:B------:R-:W-:Y:S01]  /*12a90*/  IMAD.IADD R9, R5, 0x1, -R9 ;  /* 0x0000000105097824 */ /* 0x000fe200078e0a09 */
[----:B------:R-:W-:-:S03]  /*12aa0*/  UMOV UR4, 0xffffffff ;  /* 0xffffffff00047882 */ /* 0x000fc60000000000 */
[----:B------:R-:W-:-:S05]  /*12ab0*/  IMAD R5, R2, R3, R9 ;  /* 0x0000000302057224 */ /* 0x000fca00078e0209 */
[----:B------:R-:W-:Y:S01]  /*12ac0*/  ISETP.GT.AND P6, PT, R5, R0, PT ;  /* 0x000000000500720c */ /* 0x000fe20003fc4270 */
[----:B------:R-:W-:-:S12]  /*12ad0*/  BRA.DIV UR4, `(.L_x_554) ;  /* 0x0000001e04847947 */ /* 0x000fd8000b800000 */
[----:B------:R-:W-:-:S04]  /*12ae0*/  VOTE.ANY R7, PT, !P6 ;  /* 0x0000000000077806 */ /* 0x000fc800070e0100 */
[----:B------:R-:W1:Y:S02]  /*12af0*/  POPC R5, R7 ;  /* 0x0000000700057309 */ /* 0x000e640000000000 */
[----:B-1----:R1:W2:Y:S04]  /*12b00*/  SHFL.IDX PT, R6, R6, R5, 0x1f ;  /* 0x00001f0506067589 */ /* 0x0022a800000e0000 */
[----:B------:R1:W3:Y:S02]  /*12b10*/  SHFL.IDX PT, R8, R8, R5, 0x1f ;  /* 0x00001f0508087589 */ /* 0x0002e400000e0000 */
.L_x_619:
[----:B------:R-:W-:-:S13]  /*12b20*/  ISETP.NE.AND P0, PT, R7, RZ, PT ;  /* 0x000000ff0700720c */ /* 0x000fda0003f05270 */
[----:B------:R-:W-:Y:S05]  /*12b30*/  @!P0 BRA `(.L_x_555) ;  /* 0x0000000000108947 */ /* 0x000fea0003800000 */
[----:B------:R-:W-:Y:S01]  /*12b40*/  UMOV UR4, 0xffffffff ;  /* 0xffffffff00047882 */ /* 0x000fe20000000000 */
[----:B------:R-:W-:Y:S02]  /*12b50*/  VIADD R12, R5, 0xffffffff ;  /* 0xffffffff050c7836 */ /* 0x000fe40000000000 */
[----:B------:R-:W-:Y:S05]  /*12b60*/  BRA.DIV UR4, `(.L_x_556) ;  /* 0x0000001e04bc7947 */ /* 0x000fea000b800000 */
[----:B------:R4:W0:Y:S02]  /*12b70*/  SHFL.IDX PT, R4, R2, R12, 0x1f ;  /* 0x00001f0c02047589 */ /* 0x00082400000e0000 */
.L_x_555:
[----:B----4-:R-:W4:Y:S01]  /*12b80*/  LDL.LU R12, [R1+0xc] ;  /* 0x00000c00010c7983 */ /* 0x010f220000300800 */
[----:B0-----:R-:W-:Y:S01]  /*12b90*/  IMAD R9, R4, R3, R9 ;  /* 0x0000000304097224 */ /* 0x001fe200078e0209 */
[----:B--2---:R-:W-:-:S03]  /*12ba0*/  IABS R4, R6 ;  /* 0x0000000600047213 */ /* 0x004fc60000000000 */
[----:B------:R-:W-:Y:S01]  /*12bb0*/  IMAD.IADD R0, R0, 0x1, -R9 ;  /* 0x0000000100007824 */ /* 0x000fe200078e0a09 */
[----:B------:R-:W0:Y:S01]  /*12bc0*/  I2F.RP R10, R4 ;  /* 0x00000004000a7306 */ /* 0x000e220000209400 */
[----:B------:R2:W-:Y:S02]  /*12bd0*/  STL [R1], R9 ;  /* 0x0000000901007387 */ /* 0x0005e40000100800 */
[----:B--2---:R-:W-:-:S05]  /*12be0*/  IABS R9, R6 ;  /* 0x0000000600097213 */ /* 0x004fca0000000000 */
[----:B0-----:R-:W0:Y:S01]  /*12bf0*/  MUFU.RCP R10, R10 ;  /* 0x0000000a000a7308 */ /* 0x001e220000001000 */
[----:B------:R-:W-:Y:S02]  /*12c00*/  IMAD.MOV R9, RZ, RZ, -R9 ;  /* 0x000000ffff097224 */ /* 0x000fe400078e0a09 */
[----:B0-----:R-:W-:-:S05]  /*12c10*/  VIADD R11, R10, 0xffffffe ;  /* 0x0ffffffe0a0b7836 */ /* 0x001fca0000000000 */
[----:B------:R-:W0:Y:S02]  /*12c20*/  F2I.FTZ.U32.TRUNC.NTZ R3, R11 ;  /* 0x0000000b00037305 */ /* 0x000e24000021f000 */
[----:B0-----:R-:W-:-:S04]  /*12c30*/  IMAD.MOV R2, RZ, RZ, -R3 ;  /* 0x000000ffff027224 */ /* 0x001fc800078e0a03 */
[----:B------:R-:W-:Y:S02]  /*12c40*/  IMAD R7, R2, R4, RZ ;  /* 0x0000000402077224 */ /* 0x000fe400078e02ff */
[----:B------:R-:W-:-:S04]  /*12c50*/  IMAD.MOV.U32 R2, RZ, RZ, RZ ;  /* 0x000000ffff027224 */ /* 0x000fc800078e00ff */
[----:B------:R-:W-:Y:S01]  /*12c60*/  IMAD.HI.U32 R2, R3, R7, R2 ;  /* 0x0000000703027227 */ /* 0x000fe200078e0002 */
[----:B------:R-:W-:-:S05]  /*12c70*/  IABS R3, R0 ;  /* 0x0000000000037213 */ /* 0x000fca0000000000 */
[----:B------:R-:W-:-:S04]  /*12c80*/  IMAD.HI.U32 R7, R2, R3, RZ ;  /* 0x0000000302077227 */ /* 0x000fc800078e00ff */
[----:B------:R-:W-:-:S05]  /*12c90*/  IMAD R3, R7, R9, R3 ;  /* 0x0000000907037224 */ /* 0x000fca00078e0203 */
[----:B------:R-:W-:-:S13]  /*12ca0*/  ISETP.GT.U32.AND P1, PT, R4, R3, PT ;  /* 0x000000030400720c */ /* 0x000fda0003f24070 */
[----:B------:R-:W-:Y:S02]  /*12cb0*/  @!P1 IMAD.IADD R3, R3, 0x1, -R4 ;  /* 0x0000000103039824 */ /* 0x000fe400078e0a04 */
[----:B------:R-:W-:Y:S01]  /*12cc0*/  @!P1 VIADD R7, R7, 0x1 ;  /* 0x0000000107079836 */ /* 0x000fe20000000000 */
[----:B------:R-:W-:Y:S02]  /*12cd0*/  ISETP.NE.AND P1, PT, R6, RZ, PT ;  /* 0x000000ff0600720c */ /* 0x000fe40003f25270 */
[----:B------:R-:W-:Y:S02]  /*12ce0*/  ISETP.GE.U32.AND P0, PT, R3, R4, PT ;  /* 0x000000040300720c */ /* 0x000fe40003f06070 */
[----:B---3--:R-:W-:-:S04]  /*12cf0*/  IABS R4, R8 ;  /* 0x0000000800047213 */ /* 0x008fc80000000000 */
[----:B------:R-:W0:Y:S07]  /*12d00*/  I2F.RP R10, R4 ;  /* 0x00000004000a7306 */ /* 0x000e2e0000209400 */
[----:B------:R-:W-:Y:S01]  /*12d10*/  @P0 VIADD R7, R7, 0x1 ;  /* 0x0000000107070836 */ /* 0x000fe20000000000 */
[----:B0-----:R-:W0:Y:S02]  /*12d20*/  MUFU.RCP R10, R10 ;  /* 0x0000000a000a7308 */ /* 0x001e240000001000 */
[----:B0-----:R-:W-:-:S06]  /*12d30*/  VIADD R11, R10, 0xffffffe ;  /* 0x0ffffffe0a0b7836 */ /* 0x001fcc0000000000 */
[----:B------:R-:W0:Y:S02]  /*12d40*/  F2I.FTZ.U32.TRUNC.NTZ R3, R11 ;  /* 0x0000000b00037305 */ /* 0x000e24000021f000 */
[----:B0-----:R-:W-:-:S04]  /*12d50*/  IMAD.MOV R2, RZ, RZ, -R3 ;  /* 0x000000ffff027224 */ /* 0x001fc800078e0a03 */
[----:B------:R-:W-:Y:S02]  /*12d60*/  IMAD R9, R2, R4, RZ ;  /* 0x0000000402097224 */ /* 0x000fe400078e02ff */
[----:B------:R-:W-:-:S04]  /*12d70*/  IMAD.MOV.U32 R2, RZ, RZ, RZ ;  /* 0x000000ffff027224 */ /* 0x000fc800078e00ff */
[----:B------:R-:W-:Y:S01]  /*12d80*/  IMAD.HI.U32 R2, R3, R9, R2 ;  /* 0x0000000903027227 */ /* 0x000fe200078e0002 */
[----:B------:R-:W-:Y:S02]  /*12d90*/  LOP3.LUT R3, R0, R6, RZ, 0x3c, !PT ;  /* 0x0000000600037212 */ /* 0x000fe400078e3cff */
[----:B------:R-:W-:Y:S02]  /*12da0*/  IABS R9, R8 ;  /* 0x0000000800097213 */ /* 0x000fe40000000000 */
[----:B------:R-:W-:-:S03]  /*12db0*/  ISETP.GE.AND P2, PT, R3, RZ, PT ;  /* 0x000000ff0300720c */ /* 0x000fc60003f46270 */
[----:B------:R-:W-:-:S10]  /*12dc0*/  IMAD.MOV R9, RZ, RZ, -R9 ;  /* 0x000000ffff097224 */ /* 0x000fd400078e0a09 */
[----:B------:R-:W-:Y:S01]  /*12dd0*/  @!P2 IMAD.MOV R7, RZ, RZ, -R7 ;  /* 0x000000ffff07a224 */ /* 0x000fe200078e0a07 */
[----:B------:R-:W-:-:S04]  /*12de0*/  @!P1 LOP3.LUT R7, RZ, R6, RZ, 0x33, !PT ;  /* 0x00000006ff079212 */ /* 0x000fc800078e33ff */
[----:B------:R-:W-:-:S05]  /*12df0*/  IABS R3, R7 ;  /* 0x0000000700037213 */ /* 0x000fca0000000000 */
[----:B------:R-:W-:-:S04]  /*12e00*/  IMAD.HI.U32 R2, R2, R3, RZ ;  /* 0x0000000302027227 */ /* 0x000fc800078e00ff */
[----:B------:R-:W-:Y:S02]  /*12e10*/  IMAD R3, R2, R9, R3 ;  /* 0x0000000902037224 */ /* 0x000fe400078e0203 */
[----:B------:R-:W-:-:S03]  /*12e20*/  IMAD R9, R6, R7, RZ ;  /* 0x0000000706097224 */ /* 0x000fc600078e02ff */
[----:B------:R-:W-:-:S13]  /*12e30*/  ISETP.GT.U32.AND P1, PT, R4, R3, PT ;  /* 0x000000030400720c */ /* 0x000fda0003f24070 */
[----:B------:R-:W-:Y:S02]  /*12e40*/  @!P1 IMAD.IADD R3, R3, 0x1, -R4 ;  /* 0x0000000103039824 */ /* 0x000fe400078e0a04 */
[----:B------:R-:W-:Y:S01]  /*12e50*/  @!P1 VIADD R2, R2, 0x1 ;  /* 0x0000000102029836 */ /* 0x000fe20000000000 */
[----:B------:R-:W-:Y:S02]  /*12e60*/  ISETP.NE.AND P1, PT, R8, RZ, PT ;  /* 0x000000ff0800720c */ /* 0x000fe40003f25270 */
[----:B------:R-:W-:Y:S01]  /*12e70*/  ISETP.GE.U32.AND P0, PT, R3, R4, PT ;  /* 0x000000040300720c */ /* 0x000fe20003f06070 */
[----:B------:R-:W-:Y:S01]  /*12e80*/  IMAD.IADD R4, R0, 0x1, -R9 ;  /* 0x0000000100047824 */ /* 0x000fe200078e0a09 */
[----:B------:R-:W-:-:S04]  /*12e90*/  LOP3.LUT R3, R7, R8, RZ, 0x3c, !PT ;  /* 0x0000000807037212 */ /* 0x000fc800078e3cff */
[----:B------:R-:W-:-:S07]  /*12ea0*/  ISETP.GE.AND P2, PT, R3, RZ, PT ;  /* 0x000000ff0300720c */ /* 0x000fce0003f46270 */
[----:B------:R-:W-:-:S06]  /*12eb0*/  @P0 VIADD R2, R2, 0x1 ;  /* 0x0000000102020836 */ /* 0x000fcc0000000000 */
[----:B------:R-:W-:Y:S01]  /*12ec0*/  @!P2 IMAD.MOV R2, RZ, RZ, -R2 ;  /* 0x000000ffff02a224 */ /* 0x000fe200078e0a02 */
[----:B------:R-:W-:-:S05]  /*12ed0*/  @!P1 LOP3.LUT R2, RZ, R8, RZ, 0x33, !PT ;  /* 0x00000008ff029212 */ /* 0x000fca00078e33ff */
[--C-:B------:R-:W-:Y:S02]  /*12ee0*/  IMAD.MOV R3, RZ, RZ, -R2.reuse ;  /* 0x000000ffff037224 */ /* 0x100fe400078e0a02 */
[C---:B------:R-:W-:Y:S02]  /*12ef0*/  IMAD R2, R8.reuse, 0x1000000, R2 ;  /* 0x0100000008027824 */ /* 0x040fe400078e0202 */
[----:B------:R-:W-:-:S04]  /*12f00*/  IMAD R3, R8, R3, R7 ;  /* 0x0000000308037224 */ /* 0x000fc800078e0207 */
[----:B------:R-:W-:-:S05]  /*12f10*/  IMAD R0, R3, 0x10000, R2 ;  /* 0x0001000003007824 */ /* 0x000fca00078e0202 */
[----:B------:R0:W-:Y:S01]  /*12f20*/  STL [R1+0x8], R0 ;  /* 0x0000080001007387 */ /* 0x0001e20000100800 */
[----:B----4-:R-:W-:-:S05]  /*12f30*/  IMAD.IADD R12, R5, 0x1, R12 ;  /* 0x00000001050c7824 */ /* 0x010fca00078e020c */
[----:B------:R0:W-:Y:S04]  /*12f40*/  STL [R1+0xc], R12 ;  /* 0x00000c0c01007387 */ /* 0x0001e80000100800 */
[----:B------:R0:W-:Y:S01]  /*12f50*/  STL [R1+0x4], R4 ;  /* 0x0000040401007387 */ /* 0x0001e20000100800 */
[----:B------:R-:W-:Y:S05]  /*12f60*/  BRA `(.L_x_557) ;  /* 0x0000000000287947 */ /* 0x000fea0003800000 */
.L_x_551:
[----:B------:R-:W-:Y:S01]  /*12f70*/  UMOV UR4, URZ ;  /* 0x0000003f00047c82 */ /* 0x000fe20008000000 */
[----:B------:R-:W-:Y:S01]  /*12f80*/  ULDC UR6, c[0x0][0xc3c] ;  /* 0x00030f0000067ab9 */ /* 0x000fe20000000800 */
[----:B------:R-:W-:Y:S01]  /*12f90*/  UMOV UR5, URZ ;  /* 0x0000003f00057c82 */ /* 0x000fe20008000000 */
[----:B------:R0:W-:Y:S01]  /*12fa0*/  STL [R1], R0 ;  /* 0x0000000001007387 */ /* 0x0001e20000100800 */
[----:B------:R-:W-:Y:S02]  /*12fb0*/  IMAD.U32 R3, RZ, RZ, UR4 ;  /* 0x00000004ff037e24 */ /* 0x000fe4000f8e00ff */
[----:B------:R-:W-:-:S03]  /*12fc0*/  IMAD.U32 R2, RZ, RZ, UR5 ;  /* 0x00000005ff027e24 */ /* 0x000fc6000f8e00ff */
[----:B------:R1:W-:Y:S01]  /*12fd0*/  STL [R1+0x4], R3 ;  /* 0x0000040301007387 */ /* 0x0003e20000100800 */
[----:B0-----:R-:W-:-:S05]  /*12fe0*/  IMAD.U32 R0, RZ, RZ, UR6 ;  /* 0x00000006ff007e24 */ /* 0x001fca000f8e00ff */
[----:B------:R1:W-:Y:S04]  /*12ff0*/  STL [R1+0xc], R0 ;  /* 0x00000c0001007387 */ /* 0x0003e80000100800 */
[----:B------:R1:W-:Y:S02]  /*13000*/  STL [R1+0x8], R2 ;  /* 0x0000080201007387 */ /* 0x0003e40000100800 */
.L_x_557:
[----:B-1----:R-:W2:Y:S04]  /*13010*/  LDL R3, [R1+0x8] ;  /* 0x0000080001037983 */ /* 0x002ea80000100800 */
[----:B------:R-:W3:Y:S04]  /*13020*/  LDL R2, [R1+0xc] ;  /* 0x00000c0001027983 */ /* 0x000ee80000100800 */
[----:B------:R-:W4:Y:S04]  /*13030*/  LDL R5, [R1+0x4] ;  /* 0x0000040001057983 */ /* 0x000f280000100800 */
[----:B0-----:R-:W4:Y:S01]  /*13040*/  LDL R4, [R1] ;  /* 0x0000000001047983 */ /* 0x001f220000100800 */
[----:B------:R-:W0:Y:S01]  /*13050*/  S2R R0, SR_TID.X ;  /* 0x0000000000007919 */ /* 0x000e220000002100 */
[----:B------:R-:W-:Y:S05]  /*13060*/  WARPSYNC.ALL ;  /* 0x0000000000007948 */ /* 0x000fea0003800000 */
[----:B0-----:R-:W-:Y:S01]  /*13070*/  LOP3.LUT R0, R0, 0x1f, RZ, 0xc0, !PT ;  /* 0x0000001f00007812 */ /* 0x001fe200078ec0ff */
[----:B------:R-:W-:Y:S03]  /*13080*/  BAR.SYNC.DEFER_BLOCKING 0x4, 0x180 ;  /* 0x0106000000007b1d */ /* 0x000fe60000010000 */
[----:B------:R-:W-:-:S13]  /*13090*/  ISETP.NE.AND P0, PT, R0, RZ, PT ;  /* 0x000000ff0000720c */ /* 0x000fda0003f05270 */
[----:B------:R-:W-:Y:S01]  /*130a0*/  @!P0 MOV R0, 0x400 ;  /* 0x0000040000008802 */ /* 0x000fe20000000f00 */
[----:B--2---:R-:W-:Y:S02]  /*130b0*/  IMAD.MOV.U32 R6, RZ, RZ, R3 ;  /* 0x000000ffff067224 */ /* 0x004fe400078e0003 */
[----:B------:R-:W0:Y:S01]  /*130c0*/  @!P0 S2R R3, SR_CgaCtaId ;  /* 0x0000000000038919 */ /* 0x000e220000008800 */
[----:B---3--:R-:W-:Y:S01]  /*130d0*/  IMAD.MOV.U32 R7, RZ, RZ, R2 ;  /* 0x000000ffff077224 */ /* 0x008fe200078e0002 */
[----:B0-----:R-:W-:-:S05]  /*130e0*/  @!P0 LEA R18, R3, R0, 0x18 ;  /* 0x0000000003128211 */ /* 0x001fca00078ec0ff */
[----:B----4-:R0:W-:Y:S01]  /*130f0*/  @!P0 STS.128 [R18+0x28cd0], R4 ;  /* 0x028cd00412008388 */ /* 0x0101e20000000c00 */
[----:B------:R-:W-:Y:S06]  /*13100*/  BAR.ARV 0x5, 0x180 ;  /* 0x0146000000007b1d */ /* 0x000fec0000002000 */
.L_x_548:
[----:B------:R-:W2:Y:S01]  /*13110*/  LDL R0, [R1+0xc] ;  /* 0x00000c0001007983 */ /* 0x000ea20000100800 */
[----:B------:R-:W-:Y:S02]  /*13120*/  ULDC UR4, c[0x0][0xc3c] ;  /* 0x00030f0000047ab9 */ /* 0x000fe40000000800 */
[----:B--2---:R-:W-:-:S13]  /*13130*/  ISETP.GE.AND P0, PT, R0, UR4, PT ;  /* 0x0000000400007c0c */ /* 0x004fda000bf06270 */
[----:B------:R-:W-:Y:S05]  /*13140*/  @!P0 BRA `(.L_x_558) ;  /* 0xffffff9c00f08947 */ /* 0x000fea000383ffff */
[----:B------:R-:W-:Y:S05]  /*13150*/  BSYNC B8 ;  /* 0x0000000000087941 */ /* 0x000fea0003800000 */
.L_x_440:
[----:B0-----:R-:W4:Y:S01]  /*13160*/  LDL.LU R0, [R1+0x50] ;  /* 0x0000500001007983 */ /* 0x001f220000300800 */
[----:B------:R-:W-:Y:S01]  /*13170*/  BSSY B0, `(.L_x_559) ;  /* 0x000000b000007945 */ /* 0x000fe20003800000 */
[----:B-1----:R-:W0:Y:S01]  /*13180*/  S2R R5, SR_CgaCtaId ;  /* 0x0000000000057919 */ /* 0x002e220000008800 */
[----:B----4-:R-:W-:-:S05]  /*13190*/  VIADD R0, R0, 0x1 ;  /* 0x0000000100007836 */ /* 0x010fca0000000000 */
[----:B------:R-:W-:-:S04]  /*131a0*/  LEA.HI R2, R0, R0, RZ, 0x1 ;  /* 0x0000000000027211 */ /* 0x000fc800078f08ff */
[----:B------:R-:W-:-:S05]  /*131b0*/  LOP3.LUT R3, R2, 0xfffffffe, RZ, 0xc0, !PT ;  /* 0xfffffffe02037812 */ /* 0x000fca00078ec0ff */
[----:B------:R-:W-:Y:S01]  /*131c0*/  IMAD.IADD R3, R0, 0x1, -R3 ;  /* 0x0000000100037824 */ /* 0x000fe200078e0a03 */
[----:B------:R-:W-:-:S04]  /*131d0*/  MOV R0, 0x400 ;  /* 0x0000040000007802 */ /* 0x000fc80000000f00 */
[----:B0-----:R-:W-:Y:S02]  /*131e0*/  LEA R0, R5, R0, 0x18 ;  /* 0x0000000005007211 */ /* 0x001fe400078ec0ff */
[----:B------:R-:W-:-:S04]  /*131f0*/  SHF.L.U32 R3, R3, 0x1f, RZ ;  /* 0x0000001f03037819 */ /* 0x000fc800000006ff */
[----:B------:R-:W0:Y:S02]  /*13200*/  SYNCS.PHASECHK.TRANS64.TRYWAIT P0, [R0+URZ+0x28c20], R3 ;  /* 0x028c2003000075a7 */ /* 0x000e24000800017f */
[----:B0-----:R-:W-:Y:S05]  /*13210*/  @!P0 BRA `(.L_x_560) ;  /* 0x0000001800388947 */ /* 0x001fea0003800000 */
.L_x_622:
[----:B------:R-:W-:Y:S05]  /*13220*/  BSYNC B0 ;  /* 0x0000000000007941 */ /* 0x000fea0003800000 */
.L_x_559:
[----:B------:R-:W-:-:S03]  /*13230*/  UMOV UR4, 0xffffffff ;  /* 0xffffffff00047882 */ /* 0x000fc60000000000 */
[----:B------:R-:W-:Y:S05]  /*13240*/  BRA.DIV UR4, `(.L_x_561) ;  /* 0x0000001a04407947 */ /* 0x000fea000b800000 */
[----:B------:R-:W1:Y:S02]  /*13250*/  S2R R2, SR_TID.X ;  /* 0x0000000000027919 */ /* 0x000e640000002100 */
[----:B-1----:R-:W-:-:S04]  /*13260*/  SHF.R.U32.HI R2, RZ, 0x5, R2 ;  /* 0x00000005ff027819 */ /* 0x002fc80000011602 */
[----:B------:R-:W-:-:S05]  /*13270*/  LOP3.LUT R2, R2, 0x3, RZ, 0xc0, !PT ;  /* 0x0000000302027812 */ /* 0x000fca00078ec0ff */
[----:B------:R1:W4:Y:S02]  /*13280*/  SHFL.IDX PT, R14, R2, RZ, 0x1f ;  /* 0x00001fff020e7589 */ /* 0x00032400000e0000 */
.L_x_625:
[----:B----4-:R-:W-:Y:S01]  /*13290*/  ISETP.NE.AND P0, PT, R14, RZ, PT ;  /* 0x000000ff0e00720c */ /* 0x010fe20003f05270 */
[----:B------:R-:W-:-:S12]  /*132a0*/  BSSY B0, `(.L_x_562) ;  /* 0x0000025000007945 */ /* 0x000fd80003800000 */
[----:B------:R-:W-:Y:S05]  /*132b0*/  @P0 BRA `(.L_x_563) ;  /* 0x00000000008c0947 */ /* 0x000fea0003800000 */
[----:B------:R-:W-:-:S03]  /*132c0*/  UMOV UR4, 0xffffffff ;  /* 0xffffffff00047882 */ /* 0x000fc60000000000 */
[----:B------:R-:W-:Y:S05]  /*132d0*/  BRA.DIV UR4, `(.L_x_564) ;  /* 0x0000001a04507947 */ /* 0x000fea000b800000 */
[----:B------:R-:W-:-:S13]  /*132e0*/  ELECT P6, URZ, PT ;  /* 0x00000000003f782f */ /* 0x000fda00038c0000 */
.L_x_628:
[----:B------:R-:W-:Y:S05]  /*132f0*/  @!P6 BRA `(.L_x_563) ;  /* 0x00000000007ce947 */ /* 0x000fea0003800000 */
[----:B------:R-:W-:-:S06]  /*13300*/  ULOP3.LUT UR4, UR36, 0x2, URZ, 0xfc, !UPT ;  /* 0x0000000224047892 */ /* 0x000fcc000f8efc3f */
[----:B-1----:R-:W-:-:S05]  /*13310*/  IMAD.U32 R2, RZ, RZ, UR4 ;  /* 0x00000004ff027e24 */ /* 0x002fca000f8e00ff */
[----:B------:R-:W-:-:S13]  /*13320*/  ISETP.NE.AND P2, PT, R2, 0x3, PT ;  /* 0x000000030200780c */ /* 0x000fda0003f45270 */
[----:B------:R-:W-:Y:S05]  /*13330*/  @!P2 BRA `(.L_x_565) ;  /* 0x000000000004a947 */ /* 0x000fea0003800000 */
[----:B------:R-:W-:Y:S01]  /*13340*/  BPT.TRAP 0x1 ;  /* 0x000000040000795c */ /* 0x000fe20000300000 */
.L_x_565:
[----:B------:R-:W4:Y:S01]  /*13350*/  LDL.LU R7, [R1+0x10] ;  /* 0x0000100001077983 */ /* 0x000f220000300800 */
[----:B------:R-:W-:Y:S02]  /*13360*/  VIADD R2, R0, 0x28c40 ;  /* 0x00028c4000027836 */ /* 0x000fe40000000000 */
[C---:B0-----:R-:W-:Y:S02]  /*13370*/  VIADD R3, R19.reuse, 0x1 ;  /* 0x0000000113037836 */ /* 0x041fe40000000000 */
[----:B------:R-:W-:-:S03]  /*13380*/  IMAD R6, R19, 0x8, R2 ;  /* 0x0000000813067824 */ /* 0x000fc600078e0202 */
[----:B------:R-:W-:-:S04]  /*13390*/  ISETP.NE.AND P1, PT, R3, 0x2, PT ;  /* 0x000000020300780c */ /* 0x000fc80003f25270 */
[----:B------:R-:W-:Y:S02]  /*133a0*/  SEL R4, RZ, 0x1, P1 ;  /* 0x00000001ff047807 */ /* 0x000fe40000800000 */
[----:B------:R-:W-:Y:S02]  /*133b0*/  SEL R3, R3, RZ, P1 ;  /* 0x000000ff03037207 */ /* 0x000fe40000800000 */
[C---:B----4-:R-:W-:Y:S02]  /*133c0*/  SHF.L.U32 R5, R7.reuse, 0x1f, RZ ;  /* 0x0000001f07057819 */ /* 0x050fe400000006ff */
[----:B------:R-:W-:Y:S01]  /*133d0*/  LOP3.LUT R4, R7, R4, RZ, 0x3c, !PT ;  /* 0x0000000407047212 */ /* 0x000fe200078e3cff */
[----:B------:R-:W-:Y:S01]  /*133e0*/  IMAD R7, R3, 0x8, R2 ;  /* 0x0000000803077824 */ /* 0x000fe200078e0202 */
[----:B------:R-:W0:Y:S02]  /*133f0*/  SYNCS.PHASECHK.TRANS64.TRYWAIT P0, [R6+URZ], R5 ;  /* 0x00000005060075a7 */ /* 0x000e24000800017f */
[----:B------:R-:W-:Y:S01]  /*13400*/  SHF.L.U32 R2, R4, 0x1f, RZ ;  /* 0x0000001f04027819 */ /* 0x000fe200000006ff */
[----:B0-----:R-:W-:Y:S06]  /*13410*/  @!P0 BRA `(.L_x_566) ;  /* 0x0000001800208947 */ /* 0x001fec0003800000 */
.L_x_629:
[----:B------:R-:W1:Y:S02]  /*13420*/  SYNCS.PHASECHK.TRANS64.TRYWAIT P0, [R7+URZ], R2 ;  /* 0x00000002070075a7 */ /* 0x000e64000800017f */
[----:B-1----:R-:W-:Y:S05]  /*13430*/  @!P0 BRA `(.L_x_567) ;  /* 0x00000018002c8947 */ /* 0x002fea0003800000 */
.L_x_630:
[----:B------:R-:W-:Y:S05]  /*13440*/  @!P2 BRA `(.L_x_568) ;  /* 0x000000000004a947 */ /* 0x000fea0003800000 */
[----:B------:R-:W-:Y:S01]  /*13450*/  BPT.TRAP 0x1 ;  /* 0x000000040000795c */ /* 0x000fe20000300000 */
.L_x_568:
[----:B------:R-:W-:-:S04]  /*13460*/  VIADD R0, R0, 0x28c60 ;  /* 0x00028c6000007836 */ /* 0x000fc80000000000 */
[----:B------:R-:W-:-:S04]  /*13470*/  IMAD R4, R19, 0x8, R0 ;  /* 0x0000000813047824 */ /* 0x000fc800078e0200 */
[----:B------:R-:W4:Y:S02]  /*13480*/  SYNCS.PHASECHK.TRANS64.TRYWAIT P0, [R4+URZ], R5 ;  /* 0x00000005040075a7 */ /* 0x000f24000800017f */
[----:B----4-:R-:W-:Y:S05]  /*13490*/  @!P0 BRA `(.L_x_569) ;  /* 0x0000001800288947 */ /* 0x010fea0003800000 */
.L_x_631:
[----:B------:R-:W-:-:S07]  /*134a0*/  IMAD R3, R3, 0x8, R0 ;  /* 0x0000000803037824 */ /* 0x000fce00078e0200 */
.L_x_570:
[----:B------:R0:W0:Y:S02]  /*134b0*/  SYNCS.PHASECHK.TRANS64.TRYWAIT P0, [R3+URZ], R2 ;  /* 0x00000002030075a7 */ /* 0x000024000800017f */
[----:B0-----:R-:W-:Y:S05]  /*134c0*/  @!P0 NANOSLEEP.SYNCS 0x989680 ;  /* 0x009896800000895d */ /* 0x001fea0003900000 */
[----:B------:R-:W0:Y:S02]  /*134d0*/  @!P0 SYNCS.PHASECHK.TRANS64 P0, [R3+URZ], R2 ;  /* 0x00000002030085a7 */ /* 0x000e24000800007f */
[----:B0-----:R-:W-:Y:S05]  /*134e0*/  @!P0 BRA `(.L_x_570) ;  /* 0xfffffffc00f08947 */ /* 0x001fea000383ffff */
.L_x_563:
[----:B------:R-:W-:Y:S05]  /*134f0*/  BSYNC B0 ;  /* 0x0000000000007941 */ /* 0x000fea0003800000 */
.L_x_562:
[----:B------:R-:W-:Y:S05]  /*13500*/  EXIT ;  /* 0x000000000000794d */ /* 0x000fea0003800000 */
.L_x_389:
[----:B0-----:R-:W-:-:S04]  /*13510*/  IMAD.U32 R3, RZ, RZ, UR17 ;  /* 0x00000011ff037e24 */ /* 0x001fc8000f8e00ff */
[----:B------:R0:W1:Y:S03]  /*13520*/  SYNCS.PHASECHK.TRANS64.TRYWAIT P0, [R3+URZ+0x28c50], R0 ;  /* 0x028c5000030075a7 */ /* 0x000066000800017f */
[----:B-1----:R-:W-:Y:S05]  /*13530*/  @!P0 NANOSLEEP.SYNCS 0x989680 ;  /* 0x009896800000895d */ /* 0x002fea0003900000 */
[----:B------:R-:W1:Y:S02]  /*13540*/  @!P0 SYNCS.PHASECHK.TRANS64 P0, [R3+URZ+0x28c50], R0 ;  /* 0x028c5000030085a7 */ /* 0x000e64000800007f */
[----:B-1----:R-:W-:Y:S05]  /*13550*/  @!P0 BRA `(.L_x_389) ;  /* 0xfffffffc00ec8947 */ /* 0x002fea000383ffff */
[----:B------:R-:W-:Y:S05]  /*13560*/  BRA `(.L_x_571) ;  /* 0xfffffee800bc7947 */ /* 0x000fea000383ffff */
.L_x_394:
[----:B-1----:R-:W-:-:S04]  /*13570*/  IMAD.U32 R3, RZ, RZ, UR6 ;  /* 0x00000006ff037e24 */ /* 0x002fc8000f8e00ff */
[----:B------:R1:W2:Y:S03]  /*13580*/  SYNCS.PHASECHK.TRANS64.TRYWAIT P0, [R3+URZ+0x28c50], R0 ;  /* 0x028c5000030075a7 */ /* 0x0002a6000800017f */
[----:B--2---:R-:W-:Y:S05]  /*13590*/  @!P0 NANOSLEEP.SYNCS 0x989680 ;  /* 0x009896800000895d */ /* 0x004fea0003900000 */
[----:B------:R-:W2:Y:S02]  /*135a0*/  @!P0 SYNCS.PHASECHK.TRANS64 P0, [R3+URZ+0x28c50], R0 ;  /* 0x028c5000030085a7 */ /* 0x000ea4000800007f */
[----:B--2---:R-:W-:Y:S05]  /*135b0*/  @!P0 BRA `(.L_x_394) ;  /* 0xfffffffc00ec8947 */ /* 0x004fea000383ffff */
[----:B------:R-:W-:Y:S05]  /*135c0*/  BRA `(.L_x_393) ;  /* 0xfffffef400d47947 */ /* 0x000fea000383ffff */
.L_x_398:
[----:B0-----:R-:W-:-:S04]  /*135d0*/  IMAD.U32 R3, RZ, RZ, UR38 ;  /* 0x00000026ff037e24 */ /* 0x001fc8000f8e00ff */
[----:B------:R0:W1:Y:S03]  /*135e0*/  SYNCS.PHASECHK.TRANS64.TRYWAIT P1, [R3+URZ+0x28c00], R0 ;  /* 0x028c0000030075a7 */ /* 0x000066000802017f */
[----:B-1----:R-:W-:Y:S05]  /*135f0*/  @!P1 NANOSLEEP.SYNCS 0x989680 ;  /* 0x009896800000995d */ /* 0x002fea0003900000 */
[----:B------:R-:W1:Y:S02]  /*13600*/  @!P1 SYNCS.PHASECHK.TRANS64 P1, [R3+URZ+0x28c00], R0 ;  /* 0x028c0000030095a7 */ /* 0x000e64000802007f */
[----:B-1----:R-:W-:Y:S05]  /*13610*/  @!P1 BRA `(.L_x_398) ;  /* 0xfffffffc00ec9947 */ /* 0x002fea000383ffff */
[----:B------:R-:W-:Y:S05]  /*13620*/  BRA `(.L_x_572) ;  /* 0xffffff0800e47947 */ /* 0x000fea000383ffff */
.L_x_402:
[----:B--2---:R2:W3:Y:S02]  /*13630*/  SYNCS.PHASECHK.TRANS64.TRYWAIT P1, [R7+URZ+0x28c30], R8 ;  /* 0x028c3008070075a7 */ /* 0x0044e4000802017f */
[----:B---3--:R-:W-:Y:S05]  /*13640*/  @!P1 NANOSLEEP.SYNCS 0x989680 ;  /* 0x009896800000995d */ /* 0x008fea0003900000 */
[----:B------:R-:W3:Y:S02]  /*13650*/  @!P1 SYNCS.PHASECHK.TRANS64 P1, [R7+URZ+0x28c30], R8 ;  /* 0x028c3008070095a7 */ /* 0x000ee4000802007f */
[----:B---3--:R-:W-:Y:S05]  /*13660*/  @!P1 BRA `(.L_x_402) ;  /* 0xfffffffc00f09947 */ /* 0x008fea000383ffff */
[----:B------:R-:W-:Y:S05]  /*13670*/  BRA `(.L_x_401) ;  /* 0xffffff0c00007947 */ /* 0x000fea000383ffff */
.L_x_406:
[----:B----4-:R4:W0:Y:S02]  /*13680*/  SYNCS.PHASECHK.TRANS64.TRYWAIT P2, [R7+URZ+0x28c50], R8 ;  /* 0x028c5008070075a7 */ /* 0x010824000804017f */
[----:B0-----:R-:W-:Y:S05]  /*13690*/  @!P2 NANOSLEEP.SYNCS 0x989680 ;  /* 0x009896800000a95d */ /* 0x001fea0003900000 */
[----:B------:R-:W0:Y:S02]  /*136a0*/  @!P2 SYNCS.PHASECHK.TRANS64 P2, [R7+URZ+0x28c50], R8 ;  /* 0x028c50080700a5a7 */ /* 0x000e24000804007f */
[----:B0-----:R-:W-:Y:S05]  /*136b0*/  @!P2 BRA `(.L_x_406) ;  /* 0xfffffffc00f0a947 */ /* 0x001fea000383ffff */
[----:B------:R-:W-:Y:S05]  /*136c0*/  BRA `(.L_x_405) ;  /* 0xffffff1c00147947 */ /* 0x000fea000383ffff */
.L_x_411:
[----:B--2---:R-:W-:-:S04]  /*136d0*/  IMAD.U32 R0, RZ, RZ, UR23 ;  /* 0x00000017ff007e24 */ /* 0x004fc8000f8e00ff */
[----:B------:R2:W3:Y:S03]  /*136e0*/  SYNCS.PHASECHK.TRANS64.TRYWAIT P2, [R0+URZ+0x28c30], R7 ;  /* 0x028c3007000075a7 */ /* 0x0004e6000804017f */
[----:B---3--:R-:W-:Y:S05]  /*136f0*/  @!P2 NANOSLEEP.SYNCS 0x989680 ;  /* 0x009896800000a95d */ /* 0x008fea0003900000 */
[----:B------:R-:W3:Y:S02]  /*13700*/  @!P2 SYNCS.PHASECHK.TRANS64 P2, [R0+URZ+0x28c30], R7 ;  /* 0x028c30070000a5a7 */ /* 0x000ee4000804007f */
[----:B---3--:R-:W-:Y:S05]  /*13710*/  @!P2 BRA `(.L_x_411) ;  /* 0xfffffffc00eca947 */ /* 0x008fea000383ffff */
[----:B------:R-:W-:Y:S05]  /*13720*/  BRA `(.L_x_410) ;  /* 0xffffff1c00f47947 */ /* 0x000fea000383ffff */
.L_x_415:
[----:B--2---:R2:W3:Y:S02]  /*13730*/  SYNCS.PHASECHK.TRANS64.TRYWAIT P2, [R10+URZ+0x28c50], R7 ;  /* 0x028c50070a0075a7 */ /* 0x0044e4000804017f */
[----:B---3--:R-:W-:Y:S05]  /*13740*/  @!P2 NANOSLEEP.SYNCS 0x989680 ;  /* 0x009896800000a95d */ /* 0x008fea0003900000 */
[----:B------:R-:W3:Y:S02]  /*13750*/  @!P2 SYNCS.PHASECHK.TRANS64 P2, [R10+URZ+0x28c50], R7 ;  /* 0x028c50070a00a5a7 */ /* 0x000ee4000804007f */
[----:B---3--:R-:W-:Y:S05]  /*13760*/  @!P2 BRA `(.L_x_415) ;  /* 0xfffffffc00f0a947 */ /* 0x008fea000383ffff */
[----:B------:R-:W-:Y:S05]  /*13770*/  BRA `(.L_x_414) ;  /* 0xffffff3400247947 */ /* 0x000fea000383ffff */
.L_x_454:
[----:B------:R-:W1:Y:S01]  /*13780*/  S2R R4, SR_TID.X ;  /* 0x0000000000047919 */ /* 0x000e620000002100 */
[----:B------:R-:W-:Y:S01]  /*13790*/  BSSY B0, `(.L_x_573) ;  /* 0x000000a000007945 */ /* 0x000fe20003800000 */
[----:B------:R-:W-:Y:S02]  /*137a0*/  IMAD.MOV.U32 R12, RZ, RZ, RZ ;  /* 0x000000ffff0c7224 */ /* 0x000fe400078e00ff */
[----:B0-----:R-:W-:Y:S02]  /*137b0*/  IMAD.MOV.U32 R11, RZ, RZ, 0x1f ;  /* 0x0000001fff0b7424 */ /* 0x001fe400078e00ff */
[----:B------:R-:W-:Y:S01]  /*137c0*/  IMAD.MOV.U32 R15, RZ, RZ, -0x1 ;  /* 0xffffffffff0f7424 */ /* 0x000fe200078e00ff */
[----:B-1----:R-:W-:-:S04]  /*137d0*/  SHF.R.U32.HI R4, RZ, 0x5, R4 ;  /* 0x00000005ff047819 */ /* 0x002fc80000011604 */
[----:B------:R-:W-:-:S05]  /*137e0*/  LOP3.LUT R4, R4, 0x3, RZ, 0xc0, !PT ;  /* 0x0000000304047812 */ /* 0x000fca00078ec0ff */
[----:B------:R-:W-:-:S07]  /*137f0*/  IMAD.MOV.U32 R13, RZ, RZ, R4 ;  /* 0x000000ffff0d7224 */ /* 0x000fce00078e0004 */
[----:B---3--:R-:W-:Y:S05]  /*13800*/  WARPSYNC.COLLECTIVE R15, `(.L_x_574) ;  /* 0x000000000f087348 */ /* 0x008fea0003c00000 */
[----:B------:R0:W1:Y:S02]  /*13810*/  SHFL.IDX P6, R14, R13, R12, R11 ;  /* 0x0000000c0d0e7389 */ /* 0x00006400000c000b */
[----:B01-3--:R-:W-:Y:S01]  /*13820*/  ENDCOLLECTIVE ;  /* 0x000000000000791b */ /* 0x00bfe20003800000 */
.L_x_574:
[----:B------:R-:W-:Y:S05]  /*13830*/  BSYNC B0 ;  /* 0x0000000000007941 */ /* 0x000fea0003800000 */
.L_x_573:
[----:B------:R-:W-:Y:S05]  /*13840*/  BRA `(.L_x_575) ;  /* 0xffffffa400d07947 */ /* 0x000fea000383ffff */
.L_x_456:
[----:B------:R-:W-:Y:S01]  /*13850*/  BSSY B0, `(.L_x_576) ;  /* 0x0000006000007945 */ /* 0x000fe20003800000 */
[----:B------:R-:W-:-:S07]  /*13860*/  IMAD.MOV.U32 R15, RZ, RZ, -0x1 ;  /* 0xffffffffff0f7424 */ /* 0x000fce00078e00ff */
[----:B0--34-:R-:W-:Y:S05]  /*13870*/  WARPSYNC.COLLECTIVE R15, `(.L_x_577) ;  /* 0x000000000f0c7348 */ /* 0x019fea0003c00000 */
[----:B------:R-:W-:Y:S02]  /*13880*/  ELECT P6, UR62, PT ;  /* 0x00000000003e782f */ /* 0x000fe400038c0000 */
[----:B------:R-:W-:Y:S01]  /*13890*/  MOV R14, UR62 ;  /* 0x0000003e000e7c02 */ /* 0x000fe20008000f00 */
[----:B0--34-:R-:W-:Y:S10]  /*138a0*/  ENDCOLLECTIVE ;  /* 0x000000000000791b */ /* 0x019ff40003800000 */
.L_x_577:
[----:B------:R-:W-:Y:S05]  /*138b0*/  BSYNC B0 ;  /* 0x0000000000007941 */ /* 0x000fea0003800000 */
.L_x_576:
[----:B------:R-:W-:Y:S05]  /*138c0*/  BRA `(.L_x_578) ;  /* 0xffffffa400d47947 */ /* 0x000fea000383ffff */
.L_x_458:
[----:B-1----:R1:W2:Y:S02]  /*138d0*/  SYNCS.PHASECHK.TRANS64.TRYWAIT P0, [R0+URZ+0x28c40], R2 ;  /* 0x028c4002000075a7 */ /* 0x0022a4000800017f */
[----:B--2---:R-:W-:Y:S05]  /*138e0*/  @!P0 NANOSLEEP.SYNCS 0x989680 ;  /* 0x009896800000895d */ /* 0x004fea0003900000 */
[----:B------:R-:W2:Y:S02]  /*138f0*/  @!P0 SYNCS.PHASECHK.TRANS64 P0, [R0+URZ+0x28c40], R2 ;  /* 0x028c4002000085a7 */ /* 0x000ea4000800007f */
[----:B--2---:R-:W-:Y:S05]  /*13900*/  @!P0 BRA `(.L_x_458) ;  /* 0xfffffffc00f08947 */ /* 0x004fea000383ffff */
[----:B------:R-:W-:Y:S05]  /*13910*/  BRA `(.L_x_579) ;  /* 0xffffffa800347947 */ /* 0x000fea000383ffff */
.L_x_462:
[----:B------:R-:W2:Y:S01]  /*13920*/  LDL.LU R11, [R1+0x40] ;  /* 0x00004000010b7983 */ /* 0x000ea20000300800 */
[----:B------:R-:W-:Y:S02]  /*13930*/  IMAD.MOV.U32 R13, RZ, RZ, R3 ;  /* 0x000000ffff0d7224 */ /* 0x000fe400078e0003 */
[----:B------:R-:W-:Y:S01]  /*13940*/  IMAD.MOV.U32 R12, RZ, RZ, RZ ;  /* 0x000000ffff0c7224 */ /* 0x000fe200078e00ff */
[----:B------:R-:W0:Y:S01]  /*13950*/  S2R R5, SR_TID.X ;  /* 0x0000000000057919 */ /* 0x000e220000002100 */
[----:B------:R-:W-:Y:S01]  /*13960*/  IMAD.MOV.U32 R15, RZ, RZ, -0x1 ;  /* 0xffffffffff0f7424 */ /* 0x000fe200078e00ff */
[----:B0-----:R-:W-:-:S04]  /*13970*/  LOP3.LUT R5, R5, 0x7f, RZ, 0xc0, !PT ;  /* 0x0000007f05057812 */ /* 0x001fc800078ec0ff */
[----:B------:R-:W-:-:S05]  /*13980*/  SHF.R.U32.HI R5, RZ, 0x3, R5 ;  /* 0x00000003ff057819 */ /* 0x000fca0000011605 */
[----:B------:R-:W-:-:S04]  /*13990*/  IMAD R2, R10, 0x40, R5 ;  /* 0x000000400a027824 */ /* 0x000fc800078e0205 */
[----:B------:R-:W-:Y:S02]  /*139a0*/  VIADD R5, R2, 0x10 ;  /* 0x0000001002057836 */ /* 0x000fe40000000000 */
[----:B--2---:R-:W-:Y:S02]  /*139b0*/  IMAD R0, R11, R7, RZ ;  /* 0x000000070b007224 */ /* 0x004fe400078e02ff */
[----:B------:R-:W-:-:S03]  /*139c0*/  IMAD.MOV.U32 R11, RZ, RZ, 0x181f ;  /* 0x0000181fff0b7424 */ /* 0x000fc600078e00ff */
[----:B------:R-:W-:-:S13]  /*139d0*/  ISETP.GE.AND P1, PT, R2, R0, PT ;  /* 0x000000000200720c */ /* 0x000fda0003f26270 */
[----:B-----5:R-:W-:Y:S05]  /*139e0*/  WARPSYNC.COLLECTIVE R15, `(.L_x_580) ;  /* 0x000000000f087348 */ /* 0x020fea0003c00000 */
[----:B------:R0:W1:Y:S02]  /*139f0*/  SHFL.IDX P6, R14, R13, R12, R11 ;  /* 0x0000000c0d0e7389 */ /* 0x00006400000c000b */
[----:B01---5:R-:W-:Y:S01]  /*13a00*/  ENDCOLLECTIVE ;  /* 0x000000000000791b */ /* 0x023fe20003800000 */
.L_x_580:
[----:B------:R-:W-:Y:S02]  /*13a10*/  IMAD.MOV.U32 R13, RZ, RZ, R4 ;  /* 0x000000ffff0d7224 */ /* 0x000fe400078e0004 */
[----:B------:R-:W-:-:S07]  /*13a20*/  IMAD.MOV.U32 R6, RZ, RZ, R14 ;  /* 0x000000ffff067224 */ /* 0x000fce00078e000e */
[----:B------:R-:W-:Y:S05]  /*13a30*/  WARPSYNC.COLLECTIVE R15, `(.L_x_581) ;  /* 0x000000000f087348 */ /* 0x000fea0003c00000 */
[----:B------:R0:W1:Y:S02]  /*13a40*/  SHFL.IDX P6, R14, R13, R12, R11 ;  /* 0x0000000c0d0e7389 */ /* 0x00006400000c000b */
[----:B01----:R-:W-:Y:S01]  /*13a50*/  ENDCOLLECTIVE ;  /* 0x000000000000791b */ /* 0x003fe20003800000 */
.L_x_581:
[----:B------:R-:W-:Y:S02]  /*13a60*/  IMAD.MOV.U32 R13, RZ, RZ, R3 ;  /* 0x000000ffff0d7224 */ /* 0x000fe400078e0003 */
[----:B------:R-:W-:Y:S02]  /*13a70*/  IMAD.MOV.U32 R12, RZ, RZ, 0x1 ;  /* 0x00000001ff0c7424 */ /* 0x000fe400078e00ff */
[----:B------:R-:W-:-:S07]  /*13a80*/  IMAD.MOV.U32 R7, RZ, RZ, R14 ;  /* 0x000000ffff077224 */ /* 0x000fce00078e000e */
[----:B------:R-:W-:Y:S05]  /*13a90*/  WARPSYNC.COLLECTIVE R15, `(.L_x_582) ;  /* 0x000000000f087348 */ /* 0x000fea0003c00000 */
[----:B------:R0:W1:Y:S02]  /*13aa0*/  SHFL.IDX P6, R14, R13, R12, R11 ;  /* 0x0000000c0d0e7389 */ /* 0x00006400000c000b */
[----:B01----:R-:W-:Y:S01]  /*13ab0*/  ENDCOLLECTIVE ;  /* 0x000000000000791b */ /* 0x003fe20003800000 */
.L_x_582:
        /* <DEDUP_REMOVED lines=15> */
.L_x_583:
[----:B------:R-:W-:Y:S02]  /*13bb0*/  IMAD.MOV.U32 R13, RZ, RZ, R3 ;  /* 0x000000ffff0d7224 */ /* 0x000fe400078e0003 */
[----:B------:R-:W-:Y:S02]  /*13bc0*/  IMAD.MOV.U32 R12, RZ, RZ, 0x2 ;  /* 0x00000002ff0c7424 */ /* 0x000fe400078e00ff */
[----:B------:R-:W-:-:S07]  /*13bd0*/  IMAD.MOV.U32 R5, RZ, RZ, R14 ;  /* 0x000000ffff057224 */ /* 0x000fce00078e000e */
[----:B------:R-:W-:Y:S05]  /*13be0*/  WARPSYNC.COLLECTIVE R15, `(.L_x_584) ;  /* 0x000000000f087348 */ /* 0x000fea0003c00000 */
[----:B------:R0:W1:Y:S02]  /*13bf0*/  SHFL.IDX P6, R14, R13, R12, R11 ;  /* 0x0000000c0d0e7389 */ /* 0x00006400000c000b */
[----:B01----:R-:W-:Y:S01]  /*13c00*/  ENDCOLLECTIVE ;  /* 0x000000000000791b */ /* 0x003fe20003800000 */
.L_x_584:
[----:B------:R-:W-:-:S05]  /*13c10*/  @!P1 LEA R5, P2, R9, R5, 0x1 ;  /* 0x0000000509059211 */ /* 0x000fca00078408ff */
[----:B------:R-:W-:-:S04]  /*13c20*/  @!P1 IMAD.X R6, RZ, RZ, R6, P2 ;  /* 0x000000ffff069224 */ /* 0x000fc800010e0606 */
[----:B------:R-:W-:Y:S02]  /*13c30*/  @!P1 IMAD.MOV.U32 R7, RZ, RZ, R6 ;  /* 0x000000ffff079224 */ /* 0x000fe400078e0006 */
[----:B------:R-:W-:Y:S02]  /*13c40*/  @!P1 IMAD.MOV.U32 R6, RZ, RZ, R5 ;  /* 0x000000ffff069224 */ /* 0x000fe400078e0005 */
[----:B------:R-:W-:Y:S02]  /*13c50*/  IMAD.MOV.U32 R13, RZ, RZ, R4 ;  /* 0x000000ffff0d7224 */ /* 0x000fe400078e0004 */
[----:B------:R-:W-:Y:S01]  /*13c60*/  VIADD R5, R2, 0x20 ;  /* 0x0000002002057836 */ /* 0x000fe20000000000 */
[----:B------:R-:W-:Y:S01]  /*13c70*/  @!PT LDS RZ, [RZ] ;  /* 0x00000000fffff984 */ /* 0x000fe20000000800 */
[----:B------:R-:W-:Y:S01]  /*13c80*/  @!PT LDS RZ, [RZ] ;  /* 0x00000000fffff984 */ /* 0x000fe20000000800 */
[----:B------:R-:W-:Y:S01]  /*13c90*/  @!PT LDS RZ, [RZ] ;  /* 0x00000000fffff984 */ /* 0x000fe20000000800 */
[----:B------:R0:W-:Y:S04]  /*13ca0*/  @!P1 LDGSTS.E.BYPASS.LTC128B.128 [R8+0x20c00], desc[UR40][R6.64], !P0 ;  /* 0x20c0000006089fae */ /* 0x0001e8000c101d68 */
[----:B------:R-:W-:Y:S01]  /*13cb0*/  ISETP.GE.AND P1, PT, R5, R0, PT ;  /* 0x000000000500720c */ /* 0x000fe20003f26270 */
[----:B0-----:R-:W-:-:S12]  /*13cc0*/  IMAD.MOV.U32 R6, RZ, RZ, R14 ;  /* 0x000000ffff067224 */ /* 0x001fd800078e000e */
[----:B------:R-:W-:Y:S05]  /*13cd0*/  WARPSYNC.COLLECTIVE R15, `(.L_x_585) ;  /* 0x000000000f087348 */ /* 0x000fea0003c00000 */
[----:B------:R0:W1:Y:S02]  /*13ce0*/  SHFL.IDX P6, R14, R13, R12, R11 ;  /* 0x0000000c0d0e7389 */ /* 0x00006400000c000b */
[----:B01----:R-:W-:Y:S01]  /*13cf0*/  ENDCOLLECTIVE ;  /* 0x000000000000791b */ /* 0x003fe20003800000 */
.L_x_585:
[----:B------:R-:W-:Y:S02]  /*13d00*/  IMAD.MOV.U32 R13, RZ, RZ, R3 ;  /* 0x000000ffff0d7224 */ /* 0x000fe400078e0003 */
[----:B------:R-:W-:Y:S02]  /*13d10*/  IMAD.MOV.U32 R12, RZ, RZ, 0x3 ;  /* 0x00000003ff0c7424 */ /* 0x000fe400078e00ff */
[----:B------:R-:W-:-:S07]  /*13d20*/  IMAD.MOV.U32 R5, RZ, RZ, R14 ;  /* 0x000000ffff057224 */ /* 0x000fce00078e000e */
[----:B------:R-:W-:Y:S05]  /*13d30*/  WARPSYNC.COLLECTIVE R15, `(.L_x_586) ;  /* 0x000000000f087348 */ /* 0x000fea0003c00000 */
[----:B------:R0:W1:Y:S02]  /*13d40*/  SHFL.IDX P6, R14, R13, R12, R11 ;  /* 0x0000000c0d0e7389 */ /* 0x00006400000c000b */
[----:B01----:R-:W-:Y:S01]  /*13d50*/  ENDCOLLECTIVE ;  /* 0x000000000000791b */ /* 0x003fe20003800000 */
.L_x_586:
[----:B------:R-:W-:-:S05]  /*13d60*/  @!P1 LEA R5, P2, R9, R5, 0x1 ;  /* 0x0000000509059211 */ /* 0x000fca00078408ff */
[----:B------:R-:W-:-:S04]  /*13d70*/  @!P1 IMAD.X R6, RZ, RZ, R6, P2 ;  /* 0x000000ffff069224 */ /* 0x000fc800010e0606 */
[----:B------:R-:W-:Y:S02]  /*13d80*/  @!P1 IMAD.MOV.U32 R7, RZ, RZ, R6 ;  /* 0x000000ffff079224 */ /* 0x000fe400078e0006 */
[----:B------:R-:W-:Y:S02]  /*13d90*/  IMAD.MOV.U32 R13, RZ, RZ, R4 ;  /* 0x000000ffff0d7224 */ /* 0x000fe400078e0004 */
[----:B------:R-:W-:-:S05]  /*13da0*/  @!P1 IMAD.MOV.U32 R6, RZ, RZ, R5 ;  /* 0x000000ffff069224 */ /* 0x000fca00078e0005 */
        /* <DEDUP_REMOVED lines=8> */
.L_x_587:
[----:B------:R-:W-:Y:S01]  /*13e30*/  IMAD.MOV.U32 R3, RZ, RZ, R14 ;  /* 0x000000ffff037224 */ /* 0x000fe200078e000e */
[----:B------:R-:W-:Y:S06]  /*13e40*/  BRA `(.L_x_588) ;  /* 0xffffffac00747947 */ /* 0x000fec000383ffff */
.L_x_465:
[----:B0-----:R0:W1:Y:S02]  /*13e50*/  SYNCS.PHASECHK.TRANS64.TRYWAIT P0, [R18+URZ+0x28c20], R0 ;  /* 0x028c2000120075a7 */ /* 0x001064000800017f */
[----:B-1----:R-:W-:Y:S05]  /*13e60*/  @!P0 NANOSLEEP.SYNCS 0x989680 ;  /* 0x009896800000895d */ /* 0x002fea0003900000 */
[----:B------:R-:W1:Y:S02]  /*13e70*/  @!P0 SYNCS.PHASECHK.TRANS64 P0, [R18+URZ+0x28c20], R0 ;  /* 0x028c2000120085a7 */ /* 0x000e64000800007f */
[----:B-1----:R-:W-:Y:S05]  /*13e80*/  @!P0 BRA `(.L_x_465) ;  /* 0xfffffffc00f08947 */ /* 0x002fea000383ffff */
[----:B------:R-:W-:Y:S05]  /*13e90*/  BRA `(.L_x_589) ;  /* 0xffffffac00d07947 */ /* 0x000fea000383ffff */
.L_x_469:
[----:B0-----:R0:W1:Y:S02]  /*13ea0*/  SYNCS.PHASECHK.TRANS64.TRYWAIT P0, [R0+URZ+0x28c60], R2 ;  /* 0x028c6002000075a7 */ /* 0x001064000800017f */
[----:B-1----:R-:W-:Y:S05]  /*13eb0*/  @!P0 NANOSLEEP.SYNCS 0x989680 ;  /* 0x009896800000895d */ /* 0x002fea0003900000 */
[----:B------:R-:W1:Y:S02]  /*13ec0*/  @!P0 SYNCS.PHASECHK.TRANS64 P0, [R0+URZ+0x28c60], R2 ;  /* 0x028c6002000085a7 */ /* 0x000e64000800007f */
[----:B-1----:R-:W-:Y:S05]  /*13ed0*/  @!P0 BRA `(.L_x_469) ;  /* 0xfffffffc00f08947 */ /* 0x002fea000383ffff */
[----:B------:R-:W-:Y:S05]  /*13ee0*/  BRA `(.L_x_590) ;  /* 0xffffffac00f47947 */ /* 0x000fea000383ffff */
.L_x_488:
[----:B-1----:R1:W2:Y:S02]  /*13ef0*/  SYNCS.PHASECHK.TRANS64.TRYWAIT P0, [R3+URZ+0x28c40], R2 ;  /* 0x028c4002030075a7 */ /* 0x0022a4000800017f */
[----:B--2---:R-:W-:Y:S05]  /*13f00*/  @!P0 NANOSLEEP.SYNCS 0x989680 ;  /* 0x009896800000895d */ /* 0x004fea0003900000 */
[----:B------:R-:W2:Y:S02]  /*13f10*/  @!P0 SYNCS.PHASECHK.TRANS64 P0, [R3+URZ+0x28c40], R2 ;  /* 0x028c4002030085a7 */ /* 0x000ea4000800007f */
[----:B--2---:R-:W-:Y:S05]  /*13f20*/  @!P0 BRA `(.L_x_488) ;  /* 0xfffffffc00f08947 */ /* 0x004fea000383ffff */
[----:B------:R-:W-:Y:S05]  /*13f30*/  BRA `(.L_x_591) ;  /* 0xffffffbc00047947 */ /* 0x000fea000383ffff */
.L_x_493:
[----:B--2---:R2:W3:Y:S02]  /*13f40*/  SYNCS.PHASECHK.TRANS64.TRYWAIT P0, [R3+URZ+0x28c60], R2 ;  /* 0x028c6002030075a7 */ /* 0x0044e4000800017f */
[----:B---3--:R-:W-:Y:S05]  /*13f50*/  @!P0 NANOSLEEP.SYNCS 0x989680 ;  /* 0x009896800000895d */ /* 0x008fea0003900000 */
[----:B------:R-:W3:Y:S02]  /*13f60*/  @!P0 SYNCS.PHASECHK.TRANS64 P0, [R3+URZ+0x28c60], R2 ;  /* 0x028c6002030085a7 */ /* 0x000ee4000800007f */
[----:B---3--:R-:W-:Y:S05]  /*13f70*/  @!P0 BRA `(.L_x_493) ;  /* 0xfffffffc00f08947 */ /* 0x008fea000383ffff */
[----:B------:R-:W-:Y:S05]  /*13f80*/  BRA `(.L_x_592) ;  /* 0xffffffbc00807947 */ /* 0x000fea000383ffff */
.L_x_508:
[----:B0-----:R0:W1:Y:S02]  /*13f90*/  SYNCS.PHASECHK.TRANS64.TRYWAIT P0, [R4+URZ+0x28c40], R2 ;  /* 0x028c4002040075a7 */ /* 0x001064000800017f */
[----:B-1----:R-:W-:Y:S05]  /*13fa0*/  @!P0 NANOSLEEP.SYNCS 0x989680 ;  /* 0x009896800000895d */ /* 0x002fea0003900000 */
[----:B------:R-:W1:Y:S02]  /*13fb0*/  @!P0 SYNCS.PHASECHK.TRANS64 P0, [R4+URZ+0x28c40], R2 ;  /* 0x028c4002040085a7 */ /* 0x000e64000800007f */
[----:B-1----:R-:W-:Y:S05]  /*13fc0*/  @!P0 BRA `(.L_x_508) ;  /* 0xfffffffc00f08947 */ /* 0x002fea000383ffff */
[----:B------:R-:W-:Y:S05]  /*13fd0*/  BRA `(.L_x_593) ;  /* 0xffffffc8005c7947 */ /* 0x000fea000383ffff */
.L_x_513:
[----:B-1----:R1:W2:Y:S02]  /*13fe0*/  SYNCS.PHASECHK.TRANS64.TRYWAIT P0, [R4+URZ+0x28c60], R2 ;  /* 0x028c6002040075a7 */ /* 0x0022a4000800017f */
[----:B--2---:R-:W-:Y:S05]  /*13ff0*/  @!P0 NANOSLEEP.SYNCS 0x989680 ;  /* 0x009896800000895d */ /* 0x004fea0003900000 */
[----:B------:R-:W2:Y:S02]  /*14000*/  @!P0 SYNCS.PHASECHK.TRANS64 P0, [R4+URZ+0x28c60], R2 ;  /* 0x028c6002040085a7 */ /* 0x000ea4000800007f */
[----:B--2---:R-:W-:Y:S05]  /*14010*/  @!P0 BRA `(.L_x_513) ;  /* 0xfffffffc00f08947 */ /* 0x004fea000383ffff */
[----:B------:R-:W-:Y:S05]  /*14020*/  BRA `(.L_x_594) ;  /* 0xffffffc800d87947 */ /* 0x000fea000383ffff */
.L_x_528:
[----:B-1----:R1:W2:Y:S02]  /*14030*/  SYNCS.PHASECHK.TRANS64.TRYWAIT P0, [R4+URZ+0x28c40], R2 ;  /* 0x028c4002040075a7 */ /* 0x0022a4000800017f */
[----:B--2---:R-:W-:Y:S05]  /*14040*/  @!P0 NANOSLEEP.SYNCS 0x989680 ;  /* 0x009896800000895d */ /* 0x004fea0003900000 */
[----:B------:R-:W2:Y:S02]  /*14050*/  @!P0 SYNCS.PHASECHK.TRANS64 P0, [R4+URZ+0x28c40], R2 ;  /* 0x028c4002040085a7 */ /* 0x000ea4000800007f */
[----:B--2---:R-:W-:Y:S05]  /*14060*/  @!P0 BRA `(.L_x_528) ;  /* 0xfffffffc00f08947 */ /* 0x004fea000383ffff */
[----:B------:R-:W-:Y:S05]  /*14070*/  BRA `(.L_x_595) ;  /* 0xffffffd400987947 */ /* 0x000fea000383ffff */
.L_x_533:
[----:B0-----:R0:W2:Y:S02]  /*14080*/  SYNCS.PHASECHK.TRANS64.TRYWAIT P0, [R4+URZ+0x28c60], R2 ;  /* 0x028c6002040075a7 */ /* 0x0010a4000800017f */
[----:B--2---:R-:W-:Y:S05]  /*14090*/  @!P0 NANOSLEEP.SYNCS 0x989680 ;  /* 0x009896800000895d */ /* 0x004fea0003900000 */
[----:B------:R-:W2:Y:S02]  /*140a0*/  @!P0 SYNCS.PHASECHK.TRANS64 P0, [R4+URZ+0x28c60], R2 ;  /* 0x028c6002040085a7 */ /* 0x000ea4000800007f */
[----:B--2---:R-:W-:Y:S05]  /*140b0*/  @!P0 BRA `(.L_x_533) ;  /* 0xfffffffc00f08947 */ /* 0x004fea000383ffff */
[----:B------:R-:W-:Y:S05]  /*140c0*/  BRA `(.L_x_596) ;  /* 0xffffffd800147947 */ /* 0x000fea000383ffff */
.L_x_549:
[----:B------:R-:W2:Y:S01]  /*140d0*/  LDL R3, [R1] ;  /* 0x0000000001037983 */ /* 0x000ea20000100800 */
[----:B------:R-:W-:Y:S01]  /*140e0*/  BSSY B0, `(.L_x_597) ;  /* 0x0000008000007945 */ /* 0x000fe20003800000 */
[----:B------:R-:W-:Y:S02]  /*140f0*/  IMAD.MOV.U32 R12, RZ, RZ, RZ ;  /* 0x000000ffff0c7224 */ /* 0x000fe400078e00ff */
[----:B0-----:R-:W-:Y:S02]  /*14100*/  IMAD.MOV.U32 R11, RZ, RZ, 0x1f ;  /* 0x0000001fff0b7424 */ /* 0x001fe400078e00ff */
[----:B------:R-:W-:Y:S02]  /*14110*/  IMAD.MOV.U32 R15, RZ, RZ, -0x1 ;  /* 0xffffffffff0f7424 */ /* 0x000fe400078e00ff */
[----:B--2---:R-:W-:-:S07]  /*14120*/  IMAD.MOV.U32 R13, RZ, RZ, R3 ;  /* 0x000000ffff0d7224 */ /* 0x004fce00078e0003 */
[----:B-1----:R-:W-:Y:S05]  /*14130*/  WARPSYNC.COLLECTIVE R15, `(.L_x_598) ;  /* 0x000000000f087348 */ /* 0x002fea0003c00000 */
[----:B------:R0:W2:Y:S02]  /*14140*/  SHFL.IDX P6, R14, R13, R12, R11 ;  /* 0x0000000c0d0e7389 */ /* 0x0000a400000c000b */
[----:B012---:R-:W-:Y:S01]  /*14150*/  ENDCOLLECTIVE ;  /* 0x000000000000791b */ /* 0x007fe20003800000 */
.L_x_598:
[----:B------:R-:W-:Y:S05]  /*14160*/  BSYNC B0 ;  /* 0x0000000000007941 */ /* 0x000fea0003800000 */
.L_x_597:
[----:B------:R0:W5:Y:S01]  /*14170*/  LDL R2, [R1+0xc] ;  /* 0x00000c0001027983 */ /* 0x0001620000100800 */
[----:B------:R-:W-:Y:S02]  /*14180*/  IMAD.MOV.U32 R13, RZ, RZ, R3 ;  /* 0x000000ffff0d7224 */ /* 0x000fe400078e0003 */
[----:B------:R-:W-:Y:S02]  /*14190*/  IMAD.MOV.U32 R12, RZ, RZ, 0x1 ;  /* 0x00000001ff0c7424 */ /* 0x000fe400078e00ff */
[----:B------:R-:W-:Y:S02]  /*141a0*/  IMAD.MOV.U32 R11, RZ, RZ, 0x1f ;  /* 0x0000001fff0b7424 */ /* 0x000fe400078e00ff */
[----:B------:R-:W-:Y:S02]  /*141b0*/  IMAD.MOV.U32 R15, RZ, RZ, -0x1 ;  /* 0xffffffffff0f7424 */ /* 0x000fe400078e00ff */
[----:B0-----:R-:W-:-:S07]  /*141c0*/  IMAD.MOV.U32 R0, RZ, RZ, R14 ;  /* 0x000000ffff007224 */ /* 0x001fce00078e000e */
[----:B-----5:R-:W-:Y:S05]  /*141d0*/  WARPSYNC.COLLECTIVE R15, `(.L_x_599) ;  /* 0x000000000f087348 */ /* 0x020fea0003c00000 */
[----:B------:R0:W1:Y:S02]  /*141e0*/  SHFL.IDX P6, R14, R13, R12, R11 ;  /* 0x0000000c0d0e7389 */ /* 0x00006400000c000b */
[----:B01---5:R-:W-:Y:S01]  /*141f0*/  ENDCOLLECTIVE ;  /* 0x000000000000791b */ /* 0x023fe20003800000 */
.L_x_599:
[----:B------:R-:W-:Y:S01]  /*14200*/  ULDC UR4, c[0x0][0xc3c] ;  /* 0x00030f0000047ab9 */ /* 0x000fe20000000800 */
[----:B------:R-:W-:Y:S02]  /*14210*/  IMAD.IADD R6, R2, 0x1, R10 ;  /* 0x0000000102067824 */ /* 0x000fe400078e020a */
[----:B------:R-:W-:Y:S02]  /*14220*/  IMAD.MOV.U32 R11, RZ, RZ, RZ ;  /* 0x000000ffff0b7224 */ /* 0x000fe400078e00ff */
[----:B------:R-:W-:Y:S01]  /*14230*/  IMAD.MOV.U32 R7, RZ, RZ, R14 ;  /* 0x000000ffff077224 */ /* 0x000fe200078e000e */
[----:B------:R-:W-:-:S13]  /*14240*/  ISETP.GE.OR P1, PT, R6, UR4, !P0 ;  /* 0x0000000406007c0c */ /* 0x000fda000c726670 */
[----:B------:R-:W0:Y:S08]  /*14250*/  @!P1 LDC.64 R2, c[0x0][0xc80] ;  /* 0x00032000ff029b82 */ /* 0x000e300000000a00 */
[----:B------:R-:W1:Y:S01]  /*14260*/  @!P1 LDC.64 R4, c[0x0][0xc78] ;  /* 0x00031e00ff049b82 */ /* 0x000e620000000a00 */
[----:B0-----:R-:W-:-:S05]  /*14270*/  @!P1 IMAD.WIDE R2, R6, 0x4, R2 ;  /* 0x0000000406029825 */ /* 0x001fca00078e0202 */
[----:B------:R1:W2:Y:S02]  /*14280*/  @!P1 LDG.E R8, desc[UR40][R2.64] ;  /* 0x0000002802089981 */ /* 0x0002a4000c1e1900 */
[----:B-1----:R-:W-:-:S05]  /*14290*/  @!P1 IMAD.WIDE R2, R6, 0x4, R4 ;  /* 0x0000000406029825 */ /* 0x002fca00078e0204 */
[----:B------:R-:W3:Y:S01]  /*142a0*/  @!P1 LDG.E R4, desc[UR40][R2.64] ;  /* 0x0000002802049981 */ /* 0x000ee2000c1e1900 */
[----:B------:R-:W-:Y:S01]  /*142b0*/  IMAD.MOV.U32 R6, RZ, RZ, RZ ;  /* 0x000000ffff067224 */ /* 0x000fe200078e00ff */
[C---:B------:R-:W-:Y:S02]  /*142c0*/  ISETP.GE.U32.AND P2, PT, R10.reuse, 0x2, PT ;  /* 0x000000020a00780c */ /* 0x040fe40003f46070 */
[C---:B------:R-:W-:Y:S02]  /*142d0*/  ISETP.GE.U32.AND P3, PT, R10.reuse, 0x4, PT ;  /* 0x000000040a00780c */ /* 0x040fe40003f66070 */
[C---:B------:R-:W-:Y:S02]  /*142e0*/  ISETP.GE.U32.AND P4, PT, R10.reuse, 0x8, PT ;  /* 0x000000080a00780c */ /* 0x040fe40003f86070 */
[----:B------:R-:W-:Y:S01]  /*142f0*/  ISETP.GE.U32.AND P5, PT, R10, 0x10, PT ;  /* 0x000000100a00780c */ /* 0x000fe20003fa6070 */
[----:B--2---:R-:W-:Y:S02]  /*14300*/  @!P1 IMAD.MOV.U32 R6, RZ, RZ, R8 ;  /* 0x000000ffff069224 */ /* 0x004fe400078e0008 */
[----:B------:R-:W-:-:S02]  /*14310*/  IMAD.MOV.U32 R8, RZ, RZ, RZ ;  /* 0x000000ffff087224 */ /* 0x000fc400078e00ff */
[----:B---3--:R-:W-:Y:S01]  /*14320*/  @!P1 IMAD.MOV.U32 R8, RZ, RZ, R4 ;  /* 0x000000ffff089224 */ /* 0x008fe200078e0004 */
[----:B------:R-:W-:Y:S01]  /*14330*/  ISETP.NE.AND P1, PT, R10, RZ, PT ;  /* 0x000000ff0a00720c */ /* 0x000fe20003f25270 */
[----:B------:R-:W-:Y:S02]  /*14340*/  IMAD.MOV.U32 R4, RZ, RZ, RZ ;  /* 0x000000ffff047224 */ /* 0x000fe400078e00ff */
[----:B------:R-:W-:-:S04]  /*14350*/  IMAD R2, R8, R6, RZ ;  /* 0x0000000608027224 */ /* 0x000fc800078e02ff */
[----:B------:R-:W-:-:S07]  /*14360*/  IMAD.MOV.U32 R13, RZ, RZ, R2 ;  /* 0x000000ffff0d7224 */ /* 0x000fce00078e0002 */
[----:B------:R-:W-:Y:S05]  /*14370*/  WARPSYNC.COLLECTIVE R15, `(.L_x_600) ;  /* 0x000000000f087348 */ /* 0x000fea0003c00000 */
[----:B------:R0:W1:Y:S02]  /*14380*/  SHFL.UP P6, R14, R13, R12, R11 ;  /* 0x0400000c0d0e7389 */ /* 0x00006400000c000b */
[----:B01----:R-:W-:Y:S01]  /*14390*/  ENDCOLLECTIVE ;  /* 0x000000000000791b */ /* 0x003fe20003800000 */
.L_x_600:
[----:B------:R-:W-:Y:S01]  /*143a0*/  IMAD.MOV.U32 R12, RZ, RZ, 0x2 ;  /* 0x00000002ff0c7424 */ /* 0x000fe200078e00ff */
[----:B------:R-:W-:-:S05]  /*143b0*/  SEL R3, R14, RZ, P1 ;  /* 0x000000ff0e037207 */ /* 0x000fca0000800000 */
[----:B------:R-:W-:-:S04]  /*143c0*/  IMAD.IADD R2, R2, 0x1, R3 ;  /* 0x0000000102027824 */ /* 0x000fc800078e0203 */
[----:B------:R-:W-:-:S07]  /*143d0*/  IMAD.MOV.U32 R13, RZ, RZ, R2 ;  /* 0x000000ffff0d7224 */ /* 0x000fce00078e0002 */
[----:B------:R-:W-:Y:S05]  /*143e0*/  WARPSYNC.COLLECTIVE R15, `(.L_x_601) ;  /* 0x000000000f087348 */ /* 0x000fea0003c00000 */
[----:B------:R0:W1:Y:S02]  /*143f0*/  SHFL.UP P6, R14, R13, R12, R11 ;  /* 0x0400000c0d0e7389 */ /* 0x00006400000c000b */
[----:B01----:R-:W-:Y:S01]  /*14400*/  ENDCOLLECTIVE ;  /* 0x000000000000791b */ /* 0x003fe20003800000 */
.L_x_601:
[----:B------:R-:W-:Y:S01]  /*14410*/  IMAD.MOV.U32 R12, RZ, RZ, 0x4 ;  /* 0x00000004ff0c7424 */ /* 0x000fe200078e00ff */
[----:B------:R-:W-:-:S05]  /*14420*/  SEL R3, R14, RZ, P2 ;  /* 0x000000ff0e037207 */ /* 0x000fca0001000000 */
[----:B------:R-:W-:-:S04]  /*14430*/  IMAD.IADD R2, R2, 0x1, R3 ;  /* 0x0000000102027824 */ /* 0x000fc800078e0203 */
[----:B------:R-:W-:-:S07]  /*14440*/  IMAD.MOV.U32 R13, RZ, RZ, R2 ;  /* 0x000000ffff0d7224 */ /* 0x000fce00078e0002 */
[----:B------:R-:W-:Y:S05]  /*14450*/  WARPSYNC.COLLECTIVE R15, `(.L_x_602) ;  /* 0x000000000f087348 */ /* 0x000fea0003c00000 */
[----:B------:R0:W1:Y:S02]  /*14460*/  SHFL.UP P6, R14, R13, R12, R11 ;  /* 0x0400000c0d0e7389 */ /* 0x00006400000c000b */
[----:B01----:R-:W-:Y:S01]  /*14470*/  ENDCOLLECTIVE ;  /* 0x000000000000791b */ /* 0x003fe20003800000 */
.L_x_602:
[----:B------:R-:W-:Y:S01]  /*14480*/  IMAD.MOV.U32 R12, RZ, RZ, 0x8 ;  /* 0x00000008ff0c7424 */ /* 0x000fe200078e00ff */
[----:B------:R-:W-:-:S05]  /*14490*/  SEL R3, R14, RZ, P3 ;  /* 0x000000ff0e037207 */ /* 0x000fca0001800000 */
[----:B------:R-:W-:-:S04]  /*144a0*/  IMAD.IADD R2, R2, 0x1, R3 ;  /* 0x0000000102027824 */ /* 0x000fc800078e0203 */
[----:B------:R-:W-:-:S07]  /*144b0*/  IMAD.MOV.U32 R13, RZ, RZ, R2 ;  /* 0x000000ffff0d7224 */ /* 0x000fce00078e0002 */
[----:B------:R-:W-:Y:S05]  /*144c0*/  WARPSYNC.COLLECTIVE R15, `(.L_x_603) ;  /* 0x000000000f087348 */ /* 0x000fea0003c00000 */
[----:B------:R0:W1:Y:S02]  /*144d0*/  SHFL.UP P6, R14, R13, R12, R11 ;  /* 0x0400000c0d0e7389 */ /* 0x00006400000c000b */
[----:B01----:R-:W-:Y:S01]  /*144e0*/  ENDCOLLECTIVE ;  /* 0x000000000000791b */ /* 0x003fe20003800000 */
.L_x_603:
[----:B------:R-:W-:Y:S01]  /*144f0*/  IMAD.MOV.U32 R12, RZ, RZ, 0x10 ;  /* 0x00000010ff0c7424 */ /* 0x000fe200078e00ff */
[----:B------:R-:W-:-:S05]  /*14500*/  SEL R3, R14, RZ, P4 ;  /* 0x000000ff0e037207 */ /* 0x000fca0002000000 */
[----:B------:R-:W-:-:S04]  /*14510*/  IMAD.IADD R2, R2, 0x1, R3 ;  /* 0x0000000102027824 */ /* 0x000fc800078e0203 */
[----:B------:R-:W-:-:S07]  /*14520*/  IMAD.MOV.U32 R13, RZ, RZ, R2 ;  /* 0x000000ffff0d7224 */ /* 0x000fce00078e0002 */
[----:B------:R-:W-:Y:S05]  /*14530*/  WARPSYNC.COLLECTIVE R15, `(.L_x_604) ;  /* 0x000000000f087348 */ /* 0x000fea0003c00000 */
[----:B------:R0:W1:Y:S02]  /*14540*/  SHFL.UP P6, R14, R13, R12, R11 ;  /* 0x0400000c0d0e7389 */ /* 0x00006400000c000b */
[----:B01----:R-:W-:Y:S01]  /*14550*/  ENDCOLLECTIVE ;  /* 0x000000000000791b */ /* 0x003fe20003800000 */
.L_x_604:
[----:B------:R-:W-:Y:S02]  /*14560*/  IMAD.MOV.U32 R12, RZ, RZ, 0x1f ;  /* 0x0000001fff0c7424 */ /* 0x000fe400078e00ff */
[----:B------:R-:W-:Y:S01]  /*14570*/  IMAD.MOV.U32 R11, RZ, RZ, 0x1f ;  /* 0x0000001fff0b7424 */ /* 0x000fe200078e00ff */
[----:B------:R-:W-:-:S05]  /*14580*/  SEL R3, R14, RZ, P5 ;  /* 0x000000ff0e037207 */ /* 0x000fca0002800000 */
[----:B------:R-:W-:-:S04]  /*14590*/  IMAD.IADD R2, R2, 0x1, R3 ;  /* 0x0000000102027824 */ /* 0x000fc800078e0203 */
[----:B------:R-:W-:-:S07]  /*145a0*/  IMAD.MOV.U32 R13, RZ, RZ, R2 ;  /* 0x000000ffff0d7224 */ /* 0x000fce00078e0002 */
[----:B------:R-:W-:Y:S05]  /*145b0*/  WARPSYNC.COLLECTIVE R15, `(.L_x_605) ;  /* 0x000000000f087348 */ /* 0x000fea0003c00000 */
[----:B------:R0:W1:Y:S02]  /*145c0*/  SHFL.IDX P6, R14, R13, R12, R11 ;  /* 0x0000000c0d0e7389 */ /* 0x00006400000c000b */
[----:B01----:R-:W-:Y:S01]  /*145d0*/  ENDCOLLECTIVE ;  /* 0x000000000000791b */ /* 0x003fe20003800000 */
.L_x_605:
[----:B------:R-:W-:Y:S05]  /*145e0*/  BRA `(.L_x_606) ;  /* 0xffffffe000647947 */ /* 0x000fea000383ffff */
.L_x_552:
[----:B------:R-:W-:Y:S01]  /*145f0*/  BSSY B0, `(.L_x_607) ;  /* 0x0000008000007945 */ /* 0x000fe20003800000 */
[----:B------:R-:W-:Y:S02]  /*14600*/  IMAD.MOV.U32 R13, RZ, RZ, R2 ;  /* 0x000000ffff0d7224 */ /* 0x000fe400078e0002 */
[----:B------:R-:W-:Y:S02]  /*14610*/  IMAD.MOV.U32 R12, RZ, RZ, 0x1 ;  /* 0x00000001ff0c7424 */ /* 0x000fe400078e00ff */
[----:B------:R-:W-:Y:S02]  /*14620*/  IMAD.MOV.U32 R11, RZ, RZ, RZ ;  /* 0x000000ffff0b7224 */ /* 0x000fe400078e00ff */
[----:B------:R-:W-:-:S07]  /*14630*/  IMAD.MOV.U32 R15, RZ, RZ, -0x1 ;  /* 0xffffffffff0f7424 */ /* 0x000fce00078e00ff */
[----:B------:R-:W-:Y:S05]  /*14640*/  WARPSYNC.COLLECTIVE R15, `(.L_x_608) ;  /* 0x000000000f087348 */ /* 0x000fea0003c00000 */
[----:B------:R0:W1:Y:S02]  /*14650*/  SHFL.UP P6, R14, R13, R12, R11 ;  /* 0x0400000c0d0e7389 */ /* 0x00006400000c000b */
[----:B01----:R-:W-:Y:S01]  /*14660*/  ENDCOLLECTIVE ;  /* 0x000000000000791b */ /* 0x003fe20003800000 */
.L_x_608:
[----:B------:R-:W-:Y:S05]  /*14670*/  BSYNC B0 ;  /* 0x0000000000007941 */ /* 0x000fea0003800000 */
.L_x_607:
[----:B------:R-:W-:Y:S01]  /*14680*/  SEL R3, R14, RZ, P1 ;  /* 0x000000ff0e037207 */ /* 0x000fe20000800000 */
[----:B------:R-:W-:Y:S02]  /*14690*/  IMAD.MOV.U32 R12, RZ, RZ, 0x2 ;  /* 0x00000002ff0c7424 */ /* 0x000fe400078e00ff */
[----:B------:R-:W-:Y:S02]  /*146a0*/  IMAD.MOV.U32 R11, RZ, RZ, RZ ;  /* 0x000000ffff0b7224 */ /* 0x000fe400078e00ff */
[----:B------:R-:W-:Y:S02]  /*146b0*/  IMAD.IADD R2, R2, 0x1, R3 ;  /* 0x0000000102027824 */ /* 0x000fe400078e0203 */
[----:B------:R-:W-:Y:S02]  /*146c0*/  IMAD.MOV.U32 R15, RZ, RZ, -0x1 ;  /* 0xffffffffff0f7424 */ /* 0x000fe400078e00ff */
[----:B------:R-:W-:-:S07]  /*146d0*/  IMAD.MOV.U32 R13, RZ, RZ, R2 ;  /* 0x000000ffff0d7224 */ /* 0x000fce00078e0002 */
[----:B------:R-:W-:Y:S05]  /*146e0*/  WARPSYNC.COLLECTIVE R15, `(.L_x_609) ;  /* 0x000000000f087348 */ /* 0x000fea0003c00000 */
[----:B------:R0:W1:Y:S02]  /*146f0*/  SHFL.UP P6, R14, R13, R12, R11 ;  /* 0x0400000c0d0e7389 */ /* 0x00006400000c000b */
[----:B01----:R-:W-:Y:S01]  /*14700*/  ENDCOLLECTIVE ;  /* 0x000000000000791b */ /* 0x003fe20003800000 */
.L_x_609:
[----:B------:R-:W-:Y:S01]  /*14710*/  IMAD.MOV.U32 R12, RZ, RZ, 0x4 ;  /* 0x00000004ff0c7424 */ /* 0x000fe200078e00ff */
[----:B------:R-:W-:-:S05]  /*14720*/  SEL R3, R14, RZ, P2 ;  /* 0x000000ff0e037207 */ /* 0x000fca0001000000 */
[----:B------:R-:W-:-:S04]  /*14730*/  IMAD.IADD R2, R2, 0x1, R3 ;  /* 0x0000000102027824 */ /* 0x000fc800078e0203 */
[----:B------:R-:W-:-:S07]  /*14740*/  IMAD.MOV.U32 R13, RZ, RZ, R2 ;  /* 0x000000ffff0d7224 */ /* 0x000fce00078e0002 */
[----:B------:R-:W-:Y:S05]  /*14750*/  WARPSYNC.COLLECTIVE R15, `(.L_x_610) ;  /* 0x000000000f087348 */ /* 0x000fea0003c00000 */
[----:B------:R0:W1:Y:S02]  /*14760*/  SHFL.UP P6, R14, R13, R12, R11 ;  /* 0x0400000c0d0e7389 */ /* 0x00006400000c000b */
[----:B01----:R-:W-:Y:S01]  /*14770*/  ENDCOLLECTIVE ;  /* 0x000000000000791b */ /* 0x003fe20003800000 */
.L_x_610:
[----:B------:R-:W-:Y:S01]  /*14780*/  IMAD.MOV.U32 R12, RZ, RZ, 0x8 ;  /* 0x00000008ff0c7424 */ /* 0x000fe200078e00ff */
[----:B------:R-:W-:-:S05]  /*14790*/  SEL R3, R14, RZ, P3 ;  /* 0x000000ff0e037207 */ /* 0x000fca0001800000 */
[----:B------:R-:W-:-:S04]  /*147a0*/  IMAD.IADD R2, R2, 0x1, R3 ;  /* 0x0000000102027824 */ /* 0x000fc800078e0203 */
[----:B------:R-:W-:-:S07]  /*147b0*/  IMAD.MOV.U32 R13, RZ, RZ, R2 ;  /* 0x000000ffff0d7224 */ /* 0x000fce00078e0002 */
[----:B------:R-:W-:Y:S05]  /*147c0*/  WARPSYNC.COLLECTIVE R15, `(.L_x_611) ;  /* 0x000000000f087348 */ /* 0x000fea0003c00000 */
[----:B------:R0:W1:Y:S02]  /*147d0*/  SHFL.UP P6, R14, R13, R12, R11 ;  /* 0x0400000c0d0e7389 */ /* 0x00006400000c000b */
[----:B01----:R-:W-:Y:S01]  /*147e0*/  ENDCOLLECTIVE ;  /* 0x000000000000791b */ /* 0x003fe20003800000 */
.L_x_611:
[----:B------:R-:W-:Y:S01]  /*147f0*/  IMAD.MOV.U32 R12, RZ, RZ, 0x10 ;  /* 0x00000010ff0c7424 */ /* 0x000fe200078e00ff */
[----:B------:R-:W-:-:S05]  /*14800*/  SEL R3, R14, RZ, P4 ;  /* 0x000000ff0e037207 */ /* 0x000fca0002000000 */
[----:B------:R-:W-:-:S04]  /*14810*/  IMAD.IADD R2, R2, 0x1, R3 ;  /* 0x0000000102027824 */ /* 0x000fc800078e0203 */
[----:B------:R-:W-:-:S07]  /*14820*/  IMAD.MOV.U32 R13, RZ, RZ, R2 ;  /* 0x000000ffff0d7224 */ /* 0x000fce00078e0002 */
[----:B------:R-:W-:Y:S05]  /*14830*/  WARPSYNC.COLLECTIVE R15, `(.L_x_612) ;  /* 0x000000000f087348 */ /* 0x000fea0003c00000 */
[----:B------:R0:W1:Y:S02]  /*14840*/  SHFL.UP P6, R14, R13, R12, R11 ;  /* 0x0400000c0d0e7389 */ /* 0x00006400000c000b */
[----:B01----:R-:W-:Y:S01]  /*14850*/  ENDCOLLECTIVE ;  /* 0x000000000000791b */ /* 0x003fe20003800000 */
.L_x_612:
        /* <DEDUP_REMOVED lines=8> */
.L_x_613:
[----:B------:R-:W-:Y:S05]  /*148e0*/  BRA `(.L_x_614) ;  /* 0xffffffe000507947 */ /* 0x000fea000383ffff */
.L_x_554:
[----:B------:R-:W-:Y:S01]  /*148f0*/  BSSY B0, `(.L_x_615) ;  /* 0x0000006000007945 */ /* 0x000fe20003800000 */
[----:B------:R-:W-:Y:S01]  /*14900*/  PLOP3.LUT P6, PT, P6, PT, PT, 0x8, 0x0 ;  /* 0x000000000000781c */ /* 0x000fe200037ce170 */
[----:B------:R-:W-:-:S12]  /*14910*/  IMAD.MOV.U32 R15, RZ, RZ, -0x1 ;  /* 0xffffffffff0f7424 */ /* 0x000fd800078e00ff */
[----:B0-----:R-:W-:Y:S05]  /*14920*/  WARPSYNC.COLLECTIVE R15, `(.L_x_616) ;  /* 0x000000000f087348 */ /* 0x001fea0003c00000 */
[----:B------:R-:W-:Y:S01]  /*14930*/  VOTE.ANY R14, PT, P6 ;  /* 0x00000000000e7806 */ /* 0x000fe200030e0100 */
[----:B0-----:R-:W-:Y:S06]  /*14940*/  ENDCOLLECTIVE ;  /* 0x000000000000791b */ /* 0x001fec0003800000 */
.L_x_616:
[----:B------:R-:W-:Y:S05]  /*14950*/  BSYNC B0 ;  /* 0x0000000000007941 */ /* 0x000fea0003800000 */
.L_x_615:
[----:B------:R-:W-:Y:S02]  /*14960*/  IMAD.MOV.U32 R7, RZ, RZ, R14 ;  /* 0x000000ffff077224 */ /* 0x000fe400078e000e */
[----:B------:R-:W-:Y:S02]  /*14970*/  IMAD.MOV.U32 R13, RZ, RZ, R6 ;  /* 0x000000ffff0d7224 */ /* 0x000fe400078e0006 */
[----:B------:R-:W0:Y:S01]  /*14980*/  POPC R5, R7 ;  /* 0x0000000700057309 */ /* 0x000e220000000000 */
[----:B------:R-:W-:Y:S02]  /*14990*/  IMAD.MOV.U32 R11, RZ, RZ, 0x1f ;  /* 0x0000001fff0b7424 */ /* 0x000fe400078e00ff */
[----:B------:R-:W-:Y:S02]  /*149a0*/  IMAD.MOV.U32 R15, RZ, RZ, -0x1 ;  /* 0xffffffffff0f7424 */ /* 0x000fe400078e00ff */
[----:B0-----:R-:W-:-:S07]  /*149b0*/  IMAD.MOV.U32 R12, RZ, RZ, R5 ;  /* 0x000000ffff0c7224 */ /* 0x001fce00078e0005 */
[----:B------:R-:W-:Y:S05]  /*149c0*/  WARPSYNC.COLLECTIVE R15, `(.L_x_617) ;  /* 0x000000000f087348 */ /* 0x000fea0003c00000 */
[----:B------:R0:W1:Y:S02]  /*149d0*/  SHFL.IDX P6, R14, R13, R12, R11 ;  /* 0x0000000c0d0e7389 */ /* 0x00006400000c000b */
[----:B01----:R-:W-:Y:S01]  /*149e0*/  ENDCOLLECTIVE ;  /* 0x000000000000791b */ /* 0x003fe20003800000 */
.L_x_617:
[----:B------:R-:W-:Y:S02]  /*149f0*/  IMAD.MOV.U32 R13, RZ, RZ, R8 ;  /* 0x000000ffff0d7224 */ /* 0x000fe400078e0008 */
[----:B------:R-:W-:-:S07]  /*14a00*/  IMAD.MOV.U32 R6, RZ, RZ, R14 ;  /* 0x000000ffff067224 */ /* 0x000fce00078e000e */
[----:B------:R-:W-:Y:S05]  /*14a10*/  WARPSYNC.COLLECTIVE R15, `(.L_x_618) ;  /* 0x000000000f087348 */ /* 0x000fea0003c00000 */
[----:B------:R0:W1:Y:S02]  /*14a20*/  SHFL.IDX P6, R14, R13, R12, R11 ;  /* 0x0000000c0d0e7389 */ /* 0x00006400000c000b */
[----:B01----:R-:W-:Y:S01]  /*14a30*/  ENDCOLLECTIVE ;  /* 0x000000000000791b */ /* 0x003fe20003800000 */
.L_x_618:
[----:B------:R-:W-:Y:S01]  /*14a40*/  IMAD.MOV.U32 R8, RZ, RZ, R14 ;  /* 0x000000ffff087224 */ /* 0x000fe200078e000e */
[----:B------:R-:W-:Y:S06]  /*14a50*/  BRA `(.L_x_619) ;  /* 0xffffffe000307947 */ /* 0x000fec000383ffff */
.L_x_556:
[----:B------:R-:W-:Y:S01]  /*14a60*/  BSSY B0, `(.L_x_620) ;  /* 0x0000007000007945 */ /* 0x000fe20003800000 */
[----:B------:R-:W-:Y:S02]  /*14a70*/  IMAD.MOV.U32 R13, RZ, RZ, R2 ;  /* 0x000000ffff0d7224 */ /* 0x000fe400078e0002 */
[----:B------:R-:W-:Y:S02]  /*14a80*/  IMAD.MOV.U32 R11, RZ, RZ, 0x1f ;  /* 0x0000001fff0b7424 */ /* 0x000fe400078e00ff */
[----:B------:R-:W-:-:S07]  /*14a90*/  IMAD.MOV.U32 R15, RZ, RZ, -0x1 ;  /* 0xffffffffff0f7424 */ /* 0x000fce00078e00ff */
[----:B0123--:R-:W-:Y:S05]  /*14aa0*/  WARPSYNC.COLLECTIVE R15, `(.L_x_621) ;  /* 0x000000000f087348 */ /* 0x00ffea0003c00000 */
[----:B------:R4:W0:Y:S02]  /*14ab0*/  SHFL.IDX P6, R14, R13, R12, R11 ;  /* 0x0000000c0d0e7389 */ /* 0x00082400000c000b */
[----:B01234-:R-:W-:Y:S01]  /*14ac0*/  ENDCOLLECTIVE ;  /* 0x000000000000791b */ /* 0x01ffe20003800000 */
.L_x_621:
[----:B------:R-:W-:Y:S05]  /*14ad0*/  BSYNC B0 ;  /* 0x0000000000007941 */ /* 0x000fea0003800000 */
.L_x_620:
[----:B------:R-:W-:Y:S01]  /*14ae0*/  IMAD.MOV.U32 R4, RZ, RZ, R14 ;  /* 0x000000ffff047224 */ /* 0x000fe200078e000e */
[----:B------:R-:W-:Y:S06]  /*14af0*/  BRA `(.L_x_555) ;  /* 0xffffffe000207947 */ /* 0x000fec000383ffff */
.L_x_560:
[----:B0-----:R0:W1:Y:S02]  /*14b00*/  SYNCS.PHASECHK.TRANS64.TRYWAIT P0, [R0+URZ+0x28c20], R3 ;  /* 0x028c2003000075a7 */ /* 0x001064000800017f */
[----:B-1----:R-:W-:Y:S05]  /*14b10*/  @!P0 NANOSLEEP.SYNCS 0x989680 ;  /* 0x009896800000895d */ /* 0x002fea0003900000 */
[----:B------:R-:W1:Y:S02]  /*14b20*/  @!P0 SYNCS.PHASECHK.TRANS64 P0, [R0+URZ+0x28c20], R3 ;  /* 0x028c2003000085a7 */ /* 0x000e64000800007f */
[----:B-1----:R-:W-:Y:S05]  /*14b30*/  @!P0 BRA `(.L_x_560) ;  /* 0xfffffffc00f08947 */ /* 0x002fea000383ffff */
[----:B------:R-:W-:Y:S05]  /*14b40*/  BRA `(.L_x_622) ;  /* 0xffffffe400b47947 */ /* 0x000fea000383ffff */
.L_x_561:
[----:B------:R-:W1:Y:S01]  /*14b50*/  S2R R2, SR_TID.X ;  /* 0x0000000000027919 */ /* 0x000e620000002100 */
[----:B------:R-:W-:Y:S01]  /*14b60*/  BSSY B0, `(.L_x_623) ;  /* 0x000000a000007945 */ /* 0x000fe20003800000 */
[----:B------:R-:W-:Y:S02]  /*14b70*/  IMAD.MOV.U32 R12, RZ, RZ, RZ ;  /* 0x000000ffff0c7224 */ /* 0x000fe400078e00ff */
[----:B--2---:R-:W-:Y:S02]  /*14b80*/  IMAD.MOV.U32 R11, RZ, RZ, 0x1f ;  /* 0x0000001fff0b7424 */ /* 0x004fe400078e00ff */
[----:B------:R-:W-:Y:S01]  /*14b90*/  IMAD.MOV.U32 R15, RZ, RZ, -0x1 ;  /* 0xffffffffff0f7424 */ /* 0x000fe200078e00ff */
[----:B-1----:R-:W-:-:S04]  /*14ba0*/  SHF.R.U32.HI R2, RZ, 0x5, R2 ;  /* 0x00000005ff027819 */ /* 0x002fc80000011602 */
[----:B------:R-:W-:-:S05]  /*14bb0*/  LOP3.LUT R2, R2, 0x3, RZ, 0xc0, !PT ;  /* 0x0000000302027812 */ /* 0x000fca00078ec0ff */
[----:B------:R-:W-:-:S07]  /*14bc0*/  IMAD.MOV.U32 R13, RZ, RZ, R2 ;  /* 0x000000ffff0d7224 */ /* 0x000fce00078e0002 */
[----:B0--3--:R-:W-:Y:S05]  /*14bd0*/  WARPSYNC.COLLECTIVE R15, `(.L_x_624) ;  /* 0x000000000f087348 */ /* 0x009fea0003c00000 */
[----:B------:R1:W2:Y:S02]  /*14be0*/  SHFL.IDX P6, R14, R13, R12, R11 ;  /* 0x0000000c0d0e7389 */ /* 0x0002a400000c000b */
[----:B0123--:R-:W-:Y:S01]  /*14bf0*/  ENDCOLLECTIVE ;  /* 0x000000000000791b */ /* 0x00ffe20003800000 */
.L_x_624:
[----:B------:R-:W-:Y:S05]  /*14c00*/  BSYNC B0 ;  /* 0x0000000000007941 */ /* 0x000fea0003800000 */
.L_x_623:
[----:B------:R-:W-:Y:S05]  /*14c10*/  BRA `(.L_x_625) ;  /* 0xffffffe4009c7947 */ /* 0x000fea000383ffff */
.L_x_564:
[----:B------:R-:W-:Y:S01]  /*14c20*/  BSSY B1, `(.L_x_626) ;  /* 0x0000006000017945 */ /* 0x000fe20003800000 */
[----:B------:R-:W-:-:S07]  /*14c30*/  IMAD.MOV.U32 R15, RZ, RZ, -0x1 ;  /* 0xffffffffff0f7424 */ /* 0x000fce00078e00ff */
[----:B0123--:R-:W-:Y:S05]  /*14c40*/  WARPSYNC.COLLECTIVE R15, `(.L_x_627) ;  /* 0x000000000f0c7348 */ /* 0x00ffea0003c00000 */
[----:B------:R-:W-:Y:S02]  /*14c50*/  ELECT P6, UR62, PT ;  /* 0x00000000003e782f */ /* 0x000fe400038c0000 */
[----:B------:R-:W-:Y:S01]  /*14c60*/  MOV R14, UR62 ;  /* 0x0000003e000e7c02 */ /* 0x000fe20008000f00 */
[----:B0123--:R-:W-:Y:S10]  /*14c70*/  ENDCOLLECTIVE ;  /* 0x000000000000791b */ /* 0x00fff40003800000 */
.L_x_627:
[----:B------:R-:W-:Y:S05]  /*14c80*/  BSYNC B1 ;  /* 0x0000000000017941 */ /* 0x000fea0003800000 */
.L_x_626:
[----:B------:R-:W-:Y:S05]  /*14c90*/  BRA `(.L_x_628) ;  /* 0xffffffe400947947 */ /* 0x000fea000383ffff */
.L_x_566:
[----:B0-----:R0:W1:Y:S02]  /*14ca0*/  SYNCS.PHASECHK.TRANS64.TRYWAIT P0, [R6+URZ], R5 ;  /* 0x00000005060075a7 */ /* 0x001064000800017f */
[----:B-1----:R-:W-:Y:S05]  /*14cb0*/  @!P0 NANOSLEEP.SYNCS 0x989680 ;  /* 0x009896800000895d */ /* 0x002fea0003900000 */
[----:B------:R-:W1:Y:S02]  /*14cc0*/  @!P0 SYNCS.PHASECHK.TRANS64 P0, [R6+URZ], R5 ;  /* 0x00000005060085a7 */ /* 0x000e64000800007f */
[----:B-1----:R-:W-:Y:S05]  /*14cd0*/  @!P0 BRA `(.L_x_566) ;  /* 0xfffffffc00f08947 */ /* 0x002fea000383ffff */
[----:B------:R-:W-:Y:S05]  /*14ce0*/  BRA `(.L_x_629) ;  /* 0xffffffe400cc7947 */ /* 0x000fea000383ffff */
.L_x_567:
[----:B-1----:R1:W4:Y:S02]  /*14cf0*/  SYNCS.PHASECHK.TRANS64.TRYWAIT P0, [R7+URZ], R2 ;  /* 0x00000002070075a7 */ /* 0x002324000800017f */
[----:B----4-:R-:W-:Y:S05]  /*14d00*/  @!P0 NANOSLEEP.SYNCS 0x989680 ;  /* 0x009896800000895d */ /* 0x010fea0003900000 */
[----:B------:R-:W4:Y:S02]  /*14d10*/  @!P0 SYNCS.PHASECHK.TRANS64 P0, [R7+URZ], R2 ;  /* 0x00000002070085a7 */ /* 0x000f24000800007f */
[----:B----4-:R-:W-:Y:S05]  /*14d20*/  @!P0 BRA `(.L_x_567) ;  /* 0xfffffffc00f08947 */ /* 0x010fea000383ffff */
[----:B------:R-:W-:Y:S05]  /*14d30*/  BRA `(.L_x_630) ;  /* 0xffffffe400c07947 */ /* 0x000fea000383ffff */
.L_x_569:
[----:B----4-:R4:W0:Y:S02]  /*14d40*/  SYNCS.PHASECHK.TRANS64.TRYWAIT P0, [R4+URZ], R5 ;  /* 0x00000005040075a7 */ /* 0x010824000800017f */
[----:B0-----:R-:W-:Y:S05]  /*14d50*/  @!P0 NANOSLEEP.SYNCS 0x989680 ;  /* 0x009896800000895d */ /* 0x001fea0003900000 */
[----:B------:R-:W0:Y:S02]  /*14d60*/  @!P0 SYNCS.PHASECHK.TRANS64 P0, [R4+URZ], R5 ;  /* 0x00000005040085a7 */ /* 0x000e24000800007f */
[----:B0-----:R-:W-:Y:S05]  /*14d70*/  @!P0 BRA `(.L_x_569) ;  /* 0xfffffffc00f08947 */ /* 0x001fea000383ffff */
[----:B------:R-:W-:Y:S05]  /*14d80*/  BRA `(.L_x_631) ;  /* 0xffffffe400c47947 */ /* 0x000fea000383ffff */
.L_x_632:
        /* <DEDUP_REMOVED lines=15> */
.L_x_5868:


//--------------------- .text._ZN7cutlass13device_kernelIN5flash11enable_sm90INS1_16FlashAttnFwdSm90INS1_25CollectiveMainloopFwdSm90ILi2EN4cute5tupleIJNS5_1CILi1EEES8_S8_EEENS6_IJNS7_ILi64EEESA_SA_EEELi512ENS_10bfloat16_tEfNS_4arch4Sm90ELb0ELb0ELb0ELb1ELb0ELb1ELb0ELb0ELb0ELb1ELb1ELb0EEENS1_21CollectiveEpilogueFwdINS6_IJSA_NS7_ILi512EEESA_EEES9_SC_SE_Li256ELb1ELb1ELb1ELb0EEENS1_36VarlenDynamicPersistentTileSchedulerILi64ELi64ELi256ELi128ELb1ELb1ELb1ELb0ELb1ELb1EEEEEEEEEvNT_6ParamsE --------------------------
	.section	.text._ZN7cutlass13device_kernelIN5flash11enable_sm90INS1_16FlashAttnFwdSm90INS1_25CollectiveMainloopFwdSm90ILi2EN4cute5tupleIJNS5_1CILi1EEES8_S8_EEENS6_IJNS7_ILi64EEESA_SA_EEELi512ENS_10bfloat16_tEfNS_4arch4Sm90ELb0ELb0ELb0ELb1ELb0ELb1ELb0ELb0ELb0ELb1ELb1ELb0EEENS1_21CollectiveEpilogueFwdINS6_IJSA_NS7_ILi512EEESA_EEES9_SC_SE_Li256ELb1ELb1ELb1ELb0EEENS1_36VarlenDynamicPersistentTileSchedulerILi64ELi64ELi256ELi128ELb1ELb1ELb1ELb0ELb1ELb1EEEEEEEEEvNT_6ParamsE,"ax",@progbits
	.align	128
.text._ZN7cutlass13device_kernelIN5flash11enable_sm90INS1_16FlashAttnFwdSm90INS1_25CollectiveMainloopFwdSm90ILi2EN4cute5tupleIJNS5_1CILi1EEES8_S8_EEENS6_IJNS7_ILi64EEESA_SA_EEELi512ENS_10bfloat16_tEfNS_4arch4Sm90ELb0ELb0ELb0ELb1ELb0ELb1ELb0ELb0ELb0ELb1ELb1ELb0EEENS1_21CollectiveEpilogueFwdINS6_IJSA_NS7_ILi512EEESA_EEES9_SC_SE_Li256ELb1ELb1ELb1ELb0EEENS1_36VarlenDynamicPersistentTileSchedulerILi64ELi64ELi256ELi128ELb1ELb1ELb1ELb0ELb1ELb1EEEEEEEEEvNT_6ParamsE:
        .type           _ZN7cutlass13device_kernelIN5flash11enable_sm90INS1_16FlashAttnFwdSm90INS1_25CollectiveMainloopFwdSm90ILi2EN4cute5tupleIJNS5_1CILi1EEES8_S8_EEENS6_IJNS7_ILi64EEESA_SA_EEELi512ENS_10bfloat16_tEfNS_4arch4Sm90ELb0ELb0ELb0ELb1ELb0ELb1ELb0ELb0ELb0ELb1ELb1ELb0EEENS1_21CollectiveEpilogueFwdINS6_IJSA_NS7_ILi512EEESA_EEES9_SC_SE_Li256ELb1ELb1ELb1ELb0EEENS1_36VarlenDynamicPersistentTileSchedulerILi64ELi64ELi256ELi128ELb1ELb1ELb1ELb0ELb1ELb1EEEEEEEEEvNT_6ParamsE,@function
        .size           _ZN7cutlass13device_kernelIN5flash11enable_sm90INS1_16FlashAttnFwdSm90INS1_25CollectiveMainloopFwdSm90ILi2EN4cute5tupleIJNS5_1CILi1EEES8_S8_EEENS6_IJNS7_ILi64EEESA_SA_EEELi512ENS_10bfloat16_tEfNS_4arch4Sm90ELb0ELb0ELb0ELb1ELb0ELb1ELb0ELb0ELb0ELb1ELb1ELb0EEENS1_21CollectiveEpilogueFwdINS6_IJSA_NS7_ILi512EEESA_EEES9_SC_SE_Li256ELb1ELb1ELb1ELb0EEENS1_36VarlenDynamicPersistentTileSchedulerILi64ELi64ELi256ELi128ELb1ELb1ELb1ELb0ELb1ELb1EEEEEEEEEvNT_6ParamsE,(.L_x_5869 - _ZN7cutlass13device_kernelIN5flash11enable_sm90INS1_16FlashAttnFwdSm90INS1_25CollectiveMainloopFwdSm90ILi2EN4cute5tupleIJNS5_1CILi1EEES8_S8_EEENS6_IJNS7_ILi64EEESA_SA_EEELi512ENS_10bfloat16_tEfNS_4arch4Sm90ELb0ELb0ELb0ELb1ELb0ELb1ELb0ELb0ELb0ELb1ELb1ELb0EEENS1_21CollectiveEpilogueFwdINS6_IJSA_NS7_ILi512EEESA_EEES9_SC_SE_Li256ELb1ELb1ELb1ELb0EEENS1_36VarlenDynamicPersistentTileSchedulerILi64ELi64ELi256ELi128ELb1ELb1ELb1ELb0ELb1ELb1EEEEEEEEEvNT_6ParamsE)
        .other          _ZN7cutlass13device_kernelIN5flash11enable_sm90INS1_16FlashAttnFwdSm90INS1_25CollectiveMainloopFwdSm90ILi2EN4cute5tupleIJNS5_1CILi1EEES8_S8_EEENS6_IJNS7_ILi64EEESA_SA_EEELi512ENS_10bfloat16_tEfNS_4arch4Sm90ELb0ELb0ELb0ELb1ELb0ELb1ELb0ELb0ELb0ELb1ELb1ELb0EEENS1_21CollectiveEpilogueFwdINS6_IJSA_NS7_ILi512EEESA_EEES9_SC_SE_Li256ELb1ELb1ELb1ELb0EEENS1_36VarlenDynamicPersistentTileSchedulerILi64ELi64ELi256ELi128ELb1ELb1ELb1ELb0ELb1ELb1EEEEEEEEEvNT_6ParamsE,@"STO_CUDA_ENTRY STV_DEFAULT"
_ZN7cutlass13device_kernelIN5flash11enable_sm90INS1_16FlashAttnFwdSm90INS1_25CollectiveMainloopFwdSm90ILi2EN4cute5tupleIJNS5_1CILi1EEES8_S8_EEENS6_IJNS7_ILi64EEESA_SA_EEELi512ENS_10bfloat16_tEfNS_4arch4Sm90ELb0ELb0ELb0ELb1ELb0ELb1ELb0ELb0ELb0ELb1ELb1ELb0EEENS1_21CollectiveEpilogueFwdINS6_IJSA_NS7_ILi512EEESA_EEES9_SC_SE_Li256ELb1ELb1ELb1ELb0EEENS1_36VarlenDynamicPersistentTileSchedulerILi64ELi64ELi256ELi128ELb1ELb1ELb1ELb0ELb1ELb1EEEEEEEEEvNT_6ParamsE:
        /* <DEDUP_REMOVED lines=12> */
[----:B------:R-:W-:Y:S02]  /*00c0*/  UIADD3 UR10, UP2, UR4, 0x570, URZ ;  /* 0x00000570040a7890 */ /* 0x000fe4000ff5e03f */
[----:B------:R-:W-:Y:S02]  /*00d0*/  UIADD3 UR4, UP3, UR4, 0x670, URZ ;  /* 0x0000067004047890 */ /* 0x000fe4000ff7e03f */
[----:B------:R-:W-:-:S02]  /*00e0*/  UIADD3.X UR7, URZ, UR5, URZ, UP0, !UPT ;  /* 0x000000053f077290 */ /* 0x000fc400087fe43f */
[----:B------:R-:W-:Y:S02]  /*00f0*/  UIADD3.X UR9, URZ, UR5, URZ, UP1, !UPT ;  /* 0x000000053f097290 */ /* 0x000fe40008ffe43f */
[----:B------:R-:W-:Y:S02]  /*0100*/  UIADD3.X UR11, URZ, UR5, URZ, UP2, !UPT ;  /* 0x000000053f0b7290 */ /* 0x000fe400097fe43f */
[----:B------:R-:W-:-:S03]  /*0110*/  UIADD3.X UR5, URZ, UR5, URZ, UP3, !UPT ;  /* 0x000000053f057290 */ /* 0x000fc60009ffe43f */
[----:B------:R0:W-:Y:S02]  /*0120*/  UTMACCTL.PF [UR6] ;  /* 0x00000000060079b9 */ /* 0x0001e40008040000 */
[----:B------:R0:W-:Y:S02]  /*0130*/  UTMACCTL.PF [UR8] ;  /* 0x00000000080079b9 */ /* 0x0001e40008040000 */
[----:B------:R0:W-:Y:S02]  /*0140*/  UTMACCTL.PF [UR10] ;  /* 0x000000000a0079b9 */ /* 0x0001e40008040000 */
[----:B------:R0:W-:Y:S02]  /*0150*/  UTMACCTL.PF [UR4] ;  /* 0x00000000040079b9 */ /* 0x0001e40008040000 */
[----:B0-----:R-:W-:Y:S01]  /*0160*/  NOP ;  /* 0x0000000000007918 */ /* 0x001fe20000000000 */
.L_x_634:
[----:B------:R-:W-:Y:S05]  /*0170*/  BSYNC B0 ;  /* 0x0000000000007941 */ /* 0x000fea0003800000 */
.L_x_633:
[----:B------:R-:W0:Y:S01]  /*0180*/  SHFL.IDX PT, R2, R0, RZ, 0x1f ;  /* 0x00001fff00027589 */ /* 0x000e2200000e0000 */
[----:B------:R-:W-:Y:S01]  /*0190*/  VOTEU.ANY UP0, P0 ;  /* 0x00000000003f7886 */ /* 0x000fe20000000100 */
[----:B------:R-:W-:Y:S01]  /*01a0*/  UMOV UR4, 0x80 ;  /* 0x0000008000047882 */ /* 0x000fe20000000000 */
[----:B------:R-:W-:Y:S01]  /*01b0*/  UMOV UR7, 0x100 ;  /* 0x0000010000077882 */ /* 0x000fe20000000000 */
[----:B------:R-:W-:Y:S02]  /*01c0*/  VOTEU.ANY UP1, P0 ;  /* 0x00000000003f7886 */ /* 0x000fe40000020100 */
[----:B------:R-:W1:Y:S01]  /*01d0*/  @UP0 S2UR UR8, SR_CgaCtaId ;  /* 0x00000000000809c3 */ /* 0x000e620000008800 */
[----:B------:R-:W-:Y:S01]  /*01e0*/  @UP0 UMOV UR6, 0x400 ;  /* 0x0000040000060882 */ /* 0x000fe20000000000 */
[----:B------:R-:W-:-:S04]  /*01f0*/  @UP0 UIADD3 UR4, -UR4, 0x100000, URZ ;  /* 0x0010000004040890 */ /* 0x000fc8000fffe13f */
[----:B------:R-:W-:Y:S02]  /*0200*/  @UP0 USHF.L.U32 UR5, UR4, 0xb, URZ ;  /* 0x0000000b04050899 */ /* 0x000fe4000800063f */
[----:B------:R-:W-:Y:S01]  /*0210*/  @UP0 USHF.L.U32 UR4, UR4, 0x1, URZ ;  /* 0x0000000104040899 */ /* 0x000fe2000800063f */
[----:B0-----:R-:W-:Y:S02]  /*0220*/  ISETP.NE.AND P1, PT, R2, RZ, PT ;  /* 0x000000ff0200720c */ /* 0x001fe40003f25270 */
[----:B------:R-:W-:Y:S01]  /*0230*/  SHF.R.U32.HI R2, RZ, 0x7, R6 ;  /* 0x00000007ff027819 */ /* 0x000fe20000011606 */
[----:B-1----:R-:W-:-:S04]  /*0240*/  @UP0 ULEA UR8, UR8, UR6, 0x18 ;  /* 0x0000000608080291 */ /* 0x002fc8000f8ec03f */
[----:B------:R-:W0:Y:S01]  /*0250*/  SHFL.IDX PT, R4, R2, RZ, 0x1f ;  /* 0x00001fff02047589 */ /* 0x000e2200000e0000 */
[----:B------:R-:W-:-:S04]  /*0260*/  @UP0 UIADD3 UR6, -UR7, 0x100000, URZ ;  /* 0x0010000007060890 */ /* 0x000fc8000fffe13f */
[----:B------:R-:W-:Y:S02]  /*0270*/  @UP0 USHF.L.U32 UR7, UR6, 0xb, URZ ;  /* 0x0000000b06070899 */ /* 0x000fe4000800063f */
[----:B------:R-:W-:Y:S01]  /*0280*/  @UP0 USHF.L.U32 UR6, UR6, 0x1, URZ ;  /* 0x0000000106060899 */ /* 0x000fe2000800063f */
[----:B------:R-:W-:Y:S01]  /*0290*/  VOTEU.ANY UP0, P0 ;  /* 0x00000000003f7886 */ /* 0x000fe20000000100 */
[----:B------:R-:W1:Y:S04]  /*02a0*/  FENCE.VIEW.ASYNC.S ;  /* 0x00000000000073c6 */ /* 0x000e680000000000 */
[----:B-1----:R1:W2:Y:S01]  /*02b0*/  @UP0 SYNCS.EXCH.64 URZ, [UR8+0x28c00], UR4 ;  /* 0x028c0004083f05b2 */ /* 0x0022a20008000100 */
[----:B0-----:R1:W-:Y:S05]  /*02c0*/  STL [R1+0x70], R4 ;  /* 0x0000700401007387 */ /* 0x0013ea0000100800 */
[----:B------:R1:W0:Y:S01]  /*02d0*/  @UP1 SYNCS.EXCH.64 URZ, [UR8+0x28c20], UR6 ;  /* 0x028c2006083f15b2 */ /* 0x0002220008000100 */
[----:B------:R-:W-:Y:S05]  /*02e0*/  @P1 BRA `(.L_x_635) ;  /* 0x0000000000381947 */ /* 0x000fea0003800000 */
[----:B-1----:R-:W1:Y:S01]  /*02f0*/  S2UR UR5, SR_CgaCtaId ;  /* 0x00000000000579c3 */ /* 0x002e620000008800 */
[----:B------:R-:W-:Y:S01]  /*0300*/  UMOV UR4, 0x400 ;  /* 0x0000040000047882 */ /* 0x000fe20000000000 */
[----:B------:R-:W-:Y:S01]  /*0310*/  UMOV UR7, 0x1 ;  /* 0x0000000100077882 */ /* 0x000fe20000000000 */
[----:B------:R-:W-:Y:S01]  /*0320*/  ELECT P0, URZ, PT ;  /* 0x00000000003f782f */ /* 0x000fe20003800000 */
[----:B-1----:R-:W-:Y:S02]  /*0330*/  ULEA UR6, UR5, UR4, 0x18 ;  /* 0x0000000405067291 */ /* 0x002fe4000f8ec03f */
[----:B------:R-:W-:-:S04]  /*0340*/  UIADD3 UR4, -UR7, 0x100000, URZ ;  /* 0x0010000007047890 */ /* 0x000fc8000fffe13f */
[----:B------:R-:W-:Y:S02]  /*0350*/  USHF.L.U32 UR5, UR4, 0xb, URZ ;  /* 0x0000000b04057899 */ /* 0x000fe4000800063f */
[----:B------:R-:W-:Y:S01]  /*0360*/  USHF.L.U32 UR4, UR4, 0x1, URZ ;  /* 0x0000000104047899 */ /* 0x000fe2000800063f */
[----:B------:R-:W1:Y:S11]  /*0370*/  FENCE.VIEW.ASYNC.S ;  /* 0x00000000000073c6 */ /* 0x000e760000000000 */
[----:B-1----:R3:W4:Y:S01]  /*0380*/  SYNCS.EXCH.64 URZ, [UR6+0x28c30], UR4 ;  /* 0x028c3004063f75b2 */ /* 0x0027220008000100 */
[----:B------:R3:W1:Y:S01]  /*0390*/  SYNCS.EXCH.64 URZ, [UR6+0x28c40], UR4 ;  /* 0x028c4004063f75b2 */ /* 0x0006620008000100 */
[----:B------:R3:W0:Y:S01]  /*03a0*/  SYNCS.EXCH.64 URZ, [UR6+0x28c38], UR4 ;  /* 0x028c3804063f75b2 */ /* 0x0006220008000100 */
[----:B------:R3:W0:Y:S02]  /*03b0*/  SYNCS.EXCH.64 URZ, [UR6+0x28c48], UR4 ;  /* 0x028c4804063f75b2 */ /* 0x0006240008000100 */
[----:B---3--:R-:W-:Y:S01]  /*03c0*/  NOP ;  /* 0x0000000000007918 */ /* 0x008fe20000000000 */
.L_x_635:
[----:B------:R-:W3:Y:S01]  /*03d0*/  SHFL.IDX PT, R3, R0, RZ, 0x1f ;  /* 0x00001fff00037589 */ /* 0x000ee200000e0000 */
[----:B------:R-:W-:Y:S01]  /*03e0*/  NOP ;  /* 0x0000000000007918 */ /* 0x000fe20000000000 */
[----:B---3--:R-:W-:-:S13]  /*03f0*/  ISETP.NE.AND P0, PT, R3, RZ, PT ;  /* 0x000000ff0300720c */ /* 0x008fda0003f05270 */
[----:B------:R-:W-:Y:S05]  /*0400*/  @P0 BRA `(.L_x_636) ;  /* 0x0000000000480947 */ /* 0x000fea0003800000 */
[----:B-1----:R-:W1:Y:S01]  /*0410*/  S2UR UR5, SR_CgaCtaId ;  /* 0x00000000000579c3 */ /* 0x002e620000008800 */
[----:B------:R-:W-:Y:S01]  /*0420*/  UMOV UR4, 0x400 ;  /* 0x0000040000047882 */ /* 0x000fe20000000000 */
[----:B------:R-:W-:Y:S01]  /*0430*/  UMOV UR6, 0x1 ;  /* 0x0000000100067882 */ /* 0x000fe20000000000 */
[----:B------:R-:W-:Y:S01]  /*0440*/  UMOV UR9, 0x2 ;  /* 0x0000000200097882 */ /* 0x000fe20000000000 */
[----:B------:R-:W-:-:S04]  /*0450*/  UIADD3 UR6, -UR6, 0x100000, URZ ;  /* 0x0010000006067890 */ /* 0x000fc8000fffe13f */
[----:B------:R-:W-:Y:S02]  /*0460*/  USHF.L.U32 UR7, UR6, 0xb, URZ ;  /* 0x0000000b06077899 */ /* 0x000fe4000800063f */
[----:B------:R-:W-:Y:S01]  /*0470*/  USHF.L.U32 UR6, UR6, 0x1, URZ ;  /* 0x0000000106067899 */ /* 0x000fe2000800063f */
[----:B------:R-:W-:Y:S01]  /*0480*/  ELECT P0, URZ, PT ;  /* 0x00000000003f782f */ /* 0x000fe20003800000 */
[----:B-1----:R-:W-:Y:S02]  /*0490*/  ULEA UR8, UR5, UR4, 0x18 ;  /* 0x0000000405087291 */ /* 0x002fe4000f8ec03f */
[----:B------:R-:W-:-:S04]  /*04a0*/  UIADD3 UR4, -UR9, 0x100000, URZ ;  /* 0x0010000009047890 */ /* 0x000fc8000fffe13f */
[----:B------:R-:W-:Y:S02]  /*04b0*/  USHF.L.U32 UR5, UR4, 0xb, URZ ;  /* 0x0000000b04057899 */ /* 0x000fe4000800063f */
[----:B------:R-:W-:Y:S01]  /*04c0*/  USHF.L.U32 UR4, UR4, 0x1, URZ ;  /* 0x0000000104047899 */ /* 0x000fe2000800063f */
[----:B------:R-:W1:Y:S03]  /*04d0*/  FENCE.VIEW.ASYNC.S ;  /* 0x00000000000073c6 */ /* 0x000e660000000000 */
[----:B-1----:R3:W1:Y:S08]  /*04e0*/  SYNCS.EXCH.64 URZ, [UR8+0x28c50], UR6 ;  /* 0x028c5006083f75b2 */ /* 0x0026700008000100 */
[----:B------:R3:W0:Y:S01]  /*04f0*/  SYNCS.EXCH.64 URZ, [UR8+0x28c60], UR4 ;  /* 0x028c6004083f75b2 */ /* 0x0006220008000100 */
[----:B------:R3:W0:Y:S01]  /*0500*/  SYNCS.EXCH.64 URZ, [UR8+0x28c58], UR6 ;  /* 0x028c5806083f75b2 */ /* 0x0006220008000100 */
[----:B------:R3:W0:Y:S02]  /*0510*/  SYNCS.EXCH.64 URZ, [UR8+0x28c68], UR4 ;  /* 0x028c6804083f75b2 */ /* 0x0006240008000100 */
[----:B---3--:R-:W-:Y:S01]  /*0520*/  NOP ;  /* 0x0000000000007918 */ /* 0x008fe20000000000 */
.L_x_636:
[----:B------:R-:W3:Y:S01]  /*0530*/  SHFL.IDX PT, R3, R0, RZ, 0x1f ;  /* 0x00001fff00037589 */ /* 0x000ee200000e0000 */
[----:B------:R-:W-:Y:S01]  /*0540*/  NOP ;  /* 0x0000000000007918 */ /* 0x000fe20000000000 */
[----:B---3--:R-:W-:-:S13]  /*0550*/  ISETP.NE.AND P0, PT, R3, RZ, PT ;  /* 0x000000ff0300720c */ /* 0x008fda0003f05270 */
        /* <DEDUP_REMOVED lines=10> */
[----:B-1----:R3:W1:Y:S01]  /*0600*/  SYNCS.EXCH.64 URZ, [UR6+0x28c70], UR4 ;  /* 0x028c7004063f75b2 */ /* 0x0026620008000100 */
[----:B------:R3:W0:Y:S01]  /*0610*/  SYNCS.EXCH.64 URZ, [UR6+0x28c80], UR4 ;  /* 0x028c8004063f75b2 */ /* 0x0006220008000100 */
[----:B------:R3:W0:Y:S01]  /*0620*/  SYNCS.EXCH.64 URZ, [UR6+0x28c78], UR4 ;  /* 0x028c7804063f75b2 */ /* 0x0006220008000100 */
[----:B------:R3:W0:Y:S02]  /*0630*/  SYNCS.EXCH.64 URZ, [UR6+0x28c88], UR4 ;  /* 0x028c8804063f75b2 */ /* 0x0006240008000100 */
[----:B---3--:R-:W-:Y:S01]  /*0640*/  NOP ;  /* 0x0000000000007918 */ /* 0x008fe20000000000 */
.L_x_637:
        /* <DEDUP_REMOVED lines=8> */
[----:B------:R-:W-:Y:S01]  /*06d0*/  ELECT P0, URZ, PT ;  /* 0x00000000003f782f */ /* 0x000fe20003800000 */
[----:B-1----:R-:W-:Y:S02]  /*06e0*/  ULEA UR8, UR5, UR4, 0x18 ;  /* 0x0000000405087291 */ /* 0x002fe4000f8ec03f */
[----:B------:R-:W-:-:S04]  /*06f0*/  UIADD3 UR4, -UR6, 0x100000, URZ ;  /* 0x0010000006047890 */ /* 0x000fc8000fffe13f */
[----:B------:R-:W-:Y:S02]  /*0700*/  USHF.L.U32 UR5, UR4, 0xb, URZ ;  /* 0x0000000b04057899 */ /* 0x000fe4000800063f */
[----:B------:R-:W-:Y:S02]  /*0710*/  USHF.L.U32 UR4, UR4, 0x1, URZ ;  /* 0x0000000104047899 */ /* 0x000fe4000800063f */
        /* <DEDUP_REMOVED lines=9> */
.L_x_638:
        /* <DEDUP_REMOVED lines=22> */
.L_x_639:
[----:B------:R-:W-:Y:S01]  /*0910*/  IMAD.MOV.U32 R3, RZ, RZ, 0x1 ;  /* 0x00000001ff037424 */ /* 0x000fe200078e00ff */
[----:B------:R-:W-:Y:S01]  /*0920*/  ISETP.NE.AND P0, PT, R4, RZ, PT ;  /* 0x000000ff0400720c */ /* 0x000fe20003f05270 */
[----:B------:R-:W-:Y:S01]  /*0930*/  NOP ;  /* 0x0000000000007918 */ /* 0x000fe20000000000 */
[----:B------:R-:W-:Y:S01]  /*0940*/  ULDC.64 UR40, c[0x0][0x208] ;  /* 0x0000820000287ab9 */ /* 0x000fe20000000a00 */
[----:B------:R-:W-:Y:S01]  /*0950*/  BSSY B9, `(.L_x_640) ;  /* 0x0001a24000097945 */ /* 0x000fe20003800000 */
[----:B------:R-:W-:-:S05]  /*0960*/  SEL R3, R3, 0x2, !P0 ;  /* 0x0000000203037807 */ /* 0x000fca0004000000 */
[----:B------:R3:W-:Y:S01]  /*0970*/  STL [R1+0x64], R3 ;  /* 0x0000640301007387 */ /* 0x0007e20000100800 */
[----:B012-4-:R-:W-:Y:S06]  /*0980*/  BAR.SYNC.DEFER_BLOCKING 0x0 ;  /* 0x0000000000007b1d */ /* 0x017fec0000010000 */
[----:B------:R-:W-:Y:S05]  /*0990*/  @!P0 BRA `(.L_x_641) ;  /* 0x0000011000608947 */ /* 0x000fea0003800000 */
.L_x_642:
[----:B------:R-:W-:-:S08]  /*09a0*/  NOP ;  /* 0x0000000000007918 */ /* 0x000fd00000000000 */
[----:B------:R-:W0:Y:S02]  /*09b0*/  USETMAXREG.TRY_ALLOC.CTAPOOL UP0, 0xf0 ;  /* 0x000000f0000079c8 */ /* 0x000e240008000600 */
[----:B0-----:R-:W-:-:S13]  /*09c0*/  PLOP3.LUT P0, PT, PT, PT, UP0, 0x80, 0x0 ;  /* 0x000000000000781c */ /* 0x001fda0003f0f008 */
[----:B------:R-:W-:Y:S05]  /*09d0*/  @!P0 BRA `(.L_x_642) ;  /* 0xfffffffc00f08947 */ /* 0x000fea000383ffff */
[----:B------:R-:W-:Y:S01]  /*09e0*/  ISETP.NE.AND P0, PT, R2, 0x1, PT ;  /* 0x000000010200780c */ /* 0x000fe20003f05270 */
[----:B------:R-:W0:Y:S01]  /*09f0*/  S2UR UR5, SR_CgaCtaId ;  /* 0x00000000000579c3 */ /* 0x000e220000008800 */
[----:B------:R-:W-:-:S11]  /*0a00*/  UMOV UR4, 0x400 ;  /* 0x0000040000047882 */ /* 0x000fd60000000000 */
[----:B------:R-:W-:Y:S06]  /*0a10*/  @!P0 BAR.ARV 0x8, 0x100 ;  /* 0x0204000000008b1d */ /* 0x000fec0000002000 */
[----:B------:R-:W-:Y:S01]  /*0a20*/  ISETP.GE.U32.AND P0, PT, R6, 0x100, PT ;  /* 0x000001000600780c */ /* 0x000fe20003f06070 */
[----:B0-----:R-:W-:-:S06]  /*0a30*/  ULEA UR4, UR5, UR4, 0x18 ;  /* 0x0000000405047291 */ /* 0x001fcc000f8ec03f */
[----:B------:R-:W-:-:S06]  /*0a40*/  IMAD.U32 R2, RZ, RZ, UR4 ;  /* 0x00000004ff027e24 */ /* 0x000fcc000f8e00ff */
[----:B------:R-:W-:Y:S06]  /*0a50*/  @P0 BAR.ARV 0xf, 0x100 ;  /* 0x03c4000000000b1d */ /* 0x000fec0000002000 */
[----:B------:R-:W-:Y:S02]  /*0a60*/  ULDC UR4, c[0x0][0xc3c] ;  /* 0x00030f0000047ab9 */ /* 0x000fe40000000800 */
[----:B------:R-:W-:Y:S06]  /*0a70*/  BAR.SYNC.DEFER_BLOCKING 0x5, 0x180 ;  /* 0x0146000000007b1d */ /* 0x000fec0000010000 */
[----:B------:R-:W0:Y:S02]  /*0a80*/  LDS.128 R152, [R2+0x28cd0] ;  /* 0x028cd00002987984 */ /* 0x000e240000000c00 */
[----:B------:R-:W-:Y:S06]  /*0a90*/  BAR.ARV 0x4, 0x180 ;  /* 0x0106000000007b1d */ /* 0x000fec0000002000 */
[----:B0-----:R-:W-:-:S13]  /*0aa0*/  ISETP.GE.AND P0, PT, R155, UR4, PT ;  /* 0x000000049b007c0c */ /* 0x001fda000bf06270 */
[----:B------:R-:W-:Y:S05]  /*0ab0*/  @P0 BRA `(.L_x_643) ;  /* 0x000001a000340947 */ /* 0x000fea0003800000 */
[----:B------:R-:W2:Y:S01]  /*0ac0*/  LDL R18, [R1+0x64] ;  /* 0x0000640001127983 */ /* 0x000ea20000100800 */
[----:B------:R-:W-:Y:S01]  /*0ad0*/  VIADD R6, R6, 0xffffff80 ;  /* 0xffffff8006067836 */ /* 0x000fe20000000000 */
[----:B------:R-:W-:Y:S01]  /*0ae0*/  CS2R R22, SRZ ;  /* 0x0000000000167805 */ /* 0x000fe2000001ff00 */
[----:B------:R-:W-:Y:S02]  /*0af0*/  IMAD.MOV.U32 R197, RZ, RZ, 0x40 ;  /* 0x00000040ffc57424 */ /* 0x000fe400078e00ff */
[----:B------:R-:W-:Y:S01]  /*0b00*/  IMAD.MOV.U32 R210, RZ, RZ, RZ ;  /* 0x000000ffffd27224 */ /* 0x000fe200078e00ff */
[----:B---3--:R-:W-:Y:S01]  /*0b10*/  SHF.R.S32.HI R3, RZ, 0x1f, R6 ;  /* 0x0000001fff037819 */ /* 0x008fe20000011406 */
[----:B------:R-:W-:-:S03]  /*0b20*/  IMAD.MOV.U32 R185, RZ, RZ, RZ ;  /* 0x000000ffffb97224 */ /* 0x000fc600078e00ff */
[CC--:B------:R-:W-:Y:S02]  /*0b30*/  LEA.HI R4, R3.reuse, R6.reuse, RZ, 0x4 ;  /* 0x0000000603047211 */ /* 0x0c0fe400078f20ff */
[CC--:B------:R-:W-:Y:S02]  /*0b40*/  LEA.HI R5, R3.reuse, R6.reuse, RZ, 0x5 ;  /* 0x0000000603057211 */ /* 0x0c0fe400078f28ff */
[----:B------:R-:W-:Y:S02]  /*0b50*/  SHF.R.S32.HI R7, RZ, 0x4, R4 ;  /* 0x00000004ff077819 */ /* 0x000fe40000011404 */
[--C-:B------:R-:W-:Y:S02]  /*0b60*/  SHF.R.S32.HI R194, RZ, 0x5, R5.reuse ;  /* 0x00000005ffc27819 */ /* 0x100fe40000011405 */
[----:B------:R-:W-:Y:S02]  /*0b70*/  SHF.R.S32.HI R9, RZ, 0x1f, R5 ;  /* 0x0000001fff097819 */ /* 0x000fe40000011405 */
[----:B------:R-:W-:-:S02]  /*0b80*/  LEA.HI R0, R3, R6, RZ, 0x7 ;  /* 0x0000000603007211 */ /* 0x000fc400078f38ff */
[CC--:B------:R-:W-:Y:S02]  /*0b90*/  LEA.HI R13, R3.reuse, R6.reuse, RZ, 0x2 ;  /* 0x00000006030d7211 */ /* 0x0c0fe400078f10ff */
[C---:B------:R-:W-:Y:S02]  /*0ba0*/  LOP3.LUT R5, R4.reuse, 0xfffffff0, RZ, 0xc0, !PT ;  /* 0xfffffff004057812 */ /* 0x040fe400078ec0ff */
[----:B------:R-:W-:Y:S02]  /*0bb0*/  LEA.HI R3, R3, R6, RZ, 0x3 ;  /* 0x0000000603037211 */ /* 0x000fe400078f18ff */
[----:B------:R-:W-:Y:S01]  /*0bc0*/  LEA.HI R4, R4, R7, RZ, 0x1 ;  /* 0x0000000704047211 */ /* 0x000fe200078f08ff */
[----:B------:R-:W-:Y:S01]  /*0bd0*/  IMAD.IADD R8, R6, 0x1, -R5 ;  /* 0x0000000106087824 */ /* 0x000fe200078e0a05 */
[----:B------:R-:W-:Y:S02]  /*0be0*/  LOP3.LUT R15, R3, 0xfffffff8, RZ, 0xc0, !PT ;  /* 0xfffffff8030f7812 */ /* 0x000fe400078ec0ff */
[----:B------:R-:W-:-:S02]  /*0bf0*/  LOP3.LUT R3, R0, 0xffffff80, RZ, 0xc0, !PT ;  /* 0xffffff8000037812 */ /* 0x000fc400078ec0ff */
[----:B------:R-:W-:Y:S01]  /*0c00*/  LOP3.LUT R4, R4, 0x1ffffffe, RZ, 0xc0, !PT ;  /* 0x1ffffffe04047812 */ /* 0x000fe200078ec0ff */
[C---:B------:R-:W-:Y:S01]  /*0c10*/  IMAD.IADD R15, R6.reuse, 0x1, -R15 ;  /* 0x00000001060f7824 */ /* 0x040fe200078e0a0f */
[----:B------:R-:W-:Y:S01]  /*0c20*/  LEA.HI R9, R9, R194, RZ, 0x2 ;  /* 0x000000c209097211 */ /* 0x000fe200078f10ff */
[----:B------:R-:W-:Y:S01]  /*0c30*/  IMAD.IADD R3, R6, 0x1, -R3 ;  /* 0x0000000106037824 */ /* 0x000fe200078e0a03 */
[----:B------:R-:W-:Y:S01]  /*0c40*/  SHF.R.S32.HI R5, RZ, 0x1f, R8 ;  /* 0x0000001fff057819 */ /* 0x000fe20000011408 */
[----:B------:R-:W-:Y:S01]  /*0c50*/  IMAD.IADD R10, R7, 0x1, -R4 ;  /* 0x00000001070a7824 */ /* 0x000fe200078e0a04 */
[----:B------:R-:W-:Y:S01]  /*0c60*/  LOP3.LUT R11, R13, 0xfffffffc, RZ, 0xc0, !PT ;  /* 0xfffffffc0d0b7812 */ /* 0x000fe200078ec0ff */
[----:B------:R-:W-:Y:S01]  /*0c70*/  IMAD.SHL.U32 R188, R15, 0x8, RZ ;  /* 0x000000080fbc7824 */ /* 0x000fe200078e00ff */
[----:B------:R-:W-:Y:S01]  /*0c80*/  SHF.R.S32.HI R20, RZ, 0x7, R0 ;  /* 0x00000007ff147819 */ /* 0x000fe20000011400 */
[----:B------:R-:W-:Y:S01]  /*0c90*/  IMAD.SHL.U32 R10, R10, 0x8, RZ ;  /* 0x000000080a0a7824 */ /* 0x000fe200078e00ff */
[----:B------:R-:W-:Y:S01]  /*0ca0*/  LOP3.LUT R7, R9, 0x3ffffc, RZ, 0xc0, !PT ;  /* 0x003ffffc09077812 */ /* 0x000fe200078ec0ff */
[----:B------:R-:W-:Y:S01]  /*0cb0*/  IMAD.IADD R186, R6, 0x1, -R11 ;  /* 0x0000000106ba7824 */ /* 0x000fe200078e0a0b */
[----:B------:R-:W-:Y:S01]  /*0cc0*/  LEA.HI R9, R5, R8, RZ, 0x3 ;  /* 0x0000000805097211 */ /* 0x000fe200078f18ff */
[----:B------:R-:W-:Y:S01]  /*0cd0*/  IMAD R17, R20, 0x100, R8 ;  /* 0x0000010014117824 */ /* 0x000fe200078e0208 */
[----:B------:R-:W-:Y:S01]  /*0ce0*/  SHF.R.S32.HI R4, RZ, 0x1f, R3 ;  /* 0x0000001fff047819 */ /* 0x000fe20000011403 */
[----:B------:R-:W-:Y:S01]  /*0cf0*/  IMAD.IADD R12, R194, 0x1, -R7 ;  /* 0x00000001c20c7824 */ /* 0x000fe200078e0a07 */
[----:B------:R-:W-:Y:S01]  /*0d00*/  SHF.R.S32.HI R19, RZ, 0x2, R13 ;  /* 0x00000002ff137819 */ /* 0x000fe2000001140d */
[----:B------:R-:W-:Y:S01]  /*0d10*/  IMAD.SHL.U32 R16, R186, 0x8, RZ ;  /* 0x00000008ba107824 */ /* 0x000fe200078e00ff */
[----:B------:R-:W-:Y:S01]  /*0d20*/  LOP3.LUT R11, R9, 0xfffffff8, RZ, 0xc0, !PT ;  /* 0xfffffff8090b7812 */ /* 0x000fe200078ec0ff */
[----:B------:R-:W-:Y:S01]  /*0d30*/  IMAD R17, R12, 0x10, R17 ;  /* 0x000000100c117824 */ /* 0x000fe200078e0211 */
[CC--:B------:R-:W-:Y:S01]  /*0d40*/  LEA.HI R5, R4.reuse, R3.reuse, RZ, 0x2 ;  /* 0x0000000304057211 */ /* 0x0c0fe200078f10ff */
[----:B------:R-:W-:Y:S01]  /*0d50*/  VIADD R12, R19, 0x20 ;  /* 0x00000020130c7836 */ /* 0x000fe20000000000 */
[----:B------:R-:W-:Y:S01]  /*0d60*/  LEA.HI R4, R4, R3, RZ, 0x5 ;  /* 0x0000000304047211 */ /* 0x000fe200078f28ff */
[----:B------:R-:W-:Y:S01]  /*0d70*/  IMAD.IADD R11, R8, 0x1, -R11 ;  /* 0x00000001080b7824 */ /* 0x000fe200078e0a0b */
[----:B------:R-:W-:Y:S01]  /*0d80*/  LOP3.LUT R8, R5, 0x7ffffffc, RZ, 0xc0, !PT ;  /* 0x7ffffffc05087812 */ /* 0x000fe200078ec0ff */
[----:B------:R-:W-:Y:S01]  /*0d90*/  IMAD.SHL.U32 R9, R9, 0x40, RZ ;  /* 0x0000004009097824 */ /* 0x000fe200078e00ff */
[--C-:B------:R-:W-:Y:S01]  /*0da0*/  SHF.R.S32.HI R6, RZ, 0x2, R5.reuse ;  /* 0x00000002ff067819 */ /* 0x100fe20000011405 */
[----:B------:R-:W-:Y:S01]  /*0db0*/  STL [R1+0x2c], R20 ;  /* 0x00002c1401007387 */ /* 0x000fe20000100800 */
[----:B------:R-:W-:Y:S01]  /*0dc0*/  SHF.R.S32.HI R7, RZ, 0x1f, R5 ;  /* 0x0000001fff077819 */ /* 0x000fe20000011405 */
[----:B------:R-:W-:Y:S01]  /*0dd0*/  IMAD.IADD R8, R3, 0x1, -R8 ;  /* 0x0000000103087824 */ /* 0x000fe200078e0a08 */
[----:B------:R-:W-:Y:S01]  /*0de0*/  SHF.R.S32.HI R5, RZ, 0x1f, R12 ;  /* 0x0000001fff057819 */ /* 0x000fe2000001140c */
[----:B------:R-:W-:Y:S01]  /*0df0*/  IMAD.SHL.U32 R3, R11, 0x40, RZ ;  /* 0x000000400b037824 */ /* 0x000fe200078e00ff */
[----:B------:R-:W-:Y:S01]  /*0e00*/  LEA.HI R7, R7, R6, RZ, 0x3 ;  /* 0x0000000607077211 */ /* 0x000fe200078f18ff */
[----:B------:R-:W-:Y:S01]  /*0e10*/  VIADD R209, R188, 0x40 ;  /* 0x00000040bcd17836 */ /* 0x000fe20000000000 */
[----:B------:R-:W-:Y:S01]  /*0e20*/  LEA.HI R14, R5, R12, RZ, 0x3 ;  /* 0x0000000c050e7211 */ /* 0x000fe200078f18ff */
[----:B------:R-:W-:Y:S01]  /*0e30*/  IMAD.SHL.U32 R12, R12, 0x40, RZ ;  /* 0x000000400c0c7824 */ /* 0x000fe200078e00ff */
[----:B------:R-:W-:Y:S01]  /*0e40*/  LOP3.LUT R3, R3, 0x1c0, RZ, 0xc0, !PT ;  /* 0x000001c003037812 */ /* 0x000fe200078ec0ff */
[----:B------:R-:W-:Y:S01]  /*0e50*/  VIADD R208, R188, 0x80 ;  /* 0x00000080bcd07836 */ /* 0x000fe20000000000 */
[----:B------:R-:W-:Y:S01]  /*0e60*/  LOP3.LUT R7, R7, 0xfffffff8, RZ, 0xc0, !PT ;  /* 0xfffffff807077812 */ /* 0x000fe200078ec0ff */
[----:B------:R-:W-:Y:S01]  /*0e70*/  IMAD.SHL.U32 R14, R14, 0x40, RZ ;  /* 0x000000400e0e7824 */ /* 0x000fe200078e00ff */
[----:B------:R-:W-:Y:S01]  /*0e80*/  LOP3.LUT R5, R12, 0x1c0, RZ, 0xc0, !PT ;  /* 0x000001c00c057812 */ /* 0x000fe200078ec0ff */
[--C-:B------:R-:W-:Y:S01]  /*0e90*/  IMAD.U32 R12, R17, 0x40, R10.reuse ;  /* 0x00000040110c7824 */ /* 0x100fe200078e000a */
[----:B------:R-:W-:Y:S01]  /*0ea0*/  LOP3.LUT R10, R3, 0x8, R10, 0xf8, !PT ;  /* 0x00000008030a7812 */ /* 0x000fe200078ef80a */
[----:B------:R-:W-:Y:S01]  /*0eb0*/  IMAD.IADD R7, R6, 0x1, -R7 ;  /* 0x0000000106077824 */ /* 0x000fe200078e0a07 */
[----:B------:R-:W-:Y:S01]  /*0ec0*/  SHF.R.U32.HI R3, RZ, 0x3, R3 ;  /* 0x00000003ff037819 */ /* 0x000fe20000011603 */
[----:B------:R-:W-:Y:S01]  /*0ed0*/  VIADD R207, R188, 0xc0 ;  /* 0x000000c0bccf7836 */ /* 0x000fe20000000000 */
[----:B------:R-:W-:Y:S01]  /*0ee0*/  LEA.HI R0, R0, R20, RZ, 0x1 ;  /* 0x0000001400007211 */ /* 0x000fe200078f08ff */
[----:B------:R0:W-:Y:S01]  /*0ef0*/  STL [R1+0x78], R12 ;  /* 0x0000780c01007387 */ /* 0x0001e20000100800 */
[----:B------:R-:W-:Y:S01]  /*0f00*/  LOP3.LUT R10, R10, R3, RZ, 0x3c, !PT ;  /* 0x000000030a0a7212 */ /* 0x000fe200078e3cff */
[----:B------:R-:W-:Y:S01]  /*0f10*/  VIADD R206, R188, 0x100 ;  /* 0x00000100bcce7836 */ /* 0x000fe20000000000 */
[----:B------:R-:W-:Y:S01]  /*0f20*/  LEA.HI R3, R186, R186, RZ, 0x1 ;  /* 0x000000baba037211 */ /* 0x000fe200078f08ff */
[----:B------:R-:W-:Y:S01]  /*0f30*/  VIADD R205, R188, 0x140 ;  /* 0x00000140bccd7836 */ /* 0x000fe20000000000 */
[----:B------:R-:W-:-:S02]  /*0f40*/  LOP3.LUT R0, R0, 0xfffffe, RZ, 0xc0, !PT ;  /* 0x00fffffe00007812 */ /* 0x000fc400078ec0ff */
[----:B------:R-:W-:Y:S02]  /*0f50*/  SHF.R.U32.HI R6, RZ, 0x3, R5 ;  /* 0x00000003ff067819 */ /* 0x000fe40000011605 */
[----:B------:R-:W-:Y:S01]  /*0f60*/  LOP3.LUT R5, R5, 0x38, R16, 0xf8, !PT ;  /* 0x0000003805057812 */ /* 0x000fe200078ef810 */
[----:B------:R-:W-:Y:S01]  /*0f70*/  IMAD.IADD R0, R20, 0x1, -R0 ;  /* 0x0000000114007824 */ /* 0x000fe200078e0a00 */
[----:B------:R-:W-:Y:S02]  /*0f80*/  LOP3.LUT R14, R14, 0xfffffe00, RZ, 0xc0, !PT ;  /* 0xfffffe000e0e7812 */ /* 0x000fe400078ec0ff */
[----:B------:R-:W-:Y:S02]  /*0f90*/  LOP3.LUT R3, R3, 0x1ffffffe, RZ, 0xc0, !PT ;  /* 0x1ffffffe03037812 */ /* 0x000fe400078ec0ff */
[----:B------:R-:W-:Y:S02]  /*0fa0*/  SHF.R.S32.HI R4, RZ, 0x5, R4 ;  /* 0x00000005ff047819 */ /* 0x000fe40000011404 */
[----:B------:R-:W-:Y:S01]  /*0fb0*/  LOP3.LUT R5, R14, R5, R6, 0xf6, !PT ;  /* 0x000000050e057212 */ /* 0x000fe200078ef606 */
[----:B------:R-:W-:Y:S01]  /*0fc0*/  IMAD.IADD R6, R186, 0x1, -R3 ;  /* 0x00000001ba067824 */ /* 0x000fe200078e0a03 */
[----:B------:R-:W-:Y:S01]  /*0fd0*/  LOP3.LUT R9, R9, 0x7ffffe00, RZ, 0xc0, !PT ;  /* 0x7ffffe0009097812 */ /* 0x000fe200078ec0ff */
[----:B------:R-:W-:Y:S01]  /*0fe0*/  IMAD.SHL.U32 R3, R0, 0x100, RZ ;  /* 0x0000010000037824 */ /* 0x000fe200078e00ff */
[----:B------:R-:W-:Y:S01]  /*0ff0*/  R2P PR, R11, 0x6 ;  /* 0x000000060b007804 */ /* 0x000fe20000000000 */
[----:B------:R-:W-:Y:S01]  /*1000*/  IMAD R191, R4, 0x10, R7 ;  /* 0x0000001004bf7824 */ /* 0x000fe200078e0207 */
[----:B------:R-:W-:Y:S01]  /*1010*/  SHF.R.S32.HI R4, RZ, 0x1f, R13 ;  /* 0x0000001fff047819 */ /* 0x000fe2000001140d */
[----:B------:R-:W-:Y:S01]  /*1020*/  IMAD.SHL.U32 R0, R8, 0x2, RZ ;  /* 0x0000000208007824 */ /* 0x000fe200078e00ff */
[----:B------:R1:W-:Y:S01]  /*1030*/  STL [R1+0x74], R3 ;  /* 0x0000740301007387 */ /* 0x0003e20000100800 */
[----:B------:R-:W-:Y:S01]  /*1040*/  IMAD R13, R6, 0x8, R191 ;  /* 0x00000008060d7824 */ /* 0x000fe200078e02bf */
[----:B------:R-:W-:Y:S01]  /*1050*/  LEA.HI R4, R4, R19, RZ, 0x3 ;  /* 0x0000001304047211 */ /* 0x000fe200078f18ff */
[----:B------:R-:W-:Y:S01]  /*1060*/  IMAD.IADD R193, R0, 0x1, R3 ;  /* 0x0000000100c17824 */ /* 0x000fe200078e0203 */
[----:B------:R3:W-:Y:S01]  /*1070*/  STL [R1+0x30], R0 ;  /* 0x0000300001007387 */ /* 0x0007e20000100800 */
[----:B------:R-:W-:Y:S01]  /*1080*/  IMAD R9, R194, 0x400, R9 ;  /* 0x00000400c2097824 */ /* 0x000fe200078e0209 */
[----:B------:R-:W-:Y:S01]  /*1090*/  LOP3.LUT R4, R4, 0xfffffff8, RZ, 0xc0, !PT ;  /* 0xfffffff804047812 */ /* 0x000fe200078ec0ff */
[----:B0-----:R-:W-:Y:S01]  /*10a0*/  VIADD R12, R193, 0x8 ;  /* 0x00000008c10c7836 */ /* 0x001fe20000000000 */
[----:B------:R-:W-:Y:S01]  /*10b0*/  SHF.R.S32.HI R7, RZ, 0x1f, R209 ;  /* 0x0000001fff077819 */ /* 0x000fe200000114d1 */
[----:B------:R-:W-:Y:S01]  /*10c0*/  IMAD.IADD R9, R9, 0x1, R10 ;  /* 0x0000000109097824 */ /* 0x000fe200078e020a */
[----:B------:R-:W-:Y:S01]  /*10d0*/  SHF.R.S32.HI R7, RZ, 0x1f, R207 ;  /* 0x0000001fff077819 */ /* 0x000fe200000114cf */
[----:B-1----:R-:W-:Y:S01]  /*10e0*/  IMAD R3, R5, 0x2, R2 ;  /* 0x0000000205037824 */ /* 0x002fe200078e0202 */
[----:B------:R-:W-:Y:S01]  /*10f0*/  SHF.R.S32.HI R6, RZ, 0x1f, R12 ;  /* 0x0000001fff067819 */ /* 0x000fe2000001140c */
[----:B------:R-:W-:Y:S01]  /*1100*/  IMAD.IADD R189, R19, 0x1, -R4 ;  /* 0x0000000113bd7824 */ /* 0x000fe200078e0a04 */
[----:B------:R-:W-:Y:S01]  /*1110*/  SHF.R.S32.HI R4, RZ, 0x1f, R208 ;  /* 0x0000001fff047819 */ /* 0x000fe200000114d0 */
[C---:B------:R-:W-:Y:S01]  /*1120*/  VIADD R8, R193.reuse, 0x20 ;  /* 0x00000020c1087836 */ /* 0x040fe20000000000 */
[----:B------:R0:W-:Y:S01]  /*1130*/  STL [R1+0x68], R3 ;  /* 0x0000680301007387 */ /* 0x0001e20000100800 */
[----:B------:R-:W-:Y:S01]  /*1140*/  SHF.R.S32.HI R4, RZ, 0x1f, R206 ;  /* 0x0000001fff047819 */ /* 0x000fe200000114ce */
[C---:B------:R-:W-:Y:S01]  /*1150*/  VIADD R7, R193.reuse, 0x28 ;  /* 0x00000028c1077836 */ /* 0x040fe20000000000 */
[----:B---3--:R-:W-:Y:S01]  /*1160*/  SHF.R.S32.HI R0, RZ, 0x1f, R205 ;  /* 0x0000001fff007819 */ /* 0x008fe200000114cd */
[----:B------:R1:W-:Y:S01]  /*1170*/  STL [R1+0x6c], R13 ;  /* 0x00006c0d01007387 */ /* 0x0003e20000100800 */
[----:B------:R-:W-:Y:S01]  /*1180*/  SHF.R.S32.HI R0, RZ, 0x1f, R193 ;  /* 0x0000001fff007819 */ /* 0x000fe200000114c1 */
[C---:B------:R-:W-:Y:S01]  /*1190*/  VIADD R5, R193.reuse, 0x30 ;  /* 0x00000030c1057836 */ /* 0x040fe20000000000 */
[----:B------:R-:W-:Y:S01]  /*11a0*/  SHF.R.S32.HI R6, RZ, 0x1f, R8 ;  /* 0x0000001fff067819 */ /* 0x000fe20000011408 */
[C---:B------:R-:W-:Y:S01]  /*11b0*/  VIADD R4, R193.reuse, 0x38 ;  /* 0x00000038c1047836 */ /* 0x040fe20000000000 */
[----:B------:R-:W-:Y:S01]  /*11c0*/  SHF.R.S32.HI R8, RZ, 0x1f, R7 ;  /* 0x0000001fff087819 */ /* 0x000fe20000011407 */
[C---:B0-----:R-:W-:Y:S01]  /*11d0*/  VIADD R3, R193.reuse, 0x40 ;  /* 0x00000040c1037836 */ /* 0x041fe20000000000 */
[----:B------:R-:W-:Y:S01]  /*11e0*/  SHF.R.S32.HI R7, RZ, 0x1f, R5 ;  /* 0x0000001fff077819 */ /* 0x000fe20000011405 */
[C---:B------:R-:W-:Y:S01]  /*11f0*/  VIADD R0, R193.reuse, 0x48 ;  /* 0x00000048c1007836 */ /* 0x040fe20000000000 */
[----:B------:R-:W-:Y:S01]  /*1200*/  SHF.R.S32.HI R6, RZ, 0x1f, R4 ;  /* 0x0000001fff067819 */ /* 0x000fe20000011404 */
[C---:B------:R-:W-:Y:S01]  /*1210*/  VIADD R237, R193.reuse, 0x50 ;  /* 0x00000050c1ed7836 */ /* 0x040fe20000000000 */
[----:B------:R-:W-:Y:S01]  /*1220*/  SHF.R.S32.HI R5, RZ, 0x1f, R3 ;  /* 0x0000001fff057819 */ /* 0x000fe20000011403 */
[----:B------:R-:W-:Y:S01]  /*1230*/  VIADD R236, R193, 0x58 ;  /* 0x00000058c1ec7836 */ /* 0x000fe20000000000 */
[----:B------:R-:W-:Y:S01]  /*1240*/  SHF.R.S32.HI R4, RZ, 0x1f, R0 ;  /* 0x0000001fff047819 */ /* 0x000fe20000011400 */
[----:B------:R-:W-:Y:S01]  /*1250*/  IMAD R195, R9, 0x2, R2 ;  /* 0x0000000209c37824 */ /* 0x000fe200078e0202 */
[----:B------:R-:W-:Y:S01]  /*1260*/  SHF.R.S32.HI R3, RZ, 0x1f, R237 ;  /* 0x0000001fff037819 */ /* 0x000fe200000114ed */
[C---:B------:R-:W-:Y:S01]  /*1270*/  VIADD R234, R193.reuse, 0x68 ;  /* 0x00000068c1ea7836 */ /* 0x040fe20000000000 */
[----:B------:R-:W-:Y:S01]  /*1280*/  SHF.R.S32.HI R0, RZ, 0x1f, R236 ;  /* 0x0000001fff007819 */ /* 0x000fe200000114ec */
[----:B------:R-:W-:Y:S01]  /*1290*/  VIADD R233, R193, 0x70 ;  /* 0x00000070c1e97836 */ /* 0x000fe20000000000 */
[----:B------:R-:W-:Y:S01]  /*12a0*/  SEL R197, R197, 0xffffffc0, !P2 ;  /* 0xffffffc0c5c57807 */ /* 0x000fe20005000000 */
        /* <DEDUP_REMOVED lines=20> */
[C---:B------:R-:W-:Y:S01]  /*13f0*/  VIADD R224, R193.reuse, 0xa8 ;  /* 0x000000a8c1e07836 */ /* 0x040fe20000000000 */
[----:B------:R-:W-:Y:S01]  /*1400*/  SHF.R.S32.HI R0, RZ, 0x1f, R222 ;  /* 0x0000001fff007819 */ /* 0x000fe200000114de */
[----:B------:R-:W-:-:S02]  /*1410*/  VIADD R220, R193, 0xc8 ;  /* 0x000000c8c1dc7836 */ /* 0x000fc40000000000 */
        /* <DEDUP_REMOVED lines=20> */
[----:B------:R-:W-:Y:S01]  /*1560*/  IMAD.SHL.U32 R186, R186, 0x4, RZ ;  /* 0x00000004baba7824 */ /* 0x000fe200078e00ff */
[----:B------:R-:W-:Y:S01]  /*1570*/  SHF.R.S32.HI R0, RZ, 0x1f, R212 ;  /* 0x0000001fff007819 */ /* 0x000fe200000114d4 */
[----:B------:R-:W-:-:S02]  /*1580*/  @P1 VIADD R196, R198, 0xffffffe0 ;  /* 0xffffffe0c6c41836 */ /* 0x000fc40000000000 */
[----:B------:R-:W-:Y:S02]  /*1590*/  IMAD.IADD R198, R198, 0x1, R197 ;  /* 0x00000001c6c67824 */ /* 0x000fe400078e02c5 */
[----:B------:R-:W-:Y:S02]  /*15a0*/  VIADD R190, R186, 0x10 ;  /* 0x00000010babe7836 */ /* 0x000fe40000000000 */
[----:B------:R-:W-:Y:S01]  /*15b0*/  IMAD.IADD R197, R197, 0x1, R196 ;  /* 0x00000001c5c57824 */ /* 0x000fe200078e02c4 */
[----:B--2---:R-:W-:Y:S01]  /*15c0*/  LOP3.LUT R184, R18, 0x1, RZ, 0xfc, !PT ;  /* 0x0000000112b87812 */ /* 0x004fe200078efcff */
[----:B-1----:R-:W-:-:S07]  /*15d0*/  IMAD.MOV.U32 R18, RZ, RZ, RZ ;  /* 0x000000ffff127224 */ /* 0x002fce00078e00ff */
.L_x_771:
[----:B0-----:R-:W0:Y:S01]  /*15e0*/  LDC.64 R200, c[0x0][0xc88] ;  /* 0x00032200ffc87b82 */ /* 0x001e220000000a00 */
[----:B------:R-:W-:Y:S01]  /*15f0*/  ULDC.64 UR4, c[0x0][0xa28] ;  /* 0x00028a0000047ab9 */ /* 0x000fe20000000a00 */
[----:B------:R-:W-:Y:S01]  /*1600*/  ULDC.64 UR8, c[0x0][0xa18] ;  /* 0x0002860000087ab9 */ /* 0x000fe20000000a00 */
[----:B------:R-:W-:Y:S01]  /*1610*/  ULDC.64 UR6, c[0x0][0xa08] ;  /* 0x0002820000067ab9 */ /* 0x000fe20000000a00 */
[----:B0-----:R-:W-:-:S06]  /*1620*/  IMAD.WIDE R200, R155, 0x4, R200 ;  /* 0x000000049bc87825 */ /* 0x001fcc00078e02c8 */
[----:B--2---:R-:W2:Y:S01]  /*1630*/  LDG.E R200, desc[UR40][R200.64] ;  /* 0x00000028c8c87981 */ /* 0x004ea2000c1e1900 */
[----:B------:R-:W-:Y:S01]  /*1640*/  ISETP.NE.U32.AND P2, PT, RZ, UR4, PT ;  /* 0x00000004ff007c0c */ /* 0x000fe2000bf45070 */
[----:B----45:R-:W-:Y:S01]  /*1650*/  IMAD.MOV.U32 R11, RZ, RZ, RZ ;  /* 0x000000ffff0b7224 */ /* 0x030fe200078e00ff */
[----:B------:R-:W-:Y:S01]  /*1660*/  ISETP.NE.U32.AND P1, PT, RZ, UR8, PT ;  /* 0x00000008ff007c0c */ /* 0x000fe2000bf25070 */
[----:B------:R-:W-:Y:S01]  /*1670*/  IMAD.MOV.U32 R25, RZ, RZ, RZ ;  /* 0x000000ffff197224 */ /* 0x000fe200078e00ff */
[----:B------:R-:W-:Y:S02]  /*1680*/  ISETP.NE.AND.EX P2, PT, RZ, UR5, PT, P2 ;  /* 0x00000005ff007c0c */ /* 0x000fe4000bf45320 */
[----:B------:R-:W-:Y:S02]  /*1690*/  ISETP.NE.AND.EX P1, PT, RZ, UR9, PT, P1 ;  /* 0x00000009ff007c0c */ /* 0x000fe4000bf25310 */
[----:B------:R-:W-:-:S04]  /*16a0*/  ISETP.NE.U32.AND P0, PT, RZ, UR6, PT ;  /* 0x00000006ff007c0c */ /* 0x000fc8000bf05070 */
[----:B------:R-:W-:Y:S02]  /*16b0*/  ISETP.NE.AND.EX P0, PT, RZ, UR7, PT, P0 ;  /* 0x00000007ff007c0c */ /* 0x000fe4000bf05300 */
[----:B--2---:R-:W-:Y:S01]  /*16c0*/  SHF.R.S32.HI R0, RZ, 0x1f, R200 ;  /* 0x0000001fff007819 */ /* 0x004fe200000114c8 */
[C---:B------:R-:W-:Y:S02]  /*16d0*/  IMAD.SHL.U32 R203, R200.reuse, 0x4, RZ ;  /* 0x00000004c8cb7824 */ /* 0x040fe400078e00ff */
[C---:B------:R-:W-:Y:S02]  /*16e0*/  @P2 LEA R6, P3, R200.reuse, UR4, 0x2 ;  /* 0x00000004c8062c11 */ /* 0x040fe4000f8610ff */
[C-C-:B------:R-:W-:Y:S01]  /*16f0*/  SHF.L.U64.HI R204, R200.reuse, 0x2, R0.reuse ;  /* 0x00000002c8cc7819 */ /* 0x140fe20000010200 */
[----:B------:R0:W-:Y:S01]  /*1700*/  STL [R1+0x24], R0 ;  /* 0x0000240001007387 */ /* 0x0001e20000100800 */
[----:B------:R-:W-:Y:S01]  /*1710*/  @P2 LEA.HI.X R7, R200, UR5, R0, 0x2, P3 ;  /* 0x00000005c8072c11 */ /* 0x000fe200098f1400 */
[----:B------:R-:W-:Y:S01]  /*1720*/  ULDC UR4, c[0x0][0x288] ;  /* 0x0000a20000047ab9 */ /* 0x000fe20000000800 */
[----:B-1----:R-:W-:-:S03]  /*1730*/  IADD3 R4, P4, R203, UR6, RZ ;  /* 0x00000006cb047c10 */ /* 0x002fc6000ff9e0ff */
[----:B------:R1:W5:Y:S01]  /*1740*/  @P2 LDG.E R11, desc[UR40][R6.64] ;  /* 0x00000028060b2981 */ /* 0x000362000c1e1900 */
[----:B------:R-:W-:Y:S01]  /*1750*/  @P1 IADD3 R8, P2, R203, UR8, RZ ;  /* 0x00000008cb081c10 */ /* 0x000fe2000ff5e0ff */
[----:B------:R-:W-:Y:S01]  /*1760*/  IMAD.U32 R155, RZ, RZ, UR4 ;  /* 0x00000004ff9b7e24 */ /* 0x000fe2000f8e00ff */
[C---:B------:R-:W-:Y:S01]  /*1770*/  IADD3.X R5, R204.reuse, UR7, RZ, P4, !PT ;  /* 0x00000007cc057c10 */ /* 0x040fe2000a7fe4ff */
[----:B------:R-:W-:Y:S01]  /*1780*/  ULDC.64 UR4, c[0x0][0x418] ;  /* 0x0001060000047ab9 */ /* 0x000fe20000000a00 */
[----:B------:R-:W-:-:S03]  /*1790*/  @P1 IADD3.X R9, R204, UR9, RZ, P2, !PT ;  /* 0x00000009cc091c10 */ /* 0x000fc600097fe4ff */
[----:B------:R1:W5:Y:S01]  /*17a0*/  @P0 LDG.E R25, desc[UR40][R4.64] ;  /* 0x0000002804190981 */ /* 0x000362000c1e1900 */
[----:B------:R-:W-:Y:S01]  /*17b0*/  UISETP.NE.U32.AND UP0, UPT, UR4, URZ, UPT ;  /* 0x0000003f0400728c */ /* 0x000fe2000bf05070 */
[C---:B------:R-:W-:Y:S01]  /*17c0*/  LOP3.LUT R3, R154.reuse, 0xff000000, RZ, 0xc0, !PT ;  /* 0xff0000009a037812 */ /* 0x040fe200078ec0ff */
[----:B------:R-:W-:Y:S01]  /*17d0*/  ULDC.64 UR8, c[0x0][0xa20] ;  /* 0x0002880000087ab9 */ /* 0x000fe20000000a00 */
[----:B------:R1:W5:Y:S01]  /*17e0*/  @P1 LDG.E R155, desc[UR40][R8.64] ;  /* 0x00000028089b1981 */ /* 0x000362000c1e1900 */
[----:B------:R-:W-:Y:S01]  /*17f0*/  UISETP.NE.AND.EX UP0, UPT, UR5, URZ, UPT, UP0 ;  /* 0x0000003f0500728c */ /* 0x000fe2000bf05300 */
[----:B------:R-:W-:Y:S01]  /*1800*/  ULDC UR4, c[0x0][0x424] ;  /* 0x0001090000047ab9 */ /* 0x000fe20000000800 */
[----:B------:R-:W-:Y:S02]  /*1810*/  ISETP.NE.U32.AND P2, PT, RZ, UR8, PT ;  /* 0x00000008ff007c0c */ /* 0x000fe4000bf45070 */
[----:B------:R-:W-:Y:S01]  /*1820*/  USEL UR4, UR4, 0x1, UP0 ;  /* 0x0000000104047887 */ /* 0x000fe20008000000 */
[----:B------:R-:W-:Y:S01]  /*1830*/  ULDC UR5, c[0x0][0x2f0] ;  /* 0x0000bc0000057ab9 */ /* 0x000fe20000000800 */
[----:B0-----:R-:W-:-:S02]  /*1840*/  LOP3.LUT R0, R154, 0xff0000, RZ, 0xc0, !PT ;  /* 0x00ff00009a007812 */ /* 0x001fc400078ec0ff */
[----:B------:R-:W-:Y:S01]  /*1850*/  UIMAD UR4, UR4, UR5, URZ ;  /* 0x00000005040472a4 */ /* 0x000fe2000f8e023f */
[----:B------:R-:W-:Y:S02]  /*1860*/  SHF.R.U32.HI R3, RZ, 0x8, R3 ;  /* 0x00000008ff037819 */ /* 0x000fe40000011603 */
[----:B------:R-:W-:Y:S01]  /*1870*/  ISETP.NE.AND.EX P2, PT, RZ, UR9, PT, P2 ;  /* 0x00000009ff007c0c */ /* 0x000fe2000bf45320 */
[----:B------:R-:W-:Y:S01]  /*1880*/  ULDC UR5, c[0x0][0x348] ;  /* 0x0000d20000057ab9 */ /* 0x000fe20000000800 */
[----:B------:R-:W-:Y:S01]  /*1890*/  LEA.HI R201, R0, R3, RZ, 0x10 ;  /* 0x0000000300c97211 */ /* 0x000fe200078f80ff */
[----:B------:R-:W-:Y:S01]  /*18a0*/  IMAD.MOV.U32 R202, RZ, RZ, R153 ;  /* 0x000000ffffca7224 */ /* 0x000fe200078e0099 */
[----:B------:R-:W-:Y:S01]  /*18b0*/  LOP3.LUT R199, R154, 0xffff, RZ, 0xc0, !PT ;  /* 0x0000ffff9ac77812 */ /* 0x000fe200078ec0ff */
[----:B-1----:R-:W-:Y:S08]  /*18c0*/  @P1 BRA `(.L_x_644) ;  /* 0x0000000000241947 */ /* 0x002ff00003800000 */
[----:B------:R-:W-:Y:S02]  /*18d0*/  ULDC.64 UR6, c[0x0][0xa00] ;  /* 0x0002800000067ab9 */ /* 0x000fe40000000a00 */
[----:B------:R-:W-:-:S04]  /*18e0*/  ISETP.NE.U32.AND P1, PT, RZ, UR6, PT ;  /* 0x00000006ff007c0c */ /* 0x000fc8000bf25070 */
[----:B------:R-:W-:-:S13]  /*18f0*/  ISETP.NE.AND.EX P1, PT, RZ, UR7, PT, P1 ;  /* 0x00000007ff007c0c */ /* 0x000fda000bf25310 */
[----:B------:R-:W-:Y:S05]  /*1900*/  @!P1 BRA `(.L_x_644) ;  /* 0x0000000000149947 */ /* 0x000fea0003800000 */
[----:B------:R-:W0:Y:S02]  /*1910*/  LDC.64 R6, c[0x0][0xa00] ;  /* 0x00028000ff067b82 */ /* 0x000e240000000a00 */
[----:B0-----:R-:W-:-:S05]  /*1920*/  IMAD.WIDE R6, R200, 0x4, R6 ;  /* 0x00000004c8067825 */ /* 0x001fca00078e0206 */
[----:B-----5:R-:W2:Y:S04]  /*1930*/  LDG.E R155, desc[UR40][R6.64] ;  /* 0x00000028069b7981 */ /* 0x020ea8000c1e1900 */
[----:B------:R-:W2:Y:S02]  /*1940*/  LDG.E R0, desc[UR40][R6.64+0x4] ;  /* 0x0000042806007981 */ /* 0x000ea4000c1e1900 */
[----:B--2---:R-:W-:-:S07]  /*1950*/  IMAD.IADD R155, R0, 0x1, -R155 ;  /* 0x00000001009b7824 */ /* 0x004fce00078e0a9b */
.L_x_644:
[----:B------:R-:W-:Y:S02]  /*1960*/  IMAD.U32 R42, RZ, RZ, UR5 ;  /* 0x00000005ff2a7e24 */ /* 0x000fe4000f8e00ff */
[----:B------:R-:W-:Y:S01]  /*1970*/  IMAD.U32 R24, RZ, RZ, UR4 ;  /* 0x00000004ff187e24 */ /* 0x000fe2000f8e00ff */
[----:B------:R-:W-:Y:S06]  /*1980*/  @!P2 BRA `(.L_x_645) ;  /* 0x000000000010a947 */ /* 0x000fec0003800000 */
[----:B------:R-:W-:-:S04]  /*1990*/  IADD3 R4, P0, R203, UR8, RZ ;  /* 0x00000008cb047c10 */ /* 0x000fc8000ff1e0ff */
[----:B------:R-:W-:-:S05]  /*19a0*/  IADD3.X R5, R204, UR9, RZ, P0, !PT ;  /* 0x00000009cc057c10 */ /* 0x000fca00087fe4ff */
[----:B------:R0:W5:Y:S01]  /*19b0*/  LDG.E R24, desc[UR40][R4.64] ;  /* 0x0000002804187981 */ /* 0x000162000c1e1900 */
[----:B------:R-:W-:Y:S05]  /*19c0*/  BRA `(.L_x_646) ;  /* 0x0000000000107947 */ /* 0x000fea0003800000 */
.L_x_645:
[----:B------:R-:W-:Y:S05]  /*19d0*/  @!P0 BRA `(.L_x_646) ;  /* 0x00000000000c8947 */ /* 0x000fea0003800000 */
[----:B------:R-:W2:Y:S04]  /*19e0*/  LDG.E R3, desc[UR40][R4.64] ;  /* 0x0000002804037981 */ /* 0x000ea8000c1e1900 */
[----:B------:R-:W2:Y:S02]  /*19f0*/  LDG.E R24, desc[UR40][R4.64+0x4] ;  /* 0x0000042804187981 */ /* 0x000ea4000c1e1900 */
[----:B--2---:R-:W-:-:S07]  /*1a00*/  IMAD.IADD R24, R24, 0x1, -R3 ;  /* 0x0000000118187824 */ /* 0x004fce00078e0a03 */
.L_x_646:
[----:B------:R-:W-:Y:S01]  /*1a10*/  ULDC.64 UR4, c[0x0][0xa10] ;  /* 0x0002840000047ab9 */ /* 0x000fe20000000a00 */
[----:B------:R-:W2:Y:S01]  /*1a20*/  LDL.LU R8, [R1+0x28] ;  /* 0x0000280001087983 */ /* 0x000ea20000300800 */
[----:B------:R-:W-:-:S04]  /*1a30*/  ISETP.NE.U32.AND P0, PT, RZ, UR4, PT ;  /* 0x00000004ff007c0c */ /* 0x000fc8000bf05070 */
[----:B------:R-:W-:Y:S01]  /*1a40*/  ISETP.NE.AND.EX P0, PT, RZ, UR5, PT, P0 ;  /* 0x00000005ff007c0c */ /* 0x000fe2000bf05300 */
[----:B------:R-:W-:Y:S02]  /*1a50*/  ULDC.64 UR4, c[0x0][0xa30] ;  /* 0x00028c0000047ab9 */ /* 0x000fe40000000a00 */
[----:B------:R-:W-:-:S10]  /*1a60*/  ISETP.NE.U32.AND P1, PT, RZ, UR4, PT ;  /* 0x00000004ff007c0c */ /* 0x000fd4000bf25070 */
[----:B------:R-:W1:Y:S02]  /*1a70*/  @P0 LDC.64 R6, c[0x0][0xa10] ;  /* 0x00028400ff060b82 */ /* 0x000e640000000a00 */
[----:B-1----:R-:W-:-:S05]  /*1a80*/  @P0 IMAD.WIDE R6, R200, 0x4, R6 ;  /* 0x00000004c8060825 */ /* 0x002fca00078e0206 */
[----:B------:R-:W3:Y:S04]  /*1a90*/  @P0 LDG.E R0, desc[UR40][R6.64] ;  /* 0x0000002806000981 */ /* 0x000ee8000c1e1900 */
[----:B------:R-:W3:Y:S01]  /*1aa0*/  @P0 LDG.E R3, desc[UR40][R6.64+0x4] ;  /* 0x0000042806030981 */ /* 0x000ee2000c1e1900 */
[----:B------:R-:W-:Y:S01]  /*1ab0*/  ISETP.NE.AND.EX P1, PT, RZ, UR5, PT, P1 ;  /* 0x00000005ff007c0c */ /* 0x000fe2000bf25310 */
[----:B-----5:R-:W-:-:S12]  /*1ac0*/  IMAD.MOV.U32 R154, RZ, RZ, R24 ;  /* 0x000000ffff9a7224 */ /* 0x020fd800078e0018 */
[----:B0-----:R-:W-:-:S04]  /*1ad0*/  @P1 IADD3 R4, P2, R203, UR4, RZ ;  /* 0x00000004cb041c10 */ /* 0x001fc8000ff5e0ff */
[----:B------:R-:W-:-:S05]  /*1ae0*/  @P1 IADD3.X R5, R204, UR5, RZ, P2, !PT ;  /* 0x00000005cc051c10 */ /* 0x000fca00097fe4ff */
[----:B------:R0:W5:Y:S01]  /*1af0*/  @P1 LDG.E R154, desc[UR40][R4.64] ;  /* 0x00000028049a1981 */ /* 0x000162000c1e1900 */
[----:B------:R-:W-:Y:S01]  /*1b00*/  IMAD.IADD R11, R24, 0x1, -R11 ;  /* 0x00000001180b7824 */ /* 0x000fe200078e0a0b */
[----:B------:R-:W-:Y:S01]  /*1b10*/  BSSY B0, `(.L_x_647) ;  /* 0x000002c000007945 */ /* 0x000fe20003800000 */
[----:B------:R-:W-:Y:S02]  /*1b20*/  LOP3.LUT R211, R201, 0xff, RZ, 0xc0, !PT ;  /* 0x000000ffc9d37812 */ /* 0x000fe400078ec0ff */
[----:B------:R-:W-:Y:S02]  /*1b30*/  SHF.R.U32.HI R201, RZ, 0x10, R201 ;  /* 0x00000010ffc97819 */ /* 0x000fe400000116c9 */
[----:B--2---:R-:W-:Y:S01]  /*1b40*/  LOP3.LUT R8, R8, 0xfffffffd, RZ, 0xc0, !PT ;  /* 0xfffffffd08087812 */ /* 0x004fe200078ec0ff */
[----:B---3--:R-:W-:-:S04]  /*1b50*/  @P0 IMAD.IADD R42, R3, 0x1, -R0 ;  /* 0x00000001032a0824 */ /* 0x008fc800078e0a00 */
[----:B------:R-:W-:-:S04]  /*1b60*/  IMAD.IADD R152, R11, 0x1, R42 ;  /* 0x000000010b987824 */ /* 0x000fc800078e022a */
[C---:B------:R-:W-:Y:S01]  /*1b70*/  VIADD R0, R152.reuse, 0x3f ;  /* 0x0000003f98007836 */ /* 0x040fe20000000000 */
[----:B------:R-:W-:-:S04]  /*1b80*/  ISETP.GE.AND P3, PT, R152, 0x1, PT ;  /* 0x000000019800780c */ /* 0x000fc80003f66270 */
[----:B------:R-:W-:-:S04]  /*1b90*/  SHF.R.S32.HI R3, RZ, 0x1f, R0 ;  /* 0x0000001fff037819 */ /* 0x000fc80000011400 */
[----:B------:R-:W-:Y:S01]  /*1ba0*/  LEA.HI R3, R3, R0, RZ, 0x6 ;  /* 0x0000000003037211 */ /* 0x000fe200078f30ff */
[----:B------:R-:W-:-:S03]  /*1bb0*/  IMAD.MOV.U32 R0, RZ, RZ, RZ ;  /* 0x000000ffff007224 */ /* 0x000fc600078e00ff */
[----:B------:R-:W-:Y:S02]  /*1bc0*/  SHF.R.S32.HI R168, RZ, 0x6, R3 ;  /* 0x00000006ffa87819 */ /* 0x000fe40000011403 */
[----:B------:R-:W-:-:S05]  /*1bd0*/  @P3 LOP3.LUT R8, R8, 0x2, RZ, 0xfc, !PT ;  /* 0x0000000208083812 */ /* 0x000fca00078efcff */
[----:B------:R0:W-:Y:S01]  /*1be0*/  STL [R1+0x28], R8 ;  /* 0x0000280801007387 */ /* 0x0001e20000100800 */
[----:B------:R-:W-:Y:S05]  /*1bf0*/  @!P3 BRA `(.L_x_648) ;  /* 0x000000000074b947 */ /* 0x000fea0003800000 */
[----:B------:R-:W-:Y:S01]  /*1c00*/  ISETP.NE.AND P0, PT, R201, RZ, PT ;  /* 0x000000ffc900720c */ /* 0x000fe20003f05270 */
[----:B------:R-:W-:-:S03]  /*1c10*/  ULDC UR4, c[0x0][0x9f0] ;  /* 0x00027c0000047ab9 */ /* 0x000fc60000000800 */
[----:B------:R-:W-:-:S04]  /*1c20*/  SEL R9, R201, UR4, P0 ;  /* 0x00000004c9097c07 */ /* 0x000fc80008000000 */
[-C--:B------:R-:W-:Y:S02]  /*1c30*/  IABS R6, R9.reuse ;  /* 0x0000000900067213 */ /* 0x080fe40000000000 */
[----:B------:R-:W-:Y:S02]  /*1c40*/  IADD3 R0, R168, -0x1, R9 ;  /* 0xffffffffa8007810 */ /* 0x000fe40007ffe009 */
[----:B------:R-:W1:Y:S01]  /*1c50*/  I2F.RP R3, R6 ;  /* 0x0000000600037306 */ /* 0x000e620000209400 */
[-C--:B------:R-:W-:Y:S02]  /*1c60*/  IABS R10, R9.reuse ;  /* 0x00000009000a7213 */ /* 0x080fe40000000000 */
[----:B0-----:R-:W-:Y:S02]  /*1c70*/  IABS R8, R0 ;  /* 0x0000000000087213 */ /* 0x001fe40000000000 */
[----:B------:R-:W-:-:S04]  /*1c80*/  LOP3.LUT R0, R0, R9, RZ, 0x3c, !PT ;  /* 0x0000000900007212 */ /* 0x000fc800078e3cff */
[----:B------:R-:W-:Y:S01]  /*1c90*/  ISETP.GE.AND P2, PT, R0, RZ, PT ;  /* 0x000000ff0000720c */ /* 0x000fe20003f46270 */
[----:B-1----:R-:W0:Y:S02]  /*1ca0*/  MUFU.RCP R3, R3 ;  /* 0x0000000300037308 */ /* 0x002e240000001000 */
[----:B0-----:R-:W-:Y:S02]  /*1cb0*/  VIADD R4, R3, 0xffffffe ;  /* 0x0ffffffe03047836 */ /* 0x001fe40000000000 */
[----:B------:R-:W-:-:S04]  /*1cc0*/  IMAD.MOV R3, RZ, RZ, -R10 ;  /* 0x000000ffff037224 */ /* 0x000fc800078e0a0a */
        /* <DEDUP_REMOVED lines=16> */
.L_x_648:
[----:B------:R-:W-:Y:S05]  /*1dd0*/  BSYNC B0 ;  /* 0x0000000000007941 */ /* 0x000fea0003800000 */
.L_x_647:
[----:B------:R-:W-:Y:S01]  /*1de0*/  IMAD R3, R211, R0, RZ ;  /* 0x00000000d3037224 */ /* 0x000fe200078e02ff */
[----:B------:R-:W-:-:S04]  /*1df0*/  PLOP3.LUT P3, PT, PT, PT, PT, 0x80, 0x0 ;  /* 0x000000000000781c */ /* 0x000fc80003f6f070 */
[C---:B------:R-:W-:Y:S01]  /*1e00*/  VIADDMNMX R0, R3.reuse, R0, R168, PT ;  /* 0x0000000003007246 */ /* 0x040fe200038001a8 */
[----:B------:R-:W-:-:S04]  /*1e10*/  IMAD R3, R3, 0x40, -R11 ;  /* 0x0000004003037824 */ /* 0x000fc800078e0a0b */
[----:B0-----:R-:W-:Y:S01]  /*1e20*/  IMAD R5, R0, 0x40, -R11 ;  /* 0x0000004000057824 */ /* 0x001fe200078e0a0b */
[----:B------:R-:W-:-:S04]  /*1e30*/  VIMNMX R3, RZ, R3, !PT ;  /* 0x00000003ff037248 */ /* 0x000fc80007fe0100 */
[----:B------:R-:W-:Y:S02]  /*1e40*/  VIMNMX R0, R5, R42, PT ;  /* 0x0000002a05007248 */ /* 0x000fe40003fe0100 */
[----:B------:R-:W-:Y:S02]  /*1e50*/  SHF.R.U32.HI R41, RZ, 0x6, R3 ;  /* 0x00000006ff297819 */ /* 0x000fe40000011603 */
[----:B------:R-:W-:-:S03]  /*1e60*/  ISETP.GT.AND P0, PT, R0, R3, PT ;  /* 0x000000030000720c */ /* 0x000fc60003f04270 */
[----:B------:R-:W-:-:S10]  /*1e70*/  IMAD.MOV.U32 R40, RZ, RZ, R41 ;  /* 0x000000ffff287224 */ /* 0x000fd400078e0029 */
[----:B------:R-:W-:-:S05]  /*1e80*/  @P0 VIADD R0, R0, 0x3f ;  /* 0x0000003f00000836 */ /* 0x000fca0000000000 */
[----:B------:R-:W-:-:S04]  /*1e90*/  @P0 SHF.R.S32.HI R3, RZ, 0x1f, R0 ;  /* 0x0000001fff030819 */ /* 0x000fc80000011400 */
[----:B------:R-:W-:-:S04]  /*1ea0*/  @P0 LEA.HI R3, R3, R0, RZ, 0x6 ;  /* 0x0000000003030211 */ /* 0x000fc800078f30ff */
[----:B------:R-:W-:-:S04]  /*1eb0*/  @P0 SHF.R.S32.HI R40, RZ, 0x6, R3 ;  /* 0x00000006ff280819 */ /* 0x000fc80000011403 */
[----:B------:R-:W-:-:S13]  /*1ec0*/  ISETP.GT.AND P0, PT, R40, R41, PT ;  /* 0x000000292800720c */ /* 0x000fda0003f04270 */
[----:B------:R-:W-:Y:S05]  /*1ed0*/  @!P0 BRA `(.L_x_649) ;  /* 0x0000002800948947 */ /* 0x000fea0003800000 */
[----:B------:R-:W-:Y:S01]  /*1ee0*/  VIADD R0, R2, 0x22400 ;  /* 0x0002240002007836 */ /* 0x000fe20000000000 */
[----:B------:R-:W-:Y:S04]  /*1ef0*/  BSSY B6, `(.L_x_650) ;  /* 0x0000013000067945 */ /* 0x000fe80003800000 */
[----:B------:R-:W-:-:S13]  /*1f00*/  LOP3.LUT P0, RZ, R0, 0x3ff, RZ, 0xc0, !PT ;  /* 0x000003ff00ff7812 */ /* 0x000fda000780c0ff */
[----:B------:R-:W-:Y:S05]  /*1f10*/  @!P0 BRA `(.L_x_651) ;  /* 0x0000000000408947 */ /* 0x000fea0003800000 */
[----:B------:R-:W-:Y:S01]  /*1f20*/  MOV R14, 0x0 ;  /* 0x00000000000e7802 */ /* 0x000fe20000000f00 */
[----:B------:R-:W-:Y:S01]  /*1f30*/  ULDC.64 UR4, c[0x4][0x90] ;  /* 0x0100240000047ab9 */ /* 0x000fe20000000a00 */
[----:B------:R-:W-:Y:S01]  /*1f40*/  ULDC.64 UR6, c[0x4][0x30] ;  /* 0x01000c0000067ab9 */ /* 0x000fe20000000a00 */
[----:B------:R-:W-:Y:S02]  /*1f50*/  IMAD.U32 R4, RZ, RZ, UR4 ;  /* 0x00000004ff047e24 */ /* 0x000fe4000f8e00ff */
[----:B------:R-:W-:Y:S01]  /*1f60*/  IMAD.U32 R5, RZ, RZ, UR5 ;  /* 0x00000005ff057e24 */ /* 0x000fe2000f8e00ff */
[----:B------:R-:W0:Y:S01]  /*1f70*/  LDC.64 R14, c[0x4][R14] ;  /* 0x010000000e0e7b82 */ /* 0x000e220000000a00 */
[----:B------:R-:W-:Y:S01]  /*1f80*/  ULDC.64 UR4, c[0x4][0x98] ;  /* 0x0100260000047ab9 */ /* 0x000fe20000000a00 */
        /* <DEDUP_REMOVED lines=8> */
[----:B0----5:R-:W-:Y:S05]  /*2010*/  CALL.ABS.NOINC R14 ;  /* 0x000000000e007343 */ /* 0x021fea0003c00000 */
.L_x_651:
[----:B------:R-:W-:Y:S05]  /*2020*/  BSYNC B6 ;  /* 0x0000000000067941 */ /* 0x000fea0003800000 */
.L_x_650:
        /* <DEDUP_REMOVED lines=20> */
.L_x_653:
[----:B------:R-:W-:Y:S05]  /*2170*/  BSYNC B6 ;  /* 0x0000000000067941 */ /* 0x000fea0003800000 */
.L_x_652:
[----:B------:R-:W-:Y:S01]  /*2180*/  ULDC.64 UR4, c[0x0][0x9f8] ;  /* 0x00027e0000047ab9 */ /* 0x000fe20000000a00 */
[----:B------:R-:W-:Y:S01]  /*2190*/  IMAD.MOV.U32 R3, RZ, RZ, R200 ;  /* 0x000000ffff037224 */ /* 0x000fe200078e00c8 */
[----:B------:R-:W-:Y:S01]  /*21a0*/  ISETP.NE.U32.AND P0, PT, RZ, UR4, PT ;  /* 0x00000004ff007c0c */ /* 0x000fe2000bf05070 */
[----:B------:R-:W0:Y:S01]  /*21b0*/  LDC.64 R6, c[0x0][0x300] ;  /* 0x0000c000ff067b82 */ /* 0x000e220000000a00 */
[----:B------:R-:W-:Y:S01]  /*21c0*/  IMAD.IADD R38, R25, 0x1, R24 ;  /* 0x0000000119267824 */ /* 0x000fe200078e0218 */
[----:B------:R-:W-:Y:S01]  /*21d0*/  ULDC.64 UR6, c[0x0][0xa08] ;  /* 0x0002820000067ab9 */ /* 0x000fe20000000a00 */
[----:B------:R-:W-:-:S05]  /*21e0*/  ISETP.NE.AND.EX P0, PT, RZ, UR5, PT, P0 ;  /* 0x00000005ff007c0c */ /* 0x000fca000bf05300 */
[----:B------:R-:W1:Y:S08]  /*21f0*/  LDC R25, c[0x0][0x3f4] ;  /* 0x0000fd00ff197b82 */ /* 0x000e700000000800 */
[----:B------:R-:W-:Y:S01]  /*2200*/  @P0 IADD3 R4, P1, R203, UR4, RZ ;  /* 0x00000004cb040c10 */ /* 0x000fe2000ff3e0ff */
[----:B------:R-:W2:Y:S03]  /*2210*/  LDC.64 R52, c[0x0][0x408] ;  /* 0x00010200ff347b82 */ /* 0x000ea60000000a00 */
[----:B------:R-:W-:Y:S01]  /*2220*/  @P0 IADD3.X R5, R204, UR5, RZ, P1, !PT ;  /* 0x00000005cc050c10 */ /* 0x000fe20008ffe4ff */
[----:B------:R-:W-:-:S04]  /*2230*/  ULDC.64 UR4, c[0x0][0x308] ;  /* 0x0000c20000047ab9 */ /* 0x000fc80000000a00 */
[----:B------:R3:W4:Y:S01]  /*2240*/  @P0 LDG.E R3, desc[UR40][R4.64] ;  /* 0x0000002804030981 */ /* 0x000722000c1e1900 */
[----:B------:R-:W-:Y:S01]  /*2250*/  SHF.R.S32.HI R11, RZ, 0x1f, R38 ;  /* 0x0000001fff0b7819 */ /* 0x000fe20000011426 */
[-C--:B0-----:R-:W-:Y:S01]  /*2260*/  IMAD.WIDE.U32 R8, R38, R6.reuse, RZ ;  /* 0x0000000626087225 */ /* 0x081fe200078e00ff */
[----:B------:R-:W-:Y:S01]  /*2270*/  ISETP.NE.U32.AND P0, PT, RZ, UR6, PT ;  /* 0x00000006ff007c0c */ /* 0x000fe2000bf05070 */
[----:B------:R-:W0:Y:S01]  /*2280*/  S2R R55, SR_TID.X ;  /* 0x0000000000377919 */ /* 0x000e220000002100 */
[----:B------:R-:W-:Y:S01]  /*2290*/  SHF.R.S32.HI R17, RZ, 0x1f, R16 ;  /* 0x0000001fff117819 */ /* 0x000fe20000011410 */
[-C--:B------:R-:W-:Y:S01]  /*22a0*/  IMAD R0, R11, R6.reuse, RZ ;  /* 0x000000060b007224 */ /* 0x080fe200078e02ff */
[----:B------:R-:W-:Y:S01]  /*22b0*/  ISETP.NE.AND.EX P0, PT, RZ, UR7, PT, P0 ;  /* 0x00000007ff007c0c */ /* 0x000fe2000bf05300 */
[----:B------:R-:W-:Y:S01]  /*22c0*/  IMAD.SHL.U32 R50, R189, 0x40, RZ ;  /* 0x00000040bd327824 */ /* 0x000fe200078e00ff */
[----:B-1----:R-:W-:Y:S01]  /*22d0*/  ISETP.GE.AND P2, PT, R16, R25, PT ;  /* 0x000000191000720c */ /* 0x002fe20003f46270 */
[----:B------:R-:W-:Y:S01]  /*22e0*/  IMAD R13, R38, R7, R0 ;  /* 0x00000007260d7224 */ /* 0x000fe200078e0200 */
[----:B---3--:R-:W1:Y:S01]  /*22f0*/  LDC.64 R4, c[0x0][0x3f8] ;  /* 0x0000fe00ff047b82 */ /* 0x008e620000000a00 */
[----:B------:R-:W-:Y:S01]  /*2300*/  SHF.R.S32.HI R0, RZ, 0x1f, R19 ;  /* 0x0000001fff007819 */ /* 0x000fe20000011413 */
[----:B------:R-:W-:Y:S01]  /*2310*/  IMAD.WIDE.U32 R44, R19, R6, R16 ;  /* 0x00000006132c7225 */ /* 0x000fe200078e0010 */
[----:B------:R-:W-:-:S02]  /*2320*/  SHF.R.S32.HI R187, RZ, 0x1f, R186 ;  /* 0x0000001fffbb7819 */ /* 0x000fc400000114ba */
[----:B------:R-:W-:Y:S01]  /*2330*/  LOP3.LUT R50, R50, 0x1c0, RZ, 0xc0, !PT ;  /* 0x000001c032327812 */ /* 0x000fe200078ec0ff */
[----:B------:R-:W-:Y:S01]  /*2340*/  IMAD.IADD R9, R9, 0x1, R13 ;  /* 0x0000000109097824 */ /* 0x000fe200078e020d */
[----:B------:R-:W-:Y:S01]  /*2350*/  P2R R72, PR, RZ, 0x4 ;  /* 0x00000004ff487803 */ /* 0x000fe20000000000 */
[----:B------:R-:W-:Y:S01]  /*2360*/  IMAD R14, R0, R6, RZ ;  /* 0x00000006000e7224 */ /* 0x000fe200078e02ff */
[----:B------:R-:W-:Y:S01]  /*2370*/  SHF.R.U32.HI R54, RZ, 0x3, R50 ;  /* 0x00000003ff367819 */ /* 0x000fe20000011632 */
[C---:B------:R-:W-:Y:S01]  /*2380*/  IMAD.WIDE.U32 R20, R199.reuse, UR4, R8 ;  /* 0x00000004c7147c25 */ /* 0x040fe2000f8e0008 */
[----:B--2---:R-:W-:Y:S02]  /*2390*/  SHF.L.U64.HI R51, R52, 0x6, R53 ;  /* 0x0000000634337819 */ /* 0x004fe40000010235 */
[----:B------:R-:W-:Y:S01]  /*23a0*/  SHF.L.U64.HI R46, R6, 0x6, R7 ;  /* 0x00000006062e7819 */ /* 0x000fe20000010207 */
[----:B------:R-:W-:Y:S01]  /*23b0*/  IMAD R21, R199, UR5, R21 ;  /* 0x00000005c7157c24 */ /* 0x000fe2000f8e0215 */
[----:B------:R-:W-:Y:S01]  /*23c0*/  ULDC.64 UR4, c[0x0][0x330] ;  /* 0x0000cc0000047ab9 */ /* 0x000fe20000000a00 */
[----:B------:R-:W-:-:S02]  /*23d0*/  IMAD R14, R19, R7, R14 ;  /* 0x00000007130e7224 */ /* 0x000fc400078e020e */
[----:B------:R-:W-:-:S04]  /*23e0*/  IMAD.WIDE.U32 R28, R199, UR4, R16 ;  /* 0x00000004c71c7c25 */ /* 0x000fc8000f8e0010 */
[----:B------:R-:W-:Y:S01]  /*23f0*/  IMAD R29, R199, UR5, R29 ;  /* 0x00000005c71d7c24 */ /* 0x000fe2000f8e021d */
[----:B------:R-:W-:Y:S01]  /*2400*/  ULDC.64 UR4, c[0x0][0x310] ;  /* 0x0000c40000047ab9 */ /* 0x000fe20000000a00 */
[-C--:B-1----:R-:W-:Y:S01]  /*2410*/  IMAD R12, R0, R4.reuse, RZ ;  /* 0x00000004000c7224 */ /* 0x082fe200078e02ff */
[----:B------:R-:W-:Y:S01]  /*2420*/  SHF.L.U64.HI R48, R4, 0x6, R5 ;  /* 0x0000000604307819 */ /* 0x000fe20000010205 */
[----:B------:R-:W-:Y:S01]  /*2430*/  IMAD.WIDE.U32 R30, R19, R4, R186 ;  /* 0x00000004131e7225 */ /* 0x000fe200078e00ba */
[----:B0-----:R-:W-:-:S03]  /*2440*/  LEA.HI R55, R55, 0x8, RZ, 0x19 ;  /* 0x0000000837377811 */ /* 0x001fc600078fc8ff */
[C---:B------:R-:W-:Y:S02]  /*2450*/  IMAD R13, R19.reuse, R5, R12 ;  /* 0x00000005130d7224 */ /* 0x040fe400078e020c */
[----:B------:R-:W-:-:S04]  /*2460*/  IMAD.WIDE.U32 R32, R19, R4, R16 ;  /* 0x0000000413207225 */ /* 0x000fc800078e0010 */
[----:B------:R-:W-:Y:S02]  /*2470*/  IMAD.IADD R31, R31, 0x1, R13 ;  /* 0x000000011f1f7824 */ /* 0x000fe400078e020d */
[----:B------:R-:W-:Y:S01]  /*2480*/  IMAD.IADD R33, R13, 0x1, R33 ;  /* 0x000000010d217824 */ /* 0x000fe200078e0221 */
[----:B-----5:R-:W-:Y:S01]  /*2490*/  SHF.R.S32.HI R13, RZ, 0x1f, R154 ;  /* 0x0000001fff0d7819 */ /* 0x020fe2000001149a */
[----:B------:R-:W-:-:S04]  /*24a0*/  IMAD.WIDE.U32 R34, R19, R52, R186 ;  /* 0x0000003413227225 */ /* 0x000fc800078e00ba */
[----:B------:R-:W-:-:S04]  /*24b0*/  IMAD.WIDE.U32 R36, R19, R52, R16 ;  /* 0x0000003413247225 */ /* 0x000fc800078e0010 */
[----:B------:R-:W-:-:S04]  /*24c0*/  IMAD.WIDE.U32 R30, R154, R4, R30 ;  /* 0x000000049a1e7225 */ /* 0x000fc800078e001e */
[----:B------:R-:W-:-:S04]  /*24d0*/  IMAD.WIDE.U32 R32, R154, R4, R32 ;  /* 0x000000049a207225 */ /* 0x000fc800078e0020 */
[----:B------:R-:W-:Y:S02]  /*24e0*/  IMAD.SHL.U32 R47, R6, 0x40, RZ ;  /* 0x00000040062f7824 */ /* 0x000fe400078e00ff */
[----:B------:R-:W-:Y:S02]  /*24f0*/  IMAD.SHL.U32 R49, R4, 0x40, RZ ;  /* 0x0000004004317824 */ /* 0x000fe400078e00ff */
[----:B------:R-:W-:Y:S01]  /*2500*/  IMAD.SHL.U32 R56, R25, 0x2, RZ ;  /* 0x0000000219387824 */ /* 0x000fe200078e00ff */
[----:B----4-:R-:W-:Y:S02]  /*2510*/  SHF.R.S32.HI R8, RZ, 0x1f, R3 ;  /* 0x0000001fff087819 */ /* 0x010fe40000011403 */
[----:B------:R-:W-:Y:S02]  /*2520*/  SEL R9, R3, RZ, !P0 ;  /* 0x000000ff03097207 */ /* 0x000fe40004000000 */
[----:B------:R-:W-:-:S03]  /*2530*/  SEL R8, R8, RZ, !P0 ;  /* 0x000000ff08087207 */ /* 0x000fc60004000000 */
[----:B------:R-:W-:-:S04]  /*2540*/  IMAD.WIDE.U32 R20, R9, UR4, R20 ;  /* 0x0000000409147c25 */ /* 0x000fc8000f8e0014 */
[----:B------:R-:W-:Y:S01]  /*2550*/  IMAD R10, R8, UR4, RZ ;  /* 0x00000004080a7c24 */ /* 0x000fe2000f8e02ff */
[----:B------:R-:W-:-:S03]  /*2560*/  IADD3 R3, P0, R20, R44, RZ ;  /* 0x0000002c14037210 */ /* 0x000fc60007f1e0ff */
[C---:B------:R-:W-:Y:S01]  /*2570*/  IMAD R43, R9.reuse, UR5, R10 ;  /* 0x00000005092b7c24 */ /* 0x040fe2000f8e020a */
[----:B------:R-:W-:Y:S02]  /*2580*/  ULDC.64 UR4, c[0x0][0x338] ;  /* 0x0000ce0000047ab9 */ /* 0x000fe40000000a00 */
[----:B------:R-:W-:Y:S02]  /*2590*/  IMAD R8, R8, UR4, RZ ;  /* 0x0000000408087c24 */ /* 0x000fe4000f8e02ff */
[----:B------:R-:W-:Y:S01]  /*25a0*/  IMAD.WIDE.U32 R28, R9, UR4, R28 ;  /* 0x00000004091c7c25 */ /* 0x000fe2000f8e001c */
[----:B------:R-:W-:-:S03]  /*25b0*/  ULDC UR4, c[0x0][0x2f4] ;  /* 0x0000bd0000047ab9 */ /* 0x000fc60000000800 */
[----:B------:R-:W-:Y:S01]  /*25c0*/  IMAD R71, R9, UR5, R8 ;  /* 0x0000000509477c24 */ /* 0x000fe2000f8e0208 */
[----:B------:R-:W-:Y:S01]  /*25d0*/  SEL R9, R25, RZ, P2 ;  /* 0x000000ff19097207 */ /* 0x000fe20001000000 */
[----:B------:R-:W-:Y:S01]  /*25e0*/  IMAD R8, R0, R52, RZ ;  /* 0x0000003400087224 */ /* 0x000fe200078e02ff */
[----:B------:R-:W-:Y:S01]  /*25f0*/  IADD3 R38, P2, R19, R38, RZ ;  /* 0x0000002613267210 */ /* 0x000fe20007f5e0ff */
[----:B------:R-:W-:Y:S02]  /*2600*/  IMAD.IADD R43, R21, 0x1, R43 ;  /* 0x00000001152b7824 */ /* 0x000fe400078e022b */
[C---:B------:R-:W-:Y:S02]  /*2610*/  IMAD.IADD R9, R16.reuse, 0x1, R9 ;  /* 0x0000000110097824 */ /* 0x040fe400078e0209 */
[----:B------:R-:W-:Y:S01]  /*2620*/  IMAD R15, R19, R53, R8 ;  /* 0x00000035130f7224 */ /* 0x000fe200078e0208 */
[----:B------:R-:W-:Y:S01]  /*2630*/  IADD3.X R44, R43, R45, R14, P0, !PT ;  /* 0x0000002d2b2c7210 */ /* 0x000fe200007fe40e */
[----:B------:R-:W-:Y:S01]  /*2640*/  IMAD.X R39, R11, 0x1, R0, P2 ;  /* 0x000000010b277824 */ /* 0x000fe200010e0600 */
[----:B------:R-:W-:Y:S01]  /*2650*/  SHF.R.S32.HI R8, RZ, 0x1f, R9 ;  /* 0x0000001fff087819 */ /* 0x000fe20000011409 */
[----:B------:R-:W-:Y:S01]  /*2660*/  IMAD.IADD R35, R35, 0x1, R15 ;  /* 0x0000000123237824 */ /* 0x000fe200078e020f */
[----:B------:R-:W-:Y:S01]  /*2670*/  ISETP.GE.AND P0, PT, R16, UR4, PT ;  /* 0x0000000410007c0c */ /* 0x000fe2000bf06270 */
[----:B------:R-:W-:Y:S01]  /*2680*/  IMAD.IADD R37, R15, 0x1, R37 ;  /* 0x000000010f257824 */ /* 0x000fe200078e0225 */
[----:B------:R-:W-:Y:S01]  /*2690*/  LEA.HI R45, R8, R9, RZ, 0x3 ;  /* 0x00000009082d7211 */ /* 0x000fe200078f18ff */
[----:B------:R-:W-:-:S02]  /*26a0*/  IMAD R8, R13, R4, RZ ;  /* 0x000000040d087224 */ /* 0x000fc400078e02ff */
[----:B------:R-:W-:Y:S01]  /*26b0*/  IMAD R13, R13, R52, RZ ;  /* 0x000000340d0d7224 */ /* 0x000fe200078e02ff */
[----:B------:R-:W-:Y:S01]  /*26c0*/  LOP3.LUT R60, R45, 0xfffffff8, RZ, 0xc0, !PT ;  /* 0xfffffff82d3c7812 */ /* 0x000fe200078ec0ff */
[----:B------:R-:W-:Y:S01]  /*26d0*/  IMAD R59, R154, R5, R8 ;  /* 0x000000059a3b7224 */ /* 0x000fe200078e0208 */
[----:B------:R-:W-:Y:S01]  /*26e0*/  LOP3.LUT R5, R50, 0x18, R16, 0xf8, !PT ;  /* 0x0000001832057812 */ /* 0x000fe200078ef810 */
[----:B------:R-:W-:Y:S01]  /*26f0*/  IMAD R13, R154, R53, R13 ;  /* 0x000000359a0d7224 */ /* 0x000fe200078e020d */
[----:B------:R-:W-:Y:S01]  /*2700*/  SHF.R.S32.HI R63, RZ, 0x1f, R60 ;  /* 0x0000001fff3f7819 */ /* 0x000fe2000001143c */
[----:B------:R-:W-:Y:S01]  /*2710*/  VIADD R53, R16, 0x20 ;  /* 0x0000002010357836 */ /* 0x000fe20000000000 */
[----:B------:R-:W-:Y:S01]  /*2720*/  LOP3.LUT R5, R5, R54, RZ, 0x3c, !PT ;  /* 0x0000003605057212 */ /* 0x000fe200078e3cff */
[----:B------:R-:W-:-:S03]  /*2730*/  IMAD.WIDE.U32 R34, R154, R52, R34 ;  /* 0x000000349a227225 */ /* 0x000fc600078e0022 */
[----:B------:R-:W-:Y:S01]  /*2740*/  ISETP.GE.AND P1, PT, R53, UR4, PT ;  /* 0x0000000435007c0c */ /* 0x000fe2000bf26270 */
[----:B------:R-:W-:Y:S01]  /*2750*/  IMAD R57, R194, 0x200, R5 ;  /* 0x00000200c2397824 */ /* 0x000fe200078e0205 */
[----:B------:R-:W-:Y:S01]  /*2760*/  LOP3.LUT R5, R50, 0x38, R45, 0xf8, !PT ;  /* 0x0000003832057812 */ /* 0x000fe200078ef82d */
[----:B------:R-:W-:-:S03]  /*2770*/  IMAD.WIDE.U32 R36, R154, R52, R36 ;  /* 0x000000349a247225 */ /* 0x000fc600078e0024 */
[----:B------:R-:W-:Y:S01]  /*2780*/  LOP3.LUT R5, R5, R54, RZ, 0x3c, !PT ;  /* 0x0000003605057212 */ /* 0x000fe200078e3cff */
[----:B------:R-:W-:Y:S02]  /*2790*/  IMAD.IADD R58, R31, 0x1, R59 ;  /* 0x000000011f3a7824 */ /* 0x000fe400078e023b */
[----:B------:R-:W-:Y:S02]  /*27a0*/  IMAD.SHL.U32 R52, R52, 0x40, RZ ;  /* 0x0000004034347824 */ /* 0x000fe400078e00ff */
[----:B------:R-:W-:Y:S02]  /*27b0*/  IMAD.IADD R59, R59, 0x1, R33 ;  /* 0x000000013b3b7824 */ /* 0x000fe400078e0221 */
[----:B------:R-:W-:Y:S02]  /*27c0*/  IMAD.IADD R61, R35, 0x1, R13 ;  /* 0x00000001233d7824 */ /* 0x000fe400078e020d */
[----:B------:R-:W-:Y:S02]  /*27d0*/  IMAD.IADD R62, R13, 0x1, R37 ;  /* 0x000000010d3e7824 */ /* 0x000fe400078e0225 */
[----:B------:R-:W-:-:S02]  /*27e0*/  IMAD R70, R194, 0x200, R5 ;  /* 0x00000200c2467824 */ /* 0x000fc400078e0205 */
[----:B------:R-:W-:-:S07]  /*27f0*/  IMAD.IADD R71, R29, 0x1, R71 ;  /* 0x000000011d477824 */ /* 0x000fce00078e0247 */
.L_x_683:
[----:B----4-:R-:W0:Y:S01]  /*2800*/  LDC.64 R64, c[0x0][0x2e8] ;  /* 0x0000ba00ff407b82 */ /* 0x010e220000000a00 */
[----:B------:R-:W-:Y:S01]  /*2810*/  VIADD R40, R40, 0xffffffff ;  /* 0xffffffff28287836 */ /* 0x000fe20000000000 */
[----:B------:R-:W-:Y:S05]  /*2820*/  YIELD ;  /* 0x0000000000007946 */ /* 0x000fea0003800000 */
[----:B------:R-:W-:Y:S01]  /*2830*/  SHF.R.S32.HI R67, RZ, 0x1f, R40 ;  /* 0x0000001fff437819 */ /* 0x000fe20000011428 */
[----:B------:R-:W1:Y:S01]  /*2840*/  LDC R27, c[0x0][0x3f4] ;  /* 0x0000fd00ff1b7b82 */ /* 0x000e620000000800 */
[-C--:B------:R-:W-:Y:S01]  /*2850*/  IMAD R4, R46, R40.reuse, RZ ;  /* 0x000000282e047224 */ /* 0x080fe200078e02ff */
[----:B------:R-:W-:Y:S01]  /*2860*/  BSSY B0, `(.L_x_654) ;  /* 0x0000191000007945 */ /* 0x000fe20003800000 */
[----:B---3--:R-:W-:-:S04]  /*2870*/  IMAD.WIDE.U32 R14, R47, R40, RZ ;  /* 0x000000282f0e7225 */ /* 0x008fc800078e00ff */
[----:B------:R-:W-:Y:S01]  /*2880*/  IMAD R5, R67, R47, R4 ;  /* 0x0000002f43057224 */ /* 0x000fe200078e0204 */
[----:B------:R-:W-:Y:S01]  /*2890*/  IADD3 R4, P2, R3, R14, RZ ;  /* 0x0000000e03047210 */ /* 0x000fe20007f5e0ff */
[----:B------:R-:W-:Y:S02]  /*28a0*/  IMAD.SHL.U32 R26, R22, 0x1000, RZ ;  /* 0x00001000161a7824 */ /* 0x000fe400078e00ff */
[----:B------:R-:W-:Y:S02]  /*28b0*/  IMAD.IADD R25, R15, 0x1, R5 ;  /* 0x000000010f197824 */ /* 0x000fe400078e0205 */
[----:B------:R-:W-:Y:S02]  /*28c0*/  IMAD.IADD R5, R57, 0x1, R26 ;  /* 0x0000000139057824 */ /* 0x000fe400078e021a */
[----:B------:R-:W-:Y:S01]  /*28d0*/  IMAD.X R6, R25, 0x1, R44, P2 ;  /* 0x0000000119067824 */ /* 0x000fe200010e062c */
[----:B0-----:R-:W-:Y:S01]  /*28e0*/  LEA R12, P3, R4, R64, 0x1 ;  /* 0x00000040040c7211 */ /* 0x001fe200078608ff */
[----:B------:R-:W-:Y:S01]  /*28f0*/  IMAD R66, R5, 0x2, R2 ;  /* 0x0000000205427824 */ /* 0x000fe200078e0202 */
[----:B------:R-:W-:-:S02]  /*2900*/  ISETP.GT.AND P2, PT, R40, R41, PT ;  /* 0x000000292800720c */ /* 0x000fc40003f44270 */
[----:B------:R-:W-:Y:S02]  /*2910*/  LEA.HI.X R13, R4, R65, R6, 0x1, P3 ;  /* 0x00000041040d7211 */ /* 0x000fe400018f0c06 */
[----:B-1----:R-:W-:-:S13]  /*2920*/  ISETP.GE.AND P3, PT, R27, 0x1, PT ;  /* 0x000000011b00780c */ /* 0x002fda0003f66270 */
[----:B------:R-:W-:Y:S05]  /*2930*/  @!P3 BRA `(.L_x_655) ;  /* 0x0000001400acb947 */ /* 0x000fea0003800000 */
[----:B------:R-:W-:Y:S01]  /*2940*/  ULDC.U8 UR4, c[0x0][0x410] ;  /* 0x0001040000047ab9 */ /* 0x000fe20000000000 */
[-C--:B------:R-:W-:Y:S01]  /*2950*/  IMAD R6, R48, R40.reuse, RZ ;  /* 0x0000002830067224 */ /* 0x080fe200078e02ff */
[----:B------:R-:W-:Y:S01]  /*2960*/  ISETP.NE.AND P3, PT, RZ, UR4, PT ;  /* 0x00000004ff007c0c */ /* 0x000fe2000bf65270 */
[----:B------:R-:W-:-:S04]  /*2970*/  IMAD.WIDE.U32 R4, R49, R40, RZ ;  /* 0x0000002831047225 */ /* 0x000fc800078e00ff */
[----:B------:R-:W-:-:S04]  /*2980*/  IMAD R7, R67, R49, R6 ;  /* 0x0000003143077224 */ /* 0x000fc800078e0206 */
[----:B------:R-:W-:-:S04]  /*2990*/  IMAD.IADD R68, R5, 0x1, R7 ;  /* 0x0000000105447824 */ /* 0x000fc800078e0207 */
[----:B------:R-:W-:Y:S05]  /*29a0*/  @!P3 BRA `(.L_x_656) ;  /* 0x0000000800b0b947 */ /* 0x000fea0003800000 */
[----:B------:R-:W-:Y:S01]  /*29b0*/  IMAD R74, R40, -0x40, R42 ;  /* 0xffffffc0284a7824 */ /* 0x000fe200078e022a */
[----:B------:R-:W-:Y:S01]  /*29c0*/  BSSY B1, `(.L_x_657) ;  /* 0x000001e000017945 */ /* 0x000fe20003800000 */
[----:B------:R-:W-:Y:S02]  /*29d0*/  CS2R R8, SRZ ;  /* 0x0000000000087805 */ /* 0x000fe4000001ff00 */
[----:B------:R-:W-:Y:S02]  /*29e0*/  CS2R R14, SRZ ;  /* 0x00000000000e7805 */ /* 0x000fe4000001ff00 */
[----:B------:R-:W-:Y:S02]  /*29f0*/  CS2R R10, SRZ ;  /* 0x00000000000a7805 */ /* 0x000fe4000001ff00 */
[----:B------:R-:W-:Y:S02]  /*2a00*/  VIMNMX R74, R74, 0x40, PT ;  /* 0x000000404a4a7848 */ /* 0x000fe40003fe0100 */
[----:B------:R-:W-:-:S02]  /*2a10*/  CS2R R24, SRZ ;  /* 0x0000000000187805 */ /* 0x000fc4000001ff00 */
[----:B------:R-:W-:-:S13]  /*2a20*/  ISETP.GE.AND P4, PT, R19, R74, PT ;  /* 0x0000004a1300720c */ /* 0x000fda0003f86270 */
[----:B------:R-:W-:Y:S05]  /*2a30*/  @P4 BRA `(.L_x_658) ;  /* 0x0000000000584947 */ /* 0x000fea0003800000 */
[----:B------:R-:W-:Y:S01]  /*2a40*/  IMAD R7, R51, R40, RZ ;  /* 0x0000002833077224 */ /* 0x000fe200078e02ff */
[----:B------:R-:W-:Y:S01]  /*2a50*/  IADD3 R8, P3, R30, R4, RZ ;  /* 0x000000041e087210 */ /* 0x000fe20007f7e0ff */
[----:B------:R-:W-:Y:S01]  /*2a60*/  IMAD.MOV.U32 R4, RZ, RZ, R34 ;  /* 0x000000ffff047224 */ /* 0x000fe200078e0022 */
[----:B------:R-:W-:Y:S01]  /*2a70*/  ULDC.64 UR6, c[0x0][0x400] ;  /* 0x0001000000067ab9 */ /* 0x000fe20000000a00 */
[----:B------:R-:W-:Y:S01]  /*2a80*/  IMAD.MOV.U32 R5, RZ, RZ, R61 ;  /* 0x000000ffff057224 */ /* 0x000fe200078e003d */
[----:B------:R-:W-:Y:S01]  /*2a90*/  ULDC.64 UR4, c[0x0][0x3e8] ;  /* 0x0000fa0000047ab9 */ /* 0x000fe20000000a00 */
[-C--:B------:R-:W-:Y:S02]  /*2aa0*/  IMAD R11, R67, R52.reuse, R7 ;  /* 0x00000034430b7224 */ /* 0x080fe400078e0207 */
[----:B------:R-:W-:-:S04]  /*2ab0*/  IMAD.WIDE.U32 R6, R40, R52, R4 ;  /* 0x0000003428067225 */ /* 0x000fc800078e0004 */
[----:B------:R-:W-:Y:S01]  /*2ac0*/  IMAD.X R9, R68, 0x1, R58, P3 ;  /* 0x0000000144097824 */ /* 0x000fe200018e063a */
[----:B------:R-:W-:Y:S01]  /*2ad0*/  LEA R4, P3, R6, UR6, 0x1 ;  /* 0x0000000606047c11 */ /* 0x000fe2000f8608ff */
[----:B------:R-:W-:-:S05]  /*2ae0*/  IMAD.IADD R5, R7, 0x1, R11 ;  /* 0x0000000107057824 */ /* 0x000fca00078e020b */
[----:B------:R-:W-:Y:S02]  /*2af0*/  LEA.HI.X R5, R6, UR7, R5, 0x1, P3 ;  /* 0x0000000706057c11 */ /* 0x000fe400098f0c05 */
[----:B------:R-:W-:-:S04]  /*2b00*/  LEA R6, P3, R8, UR4, 0x1 ;  /* 0x0000000408067c11 */ /* 0x000fc8000f8608ff */
[----:B------:R-:W-:Y:S02]  /*2b10*/  LEA.HI.X R7, R8, UR5, R9, 0x1, P3 ;  /* 0x0000000508077c11 */ /* 0x000fe400098f0c09 */
[----:B------:R-:W-:Y:S02]  /*2b20*/  ISETP.GE.AND P3, PT, R186, R27, PT ;  /* 0x0000001bba00720c */ /* 0x000fe40003f66270 */
[----:B------:R-:W-:Y:S02]  /*2b30*/  CS2R R8, SRZ ;  /* 0x0000000000087805 */ /* 0x000fe4000001ff00 */
[----:B------:R-:W-:-:S09]  /*2b40*/  CS2R R10, SRZ ;  /* 0x00000000000a7805 */ /* 0x000fd2000001ff00 */
[----:B------:R0:W5:Y:S04]  /*2b50*/  @!P3 LDG.E.64 R14, desc[UR40][R6.64] ;  /* 0x00000028060eb981 */ /* 0x000168000c1e1b00 */
[----:B------:R0:W5:Y:S01]  /*2b60*/  @!P3 LDG.E.64 R24, desc[UR40][R4.64] ;  /* 0x000000280418b981 */ /* 0x000162000c1e1b00 */
[----:B------:R-:W-:-:S13]  /*2b70*/  ISETP.GE.AND P3, PT, R190, R27, PT ;  /* 0x0000001bbe00720c */ /* 0x000fda0003f66270 */
[----:B------:R0:W5:Y:S04]  /*2b80*/  @!P3 LDG.E.64 R8, desc[UR40][R6.64+0x20] ;  /* 0x000020280608b981 */ /* 0x000168000c1e1b00 */
[----:B------:R0:W5:Y:S02]  /*2b90*/  @!P3 LDG.E.64 R10, desc[UR40][R4.64+0x20] ;  /* 0x00002028040ab981 */ /* 0x000164000c1e1b00 */
.L_x_658:
[----:B------:R-:W-:Y:S05]  /*2ba0*/  BSYNC B1 ;  /* 0x0000000000017941 */ /* 0x000fea0003800000 */
.L_x_657:
[----:B------:R-:W-:Y:S01]  /*2bb0*/  ISETP.NE.AND P3, PT, R184, 0x3, PT ;  /* 0x00000003b800780c */ /* 0x000fe20003f65270 */
[----:B0----5:R-:W-:Y:S02]  /*2bc0*/  IMAD.MOV.U32 R4, RZ, RZ, R8 ;  /* 0x000000ffff047224 */ /* 0x021fe400078e0008 */
[----:B------:R-:W-:Y:S02]  /*2bd0*/  IMAD.MOV.U32 R5, RZ, RZ, R9 ;  /* 0x000000ffff057224 */ /* 0x000fe400078e0009 */
[----:B------:R-:W-:Y:S01]  /*2be0*/  IMAD.MOV.U32 R6, RZ, RZ, R14 ;  /* 0x000000ffff067224 */ /* 0x000fe200078e000e */
[----:B------:R-:W-:Y:S01]  /*2bf0*/  PRMT R81, R81, 0x5410, R4 ;  /* 0x0000541051517816 */ /* 0x000fe20000000004 */
        /* <DEDUP_REMOVED lines=9> */
[----:B------:R-:W-:-:S02]  /*2c90*/  PRMT R84, R84, 0x5410, R5 ;  /* 0x0000541054547816 */ /* 0x000fc40000000005 */
[----:B------:R-:W-:Y:S02]  /*2ca0*/  PRMT R69, R69, 0x5410, R6 ;  /* 0x0000541045457816 */ /* 0x000fe40000000006 */
[----:B------:R-:W-:Y:S01]  /*2cb0*/  PRMT R65, R7, 0x7610, R65 ;  /* 0x0000761007417816 */ /* 0x000fe20000000041 */
[----:B------:R-:W-:Y:S06]  /*2cc0*/  @!P3 BRA `(.L_x_659) ;  /* 0x000000000004b947 */ /* 0x000fec0003800000 */
[----:B------:R-:W-:Y:S01]  /*2cd0*/  BPT.TRAP 0x1 ;  /* 0x000000040000795c */ /* 0x000fe20000300000 */
.L_x_659:
[----:B------:R-:W-:Y:S01]  /*2ce0*/  IMAD R73, R22, 0x8, R2 ;  /* 0x0000000816497824 */ /* 0x000fe200078e0202 */
[----:B------:R-:W-:Y:S01]  /*2cf0*/  SHF.L.U32 R76, R185, 0x1f, RZ ;  /* 0x0000001fb94c7819 */ /* 0x000fe200000006ff */
[----:B------:R-:W-:Y:S03]  /*2d00*/  BSSY B1, `(.L_x_660) ;  /* 0x0000003000017945 */ /* 0x000fe60003800000 */
[----:B------:R-:W0:Y:S02]  /*2d10*/  SYNCS.PHASECHK.TRANS64.TRYWAIT P5, [R73+URZ+0x28c90], R76 ;  /* 0x028c904c490075a7 */ /* 0x000e2400080a017f */
[----:B0-----:R-:W-:Y:S05]  /*2d20*/  @!P5 BRA `(.L_x_661) ;  /* 0x0000017c00a0d947 */ /* 0x001fea0003800000 */
.L_x_956:
[----:B------:R-:W-:Y:S05]  /*2d30*/  BSYNC B1 ;  /* 0x0000000000017941 */ /* 0x000fea0003800000 */
.L_x_660:
[----:B------:R-:W-:Y:S05]  /*2d40*/  @P4 BRA `(.L_x_662) ;  /* 0x0000001400084947 */ /* 0x000fea0003800000 */
[----:B------:R-:W-:Y:S04]  /*2d50*/  BSSY B1, `(.L_x_663) ;  /* 0x0000036000017945 */ /* 0x000fe80003800000 */
[----:B------:R-:W-:Y:S05]  /*2d60*/  @P0 BRA `(.L_x_664) ;  /* 0x0000000000d00947 */ /* 0x000fea0003800000 */
[----:B------:R1:W2:Y:S01]  /*2d70*/  LDS.128 R4, [R66+0x22400] ;  /* 0x0224000042047984 */ /* 0x0002a20000000c00 */
[----:B------:R-:W-:Y:S01]  /*2d80*/  ISETP.GE.AND P4, PT, R186, R27, PT ;  /* 0x0000001bba00720c */ /* 0x000fe20003f86270 */
[----:B------:R-:W-:-:S12]  /*2d90*/  BSSY B2, `(.L_x_665) ;  /* 0x0000030000027945 */ /* 0x000fd80003800000 */
[----:B-1----:R-:W-:Y:S05]  /*2da0*/  @P4 BRA `(.L_x_666) ;  /* 0x0000000000b84947 */ /* 0x002fea0003800000 */
[----:B------:R-:W-:Y:S01]  /*2db0*/  SHF.R.U64 R64, R14, 0x10, R15 ;  /* 0x000000100e407819 */ /* 0x000fe2000000120f */
[----:B--2---:R-:W-:Y:S01]  /*2dc0*/  IMAD.U32 R14, R6, 0x10000, RZ ;  /* 0x00010000060e7824 */ /* 0x004fe200078e00ff */
[--C-:B------:R-:W-:Y:S01]  /*2dd0*/  SHF.R.U64 R68, R24, 0x10, R25.reuse ;  /* 0x0000001018447819 */ /* 0x100fe20000001219 */
[----:B------:R-:W-:Y:S01]  /*2de0*/  IMAD.U32 R24, R7, 0x10000, RZ ;  /* 0x0001000007187824 */ /* 0x000fe200078e00ff */
[----:B------:R-:W-:Y:S02]  /*2df0*/  SHF.R.U32.HI R75, RZ, 0x10, R25 ;  /* 0x00000010ff4b7819 */ /* 0x000fe40000011619 */
[----:B------:R-:W-:Y:S02]  /*2e00*/  SHF.R.U32.HI R66, RZ, 0x10, R15 ;  /* 0x00000010ff427819 */ /* 0x000fe4000001160f */
[----:B------:R-:W-:Y:S02]  /*2e10*/  PRMT R64, R65, 0x5432, R64 ;  /* 0x0000543241407816 */ /* 0x000fe40000000040 */
[----:B------:R-:W-:-:S02]  /*2e20*/  PRMT R68, R69, 0x5432, R68 ;  /* 0x0000543245447816 */ /* 0x000fc40000000044 */
[----:B------:R-:W-:Y:S02]  /*2e30*/  PRMT R75, R65, 0x5410, R75 ;  /* 0x00005410414b7816 */ /* 0x000fe4000000004b */
[----:B------:R-:W-:Y:S02]  /*2e40*/  PRMT R66, R67, 0x5432, R66 ;  /* 0x0000543243427816 */ /* 0x000fe40000000042 */
[----:B------:R-:W-:Y:S01]  /*2e50*/  LOP3.LUT R25, R7, 0xffff0000, RZ, 0xc0, !PT ;  /* 0xffff000007197812 */ /* 0x000fe200078ec0ff */
[----:B------:R-:W-:Y:S01]  /*2e60*/  IMAD.U32 R77, R75, 0x10000, RZ ;  /* 0x000100004b4d7824 */ /* 0x000fe200078e00ff */
[----:B------:R-:W-:Y:S01]  /*2e70*/  LOP3.LUT R7, R5, 0xffff0000, RZ, 0xc0, !PT ;  /* 0xffff000005077812 */ /* 0x000fe200078ec0ff */
[----:B------:R-:W-:Y:S01]  /*2e80*/  IMAD.U32 R67, R66, 0x10000, RZ ;  /* 0x0001000042437824 */ /* 0x000fe200078e00ff */
[C---:B------:R-:W-:Y:S01]  /*2e90*/  LOP3.LUT R69, R68.reuse, 0xffff0000, RZ, 0xc0, !PT ;  /* 0xffff000044457812 */ /* 0x040fe200078ec0ff */
[----:B------:R-:W-:Y:S01]  /*2ea0*/  IMAD.U32 R68, R68, 0x10000, RZ ;  /* 0x0001000044447824 */ /* 0x000fe200078e00ff */
[C---:B------:R-:W-:Y:S01]  /*2eb0*/  LOP3.LUT R65, R64.reuse, 0xffff0000, RZ, 0xc0, !PT ;  /* 0xffff000040417812 */ /* 0x040fe200078ec0ff */
[----:B------:R-:W-:Y:S01]  /*2ec0*/  IMAD.U32 R64, R64, 0x10000, RZ ;  /* 0x0001000040407824 */ /* 0x000fe200078e00ff */
[----:B------:R-:W-:Y:S01]  /*2ed0*/  LOP3.LUT R15, R6, 0xffff0000, RZ, 0xc0, !PT ;  /* 0xffff0000060f7812 */ /* 0x000fe200078ec0ff */
[----:B------:R-:W-:Y:S01]  /*2ee0*/  FMUL.FTZ R79, R7, R69 ;  /* 0x00000045074f7220 */ /* 0x000fe20000410000 */
[----:B------:R-:W-:Y:S01]  /*2ef0*/  LOP3.LUT R75, R75, 0xffff0000, RZ, 0xc0, !PT ;  /* 0xffff00004b4b7812 */ /* 0x000fe200078ec0ff */
[----:B------:R-:W-:Y:S01]  /*2f00*/  FMUL.FTZ R78, R7, R65 ;  /* 0x00000041074e7220 */ /* 0x000fe20000410000 */
[----:B------:R-:W-:Y:S01]  /*2f10*/  LOP3.LUT R66, R66, 0xffff0000, RZ, 0xc0, !PT ;  /* 0xffff000042427812 */ /* 0x000fe200078ec0ff */
[C---:B------:R-:W-:Y:S01]  /*2f20*/  FMUL.FTZ R7, R15.reuse, R77 ;  /* 0x0000004d0f077220 */ /* 0x040fe20000410000 */
[----:B------:R-:W-:Y:S01]  /*2f30*/  FMUL.FTZ R15, R15, R67 ;  /* 0x000000430f0f7220 */ /* 0x000fe20000410000 */
[----:B------:R-:W-:-:S02]  /*2f40*/  IMAD.U32 R6, R5, 0x10000, RZ ;  /* 0x0001000005067824 */ /* 0x000fc400078e00ff */
[----:B------:R-:W-:Y:S02]  /*2f50*/  IMAD.U32 R5, R4, 0x10000, RZ ;  /* 0x0001000004057824 */ /* 0x000fe400078e00ff */
[----:B------:R-:W-:Y:S01]  /*2f60*/  FFMA.FTZ R67, R14, R67, -R7 ;  /* 0x000000430e437223 */ /* 0x000fe20000010807 */
[----:B------:R-:W-:Y:S01]  /*2f70*/  LOP3.LUT R4, R4, 0xffff0000, RZ, 0xc0, !PT ;  /* 0xffff000004047812 */ /* 0x000fe200078ec0ff */
[----:B------:R-:W-:Y:S01]  /*2f80*/  FFMA.FTZ R14, R14, R77, R15 ;  /* 0x0000004d0e0e7223 */ /* 0x000fe2000001000f */
[C---:B------:R-:W-:Y:S01]  /*2f90*/  FMUL.FTZ R15, R25.reuse, R75 ;  /* 0x0000004b190f7220 */ /* 0x040fe20000410000 */
[----:B------:R-:W-:Y:S01]  /*2fa0*/  FMUL.FTZ R80, R25, R66 ;  /* 0x0000004219507220 */ /* 0x000fe20000410000 */
[C---:B------:R-:W-:Y:S01]  /*2fb0*/  FFMA.FTZ R79, R6.reuse, R65, -R79 ;  /* 0x00000041064f7223 */ /* 0x040fe2000001084f */
[----:B------:R-:W-:Y:S01]  /*2fc0*/  FFMA.FTZ R78, R6, R69, R78 ;  /* 0x00000045064e7223 */ /* 0x000fe2000001004e */
[C---:B------:R-:W-:Y:S01]  /*2fd0*/  FMUL.FTZ R6, R4.reuse, R68 ;  /* 0x0000004404067220 */ /* 0x040fe20000410000 */
[----:B------:R-:W-:Y:S01]  /*2fe0*/  FMUL.FTZ R7, R4, R64 ;  /* 0x0000004004077220 */ /* 0x000fe20000410000 */
[C---:B------:R-:W-:Y:S01]  /*2ff0*/  FFMA.FTZ R15, R24.reuse, R66, -R15 ;  /* 0x00000042180f7223 */ /* 0x040fe2000001080f */
[----:B------:R-:W-:Y:S01]  /*3000*/  FFMA.FTZ R80, R24, R75, R80 ;  /* 0x0000004b18507223 */ /* 0x000fe20000010050 */
[C---:B------:R-:W-:Y:S01]  /*3010*/  FFMA.FTZ R6, R5.reuse, R64, -R6 ;  /* 0x0000004005067223 */ /* 0x040fe20000010806 */
[----:B------:R-:W-:Y:S01]  /*3020*/  FFMA.FTZ R7, R5, R68, R7 ;  /* 0x0000004405077223 */ /* 0x000fe20000010007 */
[----:B------:R-:W-:-:S02]  /*3030*/  F2FP.BF16.F32.PACK_AB R14, R14, R67 ;  /* 0x000000430e0e723e */ /* 0x000fc400000010ff */
[----:B------:R-:W-:Y:S02]  /*3040*/  F2FP.BF16.F32.PACK_AB R15, R80, R15 ;  /* 0x0000000f500f723e */ /* 0x000fe400000010ff */
[----:B------:R-:W-:Y:S01]  /*3050*/  F2FP.BF16.F32.PACK_AB R4, R7, R6 ;  /* 0x000000060704723e */ /* 0x000fe200000010ff */
[----:B------:R-:W-:Y:S01]  /*3060*/  IMAD.MOV.U32 R6, RZ, RZ, R14 ;  /* 0x000000ffff067224 */ /* 0x000fe200078e000e */
[----:B------:R-:W-:Y:S01]  /*3070*/  F2FP.BF16.F32.PACK_AB R5, R78, R79 ;  /* 0x0000004f4e05723e */ /* 0x000fe200000010ff */
[----:B------:R-:W-:-:S07]  /*3080*/  IMAD.MOV.U32 R7, RZ, RZ, R15 ;  /* 0x000000ffff077224 */ /* 0x000fce00078e000f */
.L_x_666:
[----:B------:R-:W-:Y:S05]  /*3090*/  BSYNC B2 ;  /* 0x0000000000027941 */ /* 0x000fea0003800000 */
.L_x_665:
[----:B--2---:R1:W-:Y:S02]  /*30a0*/  STG.E.128 desc[UR40][R12.64], R4 ;  /* 0x000000040c007986 */ /* 0x0043e4000c101d28 */
.L_x_664:
[----:B------:R-:W-:Y:S05]  /*30b0*/  BSYNC B1 ;  /* 0x0000000000017941 */ /* 0x000fea0003800000 */
.L_x_663:
[----:B------:R-:W-:Y:S05]  /*30c0*/  @P1 BRA `(.L_x_662) ;  /* 0x0000001000281947 */ /* 0x000fea0003800000 */
[----:B-1----:R-:W-:Y:S01]  /*30d0*/  IMAD.MOV.U32 R5, RZ, RZ, 0x20 ;  /* 0x00000020ff057424 */ /* 0x002fe200078e00ff */
[----:B------:R-:W-:Y:S01]  /*30e0*/  LOP3.LUT P4, RZ, R189, 0x4, RZ, 0xc0, !PT ;  /* 0x00000004bdff7812 */ /* 0x000fe2000788c0ff */
[----:B------:R-:W-:Y:S03]  /*30f0*/  BSSY B1, `(.L_x_667) ;  /* 0x0000035000017945 */ /* 0x000fe60003800000 */
[----:B------:R-:W-:Y:S02]  /*3100*/  SEL R5, R5, 0xffffffe0, !P4 ;  /* 0xffffffe005057807 */ /* 0x000fe40006000000 */
[----:B------:R-:W-:Y:S02]  /*3110*/  ISETP.GE.AND P4, PT, R190, R27, PT ;  /* 0x0000001bbe00720c */ /* 0x000fe40003f86270 */
[----:B------:R-:W-:-:S05]  /*3120*/  IADD3 R5, R5, R57, R26 ;  /* 0x0000003905057210 */ /* 0x000fca0007ffe01a */
[----:B------:R-:W-:-:S06]  /*3130*/  IMAD R4, R5, 0x2, R2 ;  /* 0x0000000205047824 */ /* 0x000fcc00078e0202 */
[----:B------:R-:W1:Y:S01]  /*3140*/  LDS.128 R4, [R4+0x22400] ;  /* 0x0224000004047984 */ /* 0x000e620000000c00 */
[----:B------:R-:W-:Y:S05]  /*3150*/  @P4 BRA `(.L_x_668) ;  /* 0x0000000000b84947 */ /* 0x000fea0003800000 */
[----:B------:R-:W-:Y:S01]  /*3160*/  SHF.R.U64 R14, R8, 0x10, R9 ;  /* 0x00000010080e7819 */ /* 0x000fe20000001209 */
[----:B-1----:R-:W-:Y:S01]  /*3170*/  IMAD.U32 R8, R6, 0x10000, RZ ;  /* 0x0001000006087824 */ /* 0x002fe200078e00ff */
        /* <DEDUP_REMOVED lines=17> */
[C---:B------:R-:W-:Y:S01]  /*3290*/  FMUL.FTZ R67, R7.reuse, R27 ;  /* 0x0000001b07437220 */ /* 0x040fe20000410000 */
[----:B------:R-:W-:Y:S01]  /*32a0*/  LOP3.LUT R64, R64, 0xffff0000, RZ, 0xc0, !PT ;  /* 0xffff000040407812 */ /* 0x000fe200078ec0ff */
[----:B------:R-:W-:Y:S01]  /*32b0*/  FMUL.FTZ R66, R7, R15 ;  /* 0x0000000f07427220 */ /* 0x000fe20000410000 */
[----:B------:R-:W-:Y:S01]  /*32c0*/  LOP3.LUT R24, R24, 0xffff0000, RZ, 0xc0, !PT ;  /* 0xffff000018187812 */ /* 0x000fe200078ec0ff */
[C---:B------:R-:W-:Y:S01]  /*32d0*/  FMUL.FTZ R7, R9.reuse, R65 ;  /* 0x0000004109077220 */ /* 0x040fe20000410000 */
[----:B------:R-:W-:Y:S01]  /*32e0*/  FMUL.FTZ R9, R9, R25 ;  /* 0x0000001909097220 */ /* 0x000fe20000410000 */
[----:B------:R-:W-:-:S02]  /*32f0*/  IMAD.U32 R6, R5, 0x10000, RZ ;  /* 0x0001000005067824 */ /* 0x000fc400078e00ff */
[----:B------:R-:W-:Y:S01]  /*3300*/  FFMA.FTZ R25, R8, R25, -R7 ;  /* 0x0000001908197223 */ /* 0x000fe20000010807 */
[----:B------:R-:W-:Y:S02]  /*3310*/  IMAD.U32 R5, R4, 0x10000, RZ ;  /* 0x0001000004057824 */ /* 0x000fe400078e00ff */
[----:B------:R-:W-:Y:S01]  /*3320*/  FFMA.FTZ R8, R8, R65, R9 ;  /* 0x0000004108087223 */ /* 0x000fe20000010009 */
[----:B------:R-:W-:Y:S01]  /*3330*/  LOP3.LUT R4, R4, 0xffff0000, RZ, 0xc0, !PT ;  /* 0xffff000004047812 */ /* 0x000fe200078ec0ff */
[C---:B------:R-:W-:Y:S01]  /*3340*/  FMUL.FTZ R9, R11.reuse, R64 ;  /* 0x000000400b097220 */ /* 0x040fe20000410000 */
[-C--:B------:R-:W-:Y:S01]  /*3350*/  FMUL.FTZ R11, R11, R24.reuse ;  /* 0x000000180b0b7220 */ /* 0x080fe20000410000 */
[C---:B------:R-:W-:Y:S01]  /*3360*/  FFMA.FTZ R67, R6.reuse, R15, -R67 ;  /* 0x0000000f06437223 */ /* 0x040fe20000010843 */
[----:B------:R-:W-:Y:S01]  /*3370*/  FFMA.FTZ R66, R6, R27, R66 ;  /* 0x0000001b06427223 */ /* 0x000fe20000010042 */
[----:B------:R-:W-:Y:S01]  /*3380*/  FFMA.FTZ R9, R10, R24, -R9 ;  /* 0x000000180a097223 */ /* 0x000fe20000010809 */
[C---:B------:R-:W-:Y:S01]  /*3390*/  FMUL.FTZ R6, R4.reuse, R26 ;  /* 0x0000001a04067220 */ /* 0x040fe20000410000 */
[----:B------:R-:W-:Y:S01]  /*33a0*/  FMUL.FTZ R7, R4, R14 ;  /* 0x0000000e04077220 */ /* 0x000fe20000410000 */
[----:B------:R-:W-:Y:S01]  /*33b0*/  FFMA.FTZ R10, R10, R64, R11 ;  /* 0x000000400a0a7223 */ /* 0x000fe2000001000b */
[----:B------:R-:W-:Y:S01]  /*33c0*/  F2FP.BF16.F32.PACK_AB R8, R8, R25 ;  /* 0x000000190808723e */ /* 0x000fe200000010ff */
[C---:B------:R-:W-:Y:S01]  /*33d0*/  FFMA.FTZ R6, R5.reuse, R14, -R6 ;  /* 0x0000000e05067223 */ /* 0x040fe20000010806 */
[----:B------:R-:W-:Y:S01]  /*33e0*/  FFMA.FTZ R7, R5, R26, R7 ;  /* 0x0000001a05077223 */ /* 0x000fe20000010007 */
[----:B------:R-:W-:-:S02]  /*33f0*/  F2FP.BF16.F32.PACK_AB R5, R66, R67 ;  /* 0x000000434205723e */ /* 0x000fc400000010ff */
[----:B------:R-:W-:Y:S02]  /*3400*/  F2FP.BF16.F32.PACK_AB R9, R10, R9 ;  /* 0x000000090a09723e */ /* 0x000fe400000010ff */
[----:B------:R-:W-:Y:S01]  /*3410*/  F2FP.BF16.F32.PACK_AB R4, R7, R6 ;  /* 0x000000060704723e */ /* 0x000fe200000010ff */
[----:B------:R-:W-:Y:S02]  /*3420*/  IMAD.MOV.U32 R6, RZ, RZ, R8 ;  /* 0x000000ffff067224 */ /* 0x000fe400078e0008 */
[----:B------:R-:W-:-:S07]  /*3430*/  IMAD.MOV.U32 R7, RZ, RZ, R9 ;  /* 0x000000ffff077224 */ /* 0x000fce00078e0009 */
.L_x_668:
[----:B------:R-:W-:Y:S05]  /*3440*/  BSYNC B1 ;  /* 0x0000000000017941 */ /* 0x000fea0003800000 */
.L_x_667:
[----:B-1----:R2:W-:Y:S01]  /*3450*/  STG.E.128 desc[UR40][R12.64+0x40], R4 ;  /* 0x000040040c007986 */ /* 0x0025e2000c101d28 */
[----:B------:R-:W-:Y:S05]  /*3460*/  BRA `(.L_x_662) ;  /* 0x0000000c00407947 */ /* 0x000fea0003800000 */
.L_x_656:
[----:B------:R-:W-:Y:S01]  /*3470*/  IMAD R74, R40, -0x40, R42 ;  /* 0xffffffc0284a7824 */ /* 0x000fe200078e022a */
[----:B------:R-:W-:Y:S02]  /*3480*/  ISETP.GE.AND P4, PT, R16, R27, PT ;  /* 0x0000001b1000720c */ /* 0x000fe40003f86270 */
[----:B------:R-:W-:Y:S02]  /*3490*/  CS2R R6, SRZ ;  /* 0x0000000000067805 */ /* 0x000fe4000001ff00 */
[----:B------:R-:W-:-:S04]  /*34a0*/  VIMNMX R74, R74, 0x40, PT ;  /* 0x000000404a4a7848 */ /* 0x000fc80003fe0100 */
[----:B------:R-:W-:-:S13]  /*34b0*/  ISETP.GE.OR P3, PT, R19, R74, P4 ;  /* 0x0000004a1300720c */ /* 0x000fda0002766670 */
[----:B------:R-:W0:Y:S01]  /*34c0*/  @!P3 LDC.64 R8, c[0x0][0x3e8] ;  /* 0x0000fa00ff08bb82 */ /* 0x000e220000000a00 */
[----:B------:R-:W-:-:S05]  /*34d0*/  @!P3 IADD3 R4, P5, R32, R4, RZ ;  /* 0x000000042004b210 */ /* 0x000fca0007fbe0ff */
[----:B------:R-:W-:Y:S02]  /*34e0*/  @!P3 IMAD.X R5, R68, 0x1, R59, P5 ;  /* 0x000000014405b824 */ /* 0x000fe400028e063b */
[----:B------:R-:W1:Y:S01]  /*34f0*/  @!P3 LDC.64 R12, c[0x0][0x400] ;  /* 0x00010000ff0cbb82 */ /* 0x000e620000000a00 */
[----:B0-----:R-:W-:-:S04]  /*3500*/  @!P3 LEA R8, P5, R4, R8, 0x1 ;  /* 0x000000080408b211 */ /* 0x001fc800078a08ff */
[----:B------:R-:W-:Y:S01]  /*3510*/  @!P3 LEA.HI.X R9, R4, R9, R5, 0x1, P5 ;  /* 0x000000090409b211 */ /* 0x000fe200028f0c05 */
[----:B------:R-:W-:Y:S02]  /*3520*/  @!P3 IMAD R4, R51, R40, RZ ;  /* 0x000000283304b224 */ /* 0x000fe400078e02ff */
[----:B------:R-:W-:Y:S02]  /*3530*/  @!P3 IMAD.MOV.U32 R5, RZ, RZ, R62 ;  /* 0x000000ffff05b224 */ /* 0x000fe400078e003e */
[----:B------:R-:W-:Y:S02]  /*3540*/  @!P3 IMAD R67, R67, R52, R4 ;  /* 0x000000344343b224 */ /* 0x000fe400078e0204 */
[----:B------:R-:W-:-:S04]  /*3550*/  @!P3 IMAD.MOV.U32 R4, RZ, RZ, R36 ;  /* 0x000000ffff04b224 */ /* 0x000fc800078e0024 */
[----:B------:R-:W-:-:S04]  /*3560*/  @!P3 IMAD.WIDE.U32 R4, R40, R52, R4 ;  /* 0x000000342804b225 */ /* 0x000fc800078e0004 */
[----:B------:R-:W-:Y:S01]  /*3570*/  @!P3 IMAD.IADD R5, R67, 0x1, R5 ;  /* 0x000000014305b824 */ /* 0x000fe200078e0205 */
[----:B-1----:R-:W-:-:S04]  /*3580*/  @!P3 LEA R12, P5, R4, R12, 0x1 ;  /* 0x0000000c040cb211 */ /* 0x002fc800078a08ff */
[----:B------:R-:W-:Y:S02]  /*3590*/  @!P3 LEA.HI.X R13, R4, R13, R5, 0x1, P5 ;  /* 0x0000000d040db211 */ /* 0x000fe400028f0c05 */
[----:B------:R-:W-:Y:S02]  /*35a0*/  CS2R R4, SRZ ;  /* 0x0000000000047805 */ /* 0x000fe4000001ff00 */
[----:B------:R-:W-:-:S04]  /*35b0*/  CS2R R10, SRZ ;  /* 0x00000000000a7805 */ /* 0x000fc8000001ff00 */
[----:B------:R0:W2:Y:S02]  /*35c0*/  @!P3 LDG.E.128 R4, desc[UR40][R8.64] ;  /* 0x000000280804b981 */ /* 0x0000a4000c1e1d00 */
[----:B0-----:R-:W-:-:S06]  /*35d0*/  CS2R R8, SRZ ;  /* 0x0000000000087805 */ /* 0x001fcc000001ff00 */
[----:B------:R-:W3:Y:S01]  /*35e0*/  @!P3 LDG.E.128 R8, desc[UR40][R12.64] ;  /* 0x000000280c08b981 */ /* 0x000ee2000c1e1d00 */
[----:B------:R-:W-:Y:S01]  /*35f0*/  ISETP.NE.AND P3, PT, R184, 0x3, PT ;  /* 0x00000003b800780c */ /* 0x000fe20003f65270 */
[----:B--2---:R-:W-:Y:S02]  /*3600*/  IMAD.MOV.U32 R24, RZ, RZ, R6 ;  /* 0x000000ffff187224 */ /* 0x004fe400078e0006 */
[----:B------:R-:W-:Y:S02]  /*3610*/  IMAD.MOV.U32 R27, RZ, RZ, R7 ;  /* 0x000000ffff1b7224 */ /* 0x000fe400078e0007 */
[----:B------:R-:W-:Y:S01]  /*3620*/  IMAD.MOV.U32 R66, RZ, RZ, R4 ;  /* 0x000000ffff427224 */ /* 0x000fe200078e0004 */
[----:B------:R-:W-:Y:S01]  /*3630*/  PRMT R88, R88, 0x5410, R24 ;  /* 0x0000541058587816 */ /* 0x000fe20000000018 */
[----:B------:R-:W-:Y:S01]  /*3640*/  IMAD.MOV.U32 R67, RZ, RZ, R5 ;  /* 0x000000ffff437224 */ /* 0x000fe200078e0005 */
[----:B------:R-:W-:Y:S02]  /*3650*/  PRMT R92, R27, 0x7610, R92 ;  /* 0x000076101b5c7816 */ /* 0x000fe4000000005c */
[----:B------:R-:W-:-:S02]  /*3660*/  PRMT R90, R90, 0x5410, R66 ;  /* 0x000054105a5a7816 */ /* 0x000fc40000000042 */
[----:B------:R-:W-:Y:S01]  /*3670*/  PRMT R86, R67, 0x7610, R86 ;  /* 0x0000761043567816 */ /* 0x000fe20000000056 */
[----:B---3--:R-:W-:Y:S02]  /*3680*/  IMAD.MOV.U32 R24, RZ, RZ, R10 ;  /* 0x000000ffff187224 */ /* 0x008fe400078e000a */
[----:B------:R-:W-:Y:S02]  /*3690*/  IMAD.MOV.U32 R12, RZ, RZ, R11 ;  /* 0x000000ffff0c7224 */ /* 0x000fe400078e000b */
[----:B------:R-:W-:Y:S01]  /*36a0*/  IMAD.MOV.U32 R13, RZ, RZ, R8 ;  /* 0x000000ffff0d7224 */ /* 0x000fe200078e0008 */
[----:B------:R-:W-:Y:S01]  /*36b0*/  PRMT R88, R24, 0x7610, R88 ;  /* 0x0000761018587816 */ /* 0x000fe20000000058 */
[----:B------:R-:W-:Y:S01]  /*36c0*/  IMAD.MOV.U32 R27, RZ, RZ, R9 ;  /* 0x000000ffff1b7224 */ /* 0x000fe200078e0009 */
[----:B------:R-:W-:Y:S02]  /*36d0*/  PRMT R91, R12, 0x7610, R91 ;  /* 0x000076100c5b7816 */ /* 0x000fe4000000005b */
[----:B------:R-:W-:-:S02]  /*36e0*/  PRMT R90, R13, 0x7610, R90 ;  /* 0x000076100d5a7816 */ /* 0x000fc4000000005a */
[----:B------:R-:W-:Y:S01]  /*36f0*/  PRMT R86, R86, 0x5410, R27 ;  /* 0x0000541056567816 */ /* 0x000fe2000000001b */
[----:B------:R-:W-:Y:S06]  /*3700*/  @!P3 BRA `(.L_x_669) ;  /* 0x000000000004b947 */ /* 0x000fec0003800000 */
[----:B------:R-:W-:Y:S01]  /*3710*/  BPT.TRAP 0x1 ;  /* 0x000000040000795c */ /* 0x000fe20000300000 */
.L_x_669:
[----:B------:R-:W-:Y:S01]  /*3720*/  IMAD R73, R22, 0x8, R2 ;  /* 0x0000000816497824 */ /* 0x000fe200078e0202 */
[----:B------:R-:W-:Y:S01]  /*3730*/  SHF.L.U32 R76, R185, 0x1f, RZ ;  /* 0x0000001fb94c7819 */ /* 0x000fe200000006ff */
[----:B------:R-:W-:Y:S03]  /*3740*/  BSSY B1, `(.L_x_670) ;  /* 0x0000003000017945 */ /* 0x000fe60003800000 */
[----:B------:R-:W0:Y:S02]  /*3750*/  SYNCS.PHASECHK.TRANS64.TRYWAIT P5, [R73+URZ+0x28c90], R76 ;  /* 0x028c904c490075a7 */ /* 0x000e2400080a017f */
[----:B0-----:R-:W-:Y:S05]  /*3760*/  @!P5 BRA `(.L_x_671) ;  /* 0x000001740024d947 */ /* 0x001fea0003800000 */
.L_x_957:
[----:B------:R-:W-:Y:S05]  /*3770*/  BSYNC B1 ;  /* 0x0000000000017941 */ /* 0x000fea0003800000 */
.L_x_670:
[C---:B------:R-:W-:Y:S01]  /*3780*/  ISETP.GE.OR P5, PT, R19.reuse, R74, P0 ;  /* 0x0000004a1300720c */ /* 0x040fe200007a6670 */
[----:B------:R-:W-:Y:S01]  /*3790*/  ULDC.64 UR4, c[0x0][0x300] ;  /* 0x0000c00000047ab9 */ /* 0x000fe20000000a00 */
[----:B------:R-:W-:Y:S02]  /*37a0*/  IMAD.MOV.U32 R66, RZ, RZ, R14 ;  /* 0x000000ffff427224 */ /* 0x000fe400078e000e */
[----:B------:R-:W-:Y:S02]  /*37b0*/  IMAD R12, R0, UR4, RZ ;  /* 0x00000004000c7c24 */ /* 0x000fe4000f8e02ff */
[----:B------:R-:W-:Y:S02]  /*37c0*/  IMAD.MOV.U32 R67, RZ, RZ, R25 ;  /* 0x000000ffff437224 */ /* 0x000fe400078e0019 */
[C---:B------:R-:W-:Y:S02]  /*37d0*/  IMAD R13, R19.reuse, UR5, R12 ;  /* 0x00000005130d7c24 */ /* 0x040fe4000f8e020c */
[----:B------:R-:W-:-:S03]  /*37e0*/  IMAD.WIDE.U32 R66, R19, UR4, R66 ;  /* 0x0000000413427c25 */ /* 0x000fc6000f8e0042 */
[----:B------:R-:W-:Y:S05]  /*37f0*/  @P5 BRA `(.L_x_662) ;  /* 0x00000008005c5947 */ /* 0x000fea0003800000 */
[----:B------:R-:W1:Y:S01]  /*3800*/  LDC R75, c[0x0][0x2f4] ;  /* 0x0000bd00ff4b7b82 */ /* 0x000e620000000800 */
[----:B------:R-:W-:Y:S01]  /*3810*/  IMAD.IADD R78, R13, 0x1, R67 ;  /* 0x000000010d4e7824 */ /* 0x000fe200078e0243 */
[----:B------:R-:W-:Y:S01]  /*3820*/  IADD3 R12, P5, P6, R20, R66, R60 ;  /* 0x00000042140c7210 */ /* 0x000fe20007ebe03c */
[----:B------:R-:W-:Y:S03]  /*3830*/  BSSY B1, `(.L_x_672) ;  /* 0x0000071000017945 */ /* 0x000fe60003800000 */
[----:B------:R-:W-:Y:S02]  /*3840*/  IADD3.X R13, R43, R78, R63, P5, P6 ;  /* 0x0000004e2b0d7210 */ /* 0x000fe40002fec43f */
[----:B------:R-:W-:Y:S02]  /*3850*/  LEA R68, P5, R12, R64, 0x1 ;  /* 0x000000400c447211 */ /* 0x000fe400078a08ff */
[----:B------:R-:W-:-:S02]  /*3860*/  ISETP.NE.AND P6, PT, R72, RZ, PT ;  /* 0x000000ff4800720c */ /* 0x000fc40003fc5270 */
[----:B------:R-:W-:Y:S01]  /*3870*/  LEA.HI.X R69, R12, R65, R13, 0x1, P5 ;  /* 0x000000410c457211 */ /* 0x000fe200028f0c0d */
[----:B-1----:R-:W-:-:S05]  /*3880*/  IMAD.IADD R13, R75, 0x1, -R56 ;  /* 0x000000014b0d7824 */ /* 0x002fca00078e0a38 */
[----:B------:R-:W-:-:S04]  /*3890*/  SEL R13, R56, R13, !P6 ;  /* 0x0000000d380d7207 */ /* 0x000fc80007000000 */
[----:B------:R-:W-:-:S04]  /*38a0*/  SHF.R.S32.HI R12, RZ, 0x1f, R13 ;  /* 0x0000001fff0c7819 */ /* 0x000fc8000001140d */
[----:B------:R-:W-:-:S04]  /*38b0*/  LEA.HI R12, R12, R13, RZ, 0x4 ;  /* 0x0000000d0c0c7211 */ /* 0x000fc800078f20ff */
[----:B------:R-:W-:-:S04]  /*38c0*/  SHF.R.S32.HI R12, RZ, 0x4, R12 ;  /* 0x00000004ff0c7819 */ /* 0x000fc8000001140c */
[----:B------:R-:W-:-:S05]  /*38d0*/  LEA.HI.SX32 R12, R45, R12, 0x1d ;  /* 0x0000000c2d0c7211 */ /* 0x000fca00078feaff */
[----:B------:R-:W-:-:S05]  /*38e0*/  IMAD.SHL.U32 R77, R12, 0x8, RZ ;  /* 0x000000080c4d7824 */ /* 0x000fca00078e00ff */
[----:B------:R-:W-:-:S04]  /*38f0*/  LOP3.LUT R13, R50, 0x38, R77, 0xf8, !PT ;  /* 0x00000038320d7812 */ /* 0x000fc800078ef84d */
[----:B------:R-:W-:-:S05]  /*3900*/  LOP3.LUT R13, R13, R54, RZ, 0x3c, !PT ;  /* 0x000000360d0d7212 */ /* 0x000fca00078e3cff */
[----:B------:R-:W-:Y:S02]  /*3910*/  IMAD R15, R194, 0x200, R13 ;  /* 0x00000200c20f7824 */ /* 0x000fe400078e020d */
[----:B------:R-:W-:Y:S02]  /*3920*/  IMAD.IADD R13, R70, 0x1, R26 ;  /* 0x00000001460d7824 */ /* 0x000fe400078e021a */
[----:B------:R-:W-:Y:S02]  /*3930*/  IMAD.IADD R15, R26, 0x1, R15 ;  /* 0x000000011a0f7824 */ /* 0x000fe400078e020f */
[--C-:B------:R-:W-:Y:S02]  /*3940*/  IMAD R13, R13, 0x2, R2.reuse ;  /* 0x000000020d0d7824 */ /* 0x100fe400078e0202 */
[----:B------:R-:W-:-:S04]  /*3950*/  IMAD R24, R15, 0x2, R2 ;  /* 0x000000020f187824 */ /* 0x000fc800078e0202 */
[----:B------:R-:W1:Y:S04]  /*3960*/  LDS.128 R12, [R13+0x22400] ;  /* 0x022400000d0c7984 */ /* 0x000e680000000c00 */
[----:B------:R-:W2:Y:S01]  /*3970*/  LDS.128 R24, [R24+0x22400] ;  /* 0x0224000018187984 */ /* 0x000ea20000000c00 */
[----:B------:R-:W-:Y:S05]  /*3980*/  @P4 BRA `(.L_x_673) ;  /* 0x00000004006c4947 */ /* 0x000fea0003800000 */
[----:B------:R-:W-:Y:S02]  /*3990*/  SHF.R.U32.HI R84, RZ, 0x10, R9 ;  /* 0x00000010ff547819 */ /* 0x000fe40000011609 */
[----:B------:R-:W-:Y:S02]  /*39a0*/  SHF.R.U32.HI R81, RZ, 0x10, R5 ;  /* 0x00000010ff517819 */ /* 0x000fe40000011605 */
[----:B------:R-:W-:Y:S02]  /*39b0*/  PRMT R84, R86, 0x5432, R84 ;  /* 0x0000543256547816 */ /* 0x000fe40000000054 */
[----:B------:R-:W-:Y:S01]  /*39c0*/  SHF.R.U64 R82, R6, 0x10, R7 ;  /* 0x0000001006527819 */ /* 0x000fe20000001207 */
[----:B--2---:R-:W-:Y:S01]  /*39d0*/  IMAD.U32 R6, R26, 0x10000, RZ ;  /* 0x000100001a067824 */ /* 0x004fe200078e00ff */
[----:B------:R-:W-:Y:S01]  /*39e0*/  PRMT R81, R86, 0x5410, R81 ;  /* 0x0000541056517816 */ /* 0x000fe20000000051 */
[----:B------:R-:W-:Y:S01]  /*39f0*/  IMAD.U32 R86, R84, 0x10000, RZ ;  /* 0x0001000054567824 */ /* 0x000fe200078e00ff */
[----:B------:R-:W-:Y:S01]  /*3a00*/  SHF.R.U64 R80, R4, 0x10, R5 ;  /* 0x0000001004507819 */ /* 0x000fe20000001205 */
[----:B------:R-:W-:Y:S01]  /*3a10*/  IMAD.U32 R5, R25, 0x10000, RZ ;  /* 0x0001000019057824 */ /* 0x000fe200078e00ff */
[----:B------:R-:W-:Y:S01]  /*3a20*/  SHF.R.U64 R85, R8, 0x10, R9 ;  /* 0x0000001008557819 */ /* 0x000fe20000001209 */
[----:B-1----:R-:W-:Y:S01]  /*3a30*/  IMAD.U32 R8, R12, 0x10000, RZ ;  /* 0x000100000c087824 */ /* 0x002fe200078e00ff */
[--C-:B------:R-:W-:Y:S01]  /*3a40*/  SHF.R.U64 R87, R10, 0x10, R11.reuse ;  /* 0x000000100a577819 */ /* 0x100fe2000000120b */
[----:B------:R-:W-:Y:S01]  /*3a50*/  IMAD.U32 R10, R24, 0x10000, RZ ;  /* 0x00010000180a7824 */ /* 0x000fe200078e00ff */
[----:B------:R-:W-:Y:S01]  /*3a60*/  SHF.R.U32.HI R89, RZ, 0x10, R11 ;  /* 0x00000010ff597819 */ /* 0x000fe2000001160b */
[----:B------:R-:W-:Y:S01]  /*3a70*/  IMAD.U32 R4, R14, 0x10000, RZ ;  /* 0x000100000e047824 */ /* 0x000fe200078e00ff */
[----:B------:R-:W-:Y:S01]  /*3a80*/  PRMT R9, R88, 0x5432, R82 ;  /* 0x0000543258097816 */ /* 0x000fe20000000052 */
[----:B------:R-:W-:Y:S01]  /*3a90*/  IMAD.U32 R82, R81, 0x10000, RZ ;  /* 0x0001000051527824 */ /* 0x000fe200078e00ff */
[----:B------:R-:W-:Y:S01]  /*3aa0*/  SHF.R.U32.HI R83, RZ, 0x10, R7 ;  /* 0x00000010ff537819 */ /* 0x000fe20000011607 */
[----:B------:R-:W-:Y:S01]  /*3ab0*/  IMAD.U32 R7, R13, 0x10000, RZ ;  /* 0x000100000d077824 */ /* 0x000fe200078e00ff */
[----:B------:R-:W-:-:S02]  /*3ac0*/  PRMT R80, R90, 0x5432, R80 ;  /* 0x000054325a507816 */ /* 0x000fc40000000050 */
[----:B------:R-:W-:Y:S01]  /*3ad0*/  PRMT R85, R90, 0x5410, R85 ;  /* 0x000054105a557816 */ /* 0x000fe20000000055 */
[----:B------:R-:W-:Y:S01]  /*3ae0*/  FMUL.FTZ R90, R5, R86 ;  /* 0x00000056055a7220 */ /* 0x000fe20000410000 */
[----:B------:R-:W-:Y:S02]  /*3af0*/  PRMT R87, R88, 0x5410, R87 ;  /* 0x0000541058577816 */ /* 0x000fe40000000057 */
[----:B------:R-:W-:Y:S01]  /*3b00*/  LOP3.LUT R79, R25, 0xffff0000, RZ, 0xc0, !PT ;  /* 0xffff0000194f7812 */ /* 0x000fe200078ec0ff */
[----:B------:R-:W-:Y:S01]  /*3b10*/  IMAD.U32 R25, R15, 0x10000, RZ ;  /* 0x000100000f197824 */ /* 0x000fe200078e00ff */
[----:B------:R-:W-:Y:S01]  /*3b20*/  LOP3.LUT R88, R84, 0xffff0000, RZ, 0xc0, !PT ;  /* 0xffff000054587812 */ /* 0x000fe200078ec0ff */
[-C--:B------:R-:W-:Y:S01]  /*3b30*/  FMUL.FTZ R84, R5, R82.reuse ;  /* 0x0000005205547220 */ /* 0x080fe20000410000 */
[----:B------:R-:W-:Y:S01]  /*3b40*/  PRMT R89, R91, 0x5410, R89 ;  /* 0x000054105b597816 */ /* 0x000fe20000000059 */
[----:B------:R-:W-:Y:S01]  /*3b50*/  FFMA.FTZ R5, R7, R82, -R90 ;  /* 0x0000005207057223 */ /* 0x000fe2000001085a */
[----:B------:R-:W-:Y:S01]  /*3b60*/  LOP3.LUT R13, R13, 0xffff0000, RZ, 0xc0, !PT ;  /* 0xffff00000d0d7812 */ /* 0x000fe200078ec0ff */
[----:B------:R-:W-:Y:S01]  /*3b70*/  FFMA.FTZ R7, R7, R86, R84 ;  /* 0x0000005607077223 */ /* 0x000fe20000010054 */
[----:B------:R-:W-:Y:S01]  /*3b80*/  PRMT R83, R92, 0x5410, R83 ;  /* 0x000054105c537816 */ /* 0x000fe20000000053 */
[----:B------:R-:W-:Y:S01]  /*3b90*/  FMUL.FTZ R92, R79, R88 ;  /* 0x000000584f5c7220 */ /* 0x000fe20000410000 */
[----:B------:R-:W-:Y:S01]  /*3ba0*/  LOP3.LUT R82, R81, 0xffff0000, RZ, 0xc0, !PT ;  /* 0xffff000051527812 */ /* 0x000fe200078ec0ff */
[----:B------:R-:W-:Y:S01]  /*3bb0*/  IMAD.U32 R90, R89, 0x10000, RZ ;  /* 0x00010000595a7824 */ /* 0x000fe200078e00ff */
[----:B------:R-:W-:Y:S01]  /*3bc0*/  LOP3.LUT R11, R15, 0xffff0000, RZ, 0xc0, !PT ;  /* 0xffff00000f0b7812 */ /* 0x000fe200078ec0ff */
[C---:B------:R-:W-:Y:S01]  /*3bd0*/  IMAD.U32 R15, R27.reuse, 0x10000, RZ ;  /* 0x000100001b0f7824 */ /* 0x040fe200078e00ff */
[----:B------:R-:W-:Y:S01]  /*3be0*/  LOP3.LUT R27, R27, 0xffff0000, RZ, 0xc0, !PT ;  /* 0xffff00001b1b7812 */ /* 0x000fe200078ec0ff */
[----:B------:R-:W-:-:S02]  /*3bf0*/  IMAD.U32 R84, R83, 0x10000, RZ ;  /* 0x0001000053547824 */ /* 0x000fc400078e00ff */
[-C--:B------:R-:W-:Y:S01]  /*3c00*/  FMUL.FTZ R94, R79, R82.reuse ;  /* 0x000000524f5e7220 */ /* 0x080fe20000410000 */
[----:B------:R-:W-:Y:S01]  /*3c10*/  FFMA.FTZ R92, R13, R82, -R92 ;  /* 0x000000520d5c7223 */ /* 0x000fe2000001085c */
[C---:B------:R-:W-:Y:S01]  /*3c20*/  FMUL.FTZ R82, R15.reuse, R90 ;  /* 0x0000005a0f527220 */ /* 0x040fe20000410000 */
[----:B------:R-:W-:Y:S01]  /*3c30*/  FMUL.FTZ R15, R15, R84 ;  /* 0x000000540f0f7220 */ /* 0x000fe20000410000 */
[----:B------:R-:W-:Y:S01]  /*3c40*/  LOP3.LUT R86, R89, 0xffff0000, RZ, 0xc0, !PT ;  /* 0xffff000059567812 */ /* 0x000fe200078ec0ff */
[----:B------:R-:W-:Y:S01]  /*3c50*/  FFMA.FTZ R94, R13, R88, R94 ;  /* 0x000000580d5e7223 */ /* 0x000fe2000001005e */
[----:B------:R-:W-:Y:S01]  /*3c60*/  FFMA.FTZ R84, R25, R84, -R82 ;  /* 0x0000005419547223 */ /* 0x000fe20000010852 */
[----:B------:R-:W-:Y:S01]  /*3c70*/  LOP3.LUT R82, R83, 0xffff0000, RZ, 0xc0, !PT ;  /* 0xffff000053527812 */ /* 0x000fe200078ec0ff */
[----:B------:R-:W-:Y:S01]  /*3c80*/  FFMA.FTZ R90, R25, R90, R15 ;  /* 0x0000005a195a7223 */ /* 0x000fe2000001000f */
[----:B------:R-:W-:Y:S01]  /*3c90*/  IMAD.U32 R25, R85, 0x10000, RZ ;  /* 0x0001000055197824 */ /* 0x000fe200078e00ff */
[----:B------:R-:W-:Y:S01]  /*3ca0*/  LOP3.LUT R24, R24, 0xffff0000, RZ, 0xc0, !PT ;  /* 0xffff000018187812 */ /* 0x000fe200078ec0ff */
[----:B------:R-:W-:Y:S01]  /*3cb0*/  FMUL.FTZ R88, R27, R86 ;  /* 0x000000561b587220 */ /* 0x000fe20000410000 */
[----:B------:R-:W-:-:S02]  /*3cc0*/  IMAD.U32 R13, R80, 0x10000, RZ ;  /* 0x00010000500d7824 */ /* 0x000fc400078e00ff */
[-C--:B------:R-:W-:Y:S01]  /*3cd0*/  FMUL.FTZ R96, R27, R82.reuse ;  /* 0x000000521b607220 */ /* 0x080fe20000410000 */
[----:B------:R-:W-:Y:S01]  /*3ce0*/  LOP3.LUT R85, R85, 0xffff0000, RZ, 0xc0, !PT ;  /* 0xffff000055557812 */ /* 0x000fe200078ec0ff */
[----:B------:R-:W-:Y:S01]  /*3cf0*/  FMUL.FTZ R27, R10, R25 ;  /* 0x000000190a1b7220 */ /* 0x000fe20000410000 */
[----:B------:R-:W-:Y:S01]  /*3d00*/  LOP3.LUT R12, R12, 0xffff0000, RZ, 0xc0, !PT ;  /* 0xffff00000c0c7812 */ /* 0x000fe200078ec0ff */
[C---:B------:R-:W-:Y:S01]  /*3d10*/  FFMA.FTZ R81, R11.reuse, R82, -R88 ;  /* 0x000000520b517223 */ /* 0x040fe20000010858 */
[----:B------:R-:W-:Y:S01]  /*3d20*/  LOP3.LUT R15, R80, 0xffff0000, RZ, 0xc0, !PT ;  /* 0xffff0000500f7812 */ /* 0x000fe200078ec0ff */
[----:B------:R-:W-:Y:S01]  /*3d30*/  FMUL.FTZ R10, R10, R13 ;  /* 0x0000000d0a0a7220 */ /* 0x000fe20000410000 */
[----:B------:R-:W-:Y:S01]  /*3d40*/  FFMA.FTZ R83, R11, R86, R96 ;  /* 0x000000560b537223 */ /* 0x000fe20000010060 */
[----:B------:R-:W-:Y:S01]  /*3d50*/  FMUL.FTZ R11, R24, R85 ;  /* 0x00000055180b7220 */ /* 0x000fe20000410000 */
[C---:B------:R-:W-:Y:S01]  /*3d60*/  FFMA.FTZ R27, R8.reuse, R13, -R27 ;  /* 0x0000000d081b7223 */ /* 0x040fe2000001081b */
[----:B------:R-:W-:Y:S01]  /*3d70*/  FFMA.FTZ R10, R8, R25, R10 ;  /* 0x00000019080a7223 */ /* 0x000fe2000001000a */
[----:B------:R-:W-:-:S02]  /*3d80*/  IMAD.U32 R13, R87, 0x10000, RZ ;  /* 0x00010000570d7824 */ /* 0x000fc400078e00ff */
[-C--:B------:R-:W-:Y:S01]  /*3d90*/  FFMA.FTZ R8, R12, R15.reuse, -R11 ;  /* 0x0000000f0c087223 */ /* 0x080fe2000001080b */
[----:B------:R-:W-:Y:S01]  /*3da0*/  LOP3.LUT R26, R26, 0xffff0000, RZ, 0xc0, !PT ;  /* 0xffff00001a1a7812 */ /* 0x000fe200078ec0ff */
[----:B------:R-:W-:Y:S01]  /*3db0*/  IMAD.U32 R11, R9, 0x10000, RZ ;  /* 0x00010000090b7824 */ /* 0x000fe200078e00ff */
[----:B------:R-:W-:Y:S01]  /*3dc0*/  LOP3.LUT R87, R87, 0xffff0000, RZ, 0xc0, !PT ;  /* 0xffff000057577812 */ /* 0x000fe200078ec0ff */
[----:B------:R-:W-:Y:S01]  /*3dd0*/  FMUL.FTZ R25, R24, R15 ;  /* 0x0000000f18197220 */ /* 0x000fe20000410000 */
[----:B------:R-:W-:Y:S01]  /*3de0*/  LOP3.LUT R9, R9, 0xffff0000, RZ, 0xc0, !PT ;  /* 0xffff000009097812 */ /* 0x000fe200078ec0ff */
[----:B------:R-:W-:Y:S01]  /*3df0*/  FMUL.FTZ R15, R6, R13 ;  /* 0x0000000d060f7220 */ /* 0x000fe20000410000 */
[----:B------:R-:W-:Y:S01]  /*3e00*/  LOP3.LUT R14, R14, 0xffff0000, RZ, 0xc0, !PT ;  /* 0xffff00000e0e7812 */ /* 0x000fe200078ec0ff */
[----:B------:R-:W-:Y:S01]  /*3e10*/  FMUL.FTZ R6, R6, R11 ;  /* 0x0000000b06067220 */ /* 0x000fe20000410000 */
[C---:B------:R-:W-:Y:S01]  /*3e20*/  FMUL.FTZ R79, R26.reuse, R87 ;  /* 0x000000571a4f7220 */ /* 0x040fe20000410000 */
[----:B------:R-:W-:Y:S01]  /*3e30*/  FMUL.FTZ R26, R26, R9 ;  /* 0x000000091a1a7220 */ /* 0x000fe20000410000 */
[C---:B------:R-:W-:Y:S01]  /*3e40*/  FFMA.FTZ R15, R4.reuse, R11, -R15 ;  /* 0x0000000b040f7223 */ /* 0x040fe2000001080f */
[----:B------:R-:W-:Y:S01]  /*3e50*/  FFMA.FTZ R6, R4, R13, R6 ;  /* 0x0000000d04067223 */ /* 0x000fe20000010006 */
[----:B------:R-:W-:Y:S01]  /*3e60*/  FFMA.FTZ R25, R12, R85, R25 ;  /* 0x000000550c197223 */ /* 0x000fe20000010019 */
[C---:B------:R-:W-:Y:S01]  /*3e70*/  FFMA.FTZ R4, R14.reuse, R9, -R79 ;  /* 0x000000090e047223 */ /* 0x040fe2000001084f */
[----:B------:R-:W-:Y:S01]  /*3e80*/  FFMA.FTZ R87, R14, R87, R26 ;  /* 0x000000570e577223 */ /* 0x000fe2000001001a */
[----:B------:R-:W-:-:S02]  /*3e90*/  F2FP.BF16.F32.PACK_AB R81, R81, R84 ;  /* 0x000000545151723e */ /* 0x000fc400000010ff */
[----:B------:R-:W-:Y:S02]  /*3ea0*/  F2FP.BF16.F32.PACK_AB R7, R94, R7 ;  /* 0x000000075e07723e */ /* 0x000fe400000010ff */
[----:B------:R-:W-:Y:S02]  /*3eb0*/  F2FP.BF16.F32.PACK_AB R83, R83, R90 ;  /* 0x0000005a5353723e */ /* 0x000fe400000010ff */
[----:B------:R-:W-:Y:S02]  /*3ec0*/  F2FP.BF16.F32.PACK_AB R12, R8, R27 ;  /* 0x0000001b080c723e */ /* 0x000fe400000010ff */
[----:B------:R-:W-:Y:S01]  /*3ed0*/  F2FP.BF16.F32.PACK_AB R24, R25, R10 ;  /* 0x0000000a1918723e */ /* 0x000fe200000010ff */
[----:B------:R-:W-:Y:S01]  /*3ee0*/  IMAD.MOV.U32 R25, RZ, RZ, R7 ;  /* 0x000000ffff197224 */ /* 0x000fe200078e0007 */
[----:B------:R-:W-:Y:S01]  /*3ef0*/  F2FP.BF16.F32.PACK_AB R14, R4, R15 ;  /* 0x0000000f040e723e */ /* 0x000fe200000010ff */
[----:B------:R-:W-:Y:S01]  /*3f00*/  IMAD.MOV.U32 R15, RZ, RZ, R81 ;  /* 0x000000ffff0f7224 */ /* 0x000fe200078e0051 */
[----:B------:R-:W-:Y:S01]  /*3f10*/  F2FP.BF16.F32.PACK_AB R13, R92, R5 ;  /* 0x000000055c0d723e */ /* 0x000fe200000010ff */
[----:B------:R-:W-:Y:S01]  /*3f20*/  IMAD.MOV.U32 R27, RZ, RZ, R83 ;  /* 0x000000ffff1b7224 */ /* 0x000fe200078e0053 */
[----:B------:R-:W-:-:S07]  /*3f30*/  F2FP.BF16.F32.PACK_AB R26, R87, R6 ;  /* 0x00000006571a723e */ /* 0x000fce00000010ff */
.L_x_673:
[----:B------:R-:W-:Y:S05]  /*3f40*/  BSYNC B1 ;  /* 0x0000000000017941 */ /* 0x000fea0003800000 */
.L_x_672:
[----:B-1----:R3:W-:Y:S01]  /*3f50*/  STG.E.128 desc[UR40][R68.64], R12 ;  /* 0x0000000c44007986 */ /* 0x0027e2000c101d28 */
[----:B------:R-:W-:-:S13]  /*3f60*/  ISETP.GE.AND P4, PT, R77, R75, PT ;  /* 0x0000004b4d00720c */ /* 0x000fda0003f86270 */
[----:B------:R-:W-:Y:S05]  /*3f70*/  @P4 BRA `(.L_x_662) ;  /* 0x00000000007c4947 */ /* 0x000fea0003800000 */
[--C-:B------:R-:W-:Y:S02]  /*3f80*/  SHF.R.S32.HI R4, RZ, 0x1f, R77.reuse ;  /* 0x0000001fff047819 */ /* 0x100fe4000001144d */
[----:B------:R-:W-:-:S04]  /*3f90*/  IADD3 R66, P4, P5, R20, R66, R77 ;  /* 0x0000004214427210 */ /* 0x000fc80007d9e04d */
[----:B------:R-:W-:Y:S02]  /*3fa0*/  IADD3.X R4, R43, R78, R4, P4, P5 ;  /* 0x0000004e2b047210 */ /* 0x000fe400027ea404 */
[----:B------:R-:W-:-:S04]  /*3fb0*/  LEA R64, P4, R66, R64, 0x1 ;  /* 0x0000004042407211 */ /* 0x000fc800078808ff */
[----:B------:R-:W-:-:S05]  /*3fc0*/  LEA.HI.X R65, R66, R65, R4, 0x1, P4 ;  /* 0x0000004142417211 */ /* 0x000fca00020f0c04 */
[----:B--2---:R4:W-:Y:S01]  /*3fd0*/  STG.E.128 desc[UR40][R64.64], R24 ;  /* 0x0000001840007986 */ /* 0x0049e2000c101d28 */
[----:B------:R-:W-:Y:S05]  /*3fe0*/  BRA `(.L_x_662) ;  /* 0x0000000000607947 */ /* 0x000fea0003800000 */
.L_x_655:
[----:B------:R-:W-:-:S13]  /*3ff0*/  ISETP.NE.AND P3, PT, R184, 0x3, PT ;  /* 0x00000003b800780c */ /* 0x000fda0003f65270 */
[----:B------:R-:W-:Y:S05]  /*4000*/  @!P3 BRA `(.L_x_674) ;  /* 0x000000000004b947 */ /* 0x000fea0003800000 */
[----:B------:R-:W-:Y:S01]  /*4010*/  BPT.TRAP 0x1 ;  /* 0x000000040000795c */ /* 0x000fe20000300000 */
.L_x_674:
[----:B------:R-:W-:Y:S01]  /*4020*/  IMAD R73, R22, 0x8, R2 ;  /* 0x0000000816497824 */ /* 0x000fe200078e0202 */
[----:B------:R-:W-:Y:S01]  /*4030*/  SHF.L.U32 R76, R185, 0x1f, RZ ;  /* 0x0000001fb94c7819 */ /* 0x000fe200000006ff */
[----:B------:R-:W-:Y:S01]  /*4040*/  IMAD R74, R40, -0x40, R42 ;  /* 0xffffffc0284a7824 */ /* 0x000fe200078e022a */
[----:B------:R-:W-:Y:S02]  /*4050*/  BSSY B1, `(.L_x_675) ;  /* 0x0000004000017945 */ /* 0x000fe40003800000 */
[----:B------:R-:W0:Y:S02]  /*4060*/  SYNCS.PHASECHK.TRANS64.TRYWAIT P4, [R73+URZ+0x28c90], R76 ;  /* 0x028c904c490075a7 */ /* 0x000e24000808017f */
[----:B------:R-:W-:Y:S01]  /*4070*/  VIMNMX R74, R74, 0x40, PT ;  /* 0x000000404a4a7848 */ /* 0x000fe20003fe0100 */
[----:B0-----:R-:W-:Y:S06]  /*4080*/  @!P4 BRA `(.L_x_676) ;  /* 0x0000016800f0c947 */ /* 0x001fec0003800000 */
.L_x_958:
[----:B------:R-:W-:Y:S05]  /*4090*/  BSYNC B1 ;  /* 0x0000000000017941 */ /* 0x000fea0003800000 */
.L_x_675:
[----:B------:R-:W-:-:S13]  /*40a0*/  ISETP.GE.AND P4, PT, R19, R74, PT ;  /* 0x0000004a1300720c */ /* 0x000fda0003f86270 */
[----:B------:R-:W-:Y:S05]  /*40b0*/  @P4 BRA `(.L_x_662) ;  /* 0x00000000002c4947 */ /* 0x000fea0003800000 */
[----:B------:R-:W-:Y:S01]  /*40c0*/  @!P1 LOP3.LUT P4, RZ, R189, 0x4, RZ, 0xc0, !PT ;  /* 0x00000004bdff9812 */ /* 0x000fe2000788c0ff */
[----:B------:R-:W-:Y:S01]  /*40d0*/  @!P1 VIADD R4, R57, 0x20 ;  /* 0x0000002039049836 */ /* 0x000fe20000000000 */
[----:B------:R-:W-:Y:S02]  /*40e0*/  PLOP3.LUT P5, PT, PT, PT, PT, 0x8, 0x0 ;  /* 0x000000000000781c */ /* 0x000fe40003fae170 */
[----:B------:R-:W-:-:S13]  /*40f0*/  @!P1 PLOP3.LUT P5, PT, P4, PT, PT, 0x80, 0x0 ;  /* 0x000000000000981c */ /* 0x000fda00027af070 */
[----:B------:R-:W-:-:S04]  /*4100*/  @P5 VIADD R4, R57, 0xffffffe0 ;  /* 0xffffffe039045836 */ /* 0x000fc80000000000 */
[----:B------:R-:W-:-:S04]  /*4110*/  @!P1 IMAD.IADD R5, R26, 0x1, R4 ;  /* 0x000000011a059824 */ /* 0x000fc800078e0204 */
[----:B------:R-:W-:Y:S02]  /*4120*/  @!P1 IMAD R8, R5, 0x2, R2 ;  /* 0x0000000205089824 */ /* 0x000fe400078e0202 */
[----:B------:R-:W1:Y:S04]  /*4130*/  @!P0 LDS.128 R4, [R66+0x22400] ;  /* 0x0224000042048984 */ /* 0x000e680000000c00 */
[----:B------:R-:W2:Y:S04]  /*4140*/  @!P1 LDS.128 R8, [R8+0x22400] ;  /* 0x0224000008089984 */ /* 0x000ea80000000c00 */
[----:B-1----:R1:W-:Y:S04]  /*4150*/  @!P0 STG.E.128 desc[UR40][R12.64], R4 ;  /* 0x000000040c008986 */ /* 0x0023e8000c101d28 */
[----:B--2---:R1:W-:Y:S02]  /*4160*/  @!P1 STG.E.128 desc[UR40][R12.64+0x40], R8 ;  /* 0x000040080c009986 */ /* 0x0043e4000c101d28 */
.L_x_662:
[----:B------:R-:W-:Y:S05]  /*4170*/  BSYNC B0 ;  /* 0x0000000000007941 */ /* 0x000fea0003800000 */
.L_x_654:
[----:B-12---:R-:W1:Y:S01]  /*4180*/  S2R R4, SR_TID.X ;  /* 0x0000000000047919 */ /* 0x006e620000002100 */
[----:B------:R-:W-:Y:S01]  /*4190*/  @!PT LDS RZ, [RZ] ;  /* 0x00000000fffff984 */ /* 0x000fe20000000800 */
[----:B------:R-:W-:Y:S01]  /*41a0*/  @!PT LDS RZ, [RZ] ;  /* 0x00000000fffff984 */ /* 0x000fe20000000800 */
[----:B------:R-:W-:Y:S01]  /*41b0*/  @!PT LDS RZ, [RZ] ;  /* 0x00000000fffff984 */ /* 0x000fe20000000800 */
[----:B------:R-:W-:Y:S01]  /*41c0*/  @!PT LDS RZ, [RZ] ;  /* 0x00000000fffff984 */ /* 0x000fe20000000800 */
[----:B------:R2:W-:Y:S06]  /*41d0*/  MEMBAR.ALL.CTA ;  /* 0x0000000000007992 */ /* 0x0005ec0000008000 */
[----:B--2---:R-:W2:Y:S01]  /*41e0*/  FENCE.VIEW.ASYNC.S ;  /* 0x00000000000073c6 */ /* 0x004ea20000000000 */
[----:B------:R-:W-:Y:S05]  /*41f0*/  WARPSYNC.ALL ;  /* 0x0000000000007948 */ /* 0x000fea0003800000 */
[----:B------:R-:W-:Y:S01]  /*4200*/  BSSY B0, `(.L_x_677) ;  /* 0x0000009000007945 */ /* 0x000fe20003800000 */
[----:B-1----:R-:W-:Y:S01]  /*4210*/  LOP3.LUT R4, R4, 0x7f, RZ, 0xc0, !PT ;  /* 0x0000007f04047812 */ /* 0x002fe200078ec0ff */
[----:B--2---:R1:W-:Y:S03]  /*4220*/  BAR.SYNC.DEFER_BLOCKING R55, 0x80 ;  /* 0x000200370000751d */ /* 0x0043e60000010000 */
[----:B------:R-:W-:-:S13]  /*4230*/  ISETP.NE.AND P4, PT, R4, RZ, PT ;  /* 0x000000ff0400720c */ /* 0x000fda0003f85270 */
[----:B------:R-:W-:-:S05]  /*4240*/  @!P4 VIADD R4, R73, 0x28ca0 ;  /* 0x00028ca04904c836 */ /* 0x000fca0000000000 */
[----:B------:R-:W-:-:S04]  /*4250*/  @!P4 PRMT R4, RZ, 0x654, R4 ;  /* 0x00000654ff04c816 */ /* 0x000fc80000000004 */
[----:B------:R1:W-:Y:S01]  /*4260*/  @!P4 SYNCS.ARRIVE.TRANS64.RED.A1T0 RZ, [R4+URZ], RZ ;  /* 0x000000ff04ffc9a7 */ /* 0x0003e2000810043f */
[----:B------:R-:W-:Y:S05]  /*4270*/  @!P3 BRA `(.L_x_678) ;  /* 0x000000000004b947 */ /* 0x000fea0003800000 */
[----:B------:R-:W-:Y:S01]  /*4280*/  BPT.TRAP 0x1 ;  /* 0x000000040000795c */ /* 0x000fe20000300000 */
.L_x_678:
[----:B------:R-:W-:Y:S05]  /*4290*/  BSYNC B0 ;  /* 0x0000000000007941 */ /* 0x000fea0003800000 */
.L_x_677:
[----:B------:R-:W2:Y:S01]  /*42a0*/  SYNCS.PHASECHK.TRANS64.TRYWAIT P3, [R73+URZ+0x28cb0], R76 ;  /* 0x028cb04c490075a7 */ /* 0x000ea2000806017f */
[----:B------:R-:W-:Y:S04]  /*42b0*/  BSSY B0, `(.L_x_679) ;  /* 0x0000002000007945 */ /* 0x000fe80003800000 */
[----:B--2---:R-:W-:Y:S05]  /*42c0*/  @!P3 BRA `(.L_x_680) ;  /* 0x000001680074b947 */ /* 0x004fea0003800000 */
.L_x_959:
[----:B------:R-:W-:Y:S05]  /*42d0*/  BSYNC B0 ;  /* 0x0000000000007941 */ /* 0x000fea0003800000 */
.L_x_679:
[----:B------:R-:W-:Y:S01]  /*42e0*/  ISETP.GE.AND P3, PT, R19, R74, PT ;  /* 0x0000004a1300720c */ /* 0x000fe20003f66270 */
[----:B------:R-:W-:-:S12]  /*42f0*/  BSSY B0, `(.L_x_681) ;  /* 0x0000052000007945 */ /* 0x000fd80003800000 */
[----:B------:R-:W-:Y:S05]  /*4300*/  @P3 BRA `(.L_x_682) ;  /* 0x0000000400403947 */ /* 0x000fea0003800000 */
[----:B------:R-:W-:Y:S01]  /*4310*/  IMAD.WIDE R6, R40, 0x40, R38 ;  /* 0x0000004028067825 */ /* 0x000fe200078e0226 */
[----:B------:R-:W-:-:S03]  /*4320*/  ULDC.64 UR4, c[0x0][0x328] ;  /* 0x0000ca0000047ab9 */ /* 0x000fc60000000a00 */
[----:B------:R-:W-:Y:S02]  /*4330*/  IMAD R7, R7, UR4, RZ ;  /* 0x0000000407077c24 */ /* 0x000fe4000f8e02ff */
[----:B-1----:R-:W-:Y:S02]  /*4340*/  IMAD.MOV.U32 R4, RZ, RZ, R28 ;  /* 0x000000ffff047224 */ /* 0x002fe400078e001c */
[----:B------:R-:W-:Y:S02]  /*4350*/  IMAD.MOV.U32 R5, RZ, RZ, R71 ;  /* 0x000000ffff057224 */ /* 0x000fe400078e0047 */
[C---:B------:R-:W-:Y:S02]  /*4360*/  IMAD R7, R6.reuse, UR5, R7 ;  /* 0x0000000506077c24 */ /* 0x040fe4000f8e0207 */
[----:B------:R-:W-:Y:S01]  /*4370*/  IMAD.WIDE.U32 R4, R6, UR4, R4 ;  /* 0x0000000406047c25 */ /* 0x000fe2000f8e0004 */
[----:B------:R-:W-:-:S03]  /*4380*/  ULDC.64 UR4, c[0x0][0x318] ;  /* 0x0000c60000047ab9 */ /* 0x000fc60000000a00 */
[----:B------:R-:W-:Y:S01]  /*4390*/  IMAD.IADD R5, R5, 0x1, R7 ;  /* 0x0000000105057824 */ /* 0x000fe200078e0207 */
[----:B------:R-:W-:Y:S01]  /*43a0*/  LEA R8, P3, R4, UR4, 0x1 ;  /* 0x0000000404087c11 */ /* 0x000fe2000f8608ff */
[----:B------:R-:W-:Y:S01]  /*43b0*/  ULDC UR4, c[0x0][0x320] ;  /* 0x0000c80000047ab9 */ /* 0x000fe20000000800 */
[----:B------:R-:W-:Y:S02]  /*43c0*/  VIADD R10, R16, 0x40 ;  /* 0x00000040100a7836 */ /* 0x000fe40000000000 */
[----:B------:R-:W-:Y:S01]  /*43d0*/  LEA.HI.X R9, R4, UR5, R5, 0x1, P3 ;  /* 0x0000000504097c11 */ /* 0x000fe200098f0c05 */
[----:B------:R-:W-:Y:S01]  /*43e0*/  IMAD R5, R22, 0x8000, R57 ;  /* 0x0000800016057824 */ /* 0x000fe200078e0239 */
[----:B------:R-:W-:-:S03]  /*43f0*/  LOP3.LUT P3, RZ, R189, 0x4, RZ, 0xc0, !PT ;  /* 0x00000004bdff7812 */ /* 0x000fc6000786c0ff */
[C---:B------:R-:W-:Y:S02]  /*4400*/  VIADD R11, R5.reuse, 0x20 ;  /* 0x00000020050b7836 */ /* 0x040fe40000000000 */
[----:B---3--:R-:W-:-:S08]  /*4410*/  IMAD R12, R5, 0x2, R2 ;  /* 0x00000002050c7824 */ /* 0x008fd000078e0202 */
[----:B------:R-:W-:Y:S01]  /*4420*/  @P3 VIADD R11, R5, 0xffffffe0 ;  /* 0xffffffe0050b3836 */ /* 0x000fe20000000000 */
[----:B------:R-:W-:-:S03]  /*4430*/  ISETP.GE.AND P3, PT, R16, UR4, PT ;  /* 0x0000000410007c0c */ /* 0x000fc6000bf66270 */
[----:B------:R-:W-:-:S10]  /*4440*/  IMAD R11, R11, 0x2, R2 ;  /* 0x000000020b0b7824 */ /* 0x000fd400078e0202 */
[----:B------:R-:W1:Y:S04]  /*4450*/  @!P3 LDS.128 R4, [R12+0x400] ;  /* 0x000400000c04b984 */ /* 0x000e680000000c00 */
[----:B-1----:R-:W-:Y:S01]  /*4460*/  @!P3 STG.E.128 desc[UR40][R8.64], R4 ;  /* 0x000000040800b986 */ /* 0x002fe2000c101d28 */
[----:B------:R-:W-:Y:S01]  /*4470*/  ISETP.GE.AND P3, PT, R10, UR4, PT ;  /* 0x000000040a007c0c */ /* 0x000fe2000bf66270 */
[----:B------:R-:W-:-:S12]  /*4480*/  VIADD R10, R16, 0x80 ;  /* 0x00000080100a7836 */ /* 0x000fd80000000000 */
        /* <DEDUP_REMOVED lines=26> */
[----:B------:R-:W-:-:S13]  /*4630*/  ISETP.GE.AND P3, PT, R53, UR4, PT ;  /* 0x0000000435007c0c */ /* 0x000fda000bf66270 */
        /* <DEDUP_REMOVED lines=28> */
[----:B-1----:R1:W-:Y:S02]  /*4800*/  @!P3 STG.E.128 desc[UR40][R8.64+0x3c0], R4 ;  /* 0x0003c0040800b986 */ /* 0x0023e4000c101d28 */
.L_x_682:
[----:B------:R-:W-:Y:S05]  /*4810*/  BSYNC B0 ;  /* 0x0000000000007941 */ /* 0x000fea0003800000 */
.L_x_681:
[----:B------:R-:W-:Y:S01]  /*4820*/  @!PT LDS RZ, [RZ] ;  /* 0x00000000fffff984 */ /* 0x000fe20000000800 */
[----:B------:R-:W-:Y:S01]  /*4830*/  @!PT LDS RZ, [RZ] ;  /* 0x00000000fffff984 */ /* 0x000fe20000000800 */
[----:B------:R-:W-:Y:S01]  /*4840*/  @!PT LDS RZ, [RZ] ;  /* 0x00000000fffff984 */ /* 0x000fe20000000800 */
[----:B------:R-:W-:Y:S01]  /*4850*/  @!PT LDS RZ, [RZ] ;  /* 0x00000000fffff984 */ /* 0x000fe20000000800 */
[----:B------:R5:W-:Y:S06]  /*4860*/  MEMBAR.ALL.CTA ;  /* 0x0000000000007992 */ /* 0x000bec0000008000 */
[----:B-----5:R-:W5:Y:S01]  /*4870*/  FENCE.VIEW.ASYNC.S ;  /* 0x00000000000073c6 */ /* 0x020f620000000000 */
[----:B0-2---:R-:W-:Y:S01]  /*4880*/  @!P4 VIADD R73, R73, 0x28cc0 ;  /* 0x00028cc04949c836 */ /* 0x005fe20000000000 */
[----:B-----5:R0:W-:Y:S04]  /*4890*/  BAR.SYNC.DEFER_BLOCKING R55, 0x80 ;  /* 0x000200370000751d */ /* 0x0201e80000010000 */
[----:B------:R-:W-:Y:S01]  /*48a0*/  @!P4 PRMT R73, RZ, 0x654, R73 ;  /* 0x00000654ff49c816 */ /* 0x000fe20000000049 */
[----:B------:R-:W-:Y:S01]  /*48b0*/  VIADD R22, R22, 0x1 ;  /* 0x0000000116167836 */ /* 0x000fe20000000000 */
[----:B------:R-:W-:-:S02]  /*48c0*/  PLOP3.LUT P3, PT, PT, PT, PT, 0x8, 0x0 ;  /* 0x000000000000781c */ /* 0x000fc40003f6e170 */
[----:B------:R0:W-:Y:S02]  /*48d0*/  @!P4 SYNCS.ARRIVE.TRANS64.RED.A1T0 RZ, [R73+URZ], RZ ;  /* 0x000000ff49ffc9a7 */ /* 0x0001e4000810043f */
[----:B------:R-:W-:-:S04]  /*48e0*/  ISETP.NE.AND P4, PT, R22, 0x2, PT ;  /* 0x000000021600780c */ /* 0x000fc80003f85270 */
[----:B-1----:R-:W-:Y:S02]  /*48f0*/  SEL R4, RZ, 0x1, P4 ;  /* 0x00000001ff047807 */ /* 0x002fe40002000000 */
[----:B------:R-:W-:Y:S02]  /*4900*/  SEL R22, R22, RZ, P4 ;  /* 0x000000ff16167207 */ /* 0x000fe40002000000 */
[----:B------:R-:W-:Y:S01]  /*4910*/  LOP3.LUT R185, R185, R4, RZ, 0x3c, !PT ;  /* 0x00000004b9b97212 */ /* 0x000fe200078e3cff */
[----:B0-----:R-:W-:Y:S06]  /*4920*/  @P2 BRA `(.L_x_683) ;  /* 0xffffffdc00b42947 */ /* 0x001fec000383ffff */
.L_x_649:
[----:B------:R-:W2:Y:S01]  /*4930*/  LDL R4, [R1+0x70] ;  /* 0x0000700001047983 */ /* 0x000ea20000100800 */
[----:B------:R-:W-:Y:S01]  /*4940*/  BSSY B0, `(.L_x_684) ;  /* 0x0000006000007945 */ /* 0x000fe20003800000 */
[----:B------:R-:W-:Y:S02]  /*4950*/  ISETP.NE.AND P1, PT, R201, RZ, PT ;  /* 0x000000ffc900720c */ /* 0x000fe40003f25270 */
[----:B--2---:R-:W-:Y:S01]  /*4960*/  ISETP.NE.AND P0, PT, R4, 0x1, PT ;  /* 0x000000010400780c */ /* 0x004fe20003f05270 */
[----:B------:R-:W-:-:S12]  /*4970*/  @P3 BRA `(.L_x_685) ;  /* 0x0000000000083947 */ /* 0x000fd80003800000 */
[----:B------:R-:W0:Y:S02]  /*4980*/  FENCE.VIEW.ASYNC.G ;  /* 0x00000000000073c6 */ /* 0x000e240000000100 */
[----:B0-----:R-:W-:Y:S06]  /*4990*/  BAR.ARV 0xc, 0x180 ;  /* 0x0306000000007b1d */ /* 0x001fec0000002000 */
.L_x_685:
[----:B------:R-:W-:Y:S05]  /*49a0*/  BSYNC B0 ;  /* 0x0000000000007941 */ /* 0x000fea0003800000 */
.L_x_684:
[----:B------:R-:W-:Y:S01]  /*49b0*/  ULDC UR4, c[0x0][0x9f0] ;  /* 0x00027c0000047ab9 */ /* 0x000fe20000000800 */
[----:B------:R-:W-:Y:S01]  /*49c0*/  BSSY B7, `(.L_x_686) ;  /* 0x0000880000077945 */ /* 0x000fe20003800000 */
[----:B------:R-:W-:-:S03]  /*49d0*/  SEL R9, R201, UR4, P1 ;  /* 0x00000004c9097c07 */ /* 0x000fc60008800000 */
[----:B------:R-:W-:Y:S05]  /*49e0*/  @!P0 BRA `(.L_x_687) ;  /* 0x00000020005c8947 */ /* 0x000fea0003800000 */
[----:B------:R-:W2:Y:S01]  /*49f0*/  LDL R0, [R1+0x28] ;  /* 0x0000280001007983 */ /* 0x000ea20000100800 */
[----:B------:R-:W-:Y:S01]  /*4a00*/  BSSY B0, `(.L_x_688) ;  /* 0x000001e000007945 */ /* 0x000fe20003800000 */
[----:B------:R-:W-:Y:S01]  /*4a10*/  IMAD.MOV.U32 R3, RZ, RZ, RZ ;  /* 0x000000ffff037224 */ /* 0x000fe200078e00ff */
[----:B--2---:R-:W-:-:S13]  /*4a20*/  LOP3.LUT P2, RZ, R0, 0x2, RZ, 0xc0, !PT ;  /* 0x0000000200ff7812 */ /* 0x004fda000784c0ff */
[----:B------:R-:W-:Y:S05]  /*4a30*/  @!P2 BRA `(.L_x_689) ;  /* 0x000000000068a947 */ /* 0x000fea0003800000 */
[-C--:B------:R-:W-:Y:S02]  /*4a40*/  IABS R6, R9.reuse ;  /* 0x0000000900067213 */ /* 0x080fe40000000000 */
[----:B------:R-:W-:Y:S02]  /*4a50*/  IADD3 R0, R168, -0x1, R9 ;  /* 0xffffffffa8007810 */ /* 0x000fe40007ffe009 */
[----:B------:R-:W0:Y:S01]  /*4a60*/  I2F.RP R3, R6 ;  /* 0x0000000600037306 */ /* 0x000e220000209400 */
[-C--:B------:R-:W-:Y:S02]  /*4a70*/  IABS R10, R9.reuse ;  /* 0x00000009000a7213 */ /* 0x080fe40000000000 */
[----:B------:R-:W-:Y:S02]  /*4a80*/  IABS R8, R0 ;  /* 0x0000000000087213 */ /* 0x000fe40000000000 */
[----:B------:R-:W-:-:S04]  /*4a90*/  LOP3.LUT R0, R0, R9, RZ, 0x3c, !PT ;  /* 0x0000000900007212 */ /* 0x000fc800078e3cff */
[----:B------:R-:W-:Y:S01]  /*4aa0*/  ISETP.GE.AND P2, PT, R0, RZ, PT ;  /* 0x000000ff0000720c */ /* 0x000fe20003f46270 */
[----:B0-----:R-:W0:Y:S02]  /*4ab0*/  MUFU.RCP R3, R3 ;  /* 0x0000000300037308 */ /* 0x001e240000001000 */
        /* <DEDUP_REMOVED lines=18> */
.L_x_689:
[----:B------:R-:W-:Y:S05]  /*4be0*/  BSYNC B0 ;  /* 0x0000000000007941 */ /* 0x000fea0003800000 */
.L_x_688:
[-C--:B------:R-:W-:Y:S01]  /*4bf0*/  IMAD R0, R211, R3.reuse, RZ ;  /* 0x00000003d3007224 */ /* 0x080fe200078e02ff */
[----:B------:R-:W-:Y:S01]  /*4c00*/  PLOP3.LUT P0, PT, PT, PT, PT, 0x80, 0x0 ;  /* 0x000000000000781c */ /* 0x000fe20003f0f070 */
[----:B------:R-:W-:Y:S01]  /*4c10*/  IMAD.MOV.U32 R20, RZ, RZ, RZ ;  /* 0x000000ffff147224 */ /* 0x000fe200078e00ff */
[----:B------:R-:W-:Y:S02]  /*4c20*/  CS2R R150, SRZ ;  /* 0x0000000000967805 */ /* 0x000fe4000001ff00 */
[----:B------:R-:W-:Y:S02]  /*4c30*/  CS2R R148, SRZ ;  /* 0x0000000000947805 */ /* 0x000fe4000001ff00 */
[----:B------:R-:W-:Y:S01]  /*4c40*/  VIADDMNMX R4, R0, R3, R168, PT ;  /* 0x0000000300047246 */ /* 0x000fe200038001a8 */
[----:B------:R-:W-:Y:S01]  /*4c50*/  IMAD.MOV.U32 R3, RZ, RZ, RZ ;  /* 0x000000ffff037224 */ /* 0x000fe200078e00ff */
[----:B------:R-:W-:Y:S02]  /*4c60*/  CS2R R146, SRZ ;  /* 0x0000000000927805 */ /* 0x000fe4000001ff00 */
[----:B------:R-:W-:-:S02]  /*4c70*/  CS2R R144, SRZ ;  /* 0x0000000000907805 */ /* 0x000fc4000001ff00 */
[----:B------:R-:W-:Y:S02]  /*4c80*/  ISETP.GT.AND P1, PT, R4, R0, PT ;  /* 0x000000000400720c */ /* 0x000fe40003f24270 */
        /* <DEDUP_REMOVED lines=37> */
[----:B---3--:R-:W-:Y:S02]  /*4ee0*/  CS2R R68, SRZ ;  /* 0x0000000000447805 */ /* 0x008fe4000001ff00 */
[----:B------:R-:W-:Y:S02]  /*4ef0*/  CS2R R66, SRZ ;  /* 0x0000000000427805 */ /* 0x000fe4000001ff00 */
[----:B----4-:R-:W-:Y:S02]  /*4f00*/  CS2R R64, SRZ ;  /* 0x0000000000407805 */ /* 0x010fe4000001ff00 */
        /* <DEDUP_REMOVED lines=19> */
[----:B------:R-:W-:Y:S01]  /*5040*/  CS2R R24, SRZ ;  /* 0x0000000000187805 */ /* 0x000fe2000001ff00 */
[----:B------:R-:W-:Y:S06]  /*5050*/  @!P1 BRA `(.L_x_690) ;  /* 0x0000008000589947 */ /* 0x000fec0003800000 */
[----:B------:R-:W2:Y:S01]  /*5060*/  LDL R5, [R1+0x2c] ;  /* 0x00002c0001057983 */ /* 0x000ea20000100800 */
[----:B------:R-:W-:-:S03]  /*5070*/  ISETP.NE.AND P0, PT, R184, 0x3, PT ;  /* 0x00000003b800780c */ /* 0x000fc60003f05270 */
[----:B--2---:R-:W0:Y:S02]  /*5080*/  SHFL.IDX PT, R3, R5, RZ, 0x1f ;  /* 0x00001fff05037589 */ /* 0x004e2400000e0000 */
[----:B0-----:R-:W-:-:S04]  /*5090*/  LEA.HI R5, R3, R3, RZ, 0x1 ;  /* 0x0000000303057211 */ /* 0x001fc800078f08ff */
[----:B------:R-:W-:-:S05]  /*50a0*/  LOP3.LUT R6, R5, 0x1fffe, RZ, 0xc0, !PT ;  /* 0x0001fffe05067812 */ /* 0x000fca00078ec0ff */
[----:B------:R-:W-:-:S04]  /*50b0*/  IMAD.IADD R3, R3, 0x1, -R6 ;  /* 0x0000000103037824 */ /* 0x000fc800078e0a06 */
[----:B------:R-:W-:-:S04]  /*50c0*/  IMAD R3, R3, 0x8000, R2 ;  /* 0x0000800003037824 */ /* 0x000fc800078e0202 */
[----:B------:R-:W-:-:S05]  /*50d0*/  VIADD R3, R3, 0x400 ;  /* 0x0000040003037836 */ /* 0x000fca0000000000 */
[----:B------:R-:W-:-:S04]  /*50e0*/  SHF.R.U32.HI R3, RZ, 0x4, R3 ;  /* 0x00000004ff037819 */ /* 0x000fc80000011603 */
[----:B------:R-:W-:-:S04]  /*50f0*/  LOP3.LUT R3, R3, 0x3fff, RZ, 0xc0, !PT ;  /* 0x00003fff03037812 */ /* 0x000fc800078ec0ff */
[----:B------:R-:W-:Y:S01]  /*5100*/  LOP3.LUT R3, R3, 0x2000000, RZ, 0xfc, !PT ;  /* 0x0200000003037812 */ /* 0x000fe200078efcff */
[----:B------:R-:W-:Y:S06]  /*5110*/  @!P0 BRA `(.L_x_691) ;  /* 0x0000000000048947 */ /* 0x000fec0003800000 */
[----:B------:R-:W-:Y:S01]  /*5120*/  BPT.TRAP 0x1 ;  /* 0x000000040000795c */ /* 0x000fe20000300000 */
.L_x_691:
[----:B------:R-:W-:Y:S01]  /*5130*/  IMAD R5, R18, 0x8, R2 ;  /* 0x0000000812057824 */ /* 0x000fe200078e0202 */
[----:B------:R-:W-:Y:S01]  /*5140*/  SHF.L.U32 R8, R23, 0x1f, RZ ;  /* 0x0000001f17087819 */ /* 0x000fe200000006ff */
[----:B------:R-:W-:Y:S01]  /*5150*/  VIADD R6, R2, 0x26800 ;  /* 0x0002680002067836 */ /* 0x000fe20000000000 */
[----:B------:R-:W-:Y:S02]  /*5160*/  BSSY B0, `(.L_x_692) ;  /* 0x0000008000007945 */ /* 0x000fe40003800000 */
[----:B------:R-:W0:Y:S02]  /*5170*/  SYNCS.PHASECHK.TRANS64.TRYWAIT P0, [R5+URZ+0x28c50], R8 ;  /* 0x028c5008050075a7 */ /* 0x000e24000800017f */
[----:B------:R-:W-:Y:S01]  /*5180*/  SHF.R.U32.HI R7, RZ, 0x4, R6 ;  /* 0x00000004ff077819 */ /* 0x000fe20000011606 */
[----:B------:R-:W-:-:S03]  /*5190*/  IMAD R6, R18, 0x1000, R3 ;  /* 0x0000100012067824 */ /* 0x000fc600078e0203 */
[----:B------:R-:W-:-:S04]  /*51a0*/  LOP3.LUT R7, R7, 0x3fff, RZ, 0xc0, !PT ;  /* 0x00003fff07077812 */ /* 0x000fc800078ec0ff */
[----:B------:R-:W-:Y:S01]  /*51b0*/  LOP3.LUT R12, R7, 0x10000, RZ, 0xfc, !PT ;  /* 0x00010000070c7812 */ /* 0x000fe200078efcff */
[----:B------:R-:W-:Y:S01]  /*51c0*/  IMAD.MOV.U32 R7, RZ, RZ, 0x40000040 ;  /* 0x40000040ff077424 */ /* 0x000fe200078e00ff */
[----:B0-----:R-:W-:Y:S06]  /*51d0*/  @!P0 BRA `(.L_x_693) ;  /* 0x0000015800c48947 */ /* 0x001fec0003800000 */
.L_x_960:
[----:B------:R-:W-:Y:S05]  /*51e0*/  BSYNC B0 ;  /* 0x0000000000007941 */ /* 0x000fea0003800000 */
.L_x_692:
[----:B------:R-:W-:Y:S01]  /*51f0*/  BAR.SYNC.DEFER_BLOCKING 0xe, 0x100 ;  /* 0x0384000000007b1d */ /* 0x000fe20000010000 */
[----:B------:R-:W-:Y:S01]  /*5200*/  IMAD.MOV.U32 R13, RZ, RZ, 0x40000040 ;  /* 0x40000040ff0d7424 */ /* 0x000fe200078e00ff */
[C---:B------:R-:W-:Y:S01]  /*5210*/  R2UR UR6, R6.reuse ;  /* 0x00000000060672ca */ /* 0x040fe200000e0000 */
[----:B------:R-:W-:Y:S01]  /*5220*/  VIADD R10, R6, 0x100 ;  /* 0x00000100060a7836 */ /* 0x000fe20000000000 */
[----:B------:R-:W-:Y:S01]  /*5230*/  R2UR UR7, R7 ;  /* 0x00000000070772ca */ /* 0x000fe200000e0000 */
[----:B------:R-:W-:Y:S01]  /*5240*/  IMAD.MOV.U32 R11, RZ, RZ, 0x40000040 ;  /* 0x40000040ff0b7424 */ /* 0x000fe200078e00ff */
[----:B------:R-:W-:Y:S01]  /*5250*/  R2UR UR4, R12 ;  /* 0x000000000c0472ca */ /* 0x000fe200000e0000 */
[----:B0-----:R-:W-:Y:S01]  /*5260*/  VIADD R8, R6, 0x80 ;  /* 0x0000008006087836 */ /* 0x001fe20000000000 */
[----:B------:R-:W-:Y:S01]  /*5270*/  R2UR UR5, R13 ;  /* 0x000000000d0572ca */ /* 0x000fe200000e0000 */
[----:B------:R-:W-:Y:S01]  /*5280*/  IMAD.MOV.U32 R9, RZ, RZ, 0x40000040 ;  /* 0x40000040ff097424 */ /* 0x000fe200078e00ff */
[----:B------:R-:W-:Y:S01]  /*5290*/  R2UR UR14, R10 ;  /* 0x000000000a0e72ca */ /* 0x000fe200000e0000 */
[----:B------:R-:W-:Y:S01]  /*52a0*/  VIADD R10, R12, 0x2 ;  /* 0x000000020c0a7836 */ /* 0x000fe20000000000 */
        /* <DEDUP_REMOVED lines=11> */
[----:B------:R-:W0:Y:S01]  /*5360*/  S2R R14, SR_TID.X ;  /* 0x00000000000e7919 */ /* 0x000e220000002100 */
[----:B------:R-:W-:Y:S01]  /*5370*/  WARPGROUP.ARRIVE ;  /* 0x00000000000079c5 */ /* 0x000fe20000000000 */
[----:B------:R-:W-:Y:S01]  /*5380*/  R2UR UR13, R9 ;  /* 0x00000000090d72ca */ /* 0x000fe200000e0000 */
[----:B------:R-:W-:Y:S01]  /*5390*/  VIADD R4, R4, 0xfffffffe ;  /* 0xfffffffe04047836 */ /* 0x000fe20000000000 */
[----:B------:R-:W-:Y:S03]  /*53a0*/  BSSY B0, `(.L_x_694) ;  /* 0x00000ec000007945 */ /* 0x000fe60003800000 */
[----:B------:R-:W-:Y:S01]  /*53b0*/  HGMMA.64x256x16.F32.BF16 R24, gdesc[UR4].tnspB, RZ, !UPT, gsb0 ;  /* 0x43e00000041879f0 */ /* 0x000fe2000c0018ff */
[----:B------:R-:W-:Y:S01]  /*53c0*/  R2UR UR6, R6 ;  /* 0x00000000060672ca */ /* 0x000fe200000e0000 */
[----:B------:R-:W-:Y:S01]  /*53d0*/  VIADD R6, R12, 0x6 ;  /* 0x000000060c067836 */ /* 0x000fe20000000000 */
[----:B------:R-:W-:Y:S01]  /*53e0*/  R2UR UR7, R7 ;  /* 0x00000000070772ca */ /* 0x000fe200000e0000 */
[----:B------:R-:W-:-:S03]  /*53f0*/  IMAD.MOV.U32 R7, RZ, RZ, 0x40000040 ;  /* 0x40000040ff077424 */ /* 0x000fc600078e00ff */
[----:B------:R-:W-:Y:S02]  /*5400*/  R2UR UR4, R6 ;  /* 0x00000000060472ca */ /* 0x000fe400000e0000 */
[----:B------:R-:W-:Y:S02]  /*5410*/  R2UR UR5, R7 ;  /* 0x00000000070572ca */ /* 0x000fe400000e0000 */
        /* <DEDUP_REMOVED lines=18> */
[----:B------:R-:W-:-:S13]  /*5540*/  ISETP.GE.AND P0, PT, R4, R0, PT ;  /* 0x000000000400720c */ /* 0x000fda0003f06270 */
[----:B0-----:R-:W-:Y:S05]  /*5550*/  @!P0 BRA `(.L_x_695) ;  /* 0x0000000c00408947 */ /* 0x001fea0003800000 */
[----:B------:R-:W-:-:S07]  /*5560*/  IMAD.MOV.U32 R14, RZ, RZ, R4 ;  /* 0x000000ffff0e7224 */ /* 0x000fce00078e0004 */
.L_x_701:
[----:B------:R-:W-:Y:S01]  /*5570*/  BAR.SYNC.DEFER_BLOCKING 0xe, 0x100 ;  /* 0x0384000000007b1d */ /* 0x000fe20000010000 */
[----:B0-----:R-:W-:Y:S01]  /*5580*/  IMAD R4, R18, 0x40, R191 ;  /* 0x0000004012047824 */ /* 0x001fe200078e02bf */
[----:B------:R-:W-:Y:S01]  /*5590*/  ISETP.NE.AND P2, PT, R184, 0x3, PT ;  /* 0x00000003b800780c */ /* 0x000fe20003f45270 */
[----:B------:R-:W-:Y:S02]  /*55a0*/  VIADD R15, R18, 0x1 ;  /* 0x00000001120f7836 */ /* 0x000fe40000000000 */
[----:B------:R-:W-:-:S03]  /*55b0*/  IMAD R4, R4, 0x4, R2 ;  /* 0x0000000404047824 */ /* 0x000fc600078e0202 */
[----:B------:R-:W-:-:S04]  /*55c0*/  ISETP.NE.AND P0, PT, R15, 0x2, PT ;  /* 0x000000020f00780c */ /* 0x000fc80003f05270 */
[----:B------:R-:W-:-:S05]  /*55d0*/  SEL R15, R15, RZ, P0 ;  /* 0x000000ff0f0f7207 */ /* 0x000fca0000000000 */
[----:B------:R-:W-:Y:S01]  /*55e0*/  IMAD.MOV.U32 R18, RZ, RZ, R15 ;  /* 0x000000ffff127224 */ /* 0x000fe200078e000f */
[----:B------:R-:W0:Y:S04]  /*55f0*/  LDS R5, [R4+0x28800] ;  /* 0x0288000004057984 */ /* 0x000e280000000800 */
[----:B------:R-:W1:Y:S01]  /*5600*/  LDS R4, [R4+0x28820] ;  /* 0x0288200004047984 */ /* 0x000e620000000800 */
[-C--:B0-----:R-:W-:Y:S01]  /*5610*/  FMUL.FTZ R24, R24, R5.reuse ;  /* 0x0000000518187220 */ /* 0x081fe20000410000 */
        /* <DEDUP_REMOVED lines=67> */
[----:B------:R-:W-:-:S02]  /*5a50*/  IMAD.MOV.U32 R4, RZ, RZ, R14 ;  /* 0x000000ffff047224 */ /* 0x000fc400078e000e */
[-C--:B------:R-:W-:Y:S01]  /*5a60*/  FMUL.FTZ R32, R32, R5.reuse ;  /* 0x0000000520207220 */ /* 0x080fe20000410000 */
[-C--:B------:R-:W-:Y:S01]  /*5a70*/  FMUL.FTZ R33, R33, R5.reuse ;  /* 0x0000000521217220 */ /* 0x080fe20000410000 */
[-C--:B------:R-:W-:Y:S01]  /*5a80*/  FMUL.FTZ R36, R36, R5.reuse ;  /* 0x0000000524247220 */ /* 0x080fe20000410000 */
[-C--:B------:R-:W-:Y:S01]  /*5a90*/  FMUL.FTZ R37, R37, R5.reuse ;  /* 0x0000000525257220 */ /* 0x080fe20000410000 */
[----:B------:R-:W-:Y:S01]  /*5aa0*/  ISETP.GT.AND P1, PT, R4, R0, PT ;  /* 0x000000000400720c */ /* 0x000fe20003f24270 */
[-C--:B------:R-:W-:Y:S01]  /*5ab0*/  FMUL.FTZ R40, R40, R5.reuse ;  /* 0x0000000528287220 */ /* 0x080fe20000410000 */
[----:B------:R-:W-:Y:S01]  /*5ac0*/  SEL R4, RZ, 0x1, P0 ;  /* 0x00000001ff047807 */ /* 0x000fe20000000000 */
        /* <DEDUP_REMOVED lines=55> */
[----:B------:R-:W-:Y:S01]  /*5e40*/  LOP3.LUT R23, R23, R4, RZ, 0x3c, !PT ;  /* 0x0000000417177212 */ /* 0x000fe200078e3cff */
[----:B------:R-:W-:Y:S01]  /*5e50*/  VIADD R14, R14, 0xffffffff ;  /* 0xffffffff0e0e7836 */ /* 0x000fe20000000000 */
[----:B------:R-:W-:Y:S06]  /*5e60*/  @!P2 BRA `(.L_x_696) ;  /* 0x000000000004a947 */ /* 0x000fec0003800000 */
[----:B------:R-:W-:Y:S01]  /*5e70*/  BPT.TRAP 0x1 ;  /* 0x000000040000795c */ /* 0x000fe20000300000 */
.L_x_696:
[----:B------:R-:W-:Y:S01]  /*5e80*/  IMAD R4, R18, 0x8, R2 ;  /* 0x0000000812047824 */ /* 0x000fe200078e0202 */
[----:B------:R-:W-:-:S04]  /*5e90*/  SHF.L.U32 R5, R23, 0x1f, RZ ;  /* 0x0000001f17057819 */ /* 0x000fc800000006ff */
[----:B------:R0:W1:Y:S01]  /*5ea0*/  SYNCS.PHASECHK.TRANS64.TRYWAIT P0, [R4+URZ+0x28c50], R5 ;  /* 0x028c5005040075a7 */ /* 0x000062000800017f */
[----:B------:R-:W-:Y:S05]  /*5eb0*/  @!P2 BRA `(.L_x_697) ;  /* 0x000000000004a947 */ /* 0x000fea0003800000 */
[----:B------:R-:W-:Y:S01]  /*5ec0*/  BPT.TRAP 0x1 ;  /* 0x000000040000795c */ /* 0x000fe20000300000 */
.L_x_697:
[----:B------:R-:W-:Y:S04]  /*5ed0*/  BSSY B1, `(.L_x_698) ;  /* 0x0000004000017945 */ /* 0x000fe80003800000 */
[----:B-1----:R-:W-:Y:S05]  /*5ee0*/  @P0 BRA `(.L_x_699) ;  /* 0x0000000000080947 */ /* 0x002fea0003800000 */
[----:B------:R-:W1:Y:S02]  /*5ef0*/  SYNCS.PHASECHK.TRANS64.TRYWAIT P0, [R4+URZ+0x28c50], R5 ;  /* 0x028c5005040075a7 */ /* 0x000e64000800017f */
[----:B-1----:R-:W-:Y:S05]  /*5f00*/  @!P0 BRA `(.L_x_700) ;  /* 0x0000014c008c8947 */ /* 0x002fea0003800000 */
.L_x_699:
[----:B------:R-:W-:Y:S05]  /*5f10*/  BSYNC B1 ;  /* 0x0000000000017941 */ /* 0x000fea0003800000 */
.L_x_698:
[----:B01----:R-:W-:Y:S01]  /*5f20*/  IMAD.MOV.U32 R5, RZ, RZ, 0x40000040 ;  /* 0x40000040ff057424 */ /* 0x003fe200078e00ff */
[----:B------:R-:W-:Y:S01]  /*5f30*/  WARPGROUP.ARRIVE ;  /* 0x00000000000079c5 */ /* 0x000fe20000000000 */
[----:B------:R-:W-:-:S05]  /*5f40*/  IMAD R4, R18, 0x1000, R3 ;  /* 0x0000100012047824 */ /* 0x000fca00078e0203 */
[----:B------:R-:W0:Y:S01]  /*5f50*/  S2R R20, SR_TID.X ;  /* 0x0000000000147919 */ /* 0x000e220000002100 */
[----:B------:R-:W-:Y:S01]  /*5f60*/  IMAD.MOV.U32 R13, RZ, RZ, 0x40000040 ;  /* 0x40000040ff0d7424 */ /* 0x000fe200078e00ff */
[----:B------:R-:W-:Y:S01]  /*5f70*/  R2UR UR7, R5 ;  /* 0x00000000050772ca */ /* 0x000fe200000e0000 */
[----:B------:R-:W-:Y:S01]  /*5f80*/  VIADD R5, R2, 0x26800 ;  /* 0x0002680002057836 */ /* 0x000fe20000000000 */
[----:B------:R-:W-:Y:S02]  /*5f90*/  R2UR UR6, R4 ;  /* 0x00000000040672ca */ /* 0x000fe400000e0000 */
[----:B------:R-:W-:Y:S01]  /*5fa0*/  R2UR UR5, R13 ;  /* 0x000000000d0572ca */ /* 0x000fe200000e0000 */
[----:B------:R-:W-:Y:S01]  /*5fb0*/  IMAD.MOV.U32 R13, RZ, RZ, 0x40000040 ;  /* 0x40000040ff0d7424 */ /* 0x000fe200078e00ff */
[----:B------:R-:W-:-:S04]  /*5fc0*/  SHF.R.U32.HI R5, RZ, 0x4, R5 ;  /* 0x00000004ff057819 */ /* 0x000fc80000011605 */
[----:B------:R-:W-:-:S04]  /*5fd0*/  LOP3.LUT R5, R5, 0x3fff, RZ, 0xc0, !PT ;  /* 0x00003fff05057812 */ /* 0x000fc800078ec0ff */
[----:B------:R-:W-:Y:S01]  /*5fe0*/  LOP3.LUT R12, R5, 0x10000, RZ, 0xfc, !PT ;  /* 0x00010000050c7812 */ /* 0x000fe200078efcff */
[----:B------:R-:W-:-:S03]  /*5ff0*/  IMAD.MOV.U32 R5, RZ, RZ, 0x40000040 ;  /* 0x40000040ff057424 */ /* 0x000fc600078e00ff */
[----:B------:R-:W-:Y:S01]  /*6000*/  R2UR UR4, R12 ;  /* 0x000000000c0472ca */ /* 0x000fe200000e0000 */
[----:B------:R-:W-:Y:S01]  /*6010*/  VIADD R12, R4, 0x80 ;  /* 0x00000080040c7836 */ /* 0x000fe20000000000 */
[----:B0-----:R-:W-:-:S11]  /*6020*/  LOP3.LUT R20, R20, 0x7f, RZ, 0xc0, !PT ;  /* 0x0000007f14147812 */ /* 0x001fd600078ec0ff */
[----:B------:R-:W-:Y:S01]  /*6030*/  HGMMA.64x256x16.F32.BF16 R24, gdesc[UR4].tnspB, R24, gsb0 ;  /* 0x43e00000041879f0 */ /* 0x000fe20008001818 */
[----:B------:R-:W-:Y:S01]  /*6040*/  R2UR UR6, R12 ;  /* 0x000000000c0672ca */ /* 0x000fe200000e0000 */
[----:B------:R-:W-:Y:S01]  /*6050*/  VIADD R12, R4, 0x100 ;  /* 0x00000100040c7836 */ /* 0x000fe20000000000 */
[----:B------:R-:W-:Y:S01]  /*6060*/  R2UR UR7, R13 ;  /* 0x000000000d0772ca */ /* 0x000fe200000e0000 */
[----:B------:R-:W-:Y:S01]  /*6070*/  IMAD.MOV.U32 R13, RZ, RZ, 0x40000040 ;  /* 0x40000040ff0d7424 */ /* 0x000fe200078e00ff */
[----:B------:R-:W-:Y:S01]  /*6080*/  R2UR UR4, R10 ;  /* 0x000000000a0472ca */ /* 0x000fe200000e0000 */
[----:B------:R-:W-:Y:S01]  /*6090*/  VIADD R4, R4, 0x180 ;  /* 0x0000018004047836 */ /* 0x000fe20000000000 */
[----:B------:R-:W-:Y:S02]  /*60a0*/  R2UR UR5, R11 ;  /* 0x000000000b0572ca */ /* 0x000fe400000e0000 */
[----:B------:R-:W-:Y:S01]  /*60b0*/  ISETP.NE.AND P0, PT, R20, RZ, PT ;  /* 0x000000ff1400720c */ /* 0x000fe20003f05270 */
[----:B------:R-:W-:-:S02]  /*60c0*/  WARPGROUP.DEPBAR.LE gsb0, 0x0 ;  /* 0x00008000000079c5 */ /* 0x000fc40000010000 */
[----:B------:R-:W-:-:S15]  /*60d0*/  WARPGROUP.ARRIVE ;  /* 0x00000000000079c5 */ /* 0x000fde0000000000 */
[----:B------:R-:W-:-:S01]  /*60e0*/  NOP ;  /* 0x0000000000007918 */ /* 0x000fc20000000000 */
[----:B------:R-:W-:Y:S01]  /*60f0*/  HGMMA.64x256x16.F32.BF16 R24, gdesc[UR4].tnspB, R24, gsb0 ;  /* 0x43e00000041879f0 */ /* 0x000fe20008001818 */
[----:B------:R-:W-:Y:S02]  /*6100*/  R2UR UR6, R12 ;  /* 0x000000000c0672ca */ /* 0x000fe400000e0000 */
[----:B------:R-:W-:Y:S02]  /*6110*/  R2UR UR7, R13 ;  /* 0x000000000d0772ca */ /* 0x000fe400000e0000 */
[----:B------:R-:W-:Y:S02]  /*6120*/  R2UR UR4, R8 ;  /* 0x00000000080472ca */ /* 0x000fe400000e0000 */
[----:B------:R-:W-:Y:S01]  /*6130*/  R2UR UR5, R9 ;  /* 0x00000000090572ca */ /* 0x000fe200000e0000 */
[----:B------:R-:W-:Y:S02]  /*6140*/  WARPGROUP.DEPBAR.LE gsb0, 0x0 ;  /* 0x00008000000079c5 */ /* 0x000fe40000010000 */
[----:B------:R-:W-:-:S15]  /*6150*/  WARPGROUP.ARRIVE ;  /* 0x00000000000079c5 */ /* 0x000fde0000000000 */
[----:B------:R-:W-:-:S03]  /*6160*/  NOP ;  /* 0x0000000000007918 */ /* 0x000fc60000000000 */
[----:B------:R-:W-:Y:S01]  /*6170*/  HGMMA.64x256x16.F32.BF16 R24, gdesc[UR4].tnspB, R24, gsb0 ;  /* 0x43e00000041879f0 */ /* 0x000fe20008001818 */
[----:B------:R-:W-:Y:S01]  /*6180*/  R2UR UR6, R4 ;  /* 0x00000000040672ca */ /* 0x000fe200000e0000 */
[----:B------:R-:W-:Y:S01]  /*6190*/  @!P0 IMAD R4, R15, 0x8, R2 ;  /* 0x000000080f048824 */ /* 0x000fe200078e0202 */
[----:B------:R-:W-:Y:S02]  /*61a0*/  R2UR UR7, R5 ;  /* 0x00000000050772ca */ /* 0x000fe400000e0000 */
[----:B------:R-:W-:Y:S01]  /*61b0*/  R2UR UR4, R6 ;  /* 0x00000000060472ca */ /* 0x000fe200000e0000 */
[----:B------:R-:W-:Y:S01]  /*61c0*/  @!P0 VIADD R4, R4, 0x28c60 ;  /* 0x00028c6004048836 */ /* 0x000fe20000000000 */
[----:B------:R-:W-:-:S04]  /*61d0*/  R2UR UR5, R7 ;  /* 0x00000000070572ca */ /* 0x000fc800000e0000 */
[----:B------:R-:W-:Y:S01]  /*61e0*/  @!P0 PRMT R4, RZ, 0x654, R4 ;  /* 0x00000654ff048816 */ /* 0x000fe20000000004 */
[----:B------:R-:W-:Y:S02]  /*61f0*/  WARPGROUP.DEPBAR.LE gsb0, 0x0 ;  /* 0x00008000000079c5 */ /* 0x000fe40000010000 */
[----:B------:R-:W-:-:S14]  /*6200*/  WARPGROUP.ARRIVE ;  /* 0x00000000000079c5 */ /* 0x000fdc0000000000 */
[----:B------:R-:W-:Y:S03]  /*6210*/  HGMMA.64x256x16.F32.BF16 R24, gdesc[UR4].tnspB, R24, gsb0 ;  /* 0x43e00000041879f0 */ /* 0x000fe60008001818 */
[----:B------:R-:W-:Y:S02]  /*6220*/  WARPGROUP.DEPBAR.LE gsb0, 0x0 ;  /* 0x00008000000079c5 */ /* 0x000fe40000010000 */
[----:B------:R-:W-:Y:S06]  /*6230*/  BAR.ARV 0xf, 0x100 ;  /* 0x03c4000000007b1d */ /* 0x000fec0000002000 */
[----:B------:R0:W-:Y:S01]  /*6240*/  @!P0 SYNCS.ARRIVE.TRANS64.RED.A1T0 RZ, [R4+URZ], RZ ;  /* 0x000000ff04ff89a7 */ /* 0x0001e2000810043f */
[----:B------:R-:W-:Y:S05]  /*6250*/  @P1 BRA `(.L_x_701) ;  /* 0xfffffff000c41947 */ /* 0x000fea000383ffff */
.L_x_695:
[----:B------:R-:W-:Y:S05]  /*6260*/  BSYNC B0 ;  /* 0x0000000000007941 */ /* 0x000fea0003800000 */
.L_x_694:
[----:B------:R-:W-:Y:S01]  /*6270*/  BAR.SYNC.DEFER_BLOCKING 0xe, 0x100 ;  /* 0x0384000000007b1d */ /* 0x000fe20000010000 */
[C---:B------:R-:W-:Y:S01]  /*6280*/  IMAD R0, R18.reuse, 0x40, R191 ;  /* 0x0000004012007824 */ /* 0x040fe200078e02bf */
[----:B------:R-:W-:Y:S01]  /*6290*/  PLOP3.LUT P0, PT, PT, PT, PT, 0x8, 0x0 ;  /* 0x000000000000781c */ /* 0x000fe20003f0e170 */
[----:B------:R-:W-:Y:S02]  /*62a0*/  VIADD R18, R18, 0x1 ;  /* 0x0000000112127836 */ /* 0x000fe40000000000 */
[----:B------:R-:W-:Y:S02]  /*62b0*/  IMAD R2, R0, 0x4, R2 ;  /* 0x0000000400027824 */ /* 0x000fe400078e0202 */
[----:B------:R-:W-:Y:S01]  /*62c0*/  IMAD.MOV.U32 R20, RZ, RZ, RZ ;  /* 0x000000ffff147224 */ /* 0x000fe200078e00ff */
[----:B------:R-:W-:Y:S01]  /*62d0*/  ISETP.NE.AND P1, PT, R18, 0x2, PT ;  /* 0x000000021200780c */ /* 0x000fe20003f25270 */
[----:B------:R-:W-:-:S03]  /*62e0*/  IMAD.MOV.U32 R3, RZ, RZ, RZ ;  /* 0x000000ffff037224 */ /* 0x000fc600078e00ff */
[----:B------:R-:W-:Y:S01]  /*62f0*/  SEL R18, R18, RZ, P1 ;  /* 0x000000ff12127207 */ /* 0x000fe20000800000 */
        /* <DEDUP_REMOVED lines=66> */
[----:B------:R-:W-:Y:S01]  /*6720*/  SEL R0, RZ, 0x1, P1 ;  /* 0x00000001ff007807 */ /* 0x000fe20000800000 */
        /* <DEDUP_REMOVED lines=65> */
[----:B------:R-:W-:Y:S06]  /*6b40*/  BAR.ARV 0xf, 0x100 ;  /* 0x03c4000000007b1d */ /* 0x000fec0000002000 */
[----:B------:R-:W-:Y:S05]  /*6b50*/  BRA `(.L_x_690) ;  /* 0x0000006400987947 */ /* 0x000fea0003800000 */
.L_x_687:
        /* <DEDUP_REMOVED lines=32> */
.L_x_703:
[----:B------:R-:W-:Y:S05]  /*6d60*/  BSYNC B0 ;  /* 0x0000000000007941 */ /* 0x000fea0003800000 */
.L_x_702:
        /* <DEDUP_REMOVED lines=72> */
[----:B------:R-:W-:Y:S03]  /*71f0*/  BSSY B6, `(.L_x_704) ;  /* 0x000001c000067945 */ /* 0x000fe60003800000 */
[----:B--2---:R-:W0:Y:S02]  /*7200*/  SHFL.IDX PT, R0, R0, RZ, 0x1f ;  /* 0x00001fff00007589 */ /* 0x004e2400000e0000 */
[----:B0-----:R-:W-:-:S04]  /*7210*/  LEA.HI R3, R0, R0, RZ, 0x1 ;  /* 0x0000000000037211 */ /* 0x001fc800078f08ff */
        /* <DEDUP_REMOVED lines=25> */
.L_x_705:
[----:B------:R-:W-:Y:S05]  /*73b0*/  BSYNC B6 ;  /* 0x0000000000067941 */ /* 0x000fea0003800000 */
.L_x_704:
[----:B------:R-:W-:Y:S02]  /*73c0*/  ULDC UR4, c[0x0][0x3f4] ;  /* 0x0000fd0000047ab9 */ /* 0x000fe40000000800 */
[----:B------:R-:W-:-:S13]  /*73d0*/  ISETP.LT.AND P0, PT, RZ, UR4, PT ;  /* 0x00000004ff007c0c */ /* 0x000fda000bf01270 */
[----:B------:R-:W-:Y:S05]  /*73e0*/  @P0 BRA `(.L_x_706) ;  /* 0x00000000003c0947 */ /* 0x000fea0003800000 */
[----:B------:R-:W-:-:S04]  /*73f0*/  LEA.HI R0, R210, R210, RZ, 0x1 ;  /* 0x000000d2d2007211 */ /* 0x000fc800078f08ff */
[----:B------:R-:W-:-:S05]  /*7400*/  LOP3.LUT R3, R0, 0xfffffffe, RZ, 0xc0, !PT ;  /* 0xfffffffe00037812 */ /* 0x000fca00078ec0ff */
[----:B------:R-:W-:-:S05]  /*7410*/  IMAD.IADD R3, R210, 0x1, -R3 ;  /* 0x00000001d2037824 */ /* 0x000fca00078e0a03 */
[----:B------:R-:W-:-:S04]  /*7420*/  SHF.L.U32 R3, R3, 0x1f, RZ ;  /* 0x0000001f03037819 */ /* 0x000fc800000006ff */
[----:B------:R0:W1:Y:S03]  /*7430*/  SYNCS.PHASECHK.TRANS64.TRYWAIT P0, [R2+URZ+0x28c00], R3 ;  /* 0x028c0003020075a7 */ /* 0x000066000800017f */
[----:B-1----:R-:W-:Y:S05]  /*7440*/  @!P0 NANOSLEEP.SYNCS 0x989680 ;  /* 0x009896800000895d */ /* 0x002fea0003900000 */
[----:B------:R-:W1:Y:S01]  /*7450*/  @!P0 SYNCS.PHASECHK.TRANS64 P0, [R2+URZ+0x28c00], R3 ;  /* 0x028c0003020085a7 */ /* 0x000e62000800007f */
[----:B------:R-:W-:Y:S04]  /*7460*/  BSSY B0, `(.L_x_707) ;  /* 0x0000006000007945 */ /* 0x000fe80003800000 */
[----:B-1----:R-:W-:Y:S05]  /*7470*/  @P0 BRA `(.L_x_708) ;  /* 0x0000000000100947 */ /* 0x002fea0003800000 */
.L_x_709:
[----:B-1----:R1:W2:Y:S02]  /*7480*/  SYNCS.PHASECHK.TRANS64.TRYWAIT P0, [R2+URZ+0x28c00], R3 ;  /* 0x028c0003020075a7 */ /* 0x0022a4000800017f */
[----:B--2---:R-:W-:Y:S05]  /*7490*/  @!P0 NANOSLEEP.SYNCS 0x989680 ;  /* 0x009896800000895d */ /* 0x004fea0003900000 */
[----:B------:R-:W2:Y:S02]  /*74a0*/  @!P0 SYNCS.PHASECHK.TRANS64 P0, [R2+URZ+0x28c00], R3 ;  /* 0x028c0003020085a7 */ /* 0x000ea4000800007f */
[----:B--2---:R-:W-:Y:S05]  /*74b0*/  @!P0 BRA `(.L_x_709) ;  /* 0xfffffffc00f08947 */ /* 0x004fea000383ffff */
.L_x_708:
[----:B------:R-:W-:Y:S05]  /*74c0*/  BSYNC B0 ;  /* 0x0000000000007941 */ /* 0x000fea0003800000 */
.L_x_707:
[----:B------:R-:W-:Y:S05]  /*74d0*/  BRA `(.L_x_710) ;  /* 0x0000002000b47947 */ /* 0x000fea0003800000 */
.L_x_706:
[----:B-----5:R-:W-:Y:S01]  /*74e0*/  SHF.R.S32.HI R0, RZ, 0x1f, R154 ;  /* 0x0000001fff007819 */ /* 0x020fe2000001149a */
[----:B------:R-:W-:Y:S01]  /*74f0*/  VIADD R4, R2, 0x20400 ;  /* 0x0002040002047836 */ /* 0x000fe20000000000 */
[----:B------:R-:W-:Y:S01]  /*7500*/  ULDC.64 UR4, c[0x0][0x3f8] ;  /* 0x0000fe0000047ab9 */ /* 0x000fe20000000a00 */
[----:B------:R-:W-:Y:S01]  /*7510*/  ULDC.64 UR6, c[0x0][0x408] ;  /* 0x0001020000067ab9 */ /* 0x000fe20000000a00 */
[----:B------:R-:W-:Y:S01]  /*7520*/  BSSY B6, `(.L_x_711) ;  /* 0x0000021000067945 */ /* 0x000fe20003800000 */
[----:B------:R-:W-:Y:S01]  /*7530*/  IMAD R3, R0, UR4, RZ ;  /* 0x0000000400037c24 */ /* 0x000fe2000f8e02ff */
[----:B------:R-:W-:Y:S01]  /*7540*/  LOP3.LUT P0, RZ, R4, 0x3ff, RZ, 0xc0, !PT ;  /* 0x000003ff04ff7812 */ /* 0x000fe2000780c0ff */
[----:B------:R-:W-:Y:S02]  /*7550*/  IMAD R9, R0, UR6, RZ ;  /* 0x0000000600097c24 */ /* 0x000fe4000f8e02ff */
[----:B------:R-:W-:-:S04]  /*7560*/  IMAD.WIDE.U32 R4, R154, UR4, RZ ;  /* 0x000000049a047c25 */ /* 0x000fc8000f8e00ff */
[C---:B------:R-:W-:Y:S01]  /*7570*/  IMAD R3, R154.reuse, UR5, R3 ;  /* 0x000000059a037c24 */ /* 0x040fe2000f8e0203 */
[----:B------:R-:W-:Y:S01]  /*7580*/  ULDC.64 UR4, c[0x0][0x3e8] ;  /* 0x0000fa0000047ab9 */ /* 0x000fe20000000a00 */
[----:B------:R-:W-:Y:S01]  /*7590*/  IMAD.WIDE.U32 R6, R154, UR6, RZ ;  /* 0x000000069a067c25 */ /* 0x000fe2000f8e00ff */
[----:B------:R-:W-:-:S03]  /*75a0*/  LEA R24, P1, R4, UR4, 0x1 ;  /* 0x0000000404187c11 */ /* 0x000fc6000f8208ff */
[----:B------:R-:W-:Y:S01]  /*75b0*/  IMAD R9, R154, UR7, R9 ;  /* 0x000000079a097c24 */ /* 0x000fe2000f8e0209 */
[----:B------:R-:W-:Y:S01]  /*75c0*/  ULDC.64 UR6, c[0x0][0x400] ;  /* 0x0001000000067ab9 */ /* 0x000fe20000000a00 */
[----:B------:R-:W-:Y:S01]  /*75d0*/  IMAD.IADD R25, R3, 0x1, R5 ;  /* 0x0000000103197824 */ /* 0x000fe200078e0205 */
[----:B------:R-:W-:Y:S01]  /*75e0*/  LEA R27, P2, R6, UR6, 0x1 ;  /* 0x00000006061b7c11 */ /* 0x000fe2000f8408ff */
[----:B------:R-:W-:-:S03]  /*75f0*/  IMAD.IADD R3, R9, 0x1, R7 ;  /* 0x0000000109037824 */ /* 0x000fc600078e0207 */
[----:B------:R-:W-:Y:S02]  /*7600*/  LEA.HI.X R25, R4, UR5, R25, 0x1, P1 ;  /* 0x0000000504197c11 */ /* 0x000fe400088f0c19 */
[----:B------:R-:W-:Y:S01]  /*7610*/  LEA.HI.X R26, R6, UR7, R3, 0x1, P2 ;  /* 0x00000007061a7c11 */ /* 0x000fe200090f0c03 */
[----:B------:R-:W-:Y:S06]  /*7620*/  @!P0 BRA `(.L_x_712) ;  /* 0x0000000000408947 */ /* 0x000fec0003800000 */
        /* <DEDUP_REMOVED lines=16> */
.L_x_712:
[----:B------:R-:W-:Y:S05]  /*7730*/  BSYNC B6 ;  /* 0x0000000000067941 */ /* 0x000fea0003800000 */
.L_x_711:
[----:B------:R-:W-:Y:S01]  /*7740*/  ULDC.U8 UR4, c[0x0][0x410] ;  /* 0x0001040000047ab9 */ /* 0x000fe20000000000 */
[----:B------:R-:W-:Y:S01]  /*7750*/  BSSY B0, `(.L_x_713) ;  /* 0x00001fd000007945 */ /* 0x000fe20003800000 */
[----:B------:R-:W-:Y:S01]  /*7760*/  ISETP.NE.AND P0, PT, RZ, UR4, PT ;  /* 0x00000004ff007c0c */ /* 0x000fe2000bf05270 */
[----:B------:R-:W-:Y:S02]  /*7770*/  VIADD R28, R19, 0x20 ;  /* 0x00000020131c7836 */ /* 0x000fe40000000000 */
[----:B------:R-:W-:-:S10]  /*7780*/  IMAD R5, R153, 0x40, R19 ;  /* 0x0000004099057824 */ /* 0x000fd400078e0213 */
[----:B------:R-:W-:Y:S05]  /*7790*/  @!P0 BRA `(.L_x_714) ;  /* 0x0000001000088947 */ /* 0x000fea0003800000 */
[----:B------:R-:W-:-:S03]  /*77a0*/  UMOV UR4, 0xffffffff ;  /* 0xffffffff00047882 */ /* 0x000fc60000000000 */
[----:B------:R-:W-:Y:S05]  /*77b0*/  BRA.DIV UR4, `(.L_x_715) ;  /* 0x0000013604747947 */ /* 0x000fea000b800000 */
[----:B------:R0:W1:Y:S04]  /*77c0*/  SHFL.IDX PT, R3, R25, RZ, 0x1c1f ;  /* 0x001c1fff19037589 */ /* 0x00006800000e0000 */
[----:B------:R0:W2:Y:S04]  /*77d0*/  SHFL.IDX PT, R0, R24, RZ, 0x1c1f ;  /* 0x001c1fff18007589 */ /* 0x0000a800000e0000 */
[----:B------:R-:W3:Y:S04]  /*77e0*/  SHFL.IDX PT, R26, R26, RZ, 0x1c1f ;  /* 0x001c1fff1a1a7589 */ /* 0x000ee800000e0000 */
[----:B------:R0:W4:Y:S02]  /*77f0*/  SHFL.IDX PT, R21, R27, RZ, 0x1c1f ;  /* 0x001c1fff1b157589 */ /* 0x00012400000e0000 */
.L_x_966:
[----:B------:R-:W-:Y:S01]  /*7800*/  ULDC UR4, c[0x0][0x448] ;  /* 0x0001120000047ab9 */ /* 0x000fe20000000800 */
[----:B------:R-:W-:Y:S01]  /*7810*/  LEA.HI R4, R210, R210, RZ, 0x1 ;  /* 0x000000d2d2047211 */ /* 0x000fe200078f08ff */
[----:B------:R-:W-:Y:S01]  /*7820*/  IMAD R30, R155, UR4, RZ ;  /* 0x000000049b1e7c24 */ /* 0x000fe2000f8e02ff */
[----:B------:R-:W-:Y:S01]  /*7830*/  BSSY B1, `(.L_x_716) ;  /* 0x0000024000017945 */ /* 0x000fe20003800000 */
[----:B------:R-:W-:Y:S01]  /*7840*/  IMAD.SHL.U32 R10, R189, 0x40, RZ ;  /* 0x00000040bd0a7824 */ /* 0x000fe200078e00ff */
[----:B------:R-:W-:Y:S02]  /*7850*/  LOP3.LUT R7, R4, 0xfffffffe, RZ, 0xc0, !PT ;  /* 0xfffffffe04077812 */ /* 0x000fe400078ec0ff */
[----:B------:R-:W-:Y:S02]  /*7860*/  CS2R R8, SRZ ;  /* 0x0000000000087805 */ /* 0x000fe4000001ff00 */
[----:B------:R-:W-:Y:S02]  /*7870*/  ISETP.GE.AND P0, PT, R5, R30, PT ;  /* 0x0000001e0500720c */ /* 0x000fe40003f06270 */
[----:B------:R-:W-:-:S02]  /*7880*/  CS2R R4, SRZ ;  /* 0x0000000000047805 */ /* 0x000fc4000001ff00 */
[----:B------:R-:W-:Y:S01]  /*7890*/  LOP3.LUT R29, R10, 0x1c0, RZ, 0xc0, !PT ;  /* 0x000001c00a1d7812 */ /* 0x000fe200078ec0ff */
[----:B0-----:R-:W-:Y:S01]  /*78a0*/  IMAD.IADD R27, R210, 0x1, -R7 ;  /* 0x00000001d21b7824 */ /* 0x001fe200078e0a07 */
[----:B------:R-:W-:Y:S02]  /*78b0*/  CS2R R6, SRZ ;  /* 0x0000000000067805 */ /* 0x000fe4000001ff00 */
[----:B------:R-:W-:Y:S02]  /*78c0*/  CS2R R10, SRZ ;  /* 0x00000000000a7805 */ /* 0x000fe4000001ff00 */
[----:B------:R-:W-:-:S03]  /*78d0*/  SHF.L.U32 R27, R27, 0x1f, RZ ;  /* 0x0000001f1b1b7819 */ /* 0x000fc600000006ff */
[----:B------:R-:W-:Y:S05]  /*78e0*/  @P0 BRA `(.L_x_717) ;  /* 0x0000000000600947 */ /* 0x000fea0003800000 */
[----:B------:R-:W-:Y:S01]  /*78f0*/  ULDC UR4, c[0x0][0x3f4] ;  /* 0x0000fd0000047ab9 */ /* 0x000fe20000000800 */
[C---:B------:R-:W-:Y:S01]  /*7900*/  IMAD.SHL.U32 R14, R190.reuse, 0x2, RZ ;  /* 0x00000002be0e7824 */ /* 0x040fe200078e00ff */
[----:B------:R-:W-:Y:S01]  /*7910*/  ISETP.GE.AND P3, PT, R190, UR4, PT ;  /* 0x00000004be007c0c */ /* 0x000fe2000bf66270 */
[----:B--2---:R-:W-:Y:S01]  /*7920*/  IMAD.MOV.U32 R4, RZ, RZ, R0 ;  /* 0x000000ffff047224 */ /* 0x004fe200078e0000 */
[----:B------:R-:W-:Y:S01]  /*7930*/  ISETP.GE.AND P2, PT, R186, UR4, PT ;  /* 0x00000004ba007c0c */ /* 0x000fe2000bf46270 */
[----:B-1----:R-:W-:Y:S01]  /*7940*/  IMAD.MOV.U32 R5, RZ, RZ, R3 ;  /* 0x000000ffff057224 */ /* 0x002fe200078e0003 */
[----:B------:R-:W-:Y:S01]  /*7950*/  SHF.R.S32.HI R7, RZ, 0x1f, R190 ;  /* 0x0000001fff077819 */ /* 0x000fe200000114be */
[----:B----4-:R-:W-:Y:S01]  /*7960*/  IMAD.MOV.U32 R6, RZ, RZ, R21 ;  /* 0x000000ffff067224 */ /* 0x010fe200078e0015 */
[----:B------:R-:W-:Y:S02]  /*7970*/  CS2R R8, SRZ ;  /* 0x0000000000087805 */ /* 0x000fe4000001ff00 */
[----:B------:R-:W-:Y:S01]  /*7980*/  SHF.L.U64.HI R15, R190, 0x1, R7 ;  /* 0x00000001be0f7819 */ /* 0x000fe20000010207 */
[----:B---3--:R-:W-:-:S04]  /*7990*/  IMAD.MOV.U32 R7, RZ, RZ, R26 ;  /* 0x000000ffff077224 */ /* 0x008fc800078e001a */
[-C--:B------:R-:W-:Y:S02]  /*79a0*/  @!P3 IADD3 R12, P0, R0, R14.reuse, RZ ;  /* 0x0000000e000cb210 */ /* 0x080fe40007f1e0ff */
[----:B------:R-:W-:Y:S01]  /*79b0*/  @!P3 IADD3 R14, P1, R21, R14, RZ ;  /* 0x0000000e150eb210 */ /* 0x000fe20007f3e0ff */
[C---:B------:R-:W-:Y:S01]  /*79c0*/  @!P2 IMAD.WIDE R24, R186.reuse, 0x2, R4 ;  /* 0x00000002ba18a825 */ /* 0x040fe200078e0204 */
[----:B------:R-:W-:Y:S02]  /*79d0*/  CS2R R4, SRZ ;  /* 0x0000000000047805 */ /* 0x000fe4000001ff00 */
[----:B------:R-:W-:Y:S01]  /*79e0*/  CS2R R10, SRZ ;  /* 0x00000000000a7805 */ /* 0x000fe2000001ff00 */
[----:B------:R-:W-:Y:S01]  /*79f0*/  @!P2 IMAD.WIDE R20, R186, 0x2, R6 ;  /* 0x00000002ba14a825 */ /* 0x000fe200078e0206 */
[----:B------:R-:W-:Y:S01]  /*7a00*/  CS2R R6, SRZ ;  /* 0x0000000000067805 */ /* 0x000fe2000001ff00 */
[----:B------:R0:W5:Y:S02]  /*7a10*/  @!P2 LD.E.64 R8, desc[UR40][R24.64] ;  /* 0x000000281808a980 */ /* 0x000164000c101b00 */
[----:B------:R-:W-:-:S02]  /*7a20*/  @!P3 IMAD.X R13, R3, 0x1, R15, P0 ;  /* 0x00000001030db824 */ /* 0x000fc400000e060f */
[----:B------:R-:W-:Y:S01]  /*7a30*/  @!P3 IMAD.X R15, R26, 0x1, R15, P1 ;  /* 0x000000011a0fb824 */ /* 0x000fe200008e060f */
[----:B------:R0:W5:Y:S04]  /*7a40*/  @!P2 LD.E.64 R4, desc[UR40][R20.64] ;  /* 0x000000281404a980 */ /* 0x000168000c101b00 */
[----:B------:R0:W5:Y:S04]  /*7a50*/  @!P3 LD.E.64 R10, desc[UR40][R12.64] ;  /* 0x000000280c0ab980 */ /* 0x000168000c101b00 */
[----:B------:R0:W5:Y:S02]  /*7a60*/  @!P3 LD.E.64 R6, desc[UR40][R14.64] ;  /* 0x000000280e06b980 */ /* 0x000164000c101b00 */
.L_x_717:
[----:B------:R-:W-:Y:S05]  /*7a70*/  BSYNC B1 ;  /* 0x0000000000017941 */ /* 0x000fea0003800000 */
.L_x_716:
[----:B------:R-:W3:Y:S01]  /*7a80*/  SYNCS.PHASECHK.TRANS64.TRYWAIT P0, [R2+URZ+0x28c00], R27 ;  /* 0x028c001b020075a7 */ /* 0x000ee2000800017f */
[----:B-1----:R-:W-:Y:S01]  /*7a90*/  LOP3.LUT R3, R29, 0x18, R16, 0xf8, !PT ;  /* 0x000000181d037812 */ /* 0x002fe200078ef810 */
[----:B--2---:R-:W-:Y:S01]  /*7aa0*/  IMAD R0, R153, -0x40, R30 ;  /* 0xffffffc099007824 */ /* 0x004fe200078e021e */
[----:B0-----:R-:W-:Y:S01]  /*7ab0*/  SHF.R.U32.HI R12, RZ, 0x3, R29 ;  /* 0x00000003ff0c7819 */ /* 0x001fe2000001161d */
[--C-:B-----5:R-:W-:Y:S01]  /*7ac0*/  IMAD.MOV.U32 R14, RZ, RZ, R11.reuse ;  /* 0x000000ffff0e7224 */ /* 0x120fe200078e000b */
[----:B----4-:R-:W-:Y:S01]  /*7ad0*/  SHF.R.U64 R21, R10, 0x10, R11 ;  /* 0x000000100a157819 */ /* 0x010fe2000000120b */
[----:B------:R-:W-:Y:S01]  /*7ae0*/  IMAD.MOV.U32 R13, RZ, RZ, R5 ;  /* 0x000000ffff0d7224 */ /* 0x000fe200078e0005 */
[----:B------:R-:W-:Y:S01]  /*7af0*/  LOP3.LUT R29, R3, R12, RZ, 0x3c, !PT ;  /* 0x0000000c031d7212 */ /* 0x000fe200078e3cff */
[----:B------:R-:W-:Y:S01]  /*7b00*/  IMAD.MOV.U32 R3, RZ, RZ, R8 ;  /* 0x000000ffff037224 */ /* 0x000fe200078e0008 */
[----:B------:R-:W-:Y:S01]  /*7b10*/  SHF.R.U32.HI R15, RZ, 0x10, R11 ;  /* 0x00000010ff0f7819 */ /* 0x000fe2000001160b */
[--C-:B------:R-:W-:Y:S01]  /*7b20*/  IMAD.MOV.U32 R12, RZ, RZ, R9.reuse ;  /* 0x000000ffff0c7224 */ /* 0x100fe200078e0009 */
[----:B---3--:R-:W-:Y:S01]  /*7b30*/  SHF.R.U64 R26, R8, 0x10, R9 ;  /* 0x00000010081a7819 */ /* 0x008fe20000001209 */
[----:B------:R-:W-:Y:S01]  /*7b40*/  IMAD R11, R194, 0x200, R29 ;  /* 0x00000200c20b7824 */ /* 0x000fe200078e021d */
[----:B------:R-:W-:Y:S01]  /*7b50*/  SHF.R.U32.HI R25, RZ, 0x10, R9 ;  /* 0x00000010ff197819 */ /* 0x000fe20000011609 */
[----:B------:R-:W-:Y:S01]  /*7b60*/  IMAD.MOV.U32 R8, RZ, RZ, R10 ;  /* 0x000000ffff087224 */ /* 0x000fe200078e000a */
[--C-:B------:R-:W-:Y:S01]  /*7b70*/  SHF.R.U64 R24, R4, 0x10, R5.reuse ;  /* 0x0000001004187819 */ /* 0x100fe20000001205 */
[----:B------:R-:W-:Y:S01]  /*7b80*/  IMAD.MOV.U32 R9, RZ, RZ, R4 ;  /* 0x000000ffff097224 */ /* 0x000fe200078e0004 */
[----:B------:R-:W-:Y:S01]  /*7b90*/  VIMNMX R36, R0, 0x40, PT ;  /* 0x0000004000247848 */ /* 0x000fe20003fe0100 */
[----:B------:R-:W-:Y:S01]  /*7ba0*/  IMAD R11, R11, 0x2, R2 ;  /* 0x000000020b0b7824 */ /* 0x000fe200078e0202 */
[----:B------:R-:W-:Y:S01]  /*7bb0*/  SHF.R.U32.HI R20, RZ, 0x10, R5 ;  /* 0x00000010ff147819 */ /* 0x000fe20000011605 */
[----:B------:R-:W-:Y:S01]  /*7bc0*/  BSSY B1, `(.L_x_718) ;  /* 0x000000f000017945 */ /* 0x000fe20003800000 */
[----:B------:R-:W-:Y:S01]  /*7bd0*/  IMAD.MOV.U32 R5, RZ, RZ, R6 ;  /* 0x000000ffff057224 */ /* 0x000fe200078e0006 */
[----:B------:R-:W-:Y:S01]  /*7be0*/  PRMT R33, R3, 0x5410, R26 ;  /* 0x0000541003217816 */ /* 0x000fe2000000001a */
[--C-:B------:R-:W-:Y:S01]  /*7bf0*/  IMAD.MOV.U32 R10, RZ, RZ, R7.reuse ;  /* 0x000000ffff0a7224 */ /* 0x100fe200078e0007 */
[----:B------:R-:W-:Y:S01]  /*7c00*/  SHF.R.U64 R6, R6, 0x10, R7 ;  /* 0x0000001006067819 */ /* 0x000fe20000001207 */
[C---:B------:R-:W-:Y:S01]  /*7c10*/  VIADD R4, R11.reuse, 0x20400 ;  /* 0x000204000b047836 */ /* 0x040fe20000000000 */
[----:B------:R-:W-:Y:S01]  /*7c20*/  PRMT R3, R8, 0x5410, R21 ;  /* 0x0000541008037816 */ /* 0x000fe20000000015 */
[----:B------:R-:W-:Y:S01]  /*7c30*/  VIADD R0, R11, 0x20440 ;  /* 0x000204400b007836 */ /* 0x000fe20000000000 */
[----:B------:R-:W-:-:S02]  /*7c40*/  SHF.R.U32.HI R7, RZ, 0x10, R7 ;  /* 0x00000010ff077819 */ /* 0x000fc40000011607 */
[----:B------:R-:W-:Y:S02]  /*7c50*/  LOP3.LUT P2, RZ, R189, 0x4, RZ, 0xc0, !PT ;  /* 0x00000004bdff7812 */ /* 0x000fe4000784c0ff */
[----:B------:R-:W-:Y:S02]  /*7c60*/  ISETP.GE.AND P1, PT, R19, R36, PT ;  /* 0x000000241300720c */ /* 0x000fe40003f26270 */
[----:B------:R-:W-:Y:S02]  /*7c70*/  PRMT R12, R12, 0x5410, R25 ;  /* 0x000054100c0c7816 */ /* 0x000fe40000000019 */
[----:B------:R-:W-:Y:S02]  /*7c80*/  PRMT R8, R14, 0x5410, R15 ;  /* 0x000054100e087816 */ /* 0x000fe4000000000f */
[----:B------:R-:W-:Y:S01]  /*7c90*/  PRMT R35, R9, 0x5410, R24 ;  /* 0x0000541009237816 */ /* 0x000fe20000000018 */
[----:B------:R-:W-:Y:S06]  /*7ca0*/  @!P0 BRA `(.L_x_719) ;  /* 0x0000013000ac8947 */ /* 0x000fec0003800000 */
.L_x_967:
[----:B------:R-:W-:Y:S05]  /*7cb0*/  BSYNC B1 ;  /* 0x0000000000017941 */ /* 0x000fea0003800000 */
.L_x_718:
[----:B------:R-:W-:Y:S01]  /*7cc0*/  BSSY B1, `(.L_x_720) ;  /* 0x0000059000017945 */ /* 0x000fe20003800000 */
[----:B------:R-:W-:Y:S01]  /*7cd0*/  PRMT R13, R13, 0x5410, R20 ;  /* 0x000054100d0d7816 */ /* 0x000fe20000000014 */
[----:B------:R-:W-:Y:S01]  /*7ce0*/  @P2 VIADD R0, R4, 0xffffffc0 ;  /* 0xffffffc004002836 */ /* 0x000fe20000000000 */
[----:B------:R-:W-:Y:S02]  /*7cf0*/  PRMT R9, R5, 0x5410, R6 ;  /* 0x0000541005097816 */ /* 0x000fe40000000006 */
[----:B------:R-:W-:Y:S01]  /*7d00*/  PRMT R10, R10, 0x5410, R7 ;  /* 0x000054100a0a7816 */ /* 0x000fe20000000007 */
[----:B------:R-:W-:Y:S06]  /*7d10*/  @P1 BRA `(.L_x_721) ;  /* 0x00000004004c1947 */ /* 0x000fec0003800000 */
[----:B------:R-:W1:Y:S01]  /*7d20*/  LDC R5, c[0x0][0x3f4] ;  /* 0x0000fd00ff057b82 */ /* 0x000e620000000800 */
[----:B------:R-:W-:Y:S01]  /*7d30*/  BSSY B2, `(.L_x_722) ;  /* 0x000002a000027945 */ /* 0x000fe20003800000 */
[-C--:B-1----:R-:W-:Y:S02]  /*7d40*/  ISETP.GE.AND P0, PT, R186, R5.reuse, PT ;  /* 0x00000005ba00720c */ /* 0x082fe40003f06270 */
[----:B------:R-:W-:-:S11]  /*7d50*/  ISETP.GE.AND P1, PT, R190, R5, PT ;  /* 0x00000005be00720c */ /* 0x000fd60003f26270 */
[----:B------:R-:W-:Y:S05]  /*7d60*/  @P0 BRA `(.L_x_723) ;  /* 0x0000000000980947 */ /* 0x000fea0003800000 */
[----:B------:R-:W1:Y:S01]  /*7d70*/  LDS.128 R4, [R11+0x20400] ;  /* 0x020400000b047984 */ /* 0x000e620000000c00 */
[C---:B0-----:R-:W-:Y:S01]  /*7d80*/  IMAD.U32 R27, R35.reuse, 0x10000, RZ ;  /* 0x00010000231b7824 */ /* 0x041fe200078e00ff */
[----:B------:R-:W-:Y:S01]  /*7d90*/  LOP3.LUT R26, R35, 0xffff0000, RZ, 0xc0, !PT ;  /* 0xffff0000231a7812 */ /* 0x000fe200078ec0ff */
[C---:B------:R-:W-:Y:S01]  /*7da0*/  IMAD.U32 R25, R33.reuse, 0x10000, RZ ;  /* 0x0001000021197824 */ /* 0x040fe200078e00ff */
[----:B------:R-:W-:Y:S01]  /*7db0*/  LOP3.LUT R24, R33, 0xffff0000, RZ, 0xc0, !PT ;  /* 0xffff000021187812 */ /* 0x000fe200078ec0ff */
[C---:B-1----:R-:W-:Y:S01]  /*7dc0*/  IMAD.U32 R14, R4.reuse, 0x10000, RZ ;  /* 0x00010000040e7824 */ /* 0x042fe200078e00ff */
[----:B------:R-:W-:Y:S01]  /*7dd0*/  LOP3.LUT R4, R4, 0xffff0000, RZ, 0xc0, !PT ;  /* 0xffff000004047812 */ /* 0x000fe200078ec0ff */
[C---:B------:R-:W-:Y:S01]  /*7de0*/  IMAD.U32 R15, R5.reuse, 0x10000, RZ ;  /* 0x00010000050f7824 */ /* 0x040fe200078e00ff */
[----:B------:R-:W-:Y:S01]  /*7df0*/  LOP3.LUT R5, R5, 0xffff0000, RZ, 0xc0, !PT ;  /* 0xffff000005057812 */ /* 0x000fe200078ec0ff */
[C---:B------:R-:W-:Y:S01]  /*7e00*/  IMAD.U32 R20, R6.reuse, 0x10000, RZ ;  /* 0x0001000006147824 */ /* 0x040fe200078e00ff */
[----:B------:R-:W-:Y:S01]  /*7e10*/  LOP3.LUT R6, R6, 0xffff0000, RZ, 0xc0, !PT ;  /* 0xffff000006067812 */ /* 0x000fe200078ec0ff */
[C---:B------:R-:W-:Y:S01]  /*7e20*/  FMUL.FTZ R29, R4.reuse, R27 ;  /* 0x0000001b041d7220 */ /* 0x040fe20000410000 */
[----:B------:R-:W-:Y:S01]  /*7e30*/  FMUL.FTZ R4, R4, R25 ;  /* 0x0000001904047220 */ /* 0x000fe20000410000 */
[----:B------:R-:W-:-:S02]  /*7e40*/  IMAD.U32 R21, R7, 0x10000, RZ ;  /* 0x0001000007157824 */ /* 0x000fc400078e00ff */
[----:B------:R-:W-:Y:S01]  /*7e50*/  FMUL.FTZ R32, R5, R26 ;  /* 0x0000001a05207220 */ /* 0x000fe20000410000 */
[C---:B------:R-:W-:Y:S01]  /*7e60*/  FFMA.FTZ R29, R14.reuse, R25, -R29 ;  /* 0x000000190e1d7223 */ /* 0x040fe2000001081d */
[----:B------:R-:W-:Y:S01]  /*7e70*/  FFMA.FTZ R30, R14, R27, R4 ;  /* 0x0000001b0e1e7223 */ /* 0x000fe20000010004 */
[----:B------:R-:W-:Y:S01]  /*7e80*/  LOP3.LUT R7, R7, 0xffff0000, RZ, 0xc0, !PT ;  /* 0xffff000007077812 */ /* 0x000fe200078ec0ff */
[-C--:B------:R-:W-:Y:S01]  /*7e90*/  FMUL.FTZ R34, R5, R24.reuse ;  /* 0x0000001805227220 */ /* 0x080fe20000410000 */
[C---:B------:R-:W-:Y:S01]  /*7ea0*/  LOP3.LUT R14, R13.reuse, 0xffff0000, RZ, 0xc0, !PT ;  /* 0xffff00000d0e7812 */ /* 0x040fe200078ec0ff */
[----:B------:R-:W-:Y:S01]  /*7eb0*/  IMAD.U32 R25, R13, 0x10000, RZ ;  /* 0x000100000d197824 */ /* 0x000fe200078e00ff */
[C---:B------:R-:W-:Y:S01]  /*7ec0*/  LOP3.LUT R4, R12.reuse, 0xffff0000, RZ, 0xc0, !PT ;  /* 0xffff00000c047812 */ /* 0x040fe200078ec0ff */
[----:B------:R-:W-:Y:S02]  /*7ed0*/  IMAD.U32 R5, R12, 0x10000, RZ ;  /* 0x000100000c057824 */ /* 0x000fe400078e00ff */
[C---:B------:R-:W-:Y:S01]  /*7ee0*/  FFMA.FTZ R32, R15.reuse, R24, -R32 ;  /* 0x000000180f207223 */ /* 0x040fe20000010820 */
[----:B------:R-:W-:Y:S01]  /*7ef0*/  FFMA.FTZ R15, R15, R26, R34 ;  /* 0x0000001a0f0f7223 */ /* 0x000fe20000010022 */
[C---:B------:R-:W-:Y:S01]  /*7f00*/  FMUL.FTZ R27, R6.reuse, R25 ;  /* 0x00000019061b7220 */ /* 0x040fe20000410000 */
[-C--:B------:R-:W-:Y:S01]  /*7f10*/  FMUL.FTZ R24, R6, R5.reuse ;  /* 0x0000000506187220 */ /* 0x080fe20000410000 */
[C---:B------:R-:W-:Y:S01]  /*7f20*/  FMUL.FTZ R26, R7.reuse, R14 ;  /* 0x0000000e071a7220 */ /* 0x040fe20000410000 */
[-C--:B------:R-:W-:Y:S01]  /*7f30*/  FMUL.FTZ R31, R7, R4.reuse ;  /* 0x00000004071f7220 */ /* 0x080fe20000410000 */
[C---:B------:R-:W-:Y:S01]  /*7f40*/  FFMA.FTZ R6, R20.reuse, R5, -R27 ;  /* 0x0000000514067223 */ /* 0x040fe2000001081b */
[----:B------:R-:W-:Y:S01]  /*7f50*/  FFMA.FTZ R25, R20, R25, R24 ;  /* 0x0000001914197223 */ /* 0x000fe20000010018 */
[C---:B------:R-:W-:Y:S01]  /*7f60*/  FFMA.FTZ R7, R21.reuse, R4, -R26 ;  /* 0x0000000415077223 */ /* 0x040fe2000001081a */
[----:B------:R-:W-:Y:S01]  /*7f70*/  FFMA.FTZ R14, R21, R14, R31 ;  /* 0x0000000e150e7223 */ /* 0x000fe2000001001f */
[----:B------:R-:W-:-:S02]  /*7f80*/  F2FP.BF16.F32.PACK_AB R4, R30, R29 ;  /* 0x0000001d1e04723e */ /* 0x000fc400000010ff */
[----:B------:R-:W-:Y:S02]  /*7f90*/  F2FP.BF16.F32.PACK_AB R5, R15, R32 ;  /* 0x000000200f05723e */ /* 0x000fe400000010ff */
[----:B------:R-:W-:Y:S02]  /*7fa0*/  F2FP.BF16.F32.PACK_AB R6, R25, R6 ;  /* 0x000000061906723e */ /* 0x000fe400000010ff */
[----:B------:R-:W-:-:S05]  /*7fb0*/  F2FP.BF16.F32.PACK_AB R7, R14, R7 ;  /* 0x000000070e07723e */ /* 0x000fca00000010ff */
[----:B------:R1:W-:Y:S02]  /*7fc0*/  STS.128 [R11+0x20400], R4 ;  /* 0x020400040b007388 */ /* 0x0003e40000000c00 */
.L_x_723:
[----:B------:R-:W-:Y:S05]  /*7fd0*/  BSYNC B2 ;  /* 0x0000000000027941 */ /* 0x000fea0003800000 */
.L_x_722:
[----:B------:R-:W-:Y:S05]  /*7fe0*/  @P1 BRA `(.L_x_721) ;  /* 0x0000000000981947 */ /* 0x000fea0003800000 */
[----:B-1----:R-:W1:Y:S01]  /*7ff0*/  LDS.128 R4, [R0] ;  /* 0x0000000000047984 */ /* 0x002e620000000c00 */
        /* <DEDUP_REMOVED lines=36> */
[----:B------:R2:W-:Y:S02]  /*8240*/  STS.128 [R0], R4 ;  /* 0x0000000400007388 */ /* 0x0005e40000000c00 */
.L_x_721:
[----:B------:R-:W-:Y:S05]  /*8250*/  BSYNC B1 ;  /* 0x0000000000017941 */ /* 0x000fea0003800000 */
.L_x_720:
[----:B------:R-:W-:-:S13]  /*8260*/  ISETP.GE.AND P0, PT, R28, R36, PT ;  /* 0x000000241c00720c */ /* 0x000fda0003f06270 */
[----:B------:R-:W-:Y:S05]  /*8270*/  @P0 BRA `(.L_x_724) ;  /* 0x0000001400280947 */ /* 0x000fea0003800000 */
[----:B-12---:R-:W1:Y:S01]  /*8280*/  LDC R5, c[0x0][0x3f4] ;  /* 0x0000fd00ff057b82 */ /* 0x006e620000000800 */
[----:B------:R-:W-:Y:S01]  /*8290*/  BSSY B1, `(.L_x_725) ;  /* 0x000002a000017945 */ /* 0x000fe20003800000 */
[-C--:B-1----:R-:W-:Y:S02]  /*82a0*/  ISETP.GE.AND P0, PT, R186, R5.reuse, PT ;  /* 0x00000005ba00720c */ /* 0x082fe40003f06270 */
[----:B------:R-:W-:-:S11]  /*82b0*/  ISETP.GE.AND P1, PT, R190, R5, PT ;  /* 0x00000005be00720c */ /* 0x000fd60003f26270 */
[----:B------:R-:W-:Y:S05]  /*82c0*/  @P0 BRA `(.L_x_726) ;  /* 0x0000000000980947 */ /* 0x000fea0003800000 */
[----:B------:R-:W1:Y:S01]  /*82d0*/  LDS.128 R4, [R11+0x21400] ;  /* 0x021400000b047984 */ /* 0x000e620000000c00 */
[C---:B------:R-:W-:Y:S01]  /*82e0*/  IMAD.U32 R26, R33.reuse, 0x10000, RZ ;  /* 0x00010000211a7824 */ /* 0x040fe200078e00ff */
[----:B------:R-:W-:Y:S01]  /*82f0*/  LOP3.LUT R33, R33, 0xffff0000, RZ, 0xc0, !PT ;  /* 0xffff000021217812 */ /* 0x000fe200078ec0ff */
[C---:B------:R-:W-:Y:S01]  /*8300*/  IMAD.U32 R28, R35.reuse, 0x10000, RZ ;  /* 0x00010000231c7824 */ /* 0x040fe200078e00ff */
[----:B------:R-:W-:Y:S02]  /*8310*/  LOP3.LUT R35, R35, 0xffff0000, RZ, 0xc0, !PT ;  /* 0xffff000023237812 */ /* 0x000fe400078ec0ff */
[----:B------:R-:W-:Y:S01]  /*8320*/  LOP3.LUT R29, R13, 0xffff0000, RZ, 0xc0, !PT ;  /* 0xffff00000d1d7812 */ /* 0x000fe200078ec0ff */
[C---:B-1----:R-:W-:Y:S01]  /*8330*/  IMAD.U32 R14, R4.reuse, 0x10000, RZ ;  /* 0x00010000040e7824 */ /* 0x042fe200078e00ff */
[----:B------:R-:W-:Y:S01]  /*8340*/  LOP3.LUT R4, R4, 0xffff0000, RZ, 0xc0, !PT ;  /* 0xffff000004047812 */ /* 0x000fe200078ec0ff */
[C---:B------:R-:W-:Y:S01]  /*8350*/  IMAD.U32 R15, R5.reuse, 0x10000, RZ ;  /* 0x00010000050f7824 */ /* 0x040fe200078e00ff */
[----:B------:R-:W-:Y:S01]  /*8360*/  LOP3.LUT R5, R5, 0xffff0000, RZ, 0xc0, !PT ;  /* 0xffff000005057812 */ /* 0x000fe200078ec0ff */
[C---:B------:R-:W-:Y:S01]  /*8370*/  IMAD.U32 R20, R6.reuse, 0x10000, RZ ;  /* 0x0001000006147824 */ /* 0x040fe200078e00ff */
[----:B------:R-:W-:Y:S01]  /*8380*/  LOP3.LUT R6, R6, 0xffff0000, RZ, 0xc0, !PT ;  /* 0xffff000006067812 */ /* 0x000fe200078ec0ff */
[-C--:B------:R-:W-:Y:S01]  /*8390*/  FMUL.FTZ R25, R28, R4.reuse ;  /* 0x000000041c197220 */ /* 0x080fe20000410000 */
[C---:B0-----:R-:W-:Y:S01]  /*83a0*/  FMUL.FTZ R27, R26.reuse, R4 ;  /* 0x000000041a1b7220 */ /* 0x041fe20000410000 */
[C---:B------:R-:W-:Y:S01]  /*83b0*/  IMAD.U32 R21, R7.reuse, 0x10000, RZ ;  /* 0x0001000007157824 */ /* 0x040fe200078e00ff */
[----:B------:R-:W-:Y:S01]  /*83c0*/  LOP3.LUT R7, R7, 0xffff0000, RZ, 0xc0, !PT ;  /* 0xffff000007077812 */ /* 0x000fe200078ec0ff */
[-C--:B------:R-:W-:Y:S01]  /*83d0*/  FFMA.FTZ R4, R26, R14.reuse, -R25 ;  /* 0x0000000e1a047223 */ /* 0x080fe20000010819 */
[----:B------:R-:W-:Y:S01]  /*83e0*/  FFMA.FTZ R27, R28, R14, R27 ;  /* 0x0000000e1c1b7223 */ /* 0x000fe2000001001b */
[-C--:B------:R-:W-:Y:S01]  /*83f0*/  FMUL.FTZ R24, R35, R5.reuse ;  /* 0x0000000523187220 */ /* 0x080fe20000410000 */
[----:B------:R-:W-:Y:S01]  /*8400*/  FMUL.FTZ R14, R33, R5 ;  /* 0x00000005210e7220 */ /* 0x000fe20000410000 */
[----:B------:R-:W-:Y:S01]  /*8410*/  LOP3.LUT R25, R12, 0xffff0000, RZ, 0xc0, !PT ;  /* 0xffff00000c197812 */ /* 0x000fe200078ec0ff */
[----:B------:R-:W-:-:S02]  /*8420*/  IMAD.U32 R28, R13, 0x10000, RZ ;  /* 0x000100000d1c7824 */ /* 0x000fc400078e00ff */
[-C--:B------:R-:W-:Y:S01]  /*8430*/  FFMA.FTZ R5, R33, R15.reuse, -R24 ;  /* 0x0000000f21057223 */ /* 0x080fe20000010818 */
[----:B------:R-:W-:Y:S02]  /*8440*/  IMAD.U32 R26, R12, 0x10000, RZ ;  /* 0x000100000c1a7824 */ /* 0x000fe400078e00ff */
[----:B------:R-:W-:Y:S01]  /*8450*/  FFMA.FTZ R14, R35, R15, R14 ;  /* 0x0000000f230e7223 */ /* 0x000fe2000001000e */
[-C--:B------:R-:W-:Y:S01]  /*8460*/  FMUL.FTZ R13, R28, R6.reuse ;  /* 0x000000061c0d7220 */ /* 0x080fe20000410000 */
[-C--:B------:R-:W-:Y:S01]  /*8470*/  FMUL.FTZ R12, R29, R7.reuse ;  /* 0x000000071d0c7220 */ /* 0x080fe20000410000 */
[C---:B------:R-:W-:Y:S01]  /*8480*/  FMUL.FTZ R15, R26.reuse, R6 ;  /* 0x000000061a0f7220 */ /* 0x040fe20000410000 */
[C---:B------:R-:W-:Y:S01]  /*8490*/  FMUL.FTZ R24, R25.reuse, R7 ;  /* 0x0000000719187220 */ /* 0x040fe20000410000 */
[-C--:B------:R-:W-:Y:S01]  /*84a0*/  FFMA.FTZ R6, R26, R20.reuse, -R13 ;  /* 0x000000141a067223 */ /* 0x080fe2000001080d */
[-C--:B------:R-:W-:Y:S01]  /*84b0*/  FFMA.FTZ R7, R25, R21.reuse, -R12 ;  /* 0x0000001519077223 */ /* 0x080fe2000001080c */
[----:B------:R-:W-:Y:S01]  /*84c0*/  FFMA.FTZ R15, R28, R20, R15 ;  /* 0x000000141c0f7223 */ /* 0x000fe2000001000f */
[----:B------:R-:W-:Y:S01]  /*84d0*/  FFMA.FTZ R24, R29, R21, R24 ;  /* 0x000000151d187223 */ /* 0x000fe20000010018 */
[----:B------:R-:W-:-:S02]  /*84e0*/  F2FP.BF16.F32.PACK_AB R4, R27, R4 ;  /* 0x000000041b04723e */ /* 0x000fc400000010ff */
[----:B------:R-:W-:Y:S02]  /*84f0*/  F2FP.BF16.F32.PACK_AB R5, R14, R5 ;  /* 0x000000050e05723e */ /* 0x000fe400000010ff */
[----:B------:R-:W-:Y:S02]  /*8500*/  F2FP.BF16.F32.PACK_AB R6, R15, R6 ;  /* 0x000000060f06723e */ /* 0x000fe400000010ff */
[----:B------:R-:W-:-:S05]  /*8510*/  F2FP.BF16.F32.PACK_AB R7, R24, R7 ;  /* 0x000000071807723e */ /* 0x000fca00000010ff */
[----:B------:R1:W-:Y:S02]  /*8520*/  STS.128 [R11+0x21400], R4 ;  /* 0x021400040b007388 */ /* 0x0003e40000000c00 */
.L_x_726:
[----:B------:R-:W-:Y:S05]  /*8530*/  BSYNC B1 ;  /* 0x0000000000017941 */ /* 0x000fea0003800000 */
.L_x_725:
[----:B------:R-:W-:Y:S05]  /*8540*/  @P1 BRA `(.L_x_724) ;  /* 0x0000001000741947 */ /* 0x000fea0003800000 */
[----:B-1----:R-:W1:Y:S01]  /*8550*/  LDS.128 R4, [R0+0x1000] ;  /* 0x0010000000047984 */ /* 0x002e620000000c00 */
[C---:B------:R-:W-:Y:S01]  /*8560*/  IMAD.U32 R21, R9.reuse, 0x10000, RZ ;  /* 0x0001000009157824 */ /* 0x040fe200078e00ff */
[----:B------:R-:W-:Y:S01]  /*8570*/  LOP3.LUT R26, R9, 0xffff0000, RZ, 0xc0, !PT ;  /* 0xffff0000091a7812 */ /* 0x000fe200078ec0ff */
[C---:B------:R-:W-:Y:S01]  /*8580*/  IMAD.U32 R15, R3.reuse, 0x10000, RZ ;  /* 0x00010000030f7824 */ /* 0x040fe200078e00ff */
[----:B------:R-:W-:Y:S01]  /*8590*/  LOP3.LUT R24, R3, 0xffff0000, RZ, 0xc0, !PT ;  /* 0xffff000003187812 */ /* 0x000fe200078ec0ff */
[C---:B------:R-:W-:Y:S01]  /*85a0*/  IMAD.U32 R25, R10.reuse, 0x10000, RZ ;  /* 0x000100000a197824 */ /* 0x040fe200078e00ff */
[----:B0-----:R-:W-:Y:S01]  /*85b0*/  LOP3.LUT R27, R10, 0xffff0000, RZ, 0xc0, !PT ;  /* 0xffff00000a1b7812 */ /* 0x001fe200078ec0ff */
[C---:B-1----:R-:W-:Y:S01]  /*85c0*/  IMAD.U32 R11, R4.reuse, 0x10000, RZ ;  /* 0x00010000040b7824 */ /* 0x042fe200078e00ff */
[----:B------:R-:W-:Y:S01]  /*85d0*/  LOP3.LUT R4, R4, 0xffff0000, RZ, 0xc0, !PT ;  /* 0xffff000004047812 */ /* 0x000fe200078ec0ff */
[C---:B------:R-:W-:Y:S01]  /*85e0*/  IMAD.U32 R12, R5.reuse, 0x10000, RZ ;  /* 0x00010000050c7824 */ /* 0x040fe200078e00ff */
[----:B------:R-:W-:Y:S01]  /*85f0*/  LOP3.LUT R5, R5, 0xffff0000, RZ, 0xc0, !PT ;  /* 0xffff000005057812 */ /* 0x000fe200078ec0ff */
[C---:B------:R-:W-:Y:S01]  /*8600*/  IMAD.U32 R3, R6.reuse, 0x10000, RZ ;  /* 0x0001000006037824 */ /* 0x040fe200078e00ff */
[----:B------:R-:W-:Y:S01]  /*8610*/  LOP3.LUT R6, R6, 0xffff0000, RZ, 0xc0, !PT ;  /* 0xffff000006067812 */ /* 0x000fe200078ec0ff */
[-C--:B------:R-:W-:Y:S01]  /*8620*/  FMUL.FTZ R14, R21, R4.reuse ;  /* 0x00000004150e7220 */ /* 0x080fe20000410000 */
[----:B------:R-:W-:Y:S01]  /*8630*/  FMUL.FTZ R20, R15, R4 ;  /* 0x000000040f147220 */ /* 0x000fe20000410000 */
[----:B------:R-:W-:Y:S01]  /*8640*/  FMUL.FTZ R13, R26, R5 ;  /* 0x000000051a0d7220 */ /* 0x000fe20000410000 */
[----:B------:R-:W-:-:S02]  /*8650*/  IMAD.U32 R9, R7, 0x10000, RZ ;  /* 0x0001000007097824 */ /* 0x000fc400078e00ff */
[-C--:B------:R-:W-:Y:S01]  /*8660*/  FFMA.FTZ R4, R15, R11.reuse, -R14 ;  /* 0x0000000b0f047223 */ /* 0x080fe2000001080e */
[----:B------:R-:W-:Y:S01]  /*8670*/  FFMA.FTZ R11, R21, R11, R20 ;  /* 0x0000000b150b7223 */ /* 0x000fe20000010014 */
[C---:B------:R-:W-:Y:S01]  /*8680*/  FMUL.FTZ R15, R24.reuse, R5 ;  /* 0x00000005180f7220 */ /* 0x040fe20000410000 */
[----:B------:R-:W-:Y:S01]  /*8690*/  LOP3.LUT R7, R7, 0xffff0000, RZ, 0xc0, !PT ;  /* 0xffff000007077812 */ /* 0x000fe200078ec0ff */
[----:B------:R-:W-:Y:S01]  /*86a0*/  FFMA.FTZ R5, R24, R12, -R13 ;  /* 0x0000000c18057223 */ /* 0x000fe2000001080d */
[C---:B------:R-:W-:Y:S01]  /*86b0*/  LOP3.LUT R21, R8.reuse, 0xffff0000, RZ, 0xc0, !PT ;  /* 0xffff000008157812 */ /* 0x040fe200078ec0ff */
[----:B------:R-:W-:Y:S02]  /*86c0*/  IMAD.U32 R13, R8, 0x10000, RZ ;  /* 0x00010000080d7824 */ /* 0x000fe400078e00ff */
[----:B------:R-:W-:Y:S01]  /*86d0*/  FMUL.FTZ R8, R25, R6 ;  /* 0x0000000619087220 */ /* 0x000fe20000410000 */
[-C--:B------:R-:W-:Y:S01]  /*86e0*/  FMUL.FTZ R14, R27, R7.reuse ;  /* 0x000000071b0e7220 */ /* 0x080fe20000410000 */
[----:B------:R-:W-:Y:S01]  /*86f0*/  FFMA.FTZ R12, R26, R12, R15 ;  /* 0x0000000c1a0c7223 */ /* 0x000fe2000001000f */
[----:B------:R-:W-:Y:S01]  /*8700*/  FMUL.FTZ R10, R13, R6 ;  /* 0x000000060d0a7220 */ /* 0x000fe20000410000 */
[----:B------:R-:W-:Y:S01]  /*8710*/  FMUL.FTZ R20, R21, R7 ;  /* 0x0000000715147220 */ /* 0x000fe20000410000 */
[----:B------:R-:W-:Y:S01]  /*8720*/  FFMA.FTZ R6, R13, R3, -R8 ;  /* 0x000000030d067223 */ /* 0x000fe20000010808 */
[----:B------:R-:W-:Y:S01]  /*8730*/  FFMA.FTZ R7, R21, R9, -R14 ;  /* 0x0000000915077223 */ /* 0x000fe2000001080e */
[----:B------:R-:W-:Y:S01]  /*8740*/  FFMA.FTZ R3, R25, R3, R10 ;  /* 0x0000000319037223 */ /* 0x000fe2000001000a */
[----:B------:R-:W-:Y:S01]  /*8750*/  FFMA.FTZ R20, R27, R9, R20 ;  /* 0x000000091b147223 */ /* 0x000fe20000010014 */
[----:B------:R-:W-:-:S02]  /*8760*/  F2FP.BF16.F32.PACK_AB R4, R11, R4 ;  /* 0x000000040b04723e */ /* 0x000fc400000010ff */
[----:B------:R-:W-:Y:S02]  /*8770*/  F2FP.BF16.F32.PACK_AB R5, R12, R5 ;  /* 0x000000050c05723e */ /* 0x000fe400000010ff */
[----:B------:R-:W-:Y:S02]  /*8780*/  F2FP.BF16.F32.PACK_AB R6, R3, R6 ;  /* 0x000000060306723e */ /* 0x000fe400000010ff */
[----:B------:R-:W-:-:S05]  /*8790*/  F2FP.BF16.F32.PACK_AB R7, R20, R7 ;  /* 0x000000071407723e */ /* 0x000fca00000010ff */
[----:B------:R3:W-:Y:S01]  /*87a0*/  STS.128 [R0+0x1000], R4 ;  /* 0x0010000400007388 */ /* 0x0007e20000000c00 */
[----:B------:R-:W-:Y:S05]  /*87b0*/  BRA `(.L_x_724) ;  /* 0x0000000c00d87947 */ /* 0x000fea0003800000 */
.L_x_714:
[----:B------:R-:W-:-:S03]  /*87c0*/  UMOV UR4, 0xffffffff ;  /* 0xffffffff00047882 */ /* 0x000fc60000000000 */
[----:B------:R-:W-:Y:S05]  /*87d0*/  BRA.DIV UR4, `(.L_x_727) ;  /* 0x0000012604f47947 */ /* 0x000fea000b800000 */
[----:B------:R-:W0:Y:S04]  /*87e0*/  SHFL.IDX PT, R0, R25, RZ, 0x1c1f ;  /* 0x001c1fff19007589 */ /* 0x000e2800000e0000 */
[----:B------:R-:W1:Y:S04]  /*87f0*/  SHFL.IDX PT, R3, R24, RZ, 0x1c1f ;  /* 0x001c1fff18037589 */ /* 0x000e6800000e0000 */
[----:B------:R2:W3:Y:S04]  /*8800*/  SHFL.IDX PT, R4, R26, RZ, 0x1c1f ;  /* 0x001c1fff1a047589 */ /* 0x0004e800000e0000 */
[----:B------:R2:W4:Y:S01]  /*8810*/  SHFL.IDX PT, R14, R27, RZ, 0x1c1f ;  /* 0x001c1fff1b0e7589 */ /* 0x00052200000e0000 */
[----:B0-----:R-:W-:-:S02]  /*8820*/  IMAD.MOV.U32 R13, RZ, RZ, R0 ;  /* 0x000000ffff0d7224 */ /* 0x001fc400078e0000 */
[----:B-12---:R-:W-:-:S07]  /*8830*/  IMAD.MOV.U32 R12, RZ, RZ, R3 ;  /* 0x000000ffff0c7224 */ /* 0x006fce00078e0003 */
.L_x_973:
[----:B------:R-:W-:Y:S01]  /*8840*/  ULDC UR4, c[0x0][0x448] ;  /* 0x0001120000047ab9 */ /* 0x000fe20000000800 */
[----:B------:R-:W0:Y:S01]  /*8850*/  LDC R25, c[0x0][0x3f4] ;  /* 0x0000fd00ff197b82 */ /* 0x000e220000000800 */
[----:B------:R-:W-:Y:S01]  /*8860*/  IMAD R0, R155, UR4, RZ ;  /* 0x000000049b007c24 */ /* 0x000fe2000f8e02ff */
[----:B------:R-:W-:Y:S01]  /*8870*/  LEA.HI R3, R210, R210, RZ, 0x1 ;  /* 0x000000d2d2037211 */ /* 0x000fe200078f08ff */
[----:B------:R-:W-:Y:S01]  /*8880*/  BSSY B1, `(.L_x_728) ;  /* 0x0000013000017945 */ /* 0x000fe20003800000 */
[----:B---3--:R-:W-:Y:S01]  /*8890*/  IMAD.MOV.U32 R15, RZ, RZ, R4 ;  /* 0x000000ffff0f7224 */ /* 0x008fe200078e0004 */
[----:B------:R-:W-:Y:S02]  /*88a0*/  CS2R R6, SRZ ;  /* 0x0000000000067805 */ /* 0x000fe4000001ff00 */
[----:B------:R-:W-:Y:S02]  /*88b0*/  ISETP.GE.AND P0, PT, R5, R0, PT ;  /* 0x000000000500720c */ /* 0x000fe40003f06270 */
[----:B------:R-:W-:-:S02]  /*88c0*/  CS2R R4, SRZ ;  /* 0x0000000000047805 */ /* 0x000fc4000001ff00 */
[----:B------:R-:W-:Y:S02]  /*88d0*/  LOP3.LUT R3, R3, 0xfffffffe, RZ, 0xc0, !PT ;  /* 0xfffffffe03037812 */ /* 0x000fe400078ec0ff */
[----:B------:R-:W-:Y:S02]  /*88e0*/  CS2R R10, SRZ ;  /* 0x00000000000a7805 */ /* 0x000fe4000001ff00 */
[----:B------:R-:W-:Y:S01]  /*88f0*/  CS2R R8, SRZ ;  /* 0x0000000000087805 */ /* 0x000fe2000001ff00 */
[----:B------:R-:W-:-:S05]  /*8900*/  IMAD.IADD R3, R210, 0x1, -R3 ;  /* 0x00000001d2037824 */ /* 0x000fca00078e0a03 */
[----:B------:R-:W-:Y:S01]  /*8910*/  SHF.L.U32 R27, R3, 0x1f, RZ ;  /* 0x0000001f031b7819 */ /* 0x000fe200000006ff */
[----:B------:R-:W-:Y:S06]  /*8920*/  @P0 BRA `(.L_x_729) ;  /* 0x0000000000200947 */ /* 0x000fec0003800000 */
[----:B------:R-:W-:Y:S01]  /*8930*/  ULDC UR4, c[0x0][0x3f4] ;  /* 0x0000fd0000047ab9 */ /* 0x000fe20000000800 */
[----:B------:R-:W-:Y:S02]  /*8940*/  CS2R R6, SRZ ;  /* 0x0000000000067805 */ /* 0x000fe4000001ff00 */
[----:B------:R-:W-:-:S13]  /*8950*/  ISETP.GE.AND P0, PT, R16, UR4, PT ;  /* 0x0000000410007c0c */ /* 0x000fda000bf06270 */
[----:B------:R-:W-:Y:S05]  /*8960*/  @P0 BRA `(.L_x_729) ;  /* 0x0000000000100947 */ /* 0x000fea0003800000 */
[----:B------:R-:W-:-:S04]  /*8970*/  IMAD.WIDE R12, R16, 0x2, R12 ;  /* 0x00000002100c7825 */ /* 0x000fc800078e020c */
[----:B----4-:R-:W-:Y:S01]  /*8980*/  IMAD.WIDE R14, R16, 0x2, R14 ;  /* 0x00000002100e7825 */ /* 0x010fe200078e020e */
[----:B------:R1:W5:Y:S04]  /*8990*/  LD.E.128 R8, desc[UR40][R12.64] ;  /* 0x000000280c087980 */ /* 0x000368000c101d00 */
[----:B------:R1:W5:Y:S02]  /*89a0*/  LD.E.128 R4, desc[UR40][R14.64] ;  /* 0x000000280e047980 */ /* 0x000364000c101d00 */
.L_x_729:
[----:B------:R-:W-:Y:S05]  /*89b0*/  BSYNC B1 ;  /* 0x0000000000017941 */ /* 0x000fea0003800000 */
.L_x_728:
[----:B------:R-:W2:Y:S01]  /*89c0*/  SYNCS.PHASECHK.TRANS64.TRYWAIT P1, [R2+URZ+0x28c00], R27 ;  /* 0x028c001b020075a7 */ /* 0x000ea2000802017f */
[----:B------:R-:W-:Y:S01]  /*89d0*/  IMAD R0, R153, -0x40, R0 ;  /* 0xffffffc099007824 */ /* 0x000fe200078e0200 */
[----:B-----5:R-:W-:Y:S01]  /*89e0*/  SHF.R.U64 R26, R8, 0x10, R9 ;  /* 0x00000010081a7819 */ /* 0x020fe20000001209 */
[----:B-1----:R-:W-:Y:S01]  /*89f0*/  IMAD.MOV.U32 R15, RZ, RZ, R8 ;  /* 0x000000ffff0f7224 */ /* 0x002fe200078e0008 */
[--C-:B------:R-:W-:Y:S01]  /*8a00*/  SHF.R.U64 R8, R10, 0x10, R11.reuse ;  /* 0x000000100a087819 */ /* 0x100fe2000000120b */
[----:B------:R-:W-:Y:S01]  /*8a10*/  IMAD.MOV.U32 R3, RZ, RZ, R10 ;  /* 0x000000ffff037224 */ /* 0x000fe200078e000a */
[--C-:B------:R-:W-:Y:S01]  /*8a20*/  SHF.R.U32.HI R29, RZ, 0x10, R11.reuse ;  /* 0x00000010ff1d7819 */ /* 0x100fe2000001160b */
[----:B------:R-:W-:Y:S01]  /*8a30*/  IMAD.MOV.U32 R20, RZ, RZ, R11 ;  /* 0x000000ffff147224 */ /* 0x000fe200078e000b */
[----:B------:R-:W-:Y:S01]  /*8a40*/  SHF.R.U64 R11, R4, 0x10, R5 ;  /* 0x00000010040b7819 */ /* 0x000fe20000001205 */
[----:B------:R-:W-:Y:S01]  /*8a50*/  IMAD.MOV.U32 R12, RZ, RZ, R4 ;  /* 0x000000ffff0c7224 */ /* 0x000fe200078e0004 */
[----:B------:R-:W-:Y:S01]  /*8a60*/  VIMNMX R10, R0, 0x40, PT ;  /* 0x00000040000a7848 */ /* 0x000fe20003fe0100 */
[--C-:B------:R-:W-:Y:S01]  /*8a70*/  IMAD.MOV.U32 R21, RZ, RZ, R9.reuse ;  /* 0x000000ffff157224 */ /* 0x100fe200078e0009 */
[----:B------:R-:W-:Y:S01]  /*8a80*/  SHF.R.U32.HI R24, RZ, 0x10, R9 ;  /* 0x00000010ff187819 */ /* 0x000fe20000011609 */
[--C-:B------:R-:W-:Y:S01]  /*8a90*/  IMAD.MOV.U32 R13, RZ, RZ, R5.reuse ;  /* 0x000000ffff0d7224 */ /* 0x100fe200078e0005 */
[----:B------:R-:W-:Y:S01]  /*8aa0*/  SHF.R.U32.HI R4, RZ, 0x10, R5 ;  /* 0x00000010ff047819 */ /* 0x000fe20000011605 */
[----:B----4-:R-:W-:Y:S01]  /*8ab0*/  IMAD.MOV.U32 R14, RZ, RZ, R6 ;  /* 0x000000ffff0e7224 */ /* 0x010fe200078e0006 */
[----:B0-----:R-:W-:Y:S01]  /*8ac0*/  ISETP.GE.AND P0, PT, R16, R25, PT ;  /* 0x000000191000720c */ /* 0x001fe20003f06270 */
[--C-:B------:R-:W-:Y:S01]  /*8ad0*/  IMAD.MOV.U32 R0, RZ, RZ, R7.reuse ;  /* 0x000000ffff007224 */ /* 0x100fe200078e0007 */
[--C-:B------:R-:W-:Y:S01]  /*8ae0*/  SHF.R.U64 R9, R6, 0x10, R7.reuse ;  /* 0x0000001006097819 */ /* 0x100fe20000001207 */
[----:B------:R-:W-:Y:S01]  /*8af0*/  BSSY B1, `(.L_x_730) ;  /* 0x000000d000017945 */ /* 0x000fe20003800000 */
[----:B------:R-:W-:-:S02]  /*8b00*/  SHF.R.U32.HI R5, RZ, 0x10, R7 ;  /* 0x00000010ff057819 */ /* 0x000fc40000011607 */
[-C--:B------:R-:W-:Y:S02]  /*8b10*/  ISETP.GE.OR P2, PT, R19, R10.reuse, P0 ;  /* 0x0000000a1300720c */ /* 0x080fe40000746670 */
[----:B------:R-:W-:Y:S02]  /*8b20*/  PRMT R15, R15, 0x5410, R26 ;  /* 0x000054100f0f7816 */ /* 0x000fe4000000001a */
[----:B------:R-:W-:Y:S02]  /*8b30*/  ISETP.GE.OR P0, PT, R28, R10, P0 ;  /* 0x0000000a1c00720c */ /* 0x000fe40000706670 */
[----:B------:R-:W-:Y:S02]  /*8b40*/  PRMT R21, R21, 0x5410, R24 ;  /* 0x0000541015157816 */ /* 0x000fe40000000018 */
[----:B------:R-:W-:Y:S02]  /*8b50*/  PRMT R3, R3, 0x5410, R8 ;  /* 0x0000541003037816 */ /* 0x000fe40000000008 */
[----:B------:R-:W-:-:S02]  /*8b60*/  PRMT R20, R20, 0x5410, R29 ;  /* 0x0000541014147816 */ /* 0x000fc4000000001d */
[----:B------:R-:W-:Y:S02]  /*8b70*/  PRMT R12, R12, 0x5410, R11 ;  /* 0x000054100c0c7816 */ /* 0x000fe4000000000b */
[----:B------:R-:W-:Y:S02]  /*8b80*/  PRMT R13, R13, 0x5410, R4 ;  /* 0x000054100d0d7816 */ /* 0x000fe40000000004 */
[----:B------:R-:W-:Y:S02]  /*8b90*/  PRMT R14, R14, 0x5410, R9 ;  /* 0x000054100e0e7816 */ /* 0x000fe40000000009 */
[----:B------:R-:W-:Y:S01]  /*8ba0*/  PRMT R0, R0, 0x5410, R5 ;  /* 0x0000541000007816 */ /* 0x000fe20000000005 */
[----:B--2---:R-:W-:Y:S06]  /*8bb0*/  @!P1 BRA `(.L_x_731) ;  /* 0x0000012400749947 */ /* 0x004fec0003800000 */
.L_x_974:
[----:B------:R-:W-:Y:S05]  /*8bc0*/  BSYNC B1 ;  /* 0x0000000000017941 */ /* 0x000fea0003800000 */
.L_x_730:
[----:B------:R-:W-:Y:S04]  /*8bd0*/  BSSY B1, `(.L_x_732) ;  /* 0x000005a000017945 */ /* 0x000fe80003800000 */
[----:B------:R-:W-:Y:S05]  /*8be0*/  @P2 BRA `(.L_x_733) ;  /* 0x0000000400602947 */ /* 0x000fea0003800000 */
[----:B------:R-:W-:Y:S01]  /*8bf0*/  IMAD.SHL.U32 R4, R189, 0x40, RZ ;  /* 0x00000040bd047824 */ /* 0x000fe200078e00ff */
[----:B------:R-:W-:Y:S01]  /*8c00*/  LOP3.LUT R39, R12, 0xffff0000, RZ, 0xc0, !PT ;  /* 0xffff00000c277812 */ /* 0x000fe200078ec0ff */
[----:B------:R-:W-:Y:S02]  /*8c10*/  IMAD.IADD R6, R16, 0x1, R25 ;  /* 0x0000000110067824 */ /* 0x000fe400078e0219 */
[----:B------:R-:W-:Y:S01]  /*8c20*/  IMAD.U32 R37, R12, 0x10000, RZ ;  /* 0x000100000c257824 */ /* 0x000fe200078e00ff */
[----:B------:R-:W-:Y:S01]  /*8c30*/  LOP3.LUT R7, R4, 0x1c0, RZ, 0xc0, !PT ;  /* 0x000001c004077812 */ /* 0x000fe200078ec0ff */
[----:B------:R-:W-:-:S03]  /*8c40*/  IMAD.U32 R35, R15, 0x10000, RZ ;  /* 0x000100000f237824 */ /* 0x000fc600078e00ff */
[----:B------:R-:W-:Y:S02]  /*8c50*/  SHF.R.U32.HI R9, RZ, 0x3, R7 ;  /* 0x00000003ff097819 */ /* 0x000fe40000011607 */
[C---:B------:R-:W-:Y:S02]  /*8c60*/  LOP3.LUT R6, R7.reuse, 0x38, R6, 0xf8, !PT ;  /* 0x0000003807067812 */ /* 0x040fe400078ef806 */
[----:B------:R-:W-:Y:S02]  /*8c70*/  LOP3.LUT R4, R7, 0x38, R16, 0xf8, !PT ;  /* 0x0000003807047812 */ /* 0x000fe400078ef810 */
[-C--:B------:R-:W-:Y:S02]  /*8c80*/  LOP3.LUT R7, R6, R9.reuse, RZ, 0x3c, !PT ;  /* 0x0000000906077212 */ /* 0x080fe400078e3cff */
[----:B------:R-:W-:-:S03]  /*8c90*/  LOP3.LUT R5, R4, R9, RZ, 0x3c, !PT ;  /* 0x0000000904057212 */ /* 0x000fc600078e3cff */
[C---:B------:R-:W-:Y:S02]  /*8ca0*/  IMAD R9, R194.reuse, 0x200, R7 ;  /* 0x00000200c2097824 */ /* 0x040fe400078e0207 */
[----:B------:R-:W-:Y:S02]  /*8cb0*/  IMAD R5, R194, 0x200, R5 ;  /* 0x00000200c2057824 */ /* 0x000fe400078e0205 */
[--C-:B------:R-:W-:Y:S02]  /*8cc0*/  IMAD R44, R9, 0x2, R2.reuse ;  /* 0x00000002092c7824 */ /* 0x100fe400078e0202 */
[----:B------:R-:W-:-:S03]  /*8cd0*/  IMAD R42, R5, 0x2, R2 ;  /* 0x00000002052a7824 */ /* 0x000fc600078e0202 */
[----:B------:R-:W1:Y:S04]  /*8ce0*/  LDS.128 R8, [R44+0x20400] ;  /* 0x020400002c087984 */ /* 0x000e680000000c00 */
[----:B------:R-:W2:Y:S01]  /*8cf0*/  LDS.128 R4, [R42+0x20400] ;  /* 0x020400002a047984 */ /* 0x000ea20000000c00 */
[C---:B-1----:R-:W-:Y:S01]  /*8d00*/  IMAD.U32 R30, R8.reuse, 0x10000, RZ ;  /* 0x00010000081e7824 */ /* 0x042fe200078e00ff */
[----:B------:R-:W-:Y:S01]  /*8d10*/  LOP3.LUT R8, R8, 0xffff0000, RZ, 0xc0, !PT ;  /* 0xffff000008087812 */ /* 0x000fe200078ec0ff */
[C---:B------:R-:W-:Y:S01]  /*8d20*/  IMAD.U32 R32, R10.reuse, 0x10000, RZ ;  /* 0x000100000a207824 */ /* 0x040fe200078e00ff */
[----:B------:R-:W-:Y:S01]  /*8d30*/  LOP3.LUT R10, R10, 0xffff0000, RZ, 0xc0, !PT ;  /* 0xffff00000a0a7812 */ /* 0x000fe200078ec0ff */
[----:B--2---:R-:W-:Y:S02]  /*8d40*/  IMAD.U32 R24, R4, 0x10000, RZ ;  /* 0x0001000004187824 */ /* 0x004fe400078e00ff */
[C---:B------:R-:W-:Y:S01]  /*8d50*/  FMUL.FTZ R41, R30.reuse, R37 ;  /* 0x000000251e297220 */ /* 0x040fe20000410000 */
[----:B------:R-:W-:Y:S01]  /*8d60*/  FMUL.FTZ R43, R30, R35 ;  /* 0x000000231e2b7220 */ /* 0x000fe20000410000 */
[----:B------:R-:W-:Y:S01]  /*8d70*/  LOP3.LUT R4, R4, 0xffff0000, RZ, 0xc0, !PT ;  /* 0xffff000004047812 */ /* 0x000fe200078ec0ff */
[----:B------:R-:W-:Y:S01]  /*8d80*/  FMUL.FTZ R45, R8, R39 ;  /* 0x00000027082d7220 */ /* 0x000fe20000410000 */
[C---:B------:R-:W-:Y:S01]  /*8d90*/  FFMA.FTZ R41, R24.reuse, R35, -R41 ;  /* 0x0000002318297223 */ /* 0x040fe20000010829 */
[----:B------:R-:W-:Y:S01]  /*8da0*/  LOP3.LUT R35, R15, 0xffff0000, RZ, 0xc0, !PT ;  /* 0xffff00000f237812 */ /* 0x000fe200078ec0ff */
[----:B------:R-:W-:Y:S01]  /*8db0*/  FFMA.FTZ R43, R24, R37, R43 ;  /* 0x00000025182b7223 */ /* 0x000fe2000001002b */
[C---:B------:R-:W-:Y:S01]  /*8dc0*/  IMAD.U32 R30, R14.reuse, 0x10000, RZ ;  /* 0x000100000e1e7824 */ /* 0x040fe200078e00ff */
[----:B------:R-:W-:Y:S01]  /*8dd0*/  LOP3.LUT R37, R14, 0xffff0000, RZ, 0xc0, !PT ;  /* 0xffff00000e257812 */ /* 0x000fe200078ec0ff */
[----:B------:R-:W-:-:S02]  /*8de0*/  IMAD.U32 R24, R3, 0x10000, RZ ;  /* 0x0001000003187824 */ /* 0x000fc400078e00ff */
[-C--:B------:R-:W-:Y:S01]  /*8df0*/  FMUL.FTZ R47, R8, R35.reuse ;  /* 0x00000023082f7220 */ /* 0x080fe20000410000 */
[----:B------:R-:W-:Y:S01]  /*8e00*/  FFMA.FTZ R34, R4, R35, -R45 ;  /* 0x0000002304227223 */ /* 0x000fe2000001082d */
[----:B0-----:R-:W-:Y:S02]  /*8e10*/  IMAD.U32 R27, R6, 0x10000, RZ ;  /* 0x00010000061b7824 */ /* 0x001fe400078e00ff */
[C---:B------:R-:W-:Y:S01]  /*8e20*/  FMUL.FTZ R8, R32.reuse, R30 ;  /* 0x0000001e20087220 */ /* 0x040fe20000410000 */
[-C--:B------:R-:W-:Y:S01]  /*8e30*/  FMUL.FTZ R45, R32, R24.reuse ;  /* 0x00000018202d7220 */ /* 0x080fe20000410000 */
[----:B------:R-:W-:Y:S01]  /*8e40*/  LOP3.LUT R35, R3, 0xffff0000, RZ, 0xc0, !PT ;  /* 0xffff000003237812 */ /* 0x000fe200078ec0ff */
[----:B------:R-:W-:Y:S01]  /*8e50*/  IMAD.U32 R31, R9, 0x10000, RZ ;  /* 0x00010000091f7824 */ /* 0x000fe200078e00ff */
[----:B------:R-:W-:Y:S01]  /*8e60*/  LOP3.LUT R6, R6, 0xffff0000, RZ, 0xc0, !PT ;  /* 0xffff000006067812 */ /* 0x000fe200078ec0ff */
[C---:B------:R-:W-:Y:S01]  /*8e70*/  FFMA.FTZ R36, R27.reuse, R24, -R8 ;  /* 0x000000181b247223 */ /* 0x040fe20000010808 */
[----:B------:R-:W-:Y:S01]  /*8e80*/  FFMA.FTZ R45, R27, R30, R45 ;  /* 0x0000001e1b2d7223 */ /* 0x000fe2000001002d */
[----:B------:R-:W-:Y:S01]  /*8e90*/  FMUL.FTZ R27, R10, R37 ;  /* 0x000000250a1b7220 */ /* 0x000fe20000410000 */
[----:B------:R-:W-:Y:S01]  /*8ea0*/  FFMA.FTZ R32, R4, R39, R47 ;  /* 0x0000002704207223 */ /* 0x000fe2000001002f */
[----:B------:R-:W-:-:S02]  /*8eb0*/  IMAD.U32 R24, R13, 0x10000, RZ ;  /* 0x000100000d187824 */ /* 0x000fc400078e00ff */
[-C--:B------:R-:W-:Y:S01]  /*8ec0*/  FMUL.FTZ R39, R10, R35.reuse ;  /* 0x000000230a277220 */ /* 0x080fe20000410000 */
[----:B------:R-:W-:Y:S02]  /*8ed0*/  IMAD.U32 R4, R21, 0x10000, RZ ;  /* 0x0001000015047824 */ /* 0x000fe400078e00ff */
[----:B------:R-:W-:Y:S01]  /*8ee0*/  FFMA.FTZ R35, R6, R35, -R27 ;  /* 0x0000002306237223 */ /* 0x000fe2000001081b */
[----:B------:R-:W-:Y:S02]  /*8ef0*/  IMAD.U32 R33, R11, 0x10000, RZ ;  /* 0x000100000b217824 */ /* 0x000fe400078e00ff */
[C---:B------:R-:W-:Y:S01]  /*8f00*/  FMUL.FTZ R27, R31.reuse, R24 ;  /* 0x000000181f1b7220 */ /* 0x040fe20000410000 */
[----:B------:R-:W-:Y:S02]  /*8f10*/  IMAD.U32 R10, R0, 0x10000, RZ ;  /* 0x00010000000a7824 */ /* 0x000fe400078e00ff */
[----:B------:R-:W-:Y:S01]  /*8f20*/  FMUL.FTZ R31, R31, R4 ;  /* 0x000000041f1f7220 */ /* 0x000fe20000410000 */
[----:B------:R-:W-:-:S02]  /*8f30*/  IMAD.U32 R26, R5, 0x10000, RZ ;  /* 0x00010000051a7824 */ /* 0x000fc400078e00ff */
[----:B------:R-:W-:Y:S01]  /*8f40*/  FFMA.FTZ R38, R6, R37, R39 ;  /* 0x0000002506267223 */ /* 0x000fe20000010027 */
[----:B------:R-:W-:Y:S02]  /*8f50*/  IMAD.U32 R8, R20, 0x10000, RZ ;  /* 0x0001000014087824 */ /* 0x000fe400078e00ff */
[----:B------:R-:W-:Y:S01]  /*8f60*/  FMUL.FTZ R6, R33, R10 ;  /* 0x0000000a21067220 */ /* 0x000fe20000410000 */
[----:B------:R-:W-:Y:S02]  /*8f70*/  IMAD.U32 R29, R7, 0x10000, RZ ;  /* 0x00010000071d7824 */ /* 0x000fe400078e00ff */
[C---:B------:R-:W-:Y:S01]  /*8f80*/  FFMA.FTZ R27, R26.reuse, R4, -R27 ;  /* 0x000000041a1b7223 */ /* 0x040fe2000001081b */
[----:B------:R-:W-:Y:S01]  /*8f90*/  FFMA.FTZ R31, R26, R24, R31 ;  /* 0x000000181a1f7223 */ /* 0x000fe2000001001f */
[-C--:B------:R-:W-:Y:S01]  /*8fa0*/  FMUL.FTZ R26, R33, R8.reuse ;  /* 0x00000008211a7220 */ /* 0x080fe20000410000 */
[----:B------:R-:W-:Y:S01]  /*8fb0*/  FFMA.FTZ R33, R29, R8, -R6 ;  /* 0x000000081d217223 */ /* 0x000fe20000010806 */
[----:B------:R-:W-:-:S02]  /*8fc0*/  LOP3.LUT R9, R9, 0xffff0000, RZ, 0xc0, !PT ;  /* 0xffff000009097812 */ /* 0x000fc400078ec0ff */
[----:B------:R-:W-:Y:S01]  /*8fd0*/  LOP3.LUT R11, R11, 0xffff0000, RZ, 0xc0, !PT ;  /* 0xffff00000b0b7812 */ /* 0x000fe200078ec0ff */
[----:B------:R-:W-:Y:S01]  /*8fe0*/  FFMA.FTZ R29, R29, R10, R26 ;  /* 0x0000000a1d1d7223 */ /* 0x000fe2000001001a */
[----:B------:R-:W-:Y:S02]  /*8ff0*/  LOP3.LUT R8, R13, 0xffff0000, RZ, 0xc0, !PT ;  /* 0xffff00000d087812 */ /* 0x000fe400078ec0ff */
[----:B------:R-:W-:Y:S02]  /*9000*/  LOP3.LUT R24, R0, 0xffff0000, RZ, 0xc0, !PT ;  /* 0xffff000000187812 */ /* 0x000fe400078ec0ff */
[----:B------:R-:W-:Y:S01]  /*9010*/  LOP3.LUT R4, R21, 0xffff0000, RZ, 0xc0, !PT ;  /* 0xffff000015047812 */ /* 0x000fe200078ec0ff */
[----:B------:R-:W-:Y:S01]  /*9020*/  FMUL.FTZ R10, R9, R8 ;  /* 0x00000008090a7220 */ /* 0x000fe20000410000 */
[----:B------:R-:W-:Y:S01]  /*9030*/  LOP3.LUT R6, R20, 0xffff0000, RZ, 0xc0, !PT ;  /* 0xffff000014067812 */ /* 0x000fe200078ec0ff */
[----:B------:R-:W-:Y:S01]  /*9040*/  FMUL.FTZ R40, R11, R24 ;  /* 0x000000180b287220 */ /* 0x000fe20000410000 */
[----:B------:R-:W-:Y:S01]  /*9050*/  LOP3.LUT R5, R5, 0xffff0000, RZ, 0xc0, !PT ;  /* 0xffff000005057812 */ /* 0x000fe200078ec0ff */
[----:B------:R-:W-:Y:S01]  /*9060*/  FMUL.FTZ R9, R9, R4 ;  /* 0x0000000409097220 */ /* 0x000fe20000410000 */
[----:B------:R-:W-:Y:S01]  /*9070*/  LOP3.LUT R7, R7, 0xffff0000, RZ, 0xc0, !PT ;  /* 0xffff000007077812 */ /* 0x000fe200078ec0ff */
[----:B------:R-:W-:-:S02]  /*9080*/  FMUL.FTZ R11, R11, R6 ;  /* 0x000000060b0b7220 */ /* 0x000fc40000410000 */
[C---:B------:R-:W-:Y:S01]  /*9090*/  FFMA.FTZ R26, R5.reuse, R4, -R10 ;  /* 0x00000004051a7223 */ /* 0x040fe2000001080a */
[----:B------:R-:W-:Y:S01]  /*90a0*/  FFMA.FTZ R30, R5, R8, R9 ;  /* 0x00000008051e7223 */ /* 0x000fe20000010009 */
[C---:B------:R-:W-:Y:S01]  /*90b0*/  FFMA.FTZ R40, R7.reuse, R6, -R40 ;  /* 0x0000000607287223 */ /* 0x040fe20000010828 */
[----:B------:R-:W-:Y:S01]  /*90c0*/  FFMA.FTZ R24, R7, R24, R11 ;  /* 0x0000001807187223 */ /* 0x000fe2000001000b */
[----:B------:R-:W-:Y:S02]  /*90d0*/  F2FP.BF16.F32.PACK_AB R4, R34, R41 ;  /* 0x000000292204723e */ /* 0x000fe400000010ff */
[----:B------:R-:W-:Y:S02]  /*90e0*/  F2FP.BF16.F32.PACK_AB R6, R35, R36 ;  /* 0x000000242306723e */ /* 0x000fe400000010ff */
[----:B------:R-:W-:Y:S02]  /*90f0*/  F2FP.BF16.F32.PACK_AB R5, R26, R27 ;  /* 0x0000001b1a05723e */ /* 0x000fe400000010ff */
[----:B------:R-:W-:-:S02]  /*9100*/  F2FP.BF16.F32.PACK_AB R7, R40, R33 ;  /* 0x000000212807723e */ /* 0x000fc400000010ff */
[----:B------:R-:W-:Y:S02]  /*9110*/  F2FP.BF16.F32.PACK_AB R8, R32, R43 ;  /* 0x0000002b2008723e */ /* 0x000fe400000010ff */
[----:B------:R-:W-:Y:S01]  /*9120*/  F2FP.BF16.F32.PACK_AB R10, R38, R45 ;  /* 0x0000002d260a723e */ /* 0x000fe200000010ff */
[----:B------:R1:W-:Y:S01]  /*9130*/  STS.128 [R42+0x20400], R4 ;  /* 0x020400042a007388 */ /* 0x0003e20000000c00 */
[----:B------:R-:W-:Y:S02]  /*9140*/  F2FP.BF16.F32.PACK_AB R9, R30, R31 ;  /* 0x0000001f1e09723e */ /* 0x000fe400000010ff */
[----:B------:R-:W-:-:S05]  /*9150*/  F2FP.BF16.F32.PACK_AB R11, R24, R29 ;  /* 0x0000001d180b723e */ /* 0x000fca00000010ff */
[----:B------:R1:W-:Y:S02]  /*9160*/  STS.128 [R44+0x20400], R8 ;  /* 0x020400082c007388 */ /* 0x0003e40000000c00 */
.L_x_733:
[----:B------:R-:W-:Y:S05]  /*9170*/  BSYNC B1 ;  /* 0x0000000000017941 */ /* 0x000fea0003800000 */
.L_x_732:
[----:B------:R-:W-:Y:S05]  /*9180*/  @P0 BRA `(.L_x_724) ;  /* 0x0000000400640947 */ /* 0x000fea0003800000 */
[----:B------:R-:W2:Y:S01]  /*9190*/  LDL R41, [R1+0x68] ;  /* 0x0000680001297983 */ /* 0x000ea20000100800 */
[----:B-1----:R-:W-:Y:S01]  /*91a0*/  IMAD.SHL.U32 R6, R28, 0x40, RZ ;  /* 0x000000401c067824 */ /* 0x002fe200078e00ff */
[----:B------:R-:W-:Y:S01]  /*91b0*/  SHF.R.S32.HI R5, RZ, 0x1f, R28 ;  /* 0x0000001fff057819 */ /* 0x000fe2000001141c */
[----:B------:R-:W-:Y:S01]  /*91c0*/  IMAD.IADD R4, R16, 0x1, R25 ;  /* 0x0000000110047824 */ /* 0x000fe200078e0219 */
[C---:B------:R-:W-:Y:S01]  /*91d0*/  LOP3.LUT R40, R12.reuse, 0xffff0000, RZ, 0xc0, !PT ;  /* 0xffff00000c287812 */ /* 0x040fe200078ec0ff */
[----:B------:R-:W-:Y:S01]  /*91e0*/  IMAD.U32 R35, R12, 0x10000, RZ ;  /* 0x000100000c237824 */ /* 0x000fe200078e00ff */
[----:B------:R-:W-:Y:S01]  /*91f0*/  LEA.HI R5, R5, R28, RZ, 0x3 ;  /* 0x0000001c05057211 */ /* 0x000fe200078f18ff */
[----:B------:R-:W-:Y:S01]  /*9200*/  IMAD.U32 R33, R15, 0x10000, RZ ;  /* 0x000100000f217824 */ /* 0x000fe200078e00ff */
[----:B------:R-:W-:Y:S01]  /*9210*/  LOP3.LUT R7, R6, 0x1c0, RZ, 0xc0, !PT ;  /* 0x000001c006077812 */ /* 0x000fe200078ec0ff */
[----:B------:R-:W-:Y:S01]  /*9220*/  IMAD.U32 R42, R13, 0x10000, RZ ;  /* 0x000100000d2a7824 */ /* 0x000fe200078e00ff */
[----:B------:R-:W-:Y:S01]  /*9230*/  LOP3.LUT R36, R15, 0xffff0000, RZ, 0xc0, !PT ;  /* 0xffff00000f247812 */ /* 0x000fe200078ec0ff */
[----:B------:R-:W-:Y:S01]  /*9240*/  IMAD.SHL.U32 R5, R5, 0x40, RZ ;  /* 0x0000004005057824 */ /* 0x000fe200078e00ff */
[----:B------:R-:W-:Y:S01]  /*9250*/  LOP3.LUT R4, R7, 0x38, R4, 0xf8, !PT ;  /* 0x0000003807047812 */ /* 0x000fe200078ef804 */
[----:B------:R-:W-:Y:S01]  /*9260*/  IMAD.U32 R38, R21, 0x10000, RZ ;  /* 0x0001000015267824 */ /* 0x000fe200078e00ff */
[----:B------:R-:W-:Y:S01]  /*9270*/  SHF.R.U32.HI R7, RZ, 0x3, R7 ;  /* 0x00000003ff077819 */ /* 0x000fe20000011607 */
[----:B------:R-:W-:Y:S01]  /*9280*/  IMAD.U32 R37, R14, 0x10000, RZ ;  /* 0x000100000e257824 */ /* 0x000fe200078e00ff */
[----:B------:R-:W-:-:S02]  /*9290*/  LOP3.LUT R5, R5, 0xfffffe00, RZ, 0xc0, !PT ;  /* 0xfffffe0005057812 */ /* 0x000fc400078ec0ff */
[----:B------:R-:W-:Y:S02]  /*92a0*/  LOP3.LUT R4, R4, R7, RZ, 0x3c, !PT ;  /* 0x0000000704047212 */ /* 0x000fe400078e3cff */
[----:B------:R-:W-:Y:S02]  /*92b0*/  LOP3.LUT R14, R14, 0xffff0000, RZ, 0xc0, !PT ;  /* 0xffff00000e0e7812 */ /* 0x000fe400078ec0ff */
[----:B------:R-:W-:Y:S01]  /*92c0*/  LOP3.LUT R39, R0, 0xffff0000, RZ, 0xc0, !PT ;  /* 0xffff000000277812 */ /* 0x000fe200078ec0ff */
[----:B------:R-:W-:Y:S01]  /*92d0*/  IMAD.IADD R9, R5, 0x1, R4 ;  /* 0x0000000105097824 */ /* 0x000fe200078e0204 */
[----:B------:R-:W-:-:S03]  /*92e0*/  LOP3.LUT R21, R21, 0xffff0000, RZ, 0xc0, !PT ;  /* 0xffff000015157812 */ /* 0x000fc600078ec0ff */
[----:B------:R-:W-:-:S05]  /*92f0*/  IMAD R24, R9, 0x2, R2 ;  /* 0x0000000209187824 */ /* 0x000fca00078e0202 */
[----:B------:R-:W1:Y:S02]  /*9300*/  LDS.128 R8, [R24+0x20400] ;  /* 0x0204000018087984 */ /* 0x000e640000000c00 */
[C---:B-1----:R-:W-:Y:S01]  /*9310*/  IMAD.U32 R29, R8.reuse, 0x10000, RZ ;  /* 0x00010000081d7824 */ /* 0x042fe200078e00ff */
[----:B------:R-:W-:Y:S01]  /*9320*/  LOP3.LUT R8, R8, 0xffff0000, RZ, 0xc0, !PT ;  /* 0xffff000008087812 */ /* 0x000fe200078ec0ff */
[C---:B------:R-:W-:Y:S01]  /*9330*/  IMAD.U32 R30, R9.reuse, 0x10000, RZ ;  /* 0x00010000091e7824 */ /* 0x040fe200078e00ff */
[----:B------:R-:W-:Y:S01]  /*9340*/  LOP3.LUT R9, R9, 0xffff0000, RZ, 0xc0, !PT ;  /* 0xffff000009097812 */ /* 0x000fe200078ec0ff */
[-C--:B------:R-:W-:Y:S01]  /*9350*/  FMUL.FTZ R34, R35, R29.reuse ;  /* 0x0000001d23227220 */ /* 0x080fe20000410000 */
[----:B------:R-:W-:Y:S01]  /*9360*/  FMUL.FTZ R12, R33, R29 ;  /* 0x0000001d210c7220 */ /* 0x000fe20000410000 */
[----:B------:R-:W-:Y:S01]  /*9370*/  FMUL.FTZ R15, R40, R8 ;  /* 0x00000008280f7220 */ /* 0x000fe20000410000 */
[----:B------:R-:W-:Y:S01]  /*9380*/  FMUL.FTZ R29, R42, R30 ;  /* 0x0000001e2a1d7220 */ /* 0x000fe20000410000 */
[C---:B------:R-:W-:Y:S01]  /*9390*/  IMAD.U32 R31, R10.reuse, 0x10000, RZ ;  /* 0x000100000a1f7824 */ /* 0x040fe200078e00ff */
[----:B------:R-:W-:Y:S01]  /*93a0*/  LOP3.LUT R10, R10, 0xffff0000, RZ, 0xc0, !PT ;  /* 0xffff00000a0a7812 */ /* 0x000fe200078ec0ff */
[C---:B------:R-:W-:Y:S01]  /*93b0*/  IMAD.U32 R32, R11.reuse, 0x10000, RZ ;  /* 0x000100000b207824 */ /* 0x040fe200078e00ff */
[----:B------:R-:W-:Y:S01]  /*93c0*/  LOP3.LUT R11, R11, 0xffff0000, RZ, 0xc0, !PT ;  /* 0xffff00000b0b7812 */ /* 0x000fe200078ec0ff */
[----:B--2---:R-:W1:Y:S02]  /*93d0*/  LDS.128 R4, [R41+0x20400] ;  /* 0x0204000029047984 */ /* 0x004e640000000c00 */
[C---:B-1----:R-:W-:Y:S01]  /*93e0*/  IMAD.U32 R25, R4.reuse, 0x10000, RZ ;  /* 0x0001000004197824 */ /* 0x042fe200078e00ff */
[----:B------:R-:W-:Y:S01]  /*93f0*/  LOP3.LUT R4, R4, 0xffff0000, RZ, 0xc0, !PT ;  /* 0xffff000004047812 */ /* 0x000fe200078ec0ff */
[C---:B------:R-:W-:Y:S01]  /*9400*/  IMAD.U32 R26, R5.reuse, 0x10000, RZ ;  /* 0x00010000051a7824 */ /* 0x040fe200078e00ff */
[----:B------:R-:W-:Y:S01]  /*9410*/  LOP3.LUT R5, R5, 0xffff0000, RZ, 0xc0, !PT ;  /* 0xffff000005057812 */ /* 0x000fe200078ec0ff */
[-C--:B------:R-:W-:Y:S01]  /*9420*/  FFMA.FTZ R34, R33, R25.reuse, -R34 ;  /* 0x0000001921227223 */ /* 0x080fe20000010822 */
[----:B------:R-:W-:Y:S01]  /*9430*/  FFMA.FTZ R12, R35, R25, R12 ;  /* 0x00000019230c7223 */ /* 0x000fe2000001000c */
[----:B------:R-:W-:Y:S01]  /*9440*/  FMUL.FTZ R25, R36, R8 ;  /* 0x0000000824197220 */ /* 0x000fe20000410000 */
[----:B------:R-:W-:Y:S01]  /*9450*/  FMUL.FTZ R33, R38, R30 ;  /* 0x0000001e26217220 */ /* 0x000fe20000410000 */
[----:B------:R-:W-:-:S02]  /*9460*/  IMAD.U32 R35, R3, 0x10000, RZ ;  /* 0x0001000003237824 */ /* 0x000fc400078e00ff */
[-C--:B------:R-:W-:Y:S01]  /*9470*/  FFMA.FTZ R15, R36, R4.reuse, -R15 ;  /* 0x00000004240f7223 */ /* 0x080fe2000001080f */
[----:B------:R-:W-:Y:S01]  /*9480*/  FFMA.FTZ R25, R40, R4, R25 ;  /* 0x0000000428197223 */ /* 0x000fe20000010019 */
[-C--:B------:R-:W-:Y:S01]  /*9490*/  FFMA.FTZ R29, R38, R26.reuse, -R29 ;  /* 0x0000001a261d7223 */ /* 0x080fe2000001081d */
[----:B------:R-:W-:Y:S01]  /*94a0*/  FFMA.FTZ R33, R42, R26, R33 ;  /* 0x0000001a2a217223 */ /* 0x000fe20000010021 */
[----:B0-----:R-:W-:Y:S02]  /*94b0*/  IMAD.U32 R27, R6, 0x10000, RZ ;  /* 0x00010000061b7824 */ /* 0x001fe400078e00ff */
[-C--:B------:R-:W-:Y:S01]  /*94c0*/  FMUL.FTZ R4, R37, R31.reuse ;  /* 0x0000001f25047220 */ /* 0x080fe20000410000 */
[----:B------:R-:W-:Y:S01]  /*94d0*/  LOP3.LUT R26, R3, 0xffff0000, RZ, 0xc0, !PT ;  /* 0xffff0000031a7812 */ /* 0x000fe200078ec0ff */
[C---:B------:R-:W-:Y:S01]  /*94e0*/  FMUL.FTZ R8, R35.reuse, R31 ;  /* 0x0000001f23087220 */ /* 0x040fe20000410000 */
[----:B------:R-:W-:Y:S01]  /*94f0*/  IMAD.U32 R30, R0, 0x10000, RZ ;  /* 0x00010000001e7824 */ /* 0x000fe200078e00ff */
[----:B------:R-:W-:Y:S01]  /*9500*/  LOP3.LUT R6, R6, 0xffff0000, RZ, 0xc0, !PT ;  /* 0xffff000006067812 */ /* 0x000fe200078ec0ff */
[-C--:B------:R-:W-:Y:S01]  /*9510*/  FFMA.FTZ R3, R35, R27.reuse, -R4 ;  /* 0x0000001b23037223 */ /* 0x080fe20000010804 */
[----:B------:R-:W-:Y:S01]  /*9520*/  FFMA.FTZ R8, R37, R27, R8 ;  /* 0x0000001b25087223 */ /* 0x000fe20000010008 */
[-C--:B------:R-:W-:Y:S01]  /*9530*/  FMUL.FTZ R31, R14, R10.reuse ;  /* 0x0000000a0e1f7220 */ /* 0x080fe20000410000 */
[----:B------:R-:W-:Y:S01]  /*9540*/  FMUL.FTZ R35, R26, R10 ;  /* 0x0000000a1a237220 */ /* 0x000fe20000410000 */
[----:B------:R-:W-:Y:S01]  /*9550*/  LOP3.LUT R37, R13, 0xffff0000, RZ, 0xc0, !PT ;  /* 0xffff00000d257812 */ /* 0x000fe200078ec0ff */
[----:B------:R-:W-:-:S02]  /*9560*/  IMAD.U32 R28, R7, 0x10000, RZ ;  /* 0x00010000071c7824 */ /* 0x000fc400078e00ff */
[----:B------:R-:W-:Y:S01]  /*9570*/  FMUL.FTZ R27, R30, R32 ;  /* 0x000000201e1b7220 */ /* 0x000fe20000410000 */
[C---:B------:R-:W-:Y:S01]  /*9580*/  IMAD.U32 R4, R20.reuse, 0x10000, RZ ;  /* 0x0001000014047824 */ /* 0x040fe200078e00ff */
[----:B------:R-:W-:Y:S01]  /*9590*/  LOP3.LUT R13, R20, 0xffff0000, RZ, 0xc0, !PT ;  /* 0xffff0000140d7812 */ /* 0x000fe200078ec0ff */
[-C--:B------:R-:W-:Y:S01]  /*95a0*/  FFMA.FTZ R10, R26, R6.reuse, -R31 ;  /* 0x000000061a0a7223 */ /* 0x080fe2000001081f */
[----:B------:R-:W-:Y:S01]  /*95b0*/  LOP3.LUT R7, R7, 0xffff0000, RZ, 0xc0, !PT ;  /* 0xffff000007077812 */ /* 0x000fe200078ec0ff */
[----:B------:R-:W-:Y:S01]  /*95c0*/  FFMA.FTZ R35, R14, R6, R35 ;  /* 0x000000060e237223 */ /* 0x000fe20000010023 */
[C---:B------:R-:W-:Y:S01]  /*95d0*/  FMUL.FTZ R31, R4.reuse, R32 ;  /* 0x00000020041f7220 */ /* 0x040fe20000410000 */
[-C--:B------:R-:W-:Y:S01]  /*95e0*/  FFMA.FTZ R27, R4, R28.reuse, -R27 ;  /* 0x0000001c041b7223 */ /* 0x080fe2000001081b */
[----:B------:R-:W-:Y:S01]  /*95f0*/  FMUL.FTZ R0, R37, R9 ;  /* 0x0000000925007220 */ /* 0x000fe20000410000 */
[----:B------:R-:W-:Y:S01]  /*9600*/  FMUL.FTZ R6, R39, R11 ;  /* 0x0000000b27067220 */ /* 0x000fe20000410000 */
[----:B------:R-:W-:Y:S01]  /*9610*/  FMUL.FTZ R4, R21, R9 ;  /* 0x0000000915047220 */ /* 0x000fe20000410000 */
[----:B------:R-:W-:Y:S01]  /*9620*/  FMUL.FTZ R26, R13, R11 ;  /* 0x0000000b0d1a7220 */ /* 0x000fe20000410000 */
[----:B------:R-:W-:Y:S01]  /*9630*/  FFMA.FTZ R0, R21, R5, -R0 ;  /* 0x0000000515007223 */ /* 0x000fe20000010800 */
[----:B------:R-:W-:Y:S01]  /*9640*/  FFMA.FTZ R20, R13, R7, -R6 ;  /* 0x000000070d147223 */ /* 0x000fe20000010806 */
[----:B------:R-:W-:Y:S01]  /*9650*/  FFMA.FTZ R31, R30, R28, R31 ;  /* 0x0000001c1e1f7223 */ /* 0x000fe2000001001f */
[----:B------:R-:W-:Y:S01]  /*9660*/  FFMA.FTZ R14, R37, R5, R4 ;  /* 0x00000005250e7223 */ /* 0x000fe20000010004 */
[----:B------:R-:W-:Y:S01]  /*9670*/  FFMA.FTZ R26, R39, R7, R26 ;  /* 0x00000007271a7223 */ /* 0x000fe2000001001a */
[----:B------:R-:W-:-:S02]  /*9680*/  F2FP.BF16.F32.PACK_AB R6, R10, R3 ;  /* 0x000000030a06723e */ /* 0x000fc400000010ff */
[----:B------:R-:W-:Y:S02]  /*9690*/  F2FP.BF16.F32.PACK_AB R4, R15, R34 ;  /* 0x000000220f04723e */ /* 0x000fe400000010ff */
[----:B------:R-:W-:Y:S02]  /*96a0*/  F2FP.BF16.F32.PACK_AB R10, R35, R8 ;  /* 0x00000008230a723e */ /* 0x000fe400000010ff */
[----:B------:R-:W-:Y:S02]  /*96b0*/  F2FP.BF16.F32.PACK_AB R5, R0, R29 ;  /* 0x0000001d0005723e */ /* 0x000fe400000010ff */
[----:B------:R-:W-:Y:S02]  /*96c0*/  F2FP.BF16.F32.PACK_AB R7, R20, R27 ;  /* 0x0000001b1407723e */ /* 0x000fe400000010ff */
[----:B------:R-:W-:Y:S02]  /*96d0*/  F2FP.BF16.F32.PACK_AB R8, R25, R12 ;  /* 0x0000000c1908723e */ /* 0x000fe400000010ff */
[----:B------:R-:W-:Y:S01]  /*96e0*/  F2FP.BF16.F32.PACK_AB R9, R14, R33 ;  /* 0x000000210e09723e */ /* 0x000fe200000010ff */
[----:B------:R2:W-:Y:S01]  /*96f0*/  STS.128 [R41+0x20400], R4 ;  /* 0x0204000429007388 */ /* 0x0005e20000000c00 */
[----:B------:R-:W-:-:S05]  /*9700*/  F2FP.BF16.F32.PACK_AB R11, R26, R31 ;  /* 0x0000001f1a0b723e */ /* 0x000fca00000010ff */
[----:B------:R2:W-:Y:S02]  /*9710*/  STS.128 [R24+0x20400], R8 ;  /* 0x0204000818007388 */ /* 0x0005e40000000c00 */
.L_x_724:
[----:B------:R-:W-:Y:S05]  /*9720*/  BSYNC B0 ;  /* 0x0000000000007941 */ /* 0x000fea0003800000 */
.L_x_713:
[----:B------:R-:W-:Y:S01]  /*9730*/  @!PT LDS RZ, [RZ] ;  /* 0x00000000fffff984 */ /* 0x000fe20000000800 */
[----:B------:R-:W-:Y:S01]  /*9740*/  @!PT LDS RZ, [RZ] ;  /* 0x00000000fffff984 */ /* 0x000fe20000000800 */
[----:B------:R-:W-:Y:S01]  /*9750*/  @!PT LDS RZ, [RZ] ;  /* 0x00000000fffff984 */ /* 0x000fe20000000800 */
[----:B------:R-:W-:Y:S01]  /*9760*/  @!PT LDS RZ, [RZ] ;  /* 0x00000000fffff984 */ /* 0x000fe20000000800 */
[----:B------:R4:W-:Y:S06]  /*9770*/  MEMBAR.ALL.CTA ;  /* 0x0000000000007992 */ /* 0x0009ec0000008000 */
[----:B----4-:R-:W4:Y:S01]  /*9780*/  FENCE.VIEW.ASYNC.S ;  /* 0x00000000000073c6 */ /* 0x010f220000000000 */
[----:B------:R-:W-:Y:S05]  /*9790*/  WARPSYNC.ALL ;  /* 0x0000000000007948 */ /* 0x000fea0003800000 */
[----:B----4-:R-:W-:Y:S06]  /*97a0*/  BAR.SYNC.DEFER_BLOCKING 0xd, 0x80 ;  /* 0x0342000000007b1d */ /* 0x010fec0000010000 */
.L_x_710:
[----:B------:R-:W-:-:S13]  /*97b0*/  ISETP.NE.AND P0, PT, R184, 0x3, PT ;  /* 0x00000003b800780c */ /* 0x000fda0003f05270 */
[----:B------:R-:W-:Y:S05]  /*97c0*/  @!P0 BRA `(.L_x_734) ;  /* 0x0000000000048947 */ /* 0x000fea0003800000 */
[----:B------:R-:W-:Y:S01]  /*97d0*/  BPT.TRAP 0x1 ;  /* 0x000000040000795c */ /* 0x000fe20000300000 */
.L_x_734:
[----:B------:R-:W-:Y:S01]  /*97e0*/  IMAD R14, R18, 0x8, R2 ;  /* 0x00000008120e7824 */ /* 0x000fe200078e0202 */
[----:B------:R-:W-:-:S04]  /*97f0*/  SHF.L.U32 R15, R23, 0x1f, RZ ;  /* 0x0000001f170f7819 */ /* 0x000fc800000006ff */
[----:B------:R4:W0:Y:S01]  /*9800*/  SYNCS.PHASECHK.TRANS64.TRYWAIT P1, [R14+URZ+0x28c30], R15 ;  /* 0x028c300f0e0075a7 */ /* 0x000822000802017f */
[----:B------:R-:W-:Y:S05]  /*9810*/  @!P0 BRA `(.L_x_735) ;  /* 0x0000000000048947 */ /* 0x000fea0003800000 */
[----:B------:R-:W-:Y:S01]  /*9820*/  BPT.TRAP 0x1 ;  /* 0x000000040000795c */ /* 0x000fe20000300000 */
.L_x_735:
[C---:B--23--:R-:W-:Y:S02]  /*9830*/  VIADD R0, R2.reuse, 0x22400 ;  /* 0x0002240002007836 */ /* 0x04cfe40000000000 */
[----:B01----:R-:W-:-:S03]  /*9840*/  VIADD R3, R2, 0x20400 ;  /* 0x0002040002037836 */ /* 0x003fc60000000000 */
[----:B------:R-:W-:Y:S02]  /*9850*/  SHF.R.U32.HI R0, RZ, 0x4, R0 ;  /* 0x00000004ff007819 */ /* 0x000fe40000011600 */
[----:B------:R-:W-:Y:S02]  /*9860*/  SHF.R.U32.HI R3, RZ, 0x4, R3 ;  /* 0x00000004ff037819 */ /* 0x000fe40000011603 */
[----:B------:R-:W-:Y:S02]  /*9870*/  LOP3.LUT R0, R0, 0x3fff, RZ, 0xc0, !PT ;  /* 0x00003fff00007812 */ /* 0x000fe400078ec0ff */
[----:B------:R-:W-:Y:S02]  /*9880*/  LOP3.LUT R3, R3, 0x3fff, RZ, 0xc0, !PT ;  /* 0x00003fff03037812 */ /* 0x000fe400078ec0ff */
[----:B------:R-:W-:Y:S01]  /*9890*/  LOP3.LUT R0, R0, 0x10000, RZ, 0xfc, !PT ;  /* 0x0001000000007812 */ /* 0x000fe200078efcff */
[----:B------:R-:W-:Y:S06]  /*98a0*/  @P1 BRA `(.L_x_736) ;  /* 0x0000000000081947 */ /* 0x000fec0003800000 */
[----:B------:R-:W0:Y:S02]  /*98b0*/  SYNCS.PHASECHK.TRANS64.TRYWAIT P1, [R14+URZ+0x28c30], R15 ;  /* 0x028c300f0e0075a7 */ /* 0x000e24000802017f */
[----:B0-----:R-:W-:Y:S05]  /*98c0*/  @!P1 BRA `(.L_x_737) ;  /* 0x0000011800449947 */ /* 0x001fea0003800000 */
.L_x_736:
[----:B------:R-:W-:Y:S01]  /*98d0*/  IMAD R10, R18, 0x200, R0 ;  /* 0x00000200120a7824 */ /* 0x000fe200078e0200 */
[----:B------:R-:W-:Y:S01]  /*98e0*/  LOP3.LUT R4, R3, 0x10000, RZ, 0xfc, !PT ;  /* 0x0001000003047812 */ /* 0x000fe200078efcff */
[----:B------:R-:W-:Y:S01]  /*98f0*/  IMAD.MOV.U32 R5, RZ, RZ, 0x40000040 ;  /* 0x40000040ff057424 */ /* 0x000fe200078e00ff */
[----:B------:R-:W2:Y:S01]  /*9900*/  LDL R20, [R1+0x30] ;  /* 0x0000300001147983 */ /* 0x000ea20000100800 */
[----:B------:R-:W-:Y:S01]  /*9910*/  IMAD.MOV.U32 R11, RZ, RZ, 0x40000040 ;  /* 0x40000040ff0b7424 */ /* 0x000fe200078e00ff */
[----:B------:R-:W-:Y:S05]  /*9920*/  WARPSYNC.ALL ;  /* 0x0000000000007948 */ /* 0x000fea0003800000 */
[C---:B------:R-:W-:Y:S01]  /*9930*/  R2UR UR4, R4.reuse ;  /* 0x00000000040472ca */ /* 0x040fe200000e0000 */
[----:B------:R-:W-:Y:S01]  /*9940*/  WARPGROUP.ARRIVE ;  /* 0x00000000000079c5 */ /* 0x000fe20000000000 */
[----:B------:R-:W-:Y:S01]  /*9950*/  R2UR UR5, R5 ;  /* 0x00000000050572ca */ /* 0x000fe200000e0000 */
[----:B------:R-:W-:Y:S01]  /*9960*/  VIADD R8, R4, 0x2 ;  /* 0x0000000204087836 */ /* 0x000fe20000000000 */
[C---:B------:R-:W-:Y:S01]  /*9970*/  R2UR UR6, R10.reuse ;  /* 0x000000000a0672ca */ /* 0x040fe200000e0000 */
[----:B------:R-:W-:Y:S01]  /*9980*/  VIADD R6, R10, 0x2 ;  /* 0x000000020a067836 */ /* 0x000fe20000000000 */
[----:B------:R-:W-:Y:S01]  /*9990*/  R2UR UR7, R11 ;  /* 0x000000000b0772ca */ /* 0x000fe200000e0000 */
[----:B------:R-:W-:Y:S01]  /*99a0*/  IMAD.MOV.U32 R9, RZ, RZ, 0x40000040 ;  /* 0x40000040ff097424 */ /* 0x000fe200078e00ff */
[----:B------:R-:W1:Y:S01]  /*99b0*/  S2R R58, SR_TID.X ;  /* 0x00000000003a7919 */ /* 0x000e620000002100 */
[----:B------:R-:W-:-:S02]  /*99c0*/  IMAD.MOV.U32 R7, RZ, RZ, 0x40000040 ;  /* 0x40000040ff077424 */ /* 0x000fc400078e00ff */
[C---:B------:R-:W-:Y:S02]  /*99d0*/  VIADD R12, R10.reuse, 0x4 ;  /* 0x000000040a0c7836 */ /* 0x040fe40000000000 */
[----:B------:R-:W-:Y:S02]  /*99e0*/  IMAD.MOV.U32 R13, RZ, RZ, 0x40000040 ;  /* 0x40000040ff0d7424 */ /* 0x000fe400078e00ff */
[----:B------:R-:W-:Y:S02]  /*99f0*/  VIADD R10, R10, 0x6 ;  /* 0x000000060a0a7836 */ /* 0x000fe40000000000 */
[----:B------:R-:W-:Y:S02]  /*9a00*/  IMAD.MOV.U32 R5, RZ, RZ, 0x40000040 ;  /* 0x40000040ff057424 */ /* 0x000fe400078e00ff */
[----:B------:R-:W-:Y:S01]  /*9a10*/  HGMMA.64x64x16.F32.BF16 R24, gdesc[UR4], RZ, !UPT, gsb0 ;  /* 0x00e00000041879f0 */ /* 0x000fe2000c0018ff */
[----:B------:R-:W-:Y:S01]  /*9a20*/  R2UR UR4, R8 ;  /* 0x00000000080472ca */ /* 0x000fe200000e0000 */
[----:B------:R-:W-:Y:S01]  /*9a30*/  IMAD.MOV.U32 R11, RZ, RZ, 0x40000040 ;  /* 0x40000040ff0b7424 */ /* 0x000fe200078e00ff */
[----:B------:R-:W-:Y:S01]  /*9a40*/  R2UR UR5, R9 ;  /* 0x00000000090572ca */ /* 0x000fe200000e0000 */
[----:B------:R-:W-:Y:S01]  /*9a50*/  IMAD R152, R168, -0x40, R152 ;  /* 0xffffffc0a8987824 */ /* 0x000fe200078e0298 */
[----:B------:R-:W-:Y:S01]  /*9a60*/  R2UR UR6, R6 ;  /* 0x00000000060672ca */ /* 0x000fe200000e0000 */
[----:B------:R-:W-:Y:S01]  /*9a70*/  VIADD R6, R4, 0x4 ;  /* 0x0000000404067836 */ /* 0x000fe20000000000 */
[----:B------:R-:W-:Y:S01]  /*9a80*/  R2UR UR7, R7 ;  /* 0x00000000070772ca */ /* 0x000fe200000e0000 */
[----:B------:R-:W-:-:S02]  /*9a90*/  IMAD.MOV.U32 R7, RZ, RZ, 0x40000040 ;  /* 0x40000040ff077424 */ /* 0x000fc400078e00ff */
[----:B------:R-:W-:Y:S01]  /*9aa0*/  VIADD R4, R4, 0x6 ;  /* 0x0000000604047836 */ /* 0x000fe20000000000 */
[----:B-1----:R-:W-:Y:S01]  /*9ab0*/  LOP3.LUT R58, R58, 0x7f, RZ, 0xc0, !PT ;  /* 0x0000007f3a3a7812 */ /* 0x002fe200078ec0ff */
[----:B------:R-:W-:Y:S02]  /*9ac0*/  WARPGROUP.DEPBAR.LE gsb0, 0x0 ;  /* 0x00008000000079c5 */ /* 0x000fe40000010000 */
[----:B------:R-:W-:-:S06]  /*9ad0*/  WARPGROUP.ARRIVE ;  /* 0x00000000000079c5 */ /* 0x000fcc0000000000 */
[----:B------:R-:W-:Y:S01]  /*9ae0*/  HGMMA.64x64x16.F32.BF16 R24, gdesc[UR4], R24, gsb0 ;  /* 0x00e00000041879f0 */ /* 0x000fe20008001818 */
[----:B------:R-:W-:Y:S02]  /*9af0*/  R2UR UR4, R6 ;  /* 0x00000000060472ca */ /* 0x000fe400000e0000 */
[----:B------:R-:W-:Y:S02]  /*9b00*/  R2UR UR5, R7 ;  /* 0x00000000070572ca */ /* 0x000fe400000e0000 */
[----:B------:R-:W-:Y:S02]  /*9b10*/  R2UR UR6, R12 ;  /* 0x000000000c0672ca */ /* 0x000fe400000e0000 */
[----:B------:R-:W-:Y:S01]  /*9b20*/  R2UR UR7, R13 ;  /* 0x000000000d0772ca */ /* 0x000fe200000e0000 */
[----:B------:R-:W-:Y:S02]  /*9b30*/  WARPGROUP.DEPBAR.LE gsb0, 0x0 ;  /* 0x00008000000079c5 */ /* 0x000fe40000010000 */
[----:B------:R-:W-:-:S10]  /*9b40*/  WARPGROUP.ARRIVE ;  /* 0x00000000000079c5 */ /* 0x000fd40000000000 */
        /* <DEDUP_REMOVED lines=8> */
[----:B------:R-:W-:Y:S01]  /*9bd0*/  ULDC UR4, c[0x0][0x988] ;  /* 0x0002620000047ab9 */ /* 0x000fe20000000800 */
[----:B--2---:R-:W-:-:S04]  /*9be0*/  IADD3 R152, -R20, 0x40, R152 ;  /* 0x0000004014987810 */ /* 0x004fc80007ffe198 */
[C---:B------:R-:W-:Y:S02]  /*9bf0*/  ISETP.GT.AND P5, PT, R152.reuse, RZ, PT ;  /* 0x000000ff9800720c */ /* 0x040fe40003fa4270 */
[C---:B------:R-:W-:Y:S02]  /*9c00*/  ISETP.GT.AND P4, PT, R152.reuse, 0x1, PT ;  /* 0x000000019800780c */ /* 0x040fe40003f84270 */
[C---:B------:R-:W-:Y:S02]  /*9c10*/  ISETP.GT.AND P3, PT, R152.reuse, 0x8, PT ;  /* 0x000000089800780c */ /* 0x040fe40003f64270 */
[C---:B------:R-:W-:Y:S02]  /*9c20*/  ISETP.GT.AND P2, PT, R152.reuse, 0x9, PT ;  /* 0x000000099800780c */ /* 0x040fe40003f44270 */
[C---:B------:R-:W-:Y:S02]  /*9c30*/  ISETP.GT.AND P1, PT, R152.reuse, 0x10, PT ;  /* 0x000000109800780c */ /* 0x040fe40003f24270 */
[----:B------:R-:W-:Y:S01]  /*9c40*/  ISETP.GT.AND P6, PT, R152, 0x11, PT ;  /* 0x000000119800780c */ /* 0x000fe20003fc4270 */
[----:B------:R-:W-:-:S02]  /*9c50*/  WARPGROUP.DEPBAR.LE gsb0, 0x0 ;  /* 0x00008000000079c5 */ /* 0x000fc40000010000 */
[----:B------:R-:W-:Y:S02]  /*9c60*/  FSEL R57, R24, -INF , P5 ;  /* 0xff80000018397808 */ /* 0x000fe40002800000 */
[----:B------:R-:W-:Y:S02]  /*9c70*/  FSEL R12, R25, -INF , P4 ;  /* 0xff800000190c7808 */ /* 0x000fe40002000000 */
[----:B------:R-:W-:Y:S02]  /*9c80*/  FSEL R59, R28, -INF , P3 ;  /* 0xff8000001c3b7808 */ /* 0x000fe40001800000 */
[----:B------:R-:W-:Y:S02]  /*9c90*/  FMNMX.FTZ R10, R57, R12, !PT ;  /* 0x0000000c390a7209 */ /* 0x000fe40007810000 */
        /* <DEDUP_REMOVED lines=21> */
[C---:B------:R-:W-:Y:S02]  /*9df0*/  ISETP.GT.AND P1, PT, R152.reuse, 0x28, PT ;  /* 0x000000289800780c */ /* 0x040fe40003f24270 */
        /* <DEDUP_REMOVED lines=23> */
[----:B------:R-:W-:Y:S02]  /*9f70*/  FMNMX.FTZ R10, R79, R10, !PT ;  /* 0x0000000a4f0a7209 */ /* 0x000fe40007810000 */
[----:B------:R-:W-:Y:S02]  /*9f80*/  FSEL R49, R46, -INF , P1 ;  /* 0xff8000002e317808 */ /* 0x000fe40000800000 */
[----:B------:R-:W-:Y:S02]  /*9f90*/  FMNMX.FTZ R24, R81, R10, !PT ;  /* 0x0000000a51187209 */ /* 0x000fe40007810000 */
[----:B------:R-:W-:Y:S02]  /*9fa0*/  FMNMX.FTZ R10, R3, R27, !PT ;  /* 0x0000001b030a7209 */ /* 0x000fe40007810000 */
[----:B------:R-:W-:Y:S01]  /*9fb0*/  FSEL R47, R47, -INF , P6 ;  /* 0xff8000002f2f7808 */ /* 0x000fe20003000000 */
[----:B------:R-:W1:Y:S01]  /*9fc0*/  SHFL.BFLY PT, R11, R24, 0x2, 0x1f ;  /* 0x0c401f00180b7f89 */ /* 0x000e6200000e0000 */
[----:B------:R-:W-:-:S02]  /*9fd0*/  FMNMX.FTZ R10, R13, R10, !PT ;  /* 0x0000000a0d0a7209 */ /* 0x000fc40007810000 */
[----:B------:R-:W-:Y:S02]  /*9fe0*/  FSEL R53, R50, -INF , P5 ;  /* 0xff80000032357808 */ /* 0x000fe40002800000 */
[----:B------:R-:W-:Y:S02]  /*9ff0*/  FMNMX.FTZ R10, R31, R10, !PT ;  /* 0x0000000a1f0a7209 */ /* 0x000fe40007810000 */
[----:B------:R-:W-:Y:S02]  /*a000*/  FSEL R51, R51, -INF , P4 ;  /* 0xff80000033337808 */ /* 0x000fe40002000000 */
[----:B------:R-:W-:Y:S02]  /*a010*/  FMNMX.FTZ R10, R21, R10, !PT ;  /* 0x0000000a150a7209 */ /* 0x000fe40007810000 */
[----:B------:R-:W-:Y:S02]  /*a020*/  FSEL R33, R54, -INF , P3 ;  /* 0xff80000036217808 */ /* 0x000fe40001800000 */
[----:B------:R-:W-:-:S02]  /*a030*/  FMNMX.FTZ R10, R35, R10, !PT ;  /* 0x0000000a230a7209 */ /* 0x000fc40007810000 */
[----:B------:R-:W-:Y:S02]  /*a040*/  FSEL R55, R55, -INF , P2 ;  /* 0xff80000037377808 */ /* 0x000fe40001000000 */
[----:B------:R-:W-:Y:S01]  /*a050*/  FMNMX.FTZ R20, R25, R10, !PT ;  /* 0x0000000a19147209 */ /* 0x000fe20007810000 */
[----:B------:R-:W-:-:S03]  /*a060*/  IMAD.U32 R10, RZ, RZ, UR4 ;  /* 0x00000004ff0a7e24 */ /* 0x000fc6000f8e00ff */
[----:B------:R-:W-:Y:S02]  /*a070*/  FMNMX.FTZ R20, R39, R20, !PT ;  /* 0x0000001427147209 */ /* 0x000fe40007810000 */
[----:B-1----:R-:W-:Y:S02]  /*a080*/  FMNMX.FTZ R26, R24, R11, !PT ;  /* 0x0000000b181a7209 */ /* 0x002fe40007810000 */
        /* <DEDUP_REMOVED lines=15> */
[----:B------:R-:W1:Y:S01]  /*a180*/  SHFL.BFLY PT, R57, R20, 0x2, 0x1f ;  /* 0x0c401f0014397f89 */ /* 0x000e6200000e0000 */
[-CC-:B-----5:R-:W-:Y:S01]  /*a190*/  FFMA.FTZ R154, R59, R10.reuse, -R26.reuse ;  /* 0x0000000a3b9a7223 */ /* 0x1a0fe2000001081a */
[-CC-:B------:R-:W-:Y:S01]  /*a1a0*/  FFMA.FTZ R61, R61, R10.reuse, -R26.reuse ;  /* 0x0000000a3d3d7223 */ /* 0x180fe2000001081a */
[-CC-:B------:R-:W-:Y:S01]  /*a1b0*/  FFMA.FTZ R28, R41, R10.reuse, -R26.reuse ;  /* 0x0000000a291c7223 */ /* 0x180fe2000001081a */
[----:B------:R-:W-:Y:S01]  /*a1c0*/  MUFU.EX2 R152, R152 ;  /* 0x0000009800987308 */ /* 0x000fe20000000800 */
        /* <DEDUP_REMOVED lines=8> */
[-CC-:B------:R-:W-:Y:S01]  /*a250*/  FFMA.FTZ R41, R77, R10.reuse, -R26.reuse ;  /* 0x0000000a4d297223 */ /* 0x180fe2000001081a */
[----:B------:R-:W-:-:S06]  /*a260*/  FFMA.FTZ R45, R81, R10, -R26 ;  /* 0x0000000a512d7223 */ /* 0x000fcc000001081a */
[----:B------:R-:W3:Y:S01]  /*a270*/  MUFU.EX2 R154, R154 ;  /* 0x0000009a009a7308 */ /* 0x000ee20000000800 */
[----:B-1----:R-:W-:Y:S01]  /*a280*/  FMNMX.FTZ R57, R20, R57, !PT ;  /* 0x0000003914397209 */ /* 0x002fe20007810000 */
[----:B------:R-:W-:-:S06]  /*a290*/  FFMA.FTZ R20, R75, R10, -R26 ;  /* 0x0000000a4b147223 */ /* 0x000fcc000001081a */
[----:B------:R-:W1:Y:S01]  /*a2a0*/  MUFU.EX2 R61, R61 ;  /* 0x0000003d003d7308 */ /* 0x000e620000000800 */
[----:B------:R-:W0:Y:S07]  /*a2b0*/  SHFL.BFLY PT, R24, R57, 0x1, 0x1f ;  /* 0x0c201f0039187f89 */ /* 0x000e2e00000e0000 */
[----:B------:R-:W-:Y:S08]  /*a2c0*/  MUFU.EX2 R63, R63 ;  /* 0x0000003f003f7308 */ /* 0x000ff00000000800 */
[----:B------:R-:W-:Y:S08]  /*a2d0*/  MUFU.EX2 R156, R65 ;  /* 0x00000041009c7308 */ /* 0x000ff00000000800 */
[----:B------:R-:W-:Y:S01]  /*a2e0*/  MUFU.EX2 R67, R67 ;  /* 0x0000004300437308 */ /* 0x000fe20000000800 */
[----:B0-----:R-:W-:Y:S01]  /*a2f0*/  FMNMX.FTZ R169, R57, R24, !PT ;  /* 0x0000001839a97209 */ /* 0x001fe20007810000 */
[----:B------:R-:W-:-:S03]  /*a300*/  FFMA.FTZ R24, R79, R10, -R26 ;  /* 0x0000000a4f187223 */ /* 0x000fc6000001081a */
[C---:B------:R-:W-:Y:S01]  /*a310*/  FSETP.NEU.FTZ.AND P1, PT, R169.reuse, -INF , PT ;  /* 0xff800000a900780b */ /* 0x040fe20003f3d000 */
[----:B------:R-:W-:Y:S02]  /*a320*/  FMUL.FTZ R30, R169, R10 ;  /* 0x0000000aa91e7220 */ /* 0x000fe40000410000 */
[----:B------:R-:W-:Y:S03]  /*a330*/  MUFU.EX2 R158, R69 ;  /* 0x00000045009e7308 */ /* 0x000fe60000000800 */
[----:B------:R-:W-:Y:S02]  /*a340*/  FSEL R30, R30, RZ, P1 ;  /* 0x000000ff1e1e7208 */ /* 0x000fe40000800000 */
[----:B------:R-:W-:-:S03]  /*a350*/  ISETP.NE.AND P1, PT, R58, RZ, PT ;  /* 0x000000ff3a00720c */ /* 0x000fc60003f25270 */
        /* <DEDUP_REMOVED lines=12> */
[----:B------:R-:W0:Y:S01]  /*a420*/  MUFU.EX2 R26, R27 ;  /* 0x0000001b001a7308 */ /* 0x000e220000000800 */
[----:B--2---:R-:W-:Y:S01]  /*a430*/  FADD.FTZ R3, R152, R37 ;  /* 0x0000002598037221 */ /* 0x004fe20000010000 */
[-CC-:B------:R-:W-:Y:S01]  /*a440*/  FFMA.FTZ R47, R47, R10.reuse, -R30.reuse ;  /* 0x0000000a2f2f7223 */ /* 0x180fe2000001081e */
[-CC-:B------:R-:W-:Y:S01]  /*a450*/  FFMA.FTZ R53, R53, R10.reuse, -R30.reuse ;  /* 0x0000000a35357223 */ /* 0x180fe2000001081e */
[----:B------:R-:W-:Y:S01]  /*a460*/  FFMA.FTZ R51, R51, R10, -R30 ;  /* 0x0000000a33337223 */ /* 0x000fe2000001081e */
[----:B---3--:R-:W-:Y:S01]  /*a470*/  FADD.FTZ R44, R154, R3 ;  /* 0x000000039a2c7221 */ /* 0x008fe20000010000 */
[----:B------:R-:W-:-:S02]  /*a480*/  @!P1 VIADD R3, R14, 0x28c40 ;  /* 0x00028c400e039836 */ /* 0x000fc40000000000 */
[-C--:B------:R-:W-:Y:S01]  /*a490*/  FFMA.FTZ R33, R33, R10.reuse, -R30 ;  /* 0x0000000a21217223 */ /* 0x080fe2000001081e */
[----:B------:R-:W2:Y:S01]  /*a4a0*/  MUFU.EX2 R13, R13 ;  /* 0x0000000d000d7308 */ /* 0x000ea20000000800 */
[----:B-1----:R-:W-:Y:S01]  /*a4b0*/  FADD.FTZ R44, R61, R44 ;  /* 0x0000002c3d2c7221 */ /* 0x002fe20000010000 */
[----:B------:R-:W-:Y:S01]  /*a4c0*/  FFMA.FTZ R30, R55, R10, -R30 ;  /* 0x0000000a371e7223 */ /* 0x000fe2000001081e */
[----:B------:R-:W-:Y:S02]  /*a4d0*/  @!P1 PRMT R3, RZ, 0x654, R3 ;  /* 0x00000654ff039816 */ /* 0x000fe40000000003 */
[----:B------:R-:W-:Y:S02]  /*a4e0*/  F2FP.BF16.F32.PACK_AB R152, R37, R152 ;  /* 0x000000982598723e */ /* 0x000fe400000010ff */
[----:B------:R1:W-:Y:S01]  /*a4f0*/  @!P1 SYNCS.ARRIVE.TRANS64.RED.A1T0 RZ, [R3+URZ], RZ ;  /* 0x000000ff03ff99a7 */ /* 0x0003e2000810043f */
[----:B------:R3:W4:Y:S01]  /*a500*/  MUFU.EX2 R32, R31 ;  /* 0x0000001f00207308 */ /* 0x0007220000000800 */
[----:B0-----:R-:W-:Y:S01]  /*a510*/  FADD.FTZ R42, R153, R26 ;  /* 0x0000001a992a7221 */ /* 0x001fe20000010000 */
[----:B------:R-:W-:-:S02]  /*a520*/  F2FP.BF16.F32.PACK_AB R153, R26, R153 ;  /* 0x000000991a99723e */ /* 0x000fc400000010ff */
[----:B------:R-:W-:-:S04]  /*a530*/  F2FP.BF16.F32.PACK_AB R154, R61, R154 ;  /* 0x0000009a3d9a723e */ /* 0x000fc800000010ff */
[----:B------:R-:W1:Y:S01]  /*a540*/  MUFU.EX2 R21, R21 ;  /* 0x0000001500157308 */ /* 0x000e620000000800 */
[----:B--2---:R-:W-:Y:S01]  /*a550*/  FADD.FTZ R27, R13, R42 ;  /* 0x0000002a0d1b7221 */ /* 0x004fe20000010000 */
[----:B---3--:R-:W-:-:S04]  /*a560*/  FADD.FTZ R31, R63, R44 ;  /* 0x0000002c3f1f7221 */ /* 0x008fc80000010000 */
[C---:B------:R-:W-:Y:S01]  /*a570*/  FADD.FTZ R46, R156.reuse, R31 ;  /* 0x0000001f9c2e7221 */ /* 0x040fe20000010000 */
[----:B------:R-:W-:Y:S01]  /*a580*/  F2FP.BF16.F32.PACK_AB R156, R156, R63 ;  /* 0x0000003f9c9c723e */ /* 0x000fe200000010ff */
[----:B------:R-:W0:Y:S01]  /*a590*/  MUFU.EX2 R34, R35 ;  /* 0x0000002300227308 */ /* 0x000e220000000800 */
[C---:B----4-:R-:W-:Y:S01]  /*a5a0*/  FADD.FTZ R44, R32.reuse, R27 ;  /* 0x0000001b202c7221 */ /* 0x050fe20000010000 */
[----:B------:R-:W-:Y:S01]  /*a5b0*/  FADD.FTZ R27, R67, R46 ;  /* 0x0000002e431b7221 */ /* 0x000fe20000010000 */
[----:B------:R-:W-:Y:S01]  /*a5c0*/  F2FP.BF16.F32.PACK_AB R155, R32, R13 ;  /* 0x0000000d209b723e */ /* 0x000fe200000010ff */
[----:B------:R-:W-:Y:S02]  /*a5d0*/  BAR.SYNC.DEFER_BLOCKING 0xf, 0x100 ;  /* 0x03c4000000007b1d */ /* 0x000fe40000010000 */
[C---:B------:R-:W-:Y:S01]  /*a5e0*/  FADD.FTZ R46, R158.reuse, R27 ;  /* 0x0000001b9e2e7221 */ /* 0x040fe20000010000 */
[----:B------:R-:W-:Y:S01]  /*a5f0*/  F2FP.BF16.F32.PACK_AB R158, R158, R67 ;  /* 0x000000439e9e723e */ /* 0x000fe200000010ff */
[----:B-1----:R-:W-:-:S02]  /*a600*/  FADD.FTZ R3, R21, R44 ;  /* 0x0000002c15037221 */ /* 0x002fc40000010000 */
[----:B------:R-:W1:Y:S02]  /*a610*/  MUFU.EX2 R25, R25 ;  /* 0x0000001900197308 */ /* 0x000e640000000800 */
[----:B0-----:R-:W-:-:S06]  /*a620*/  FADD.FTZ R44, R34, R3 ;  /* 0x00000003222c7221 */ /* 0x001fcc0000010000 */
[----:B------:R-:W0:Y:S01]  /*a630*/  MUFU.EX2 R36, R39 ;  /* 0x0000002700247308 */ /* 0x000e220000000800 */
[----:B------:R-:W-:-:S07]  /*a640*/  F2FP.BF16.F32.PACK_AB R157, R34, R21 ;  /* 0x00000015229d723e */ /* 0x000fce00000010ff */
[----:B------:R-:W2:Y:S01]  /*a650*/  MUFU.EX2 R71, R71 ;  /* 0x0000004700477308 */ /* 0x000ea20000000800 */
[----:B-1----:R-:W-:Y:S01]  /*a660*/  FADD.FTZ R3, R25, R44 ;  /* 0x0000002c19037221 */ /* 0x002fe20000010000 */
[----:B------:R1:W-:Y:S06]  /*a670*/  STSM.16.M88.4 [R195+0x26800], R152 ;  /* 0x02680098c3007844 */ /* 0x0003ec0000000200 */
[----:B------:R-:W3:Y:S01]  /*a680*/  MUFU.EX2 R29, R29 ;  /* 0x0000001d001d7308 */ /* 0x000ee20000000800 */
[C---:B0-----:R-:W-:Y:S01]  /*a690*/  FADD.FTZ R44, R36.reuse, R3 ;  /* 0x00000003242c7221 */ /* 0x041fe20000010000 */
[----:B------:R-:W-:-:S05]  /*a6a0*/  F2FP.BF16.F32.PACK_AB R159, R36, R25 ;  /* 0x00000019249f723e */ /* 0x000fca00000010ff */
[----:B------:R1:W-:Y:S01]  /*a6b0*/  STSM.16.M88.4 [R196], R156 ;  /* 0x0000009cc4007844 */ /* 0x0003e20000000200 */
[----:B------:R-:W0:Y:S01]  /*a6c0*/  MUFU.EX2 R28, R28 ;  /* 0x0000001c001c7308 */ /* 0x000e220000000800 */
[----:B--2---:R-:W-:-:S07]  /*a6d0*/  FADD.FTZ R27, R71, R46 ;  /* 0x0000002e471b7221 */ /* 0x004fce0000010000 */
[----:B------:R-:W2:Y:S01]  /*a6e0*/  MUFU.EX2 R38, R43 ;  /* 0x0000002b00267308 */ /* 0x000ea20000000800 */
[----:B---3--:R-:W-:-:S07]  /*a6f0*/  FADD.FTZ R3, R29, R44 ;  /* 0x0000002c1d037221 */ /* 0x008fce0000010000 */
[----:B------:R-:W3:Y:S01]  /*a700*/  MUFU.EX2 R73, R73 ;  /* 0x0000004900497308 */ /* 0x000ee20000000800 */
[C---:B0-----:R-:W-:Y:S01]  /*a710*/  FADD.FTZ R46, R28.reuse, R27 ;  /* 0x0000001b1c2e7221 */ /* 0x041fe20000010000 */
[----:B------:R-:W-:-:S06]  /*a720*/  F2FP.BF16.F32.PACK_AB R160, R28, R71 ;  /* 0x000000471ca0723e */ /* 0x000fcc00000010ff */
[----:B------:R-:W0:Y:S01]  /*a730*/  MUFU.EX2 R49, R49 ;  /* 0x0000003100317308 */ /* 0x000e220000000800 */
[C---:B--2---:R-:W-:Y:S01]  /*a740*/  FADD.FTZ R26, R38.reuse, R3 ;  /* 0x00000003261a7221 */ /* 0x044fe20000010000 */
[----:B------:R-:W-:-:S06]  /*a750*/  F2FP.BF16.F32.PACK_AB R161, R38, R29 ;  /* 0x0000001d26a1723e */ /* 0x000fcc00000010ff */
[----:B------:R-:W2:Y:S01]  /*a760*/  MUFU.EX2 R40, R47 ;  /* 0x0000002f00287308 */ /* 0x000ea20000000800 */
[----:B---3--:R-:W-:-:S07]  /*a770*/  FADD.FTZ R3, R73, R46 ;  /* 0x0000002e49037221 */ /* 0x008fce0000010000 */
[----:B------:R-:W3:Y:S01]  /*a780*/  MUFU.EX2 R12, R12 ;  /* 0x0000000c000c7308 */ /* 0x000ee20000000800 */
[----:B0-----:R-:W-:-:S07]  /*a790*/  FADD.FTZ R13, R49, R26 ;  /* 0x0000001a310d7221 */ /* 0x001fce0000010000 */
[----:B------:R-:W-:Y:S01]  /*a7a0*/  MUFU.EX2 R20, R20 ;  /* 0x0000001400147308 */ /* 0x000fe20000000800 */
[C---:B--2---:R-:W-:Y:S01]  /*a7b0*/  F2FP.BF16.F32.PACK_AB R163, R40.reuse, R49 ;  /* 0x0000003128a3723e */ /* 0x044fe200000010ff */
[----:B------:R-:W-:-:S06]  /*a7c0*/  FADD.FTZ R40, R40, R13 ;  /* 0x0000000d28287221 */ /* 0x000fcc0000010000 */
[----:B------:R-:W0:Y:S01]  /*a7d0*/  MUFU.EX2 R41, R41 ;  /* 0x0000002900297308 */ /* 0x000e220000000800 */
[C---:B---3--:R-:W-:Y:S01]  /*a7e0*/  FADD.FTZ R3, R12.reuse, R3 ;  /* 0x000000030c037221 */ /* 0x048fe20000010000 */
[----:B------:R-:W-:-:S05]  /*a7f0*/  F2FP.BF16.F32.PACK_AB R162, R12, R73 ;  /* 0x000000490ca2723e */ /* 0x000fca00000010ff */
[----:B------:R1:W-:Y:S01]  /*a800*/  STSM.16.M88.4 [R198], R160 ;  /* 0x000000a0c6007844 */ /* 0x0003e20000000200 */
[----:B------:R-:W-:Y:S08]  /*a810*/  MUFU.EX2 R53, R53 ;  /* 0x0000003500357308 */ /* 0x000ff00000000800 */
[----:B------:R-:W2:Y:S01]  /*a820*/  MUFU.EX2 R42, R51 ;  /* 0x00000033002a7308 */ /* 0x000ea20000000800 */
[----:B0-----:R-:W-:Y:S01]  /*a830*/  F2FP.BF16.F32.PACK_AB R164, R41, R20 ;  /* 0x0000001429a4723e */ /* 0x001fe200000010ff */
[----:B------:R-:W-:-:S04]  /*a840*/  FADD.FTZ R20, R20, R3 ;  /* 0x0000000314147221 */ /* 0x000fc80000010000 */
[----:B------:R-:W-:Y:S02]  /*a850*/  FADD.FTZ R41, R41, R20 ;  /* 0x0000001429297221 */ /* 0x000fe40000010000 */
[----:B------:R-:W-:Y:S08]  /*a860*/  MUFU.EX2 R24, R24 ;  /* 0x0000001800187308 */ /* 0x000ff00000000800 */
[----:B------:R-:W0:Y:S01]  /*a870*/  MUFU.EX2 R45, R45 ;  /* 0x0000002d002d7308 */ /* 0x000e220000000800 */
[----:B--2---:R-:W-:Y:S01]  /*a880*/  F2FP.BF16.F32.PACK_AB R165, R42, R53 ;  /* 0x000000352aa5723e */ /* 0x004fe200000010ff */
[----:B------:R-:W-:-:S04]  /*a890*/  FADD.FTZ R53, R53, R40 ;  /* 0x0000002835357221 */ /* 0x000fc80000010000 */
[----:B------:R-:W-:Y:S02]  /*a8a0*/  FADD.FTZ R42, R42, R53 ;  /* 0x000000352a2a7221 */ /* 0x000fe40000010000 */
[----:B------:R-:W-:Y:S08]  /*a8b0*/  MUFU.EX2 R33, R33 ;  /* 0x0000002100217308 */ /* 0x000ff00000000800 */
[----:B------:R-:W2:Y:S01]  /*a8c0*/  MUFU.EX2 R30, R30 ;  /* 0x0000001e001e7308 */ /* 0x000ea20000000800 */
[----:B0-----:R-:W-:Y:S01]  /*a8d0*/  F2FP.BF16.F32.PACK_AB R166, R45, R24 ;  /* 0x000000182da6723e */ /* 0x001fe200000010ff */
[----:B------:R-:W-:-:S04]  /*a8e0*/  FADD.FTZ R24, R24, R41 ;  /* 0x0000002918187221 */ /* 0x000fc80000010000 */
[----:B------:R-:W-:Y:S01]  /*a8f0*/  FADD.FTZ R3, R45, R24 ;  /* 0x000000182d037221 */ /* 0x000fe20000010000 */
[----:B--2---:R-:W-:Y:S01]  /*a900*/  F2FP.BF16.F32.PACK_AB R167, R30, R33 ;  /* 0x000000211ea7723e */ /* 0x004fe200000010ff */
[----:B------:R-:W-:-:S04]  /*a910*/  FADD.FTZ R33, R33, R42 ;  /* 0x0000002a21217221 */ /* 0x000fc80000010000 */
[----:B------:R1:W-:Y:S01]  /*a920*/  STSM.16.M88.4 [R197], R164 ;  /* 0x000000a4c5007844 */ /* 0x0003e20000000200 */
[----:B------:R-:W-:Y:S01]  /*a930*/  FADD.FTZ R12, R30, R33 ;  /* 0x000000211e0c7221 */ /* 0x000fe20000010000 */
[----:B------:R-:W-:Y:S06]  /*a940*/  @!P0 BRA `(.L_x_738) ;  /* 0x0000000000048947 */ /* 0x000fec0003800000 */
[----:B------:R-:W-:Y:S01]  /*a950*/  BPT.TRAP 0x1 ;  /* 0x000000040000795c */ /* 0x000fe20000300000 */
.L_x_738:
[----:B------:R0:W2:Y:S01]  /*a960*/  SYNCS.PHASECHK.TRANS64.TRYWAIT P2, [R14+URZ+0x28c50], R15 ;  /* 0x028c500f0e0075a7 */ /* 0x0000a2000804017f */
[----:B------:R-:W-:Y:S05]  /*a970*/  @!P0 BRA `(.L_x_739) ;  /* 0x0000000000048947 */ /* 0x000fea0003800000 */
[----:B------:R-:W-:Y:S01]  /*a980*/  BPT.TRAP 0x1 ;  /* 0x000000040000795c */ /* 0x000fe20000300000 */
.L_x_739:
[----:B------:R-:W-:Y:S01]  /*a990*/  LOP3.LUT R13, R56, 0x2000000, RZ, 0xfc, !PT ;  /* 0x02000000380d7812 */ /* 0x000fe200078efcff */
[----:B------:R-:W-:Y:S01]  /*a9a0*/  ULDC UR36, c[0x0][0x988] ;  /* 0x0002620000247ab9 */ /* 0x000fe20000000800 */
[----:B------:R-:W-:Y:S01]  /*a9b0*/  BSSY B0, `(.L_x_740) ;  /* 0x0000006000007945 */ /* 0x000fe20003800000 */
[----:B------:R-:W-:Y:S02]  /*a9c0*/  IMAD.MOV.U32 R27, RZ, RZ, 0x40000040 ;  /* 0x40000040ff1b7424 */ /* 0x000fe400078e00ff */
[----:B------:R-:W-:Y:S01]  /*a9d0*/  IMAD R26, R18, 0x1000, R13 ;  /* 0x00001000121a7824 */ /* 0x000fe200078e020d */
[----:B--2---:R-:W-:Y:S06]  /*a9e0*/  @P2 BRA `(.L_x_741) ;  /* 0x0000000000082947 */ /* 0x004fec0003800000 */
[----:B------:R-:W2:Y:S02]  /*a9f0*/  SYNCS.PHASECHK.TRANS64.TRYWAIT P2, [R14+URZ+0x28c50], R15 ;  /* 0x028c500f0e0075a7 */ /* 0x000ea4000804017f */
[----:B--2---:R-:W-:Y:S05]  /*aa00*/  @!P2 BRA `(.L_x_742) ;  /* 0x000001080008a947 */ /* 0x004fea0003800000 */
.L_x_741:
[----:B------:R-:W-:Y:S05]  /*aa10*/  BSYNC B0 ;  /* 0x0000000000007941 */ /* 0x000fea0003800000 */
.L_x_740:
[C---:B------:R-:W-:Y:S01]  /*aa20*/  R2UR UR6, R26.reuse ;  /* 0x000000001a0672ca */ /* 0x040fe200000e0000 */
[C---:B------:R-:W-:Y:S01]  /*aa30*/  VIADD R24, R26.reuse, 0x80 ;  /* 0x000000801a187836 */ /* 0x040fe20000000000 */
[----:B------:R-:W-:Y:S01]  /*aa40*/  R2UR UR7, R27 ;  /* 0x000000001b0772ca */ /* 0x000fe200000e0000 */
[C---:B------:R-:W-:Y:S01]  /*aa50*/  VIADD R20, R26.reuse, 0x100 ;  /* 0x000001001a147836 */ /* 0x040fe20000000000 */
[----:B------:R-:W-:Y:S01]  /*aa60*/  BSSY B0, `(.L_x_743) ;  /* 0x00001ce000007945 */ /* 0x000fe20003800000 */
[----:B------:R-:W-:Y:S01]  /*aa70*/  VIADD R26, R26, 0x180 ;  /* 0x000001801a1a7836 */ /* 0x000fe20000000000 */
[----:B------:R-:W-:Y:S01]  /*aa80*/  R2UR UR10, R24 ;  /* 0x00000000180a72ca */ /* 0x000fe200000e0000 */
[----:B------:R-:W-:Y:S01]  /*aa90*/  IMAD.MOV.U32 R25, RZ, RZ, 0x40000040 ;  /* 0x40000040ff197424 */ /* 0x000fe200078e00ff */
[----:B------:R-:W-:Y:S01]  /*aaa0*/  R2UR UR14, R20 ;  /* 0x00000000140e72ca */ /* 0x000fe200000e0000 */
[----:B------:R-:W-:Y:S01]  /*aab0*/  IMAD.MOV.U32 R27, RZ, RZ, 0x40000040 ;  /* 0x40000040ff1b7424 */ /* 0x000fe200078e00ff */
[----:B------:R-:W-:Y:S01]  /*aac0*/  R2UR UR18, R26 ;  /* 0x000000001a1272ca */ /* 0x000fe200000e0000 */
[----:B------:R-:W-:Y:S01]  /*aad0*/  IMAD.MOV.U32 R21, RZ, RZ, 0x40000040 ;  /* 0x40000040ff157424 */ /* 0x000fe200078e00ff */
[----:B------:R-:W-:Y:S01]  /*aae0*/  R2UR UR11, R25 ;  /* 0x00000000190b72ca */ /* 0x000fe200000e0000 */
[----:B------:R-:W-:Y:S01]  /*aaf0*/  VIADD R168, R168, 0xfffffffe ;  /* 0xfffffffea8a87836 */ /* 0x000fe20000000000 */
[----:B------:R-:W-:Y:S01]  /*ab00*/  R2UR UR19, R27 ;  /* 0x000000001b1372ca */ /* 0x000fe200000e0000 */
[----:B0-2---:R-:W-:Y:S01]  /*ab10*/  @!P1 VIADD R14, R14, 0x28c60 ;  /* 0x00028c600e0e9836 */ /* 0x005fe20000000000 */
[----:B------:R-:W-:Y:S01]  /*ab20*/  WARPGROUP.ARRIVE ;  /* 0x00000000000079c5 */ /* 0x000fe20000000000 */
[----:B------:R-:W-:-:S02]  /*ab30*/  R2UR UR15, R21 ;  /* 0x00000000150f72ca */ /* 0x000fc400000e0000 */
[----:B------:R-:W-:Y:S02]  /*ab40*/  ISETP.GE.AND P2, PT, R168, R192, PT ;  /* 0x000000c0a800720c */ /* 0x000fe40003f46270 */
[----:B------:R-:W-:Y:S01]  /*ab50*/  @!P1 PRMT R14, RZ, 0x654, R14 ;  /* 0x00000654ff0e9816 */ /* 0x000fe2000000000e */
[----:B------:R-:W-:Y:S03]  /*ab60*/  HGMMA.64x256x16.F32.BF16 R24, R152, gdesc[UR4].tnspB, RZ, !UPT, gsb0 ;  /* 0x43e0000498187df0 */ /* 0x000fe6000c0018ff */
[----:B------:R-:W-:Y:S02]  /*ab70*/  WARPGROUP.DEPBAR.LE gsb0, 0x0 ;  /* 0x00008000000079c5 */ /* 0x000fe40000010000 */
[----:B------:R-:W-:-:S15]  /*ab80*/  WARPGROUP.ARRIVE ;  /* 0x00000000000079c5 */ /* 0x000fde0000000000 */
[----:B------:R-:W-:-:S08]  /*ab90*/  NOP ;  /* 0x0000000000007918 */ /* 0x000fd00000000000 */
[----:B------:R-:W-:Y:S03]  /*aba0*/  HGMMA.64x256x16.F32.BF16 R24, R156, gdesc[UR8].tnspB, R24, gsb0 ;  /* 0x43e000089c187df0 */ /* 0x000fe60008001818 */
        /* <DEDUP_REMOVED lines=19> */
[----:B------:R-:W-:Y:S02]  /*ace0*/  IMAD.MOV.U32 R216, RZ, RZ, R168 ;  /* 0x000000ffffd87224 */ /* 0x000fe400078e00a8 */
[----:B------:R-:W-:Y:S02]  /*acf0*/  IMAD.MOV.U32 R15, RZ, RZ, R169 ;  /* 0x000000ffff0f7224 */ /* 0x000fe400078e00a9 */
[----:B------:R-:W-:Y:S02]  /*ad00*/  IMAD.MOV.U32 R227, RZ, RZ, R11 ;  /* 0x000000ffffe37224 */ /* 0x000fe400078e000b */
[----:B------:R-:W-:-:S07]  /*ad10*/  IMAD.MOV.U32 R226, RZ, RZ, R18 ;  /* 0x000000ffffe27224 */ /* 0x000fce00078e0012 */
.L_x_755:
[----:B------:R-:W-:Y:S02]  /*ad20*/  VIADD R18, R226, 0x1 ;  /* 0x00000001e2127836 */ /* 0x000fe40000000000 */
[----:B------:R-:W-:Y:S02]  /*ad30*/  IMAD.MOV.U32 R10, RZ, RZ, R216 ;  /* 0x000000ffff0a7224 */ /* 0x000fe400078e00d8 */
[----:B------:R-:W-:Y:S01]  /*ad40*/  VIADD R216, R216, 0xffffffff ;  /* 0xffffffffd8d87836 */ /* 0x000fe20000000000 */
[----:B------:R-:W-:Y:S02]  /*ad50*/  ISETP.NE.AND P3, PT, R18, 0x2, PT ;  /* 0x000000021200780c */ /* 0x000fe40003f65270 */
[----:B------:R-:W-:Y:S02]  /*ad60*/  ISETP.GT.AND P2, PT, R10, R192, PT ;  /* 0x000000c00a00720c */ /* 0x000fe40003f44270 */
[----:B------:R-:W-:Y:S02]  /*ad70*/  SEL R10, RZ, 0x1, P3 ;  /* 0x00000001ff0a7807 */ /* 0x000fe40001800000 */
[----:B------:R-:W-:-:S02]  /*ad80*/  SEL R18, R18, RZ, P3 ;  /* 0x000000ff12127207 */ /* 0x000fc40001800000 */
[----:B------:R-:W-:Y:S01]  /*ad90*/  LOP3.LUT R23, R23, R10, RZ, 0x3c, !PT ;  /* 0x0000000a17177212 */ /* 0x000fe200078e3cff */
[----:B--23--:R-:W-:Y:S06]  /*ada0*/  @!P0 BRA `(.L_x_745) ;  /* 0x0000000000048947 */ /* 0x00cfec0003800000 */
[----:B------:R-:W-:Y:S01]  /*adb0*/  BPT.TRAP 0x1 ;  /* 0x000000040000795c */ /* 0x000fe20000300000 */
.L_x_745:
[----:B------:R-:W-:Y:S01]  /*adc0*/  IMAD R217, R18, 0x8, R2 ;  /* 0x0000000812d97824 */ /* 0x000fe200078e0202 */
[----:B0-----:R-:W-:-:S04]  /*add0*/  SHF.L.U32 R14, R23, 0x1f, RZ ;  /* 0x0000001f170e7819 */ /* 0x001fc800000006ff */
[----:B------:R0:W2:Y:S01]  /*ade0*/  SYNCS.PHASECHK.TRANS64.TRYWAIT P3, [R217+URZ+0x28c30], R14 ;  /* 0x028c300ed90075a7 */ /* 0x0000a2000806017f */
[----:B------:R-:W-:Y:S05]  /*adf0*/  @!P0 BRA `(.L_x_746) ;  /* 0x0000000000048947 */ /* 0x000fea0003800000 */
[----:B------:R-:W-:Y:S01]  /*ae00*/  BPT.TRAP 0x1 ;  /* 0x000000040000795c */ /* 0x000fe20000300000 */
.L_x_746:
[----:B------:R-:W-:Y:S01]  /*ae10*/  VIADD R10, R2, 0x20400 ;  /* 0x00020400020a7836 */ /* 0x000fe20000000000 */
[----:B------:R-:W-:Y:S01]  /*ae20*/  BSSY B1, `(.L_x_747) ;  /* 0x0000009000017945 */ /* 0x000fe20003800000 */
[----:B-1----:R-:W-:Y:S02]  /*ae30*/  IMAD R152, R18, 0x200, R0 ;  /* 0x0000020012987824 */ /* 0x002fe400078e0200 */
[----:B------:R-:W-:Y:S01]  /*ae40*/  IMAD.MOV.U32 R153, RZ, RZ, 0x40000040 ;  /* 0x40000040ff997424 */ /* 0x000fe200078e00ff */
[----:B------:R-:W-:-:S04]  /*ae50*/  SHF.R.U32.HI R10, RZ, 0x4, R10 ;  /* 0x00000004ff0a7819 */ /* 0x000fc8000001160a */
[----:B------:R-:W-:-:S04]  /*ae60*/  LOP3.LUT R10, R10, 0x3fff, RZ, 0xc0, !PT ;  /* 0x00003fff0a0a7812 */ /* 0x000fc800078ec0ff */
[----:B------:R-:W-:Y:S01]  /*ae70*/  LOP3.LUT R10, R10, 0x10000, RZ, 0xfc, !PT ;  /* 0x000100000a0a7812 */ /* 0x000fe200078efcff */
[----:B--2---:R-:W-:Y:S06]  /*ae80*/  @P3 BRA `(.L_x_748) ;  /* 0x0000000000083947 */ /* 0x004fec0003800000 */
[----:B------:R-:W1:Y:S02]  /*ae90*/  SYNCS.PHASECHK.TRANS64.TRYWAIT P3, [R217+URZ+0x28c30], R14 ;  /* 0x028c300ed90075a7 */ /* 0x000e64000806017f */
[----:B-1----:R-:W-:Y:S05]  /*aea0*/  @!P3 BRA `(.L_x_749) ;  /* 0x0000010000f4b947 */ /* 0x002fea0003800000 */
.L_x_748:
[----:B------:R-:W-:Y:S05]  /*aeb0*/  BSYNC B1 ;  /* 0x0000000000017941 */ /* 0x000fea0003800000 */
.L_x_747:
[----:B------:R-:W-:Y:S01]  /*aec0*/  IMAD.MOV.U32 R11, RZ, RZ, 0x40000040 ;  /* 0x40000040ff0b7424 */ /* 0x000fe200078e00ff */
[----:B------:R-:W-:Y:S01]  /*aed0*/  R2UR UR4, R10 ;  /* 0x000000000a0472ca */ /* 0x000fe200000e0000 */
[C---:B------:R-:W-:Y:S01]  /*aee0*/  VIADD R20, R152.reuse, 0x2 ;  /* 0x0000000298147836 */ /* 0x040fe20000000000 */
[C---:B------:R-:W-:Y:S01]  /*aef0*/  R2UR UR6, R152.reuse ;  /* 0x00000000980672ca */ /* 0x040fe200000e0000 */
[C---:B------:R-:W-:Y:S01]  /*af00*/  VIADD R10, R152.reuse, 0x4 ;  /* 0x00000004980a7836 */ /* 0x040fe20000000000 */
[----:B------:R-:W-:Y:S01]  /*af10*/  R2UR UR7, R153 ;  /* 0x00000000990772ca */ /* 0x000fe200000e0000 */
[----:B------:R-:W-:Y:S01]  /*af20*/  VIADD R152, R152, 0x6 ;  /* 0x0000000698987836 */ /* 0x000fe20000000000 */
[----:B------:R-:W-:Y:S01]  /*af30*/  R2UR UR5, R11 ;  /* 0x000000000b0572ca */ /* 0x000fe200000e0000 */
[----:B------:R-:W-:Y:S01]  /*af40*/  IMAD.MOV.U32 R153, RZ, RZ, 0x40000040 ;  /* 0x40000040ff997424 */ /* 0x000fe200078e00ff */
[----:B------:R-:W-:Y:S01]  /*af50*/  R2UR UR10, R20 ;  /* 0x00000000140a72ca */ /* 0x000fe200000e0000 */
[----:B------:R-:W-:Y:S01]  /*af60*/  IMAD.MOV.U32 R21, RZ, RZ, 0x40000040 ;  /* 0x40000040ff157424 */ /* 0x000fe200078e00ff */
[----:B------:R-:W-:-:S02]  /*af70*/  R2UR UR18, R152 ;  /* 0x00000000981272ca */ /* 0x000fc400000e0000 */
[----:B------:R-:W-:Y:S02]  /*af80*/  R2UR UR19, R153 ;  /* 0x00000000991372ca */ /* 0x000fe400000e0000 */
[----:B------:R-:W-:Y:S01]  /*af90*/  WARPGROUP.ARRIVE ;  /* 0x00000000000079c5 */ /* 0x000fe20000000000 */
[----:B------:R-:W-:Y:S02]  /*afa0*/  R2UR UR11, R21 ;  /* 0x00000000150b72ca */ /* 0x000fe400000e0000 */
[----:B------:R-:W-:Y:S02]  /*afb0*/  R2UR UR8, R8 ;  /* 0x00000000080872ca */ /* 0x000fe400000e0000 */
[----:B------:R-:W-:Y:S01]  /*afc0*/  R2UR UR9, R9 ;  /* 0x00000000090972ca */ /* 0x000fe200000e0000 */
[----:B------:R-:W-:Y:S01]  /*afd0*/  HGMMA.64x64x16.F32.BF16 R152, gdesc[UR4], RZ, !UPT, gsb0 ;  /* 0x00e00000049879f0 */ /* 0x000fe2000c0018ff */
[----:B------:R-:W-:Y:S02]  /*afe0*/  R2UR UR14, R10 ;  /* 0x000000000a0e72ca */ /* 0x000fe400000e0000 */
[----:B------:R-:W-:-:S02]  /*aff0*/  R2UR UR15, R11 ;  /* 0x000000000b0f72ca */ /* 0x000fc400000e0000 */
[----:B------:R-:W-:Y:S02]  /*b000*/  R2UR UR12, R6 ;  /* 0x00000000060c72ca */ /* 0x000fe400000e0000 */
[----:B------:R-:W-:Y:S02]  /*b010*/  R2UR UR13, R7 ;  /* 0x00000000070d72ca */ /* 0x000fe400000e0000 */
[----:B------:R-:W-:Y:S02]  /*b020*/  R2UR UR16, R4 ;  /* 0x00000000041072ca */ /* 0x000fe400000e0000 */
[----:B------:R-:W-:Y:S02]  /*b030*/  R2UR UR17, R5 ;  /* 0x00000000051172ca */ /* 0x000fe400000e0000 */
[----:B------:R-:W-:Y:S01]  /*b040*/  ISETP.NE.AND P3, PT, R193, RZ, PT ;  /* 0x000000ffc100720c */ /* 0x000fe20003f65270 */
        /* <DEDUP_REMOVED lines=26> */
[----:B------:R-:W2:Y:S02]  /*b1f0*/  SHFL.BFLY PT, R11, R10, 0x2, 0x1f ;  /* 0x0c401f000a0b7f89 */ /* 0x000ea400000e0000 */
[----:B--2---:R-:W-:-:S05]  /*b200*/  FMNMX.FTZ R11, R10, R11, !PT ;  /* 0x0000000b0a0b7209 */ /* 0x004fca0007810000 */
[----:B------:R-:W2:Y:S02]  /*b210*/  SHFL.BFLY PT, R10, R11, 0x1, 0x1f ;  /* 0x0c201f000b0a7f89 */ /* 0x000ea400000e0000 */
[----:B--2---:R-:W-:Y:S01]  /*b220*/  FMNMX.FTZ R11, R11, R10, !PT ;  /* 0x0000000a0b0b7209 */ /* 0x004fe20007810000 */
[----:B------:R-:W-:-:S04]  /*b230*/  IMAD.U32 R10, RZ, RZ, UR36 ;  /* 0x00000024ff0a7e24 */ /* 0x000fc8000f8e00ff */
[C---:B------:R-:W-:Y:S01]  /*b240*/  FMUL.FTZ R20, R11.reuse, R10 ;  /* 0x0000000a0b147220 */ /* 0x040fe20000410000 */
[----:B------:R-:W-:-:S03]  /*b250*/  FADD.FTZ R21, -R11, R227 ;  /* 0x000000e30b157221 */ /* 0x000fc60000010100 */
[-CC-:B------:R-:W-:Y:S01]  /*b260*/  FFMA.FTZ R152, R152, R10.reuse, -R20.reuse ;  /* 0x0000000a98987223 */ /* 0x180fe20000010814 */
[-C--:B------:R-:W-:Y:S01]  /*b270*/  FMUL.FTZ R21, R21, R10.reuse ;  /* 0x0000000a15157220 */ /* 0x080fe20000410000 */
[-CC-:B------:R-:W-:Y:S01]  /*b280*/  FFMA.FTZ R153, R153, R10.reuse, -R20.reuse ;  /* 0x0000000a99997223 */ /* 0x180fe20000010814 */
[-CC-:B------:R-:W-:Y:S01]  /*b290*/  FFMA.FTZ R156, R156, R10.reuse, -R20.reuse ;  /* 0x0000000a9c9c7223 */ /* 0x180fe20000010814 */
[-CC-:B------:R-:W-:Y:S01]  /*b2a0*/  FFMA.FTZ R157, R157, R10.reuse, -R20.reuse ;  /* 0x0000000a9d9d7223 */ /* 0x180fe20000010814 */
[----:B------:R2:W3:Y:S01]  /*b2b0*/  MUFU.EX2 R227, R21 ;  /* 0x0000001500e37308 */ /* 0x0004e20000000800 */
[-CC-:B------:R-:W-:Y:S01]  /*b2c0*/  FFMA.FTZ R160, R160, R10.reuse, -R20.reuse ;  /* 0x0000000aa0a07223 */ /* 0x180fe20000010814 */
[-CC-:B------:R-:W-:Y:S01]  /*b2d0*/  FFMA.FTZ R161, R161, R10.reuse, -R20.reuse ;  /* 0x0000000aa1a17223 */ /* 0x180fe20000010814 */
[-CC-:B------:R-:W-:Y:S01]  /*b2e0*/  FFMA.FTZ R164, R164, R10.reuse, -R20.reuse ;  /* 0x0000000aa4a47223 */ /* 0x180fe20000010814 */
[-CC-:B------:R-:W-:Y:S01]  /*b2f0*/  FFMA.FTZ R165, R165, R10.reuse, -R20.reuse ;  /* 0x0000000aa5a57223 */ /* 0x180fe20000010814 */
[-CC-:B------:R-:W-:Y:S01]  /*b300*/  FFMA.FTZ R168, R168, R10.reuse, -R20.reuse ;  /* 0x0000000aa8a87223 */ /* 0x180fe20000010814 */
[-CC-:B------:R-:W-:Y:S01]  /*b310*/  FFMA.FTZ R172, R172, R10.reuse, -R20.reuse ;  /* 0x0000000aacac7223 */ /* 0x180fe20000010814 */
[-CC-:B------:R-:W-:Y:S01]  /*b320*/  FFMA.FTZ R173, R173, R10.reuse, -R20.reuse ;  /* 0x0000000aadad7223 */ /* 0x180fe20000010814 */
[----:B------:R-:W4:Y:S01]  /*b330*/  MUFU.EX2 R152, R152 ;  /* 0x0000009800987308 */ /* 0x000f220000000800 */
[----:B--2---:R-:W-:Y:S01]  /*b340*/  FFMA.FTZ R21, R169, R10, -R20 ;  /* 0x0000000aa9157223 */ /* 0x004fe20000010814 */
[----:B------:R-:W-:-:S02]  /*b350*/  @!P3 IMAD R169, R226, 0x40, R191 ;  /* 0x00000040e2a9b824 */ /* 0x000fc400078e02bf */
[-CC-:B------:R-:W-:Y:S01]  /*b360*/  FFMA.FTZ R176, R176, R10.reuse, -R20.reuse ;  /* 0x0000000ab0b07223 */ /* 0x180fe20000010814 */
[-CC-:B------:R-:W-:Y:S01]  /*b370*/  FFMA.FTZ R177, R177, R10.reuse, -R20.reuse ;  /* 0x0000000ab1b17223 */ /* 0x180fe20000010814 */
[-CC-:B------:R-:W-:Y:S01]  /*b380*/  FFMA.FTZ R180, R180, R10.reuse, -R20.reuse ;  /* 0x0000000ab4b47223 */ /* 0x180fe20000010814 */
[----:B------:R-:W-:Y:S01]  /*b390*/  FFMA.FTZ R20, R181, R10, -R20 ;  /* 0x0000000ab5147223 */ /* 0x000fe20000010814 */
[----:B------:R-:W2:Y:S01]  /*b3a0*/  MUFU.EX2 R153, R153 ;  /* 0x0000009900997308 */ /* 0x000ea20000000800 */
[-C--:B---3--:R-:W-:Y:S01]  /*b3b0*/  FMUL.FTZ R24, R24, R227.reuse ;  /* 0x000000e318187220 */ /* 0x088fe20000410000 */
[-C--:B------:R-:W-:Y:S01]  /*b3c0*/  FMUL.FTZ R25, R25, R227.reuse ;  /* 0x000000e319197220 */ /* 0x080fe20000410000 */
[-C--:B------:R-:W-:Y:S01]  /*b3d0*/  FMUL.FTZ R28, R28, R227.reuse ;  /* 0x000000e31c1c7220 */ /* 0x080fe20000410000 */
[-C--:B------:R-:W-:Y:S01]  /*b3e0*/  FMUL.FTZ R29, R29, R227.reuse ;  /* 0x000000e31d1d7220 */ /* 0x080fe20000410000 */
[-C--:B------:R-:W-:Y:S01]  /*b3f0*/  FMUL.FTZ R32, R32, R227.reuse ;  /* 0x000000e320207220 */ /* 0x080fe20000410000 */
[-C--:B------:R-:W-:Y:S01]  /*b400*/  FMUL.FTZ R33, R33, R227.reuse ;  /* 0x000000e321217220 */ /* 0x080fe20000410000 */
[----:B------:R-:W-:Y:S01]  /*b410*/  FMUL.FTZ R36, R36, R227 ;  /* 0x000000e324247220 */ /* 0x000fe20000410000 */
[----:B------:R-:W3:Y:S01]  /*b420*/  MUFU.EX2 R156, R156 ;  /* 0x0000009c009c7308 */ /* 0x000ee20000000800 */
[----:B----4-:R-:W-:Y:S01]  /*b430*/  FFMA.FTZ R3, R227, R3, R152 ;  /* 0x00000003e3037223 */ /* 0x010fe20000010098 */
[-C--:B------:R-:W-:Y:S01]  /*b440*/  FMUL.FTZ R37, R37, R227.reuse ;  /* 0x000000e325257220 */ /* 0x080fe20000410000 */
[-C--:B------:R-:W-:Y:S01]  /*b450*/  FMUL.FTZ R40, R40, R227.reuse ;  /* 0x000000e328287220 */ /* 0x080fe20000410000 */
[-C--:B------:R-:W-:Y:S01]  /*b460*/  FMUL.FTZ R41, R41, R227.reuse ;  /* 0x000000e329297220 */ /* 0x080fe20000410000 */
[-C--:B------:R-:W-:Y:S01]  /*b470*/  FMUL.FTZ R44, R44, R227.reuse ;  /* 0x000000e32c2c7220 */ /* 0x080fe20000410000 */
[-C--:B------:R-:W-:Y:S01]  /*b480*/  FMUL.FTZ R45, R45, R227.reuse ;  /* 0x000000e32d2d7220 */ /* 0x080fe20000410000 */
[----:B------:R-:W-:Y:S01]  /*b490*/  FMUL.FTZ R48, R48, R227 ;  /* 0x000000e330307220 */ /* 0x000fe20000410000 */
[----:B------:R-:W4:Y:S01]  /*b4a0*/  MUFU.EX2 R157, R157 ;  /* 0x0000009d009d7308 */ /* 0x000f220000000800 */
[C---:B--2---:R-:W-:Y:S01]  /*b4b0*/  FADD.FTZ R3, R153.reuse, R3 ;  /* 0x0000000399037221 */ /* 0x044fe20000010000 */
[----:B------:R-:W-:Y:S01]  /*b4c0*/  F2FP.BF16.F32.PACK_AB R152, R153, R152 ;  /* 0x000000989998723e */ /* 0x000fe200000010ff */
[----:B------:R-:W-:-:S02]  /*b4d0*/  @!P1 VIADD R153, R217, 0x28c40 ;  /* 0x00028c40d9999836 */ /* 0x000fc40000000000 */
[-C--:B------:R-:W-:Y:S01]  /*b4e0*/  FMUL.FTZ R49, R49, R227.reuse ;  /* 0x000000e331317220 */ /* 0x080fe20000410000 */
[-C--:B------:R-:W-:Y:S01]  /*b4f0*/  FMUL.FTZ R52, R52, R227.reuse ;  /* 0x000000e334347220 */ /* 0x080fe20000410000 */
[-C--:B------:R-:W-:Y:S01]  /*b500*/  FMUL.FTZ R53, R53, R227.reuse ;  /* 0x000000e335357220 */ /* 0x080fe20000410000 */
[-C--:B------:R-:W-:Y:S01]  /*b510*/  FMUL.FTZ R56, R56, R227.reuse ;  /* 0x000000e338387220 */ /* 0x080fe20000410000 */
[----:B------:R-:W-:Y:S01]  /*b520*/  @!P1 PRMT R153, RZ, 0x654, R153 ;  /* 0x00000654ff999816 */ /* 0x000fe20000000099 */
[----:B------:R-:W2:Y:S01]  /*b530*/  MUFU.EX2 R160, R160 ;  /* 0x000000a000a07308 */ /* 0x000ea20000000800 */
[----:B---3--:R-:W-:Y:S01]  /*b540*/  FADD.FTZ R3, R156, R3 ;  /* 0x000000039c037221 */ /* 0x008fe20000010000 */
[-C--:B------:R-:W-:Y:S01]  /*b550*/  FMUL.FTZ R57, R57, R227.reuse ;  /* 0x000000e339397220 */ /* 0x080fe20000410000 */
[----:B------:R3:W-:Y:S01]  /*b560*/  @!P1 SYNCS.ARRIVE.TRANS64.RED.A1T0 RZ, [R153+URZ], RZ ;  /* 0x000000ff99ff99a7 */ /* 0x0007e2000810043f */
[-C--:B------:R-:W-:Y:S01]  /*b570*/  FMUL.FTZ R60, R60, R227.reuse ;  /* 0x000000e33c3c7220 */ /* 0x080fe20000410000 */
[-C--:B------:R-:W-:Y:S01]  /*b580*/  FMUL.FTZ R61, R61, R227.reuse ;  /* 0x000000e33d3d7220 */ /* 0x080fe20000410000 */
[-C--:B------:R-:W-:Y:S01]  /*b590*/  FMUL.FTZ R64, R64, R227.reuse ;  /* 0x000000e340407220 */ /* 0x080fe20000410000 */
[-C--:B------:R-:W-:Y:S01]  /*b5a0*/  FMUL.FTZ R65, R65, R227.reuse ;  /* 0x000000e341417220 */ /* 0x080fe20000410000 */
[----:B------:R-:W5:Y:S01]  /*b5b0*/  MUFU.EX2 R161, R161 ;  /* 0x000000a100a17308 */ /* 0x000f620000000800 */
[-C--:B------:R-:W-:Y:S01]  /*b5c0*/  FMUL.FTZ R68, R68, R227.reuse ;  /* 0x000000e344447220 */ /* 0x080fe20000410000 */
[----:B------:R-:W-:Y:S01]  /*b5d0*/  FMUL.FTZ R69, R69, R227 ;  /* 0x000000e345457220 */ /* 0x000fe20000410000 */
[----:B---3--:R-:W-:Y:S01]  /*b5e0*/  @!P3 IMAD R153, R169, 0x4, R2 ;  /* 0x00000004a999b824 */ /* 0x008fe200078e0202 */
[----:B------:R-:W-:Y:S01]  /*b5f0*/  FMNMX.FTZ R169, R154, R15, !PT ;  /* 0x0000000f9aa97209 */ /* 0x000fe20007810000 */
[-C--:B------:R-:W-:Y:S01]  /*b600*/  FMUL.FTZ R72, R72, R227.reuse ;  /* 0x000000e348487220 */ /* 0x080fe20000410000 */
[-C--:B------:R-:W-:Y:S01]  /*b610*/  FMUL.FTZ R73, R73, R227.reuse ;  /* 0x000000e349497220 */ /* 0x080fe20000410000 */
[----:B------:R-:W-:Y:S01]  /*b620*/  FMUL.FTZ R76, R76, R227 ;  /* 0x000000e34c4c7220 */ /* 0x000fe20000410000 */
[----:B------:R-:W-:Y:S01]  /*b630*/  FMNMX.FTZ R169, R155, R169, !PT ;  /* 0x000000a99ba97209 */ /* 0x000fe20007810000 */
[----:B------:R-:W-:Y:S01]  /*b640*/  @!P3 STS [R153+0x28800], R227 ;  /* 0x028800e39900b388 */ /* 0x000fe20000000800 */
[-C--:B------:R-:W-:Y:S01]  /*b650*/  FMUL.FTZ R77, R77, R227.reuse ;  /* 0x000000e34d4d7220 */ /* 0x080fe20000410000 */
[----:B------:R-:W-:Y:S01]  /*b660*/  FMUL.FTZ R80, R80, R227 ;  /* 0x000000e350507220 */ /* 0x000fe20000410000 */
[----:B------:R-:W-:Y:S01]  /*b670*/  FMNMX.FTZ R169, R158, R169, !PT ;  /* 0x000000a99ea97209 */ /* 0x000fe20007810000 */
[-C--:B------:R-:W-:Y:S01]  /*b680*/  FMUL.FTZ R81, R81, R227.reuse ;  /* 0x000000e351517220 */ /* 0x080fe20000410000 */
        /* <DEDUP_REMOVED lines=44> */
[----:B------:R-:W-:Y:S01]  /*b950*/  FMUL.FTZ R149, R149, R227 ;  /* 0x000000e395957220 */ /* 0x000fe20000410000 */
[----:B----4-:R-:W-:Y:S01]  /*b960*/  FADD.FTZ R3, R157, R3 ;  /* 0x000000039d037221 */ /* 0x010fe20000010000 */
[----:B------:R-:W-:Y:S01]  /*b970*/  FMNMX.FTZ R169, R182, R169, !PT ;  /* 0x000000a9b6a97209 */ /* 0x000fe20007810000 */
[----:B------:R-:W3:Y:S02]  /*b980*/  MUFU.EX2 R164, R164 ;  /* 0x000000a400a47308 */ /* 0x000ee40000000800 */
[----:B--2---:R-:W-:Y:S01]  /*b990*/  FADD.FTZ R3, R160, R3 ;  /* 0x00000003a0037221 */ /* 0x004fe20000010000 */
[----:B------:R-:W-:-:S03]  /*b9a0*/  FMNMX.FTZ R169, R183, R169, !PT ;  /* 0x000000a9b7a97209 */ /* 0x000fc60007810000 */
[----:B-----5:R-:W-:Y:S02]  /*b9b0*/  FADD.FTZ R3, R161, R3 ;  /* 0x00000003a1037221 */ /* 0x020fe40000010000 */
[----:B------:R-:W2:Y:S01]  /*b9c0*/  SHFL.BFLY PT, R181, R169, 0x2, 0x1f ;  /* 0x0c401f00a9b57f89 */ /* 0x000ea200000e0000 */
[----:B------:R-:W4:Y:S08]  /*b9d0*/  MUFU.EX2 R165, R165 ;  /* 0x000000a500a57308 */ /* 0x000f300000000800 */
[----:B------:R-:W5:Y:S01]  /*b9e0*/  MUFU.EX2 R168, R168 ;  /* 0x000000a800a87308 */ /* 0x000f620000000800 */
[----:B---3--:R-:W-:-:S07]  /*b9f0*/  FADD.FTZ R3, R164, R3 ;  /* 0x00000003a4037221 */ /* 0x008fce0000010000 */
[----:B------:R-:W3:Y:S01]  /*ba00*/  MUFU.EX2 R21, R21 ;  /* 0x0000001500157308 */ /* 0x000ee20000000800 */
[----:B----4-:R-:W-:Y:S01]  /*ba10*/  FADD.FTZ R3, R165, R3 ;  /* 0x00000003a5037221 */ /* 0x010fe20000010000 */
[----:B--2---:R-:W-:-:S06]  /*ba20*/  FMNMX.FTZ R169, R169, R181, !PT ;  /* 0x000000b5a9a97209 */ /* 0x004fcc0007810000 */
[----:B------:R-:W2:Y:S01]  /*ba30*/  MUFU.EX2 R172, R172 ;  /* 0x000000ac00ac7308 */ /* 0x000ea20000000800 */
[----:B-----5:R-:W-:Y:S01]  /*ba40*/  FADD.FTZ R3, R168, R3 ;  /* 0x00000003a8037221 */ /* 0x020fe20000010000 */
[----:B------:R-:W4:Y:S06]  /*ba50*/  SHFL.BFLY PT, R181, R169, 0x1, 0x1f ;  /* 0x0c201f00a9b57f89 */ /* 0x000f2c00000e0000 */
[----:B------:R-:W5:Y:S01]  /*ba60*/  MUFU.EX2 R173, R173 ;  /* 0x000000ad00ad7308 */ /* 0x000f620000000800 */
[----:B---3--:R-:W-:-:S07]  /*ba70*/  FADD.FTZ R3, R21, R3 ;  /* 0x0000000315037221 */ /* 0x008fce0000010000 */
[----:B------:R-:W3:Y:S01]  /*ba80*/  MUFU.EX2 R176, R176 ;  /* 0x000000b000b07308 */ /* 0x000ee20000000800 */
[----:B--2---:R-:W-:-:S07]  /*ba90*/  FADD.FTZ R3, R172, R3 ;  /* 0x00000003ac037221 */ /* 0x004fce0000010000 */
[----:B------:R-:W2:Y:S01]  /*baa0*/  MUFU.EX2 R177, R177 ;  /* 0x000000b100b17308 */ /* 0x000ea20000000800 */
[----:B-----5:R-:W-:Y:S01]  /*bab0*/  FADD.FTZ R3, R173, R3 ;  /* 0x00000003ad037221 */ /* 0x020fe20000010000 */
[----:B----4-:R-:W-:-:S06]  /*bac0*/  FMNMX.FTZ R169, R169, R181, !PT ;  /* 0x000000b5a9a97209 */ /* 0x010fcc0007810000 */
[----:B------:R-:W4:Y:S01]  /*bad0*/  MUFU.EX2 R180, R180 ;  /* 0x000000b400b47308 */ /* 0x000f220000000800 */
[----:B------:R-:W-:Y:S01]  /*bae0*/  FADD.FTZ R15, -R169, R15 ;  /* 0x0000000fa90f7221 */ /* 0x000fe20000010100 */
[----:B---3--:R-:W-:-:S03]  /*baf0*/  FADD.FTZ R3, R176, R3 ;  /* 0x00000003b0037221 */ /* 0x008fc60000010000 */
[----:B------:R-:W-:-:S03]  /*bb00*/  FMUL.FTZ R15, R15, R10 ;  /* 0x0000000a0f0f7220 */ /* 0x000fc60000410000 */
[----:B------:R-:W3:Y:S01]  /*bb10*/  MUFU.EX2 R20, R20 ;  /* 0x0000001400147308 */ /* 0x000ee20000000800 */
[----:B--2---:R-:W-:-:S07]  /*bb20*/  FADD.FTZ R3, R177, R3 ;  /* 0x00000003b1037221 */ /* 0x004fce0000010000 */
[----:B------:R-:W2:Y:S01]  /*bb30*/  MUFU.EX2 R15, R15 ;  /* 0x0000000f000f7308 */ /* 0x000ea20000000800 */
[----:B----4-:R-:W-:-:S04]  /*bb40*/  FADD.FTZ R3, R180, R3 ;  /* 0x00000003b4037221 */ /* 0x010fc80000010000 */
[----:B---3--:R-:W-:Y:S01]  /*bb50*/  FADD.FTZ R3, R20, R3 ;  /* 0x0000000314037221 */ /* 0x008fe20000010000 */
[----:B--2---:R2:W-:Y:S01]  /*bb60*/  @!P3 STS [R153+0x28820], R15 ;  /* 0x0288200f9900b388 */ /* 0x0045e20000000800 */
        /* <DEDUP_REMOVED lines=9> */
[-C--:B--2---:R-:W-:Y:S01]  /*bc00*/  FMUL.FTZ R153, R169, R10.reuse ;  /* 0x0000000aa9997220 */ /* 0x084fe20000410000 */
[-C--:B------:R-:W-:Y:S01]  /*bc10*/  FMUL.FTZ R43, R43, R15.reuse ;  /* 0x0000000f2b2b7220 */ /* 0x080fe20000410000 */
[-C--:B------:R-:W-:Y:S01]  /*bc20*/  FMUL.FTZ R46, R46, R15.reuse ;  /* 0x0000000f2e2e7220 */ /* 0x080fe20000410000 */
[-C--:B------:R-:W-:Y:S01]  /*bc30*/  FMUL.FTZ R47, R47, R15.reuse ;  /* 0x0000000f2f2f7220 */ /* 0x080fe20000410000 */
[-CC-:B------:R-:W-:Y:S01]  /*bc40*/  FFMA.FTZ R154, R154, R10.reuse, -R153.reuse ;  /* 0x0000000a9a9a7223 */ /* 0x180fe20000010899 */
        /* <DEDUP_REMOVED lines=14> */
[----:B------:R-:W-:Y:S01]  /*bd30*/  FFMA.FTZ R183, R183, R10, -R153 ;  /* 0x0000000ab7b77223 */ /* 0x000fe20000010899 */
        /* <DEDUP_REMOVED lines=8> */
[----:B------:R2:W3:Y:S01]  /*bdc0*/  MUFU.EX2 R153, R154 ;  /* 0x0000009a00997308 */ /* 0x0004e20000000800 */
[-C--:B------:R-:W-:Y:S01]  /*bdd0*/  FMUL.FTZ R63, R63, R15.reuse ;  /* 0x0000000f3f3f7220 */ /* 0x080fe20000410000 */
[-C--:B------:R-:W-:Y:S01]  /*bde0*/  FMUL.FTZ R66, R66, R15.reuse ;  /* 0x0000000f42427220 */ /* 0x080fe20000410000 */
[-C--:B------:R-:W-:Y:S01]  /*bdf0*/  FMUL.FTZ R67, R67, R15.reuse ;  /* 0x0000000f43437220 */ /* 0x080fe20000410000 */
[-C--:B------:R-:W-:Y:S01]  /*be00*/  FMUL.FTZ R70, R70, R15.reuse ;  /* 0x0000000f46467220 */ /* 0x080fe20000410000 */
[-C--:B------:R-:W-:Y:S01]  /*be10*/  FMUL.FTZ R71, R71, R15.reuse ;  /* 0x0000000f47477220 */ /* 0x080fe20000410000 */
[-C--:B------:R-:W-:Y:S01]  /*be20*/  FMUL.FTZ R74, R74, R15.reuse ;  /* 0x0000000f4a4a7220 */ /* 0x080fe20000410000 */
[-C--:B------:R-:W-:Y:S01]  /*be30*/  FMUL.FTZ R75, R75, R15.reuse ;  /* 0x0000000f4b4b7220 */ /* 0x080fe20000410000 */
[----:B------:R4:W5:Y:S01]  /*be40*/  MUFU.EX2 R181, R158 ;  /* 0x0000009e00b57308 */ /* 0x0009620000000800 */
[----:B--2---:R-:W-:Y:S01]  /*be50*/  F2FP.BF16.F32.PACK_AB R154, R157, R156 ;  /* 0x0000009c9d9a723e */ /* 0x004fe200000010ff */
[-C--:B------:R-:W-:Y:S01]  /*be60*/  FMUL.FTZ R78, R78, R15.reuse ;  /* 0x0000000f4e4e7220 */ /* 0x080fe20000410000 */
[----:B------:R-:W-:Y:S01]  /*be70*/  F2FP.BF16.F32.PACK_AB R156, R161, R160 ;  /* 0x000000a0a19c723e */ /* 0x000fe200000010ff */
[-C--:B------:R-:W-:Y:S01]  /*be80*/  FMUL.FTZ R79, R79, R15.reuse ;  /* 0x0000000f4f4f7220 */ /* 0x080fe20000410000 */
[----:B------:R-:W-:Y:S01]  /*be90*/  F2FP.BF16.F32.PACK_AB R160, R21, R168 ;  /* 0x000000a815a0723e */ /* 0x000fe200000010ff */
[-C--:B------:R-:W-:Y:S01]  /*bea0*/  FMUL.FTZ R82, R82, R15.reuse ;  /* 0x0000000f52527220 */ /* 0x080fe20000410000 */
[-C--:B------:R-:W-:Y:S01]  /*beb0*/  FMUL.FTZ R83, R83, R15.reuse ;  /* 0x0000000f53537220 */ /* 0x080fe20000410000 */
[----:B------:R-:W2:Y:S01]  /*bec0*/  MUFU.EX2 R159, R159 ;  /* 0x0000009f009f7308 */ /* 0x000ea20000000800 */
[----:B---3--:R-:W-:Y:S01]  /*bed0*/  FFMA.FTZ R12, R15, R12, R153 ;  /* 0x0000000c0f0c7223 */ /* 0x008fe20000010099 */
[----:B----4-:R-:W-:Y:S01]  /*bee0*/  F2FP.BF16.F32.PACK_AB R158, R165, R164 ;  /* 0x000000a4a59e723e */ /* 0x010fe200000010ff */
[----:B------:R-:W-:Y:S01]  /*bef0*/  FMUL.FTZ R86, R86, R15 ;  /* 0x0000000f56567220 */ /* 0x000fe20000410000 */
[C---:B------:R-:W-:Y:S01]  /*bf00*/  F2FP.BF16.F32.PACK_AB R153, R155.reuse, R153 ;  /* 0x000000999b99723e */ /* 0x040fe200000010ff */
[----:B------:R-:W-:Y:S01]  /*bf10*/  FADD.FTZ R12, R155, R12 ;  /* 0x0000000c9b0c7221 */ /* 0x000fe20000010000 */
[----:B------:R-:W-:Y:S01]  /*bf20*/  F2FP.BF16.F32.PACK_AB R164, R177, R176 ;  /* 0x000000b0b1a4723e */ /* 0x000fe200000010ff */
[-C--:B------:R-:W-:Y:S01]  /*bf30*/  FMUL.FTZ R87, R87, R15.reuse ;  /* 0x0000000f57577220 */ /* 0x080fe20000410000 */
[----:B------:R3:W4:Y:S01]  /*bf40*/  MUFU.EX2 R226, R162 ;  /* 0x000000a200e27308 */ /* 0x0007220000000800 */
[----:B-----5:R-:W-:Y:S01]  /*bf50*/  FADD.FTZ R12, R181, R12 ;  /* 0x0000000cb50c7221 */ /* 0x020fe20000010000 */
[-C--:B------:R-:W-:Y:S01]  /*bf60*/  FMUL.FTZ R90, R90, R15.reuse ;  /* 0x0000000f5a5a7220 */ /* 0x080fe20000410000 */
[-C--:B------:R-:W-:Y:S01]  /*bf70*/  FMUL.FTZ R91, R91, R15.reuse ;  /* 0x0000000f5b5b7220 */ /* 0x080fe20000410000 */
[-C--:B------:R-:W-:Y:S01]  /*bf80*/  FMUL.FTZ R94, R94, R15.reuse ;  /* 0x0000000f5e5e7220 */ /* 0x080fe20000410000 */
[-C--:B------:R-:W-:Y:S01]  /*bf90*/  FMUL.FTZ R95, R95, R15.reuse ;  /* 0x0000000f5f5f7220 */ /* 0x080fe20000410000 */
[-C--:B------:R-:W-:Y:S01]  /*bfa0*/  FMUL.FTZ R98, R98, R15.reuse ;  /* 0x0000000f62627220 */ /* 0x080fe20000410000 */
[----:B------:R-:W-:Y:S01]  /*bfb0*/  FMUL.FTZ R99, R99, R15 ;  /* 0x0000000f63637220 */ /* 0x000fe20000410000 */
[----:B------:R-:W5:Y:S01]  /*bfc0*/  MUFU.EX2 R163, R163 ;  /* 0x000000a300a37308 */ /* 0x000f620000000800 */
[C---:B--2---:R-:W-:Y:S01]  /*bfd0*/  FADD.FTZ R12, R159.reuse, R12 ;  /* 0x0000000c9f0c7221 */ /* 0x044fe20000010000 */
[----:B------:R-:W-:Y:S01]  /*bfe0*/  F2FP.BF16.F32.PACK_AB R155, R159, R181 ;  /* 0x000000b59f9b723e */ /* 0x000fe200000010ff */
[----:B------:R-:W-:Y:S01]  /*bff0*/  BAR.SYNC.DEFER_BLOCKING 0xf, 0x100 ;  /* 0x03c4000000007b1d */ /* 0x000fe20000010000 */
[----:B---3--:R-:W-:Y:S01]  /*c000*/  F2FP.BF16.F32.PACK_AB R162, R173, R172 ;  /* 0x000000acada2723e */ /* 0x008fe200000010ff */
[-C--:B------:R-:W-:Y:S01]  /*c010*/  FMUL.FTZ R102, R102, R15.reuse ;  /* 0x0000000f66667220 */ /* 0x080fe20000410000 */
[-C--:B------:R-:W-:Y:S01]  /*c020*/  FMUL.FTZ R103, R103, R15.reuse ;  /* 0x0000000f67677220 */ /* 0x080fe20000410000 */
[-C--:B------:R-:W-:Y:S01]  /*c030*/  FMUL.FTZ R106, R106, R15.reuse ;  /* 0x0000000f6a6a7220 */ /* 0x080fe20000410000 */
[-C--:B------:R-:W-:Y:S01]  /*c040*/  FMUL.FTZ R107, R107, R15.reuse ;  /* 0x0000000f6b6b7220 */ /* 0x080fe20000410000 */
[----:B------:R2:W3:Y:S01]  /*c050*/  MUFU.EX2 R227, R166 ;  /* 0x000000a600e37308 */ /* 0x0004e20000000800 */
[----:B----4-:R-:W-:Y:S01]  /*c060*/  FADD.FTZ R12, R226, R12 ;  /* 0x0000000ce20c7221 */ /* 0x010fe20000010000 */
[-C--:B------:R-:W-:Y:S01]  /*c070*/  FMUL.FTZ R110, R110, R15.reuse ;  /* 0x0000000f6e6e7220 */ /* 0x080fe20000410000 */
[-C--:B------:R-:W-:Y:S01]  /*c080*/  FMUL.FTZ R111, R111, R15.reuse ;  /* 0x0000000f6f6f7220 */ /* 0x080fe20000410000 */
[-C--:B------:R-:W-:Y:S01]  /*c090*/  FMUL.FTZ R114, R114, R15.reuse ;  /* 0x0000000f72727220 */ /* 0x080fe20000410000 */
[-C--:B------:R-:W-:Y:S01]  /*c0a0*/  FMUL.FTZ R115, R115, R15.reuse ;  /* 0x0000000f73737220 */ /* 0x080fe20000410000 */
[-C--:B------:R-:W-:Y:S01]  /*c0b0*/  FMUL.FTZ R118, R118, R15.reuse ;  /* 0x0000000f76767220 */ /* 0x080fe20000410000 */
[-C--:B------:R-:W-:Y:S01]  /*c0c0*/  FMUL.FTZ R119, R119, R15.reuse ;  /* 0x0000000f77777220 */ /* 0x080fe20000410000 */
[----:B------:R-:W4:Y:S01]  /*c0d0*/  MUFU.EX2 R167, R167 ;  /* 0x000000a700a77308 */ /* 0x000f220000000800 */
[C---:B-----5:R-:W-:Y:S01]  /*c0e0*/  FADD.FTZ R12, R163.reuse, R12 ;  /* 0x0000000ca30c7221 */ /* 0x060fe20000010000 */
[----:B------:R-:W-:Y:S01]  /*c0f0*/  F2FP.BF16.F32.PACK_AB R157, R163, R226 ;  /* 0x000000e2a39d723e */ /* 0x000fe200000010ff */
[-C--:B------:R-:W-:Y:S01]  /*c100*/  FMUL.FTZ R122, R122, R15.reuse ;  /* 0x0000000f7a7a7220 */ /* 0x080fe20000410000 */
[----:B--2---:R-:W-:Y:S01]  /*c110*/  F2FP.BF16.F32.PACK_AB R166, R20, R180 ;  /* 0x000000b414a6723e */ /* 0x004fe200000010ff */
[-C--:B------:R-:W-:Y:S01]  /*c120*/  FMUL.FTZ R123, R123, R15.reuse ;  /* 0x0000000f7b7b7220 */ /* 0x080fe20000410000 */
[-C--:B------:R-:W-:Y:S01]  /*c130*/  FMUL.FTZ R126, R126, R15.reuse ;  /* 0x0000000f7e7e7220 */ /* 0x080fe20000410000 */
[-C--:B------:R-:W-:Y:S01]  /*c140*/  FMUL.FTZ R127, R127, R15.reuse ;  /* 0x0000000f7f7f7220 */ /* 0x080fe20000410000 */
[----:B------:R-:W2:Y:S01]  /*c150*/  MUFU.EX2 R161, R170 ;  /* 0x000000aa00a17308 */ /* 0x000ea20000000800 */
[----:B---3--:R-:W-:Y:S01]  /*c160*/  FADD.FTZ R12, R227, R12 ;  /* 0x0000000ce30c7221 */ /* 0x008fe20000010000 */
[----:B------:R3:W-:Y:S01]  /*c170*/  STSM.16.M88.4 [R195+0x26800], R152 ;  /* 0x02680098c3007844 */ /* 0x0007e20000000200 */
[-C--:B------:R-:W-:Y:S01]  /*c180*/  FMUL.FTZ R130, R130, R15.reuse ;  /* 0x0000000f82827220 */ /* 0x080fe20000410000 */
[-C--:B------:R-:W-:Y:S01]  /*c190*/  FMUL.FTZ R131, R131, R15.reuse ;  /* 0x0000000f83837220 */ /* 0x080fe20000410000 */
[-C--:B------:R-:W-:Y:S01]  /*c1a0*/  FMUL.FTZ R134, R134, R15.reuse ;  /* 0x0000000f86867220 */ /* 0x080fe20000410000 */
[-C--:B------:R-:W-:Y:S01]  /*c1b0*/  FMUL.FTZ R135, R135, R15.reuse ;  /* 0x0000000f87877220 */ /* 0x080fe20000410000 */
[----:B------:R-:W-:Y:S01]  /*c1c0*/  FMUL.FTZ R138, R138, R15 ;  /* 0x0000000f8a8a7220 */ /* 0x000fe20000410000 */
[----:B------:R-:W5:Y:S01]  /*c1d0*/  MUFU.EX2 R171, R171 ;  /* 0x000000ab00ab7308 */ /* 0x000f620000000800 */
[C---:B----4-:R-:W-:Y:S01]  /*c1e0*/  FADD.FTZ R12, R167.reuse, R12 ;  /* 0x0000000ca70c7221 */ /* 0x050fe20000010000 */
[----:B------:R-:W-:Y:S01]  /*c1f0*/  F2FP.BF16.F32.PACK_AB R159, R167, R227 ;  /* 0x000000e3a79f723e */ /* 0x000fe200000010ff */
[-C--:B------:R-:W-:Y:S01]  /*c200*/  FMUL.FTZ R139, R139, R15.reuse ;  /* 0x0000000f8b8b7220 */ /* 0x080fe20000410000 */
[-C--:B------:R-:W-:Y:S01]  /*c210*/  FMUL.FTZ R142, R142, R15.reuse ;  /* 0x0000000f8e8e7220 */ /* 0x080fe20000410000 */
[-C--:B------:R-:W-:Y:S01]  /*c220*/  FMUL.FTZ R143, R143, R15.reuse ;  /* 0x0000000f8f8f7220 */ /* 0x080fe20000410000 */
[-C--:B------:R-:W-:Y:S01]  /*c230*/  FMUL.FTZ R146, R146, R15.reuse ;  /* 0x0000000f92927220 */ /* 0x080fe20000410000 */
[----:B------:R3:W-:Y:S01]  /*c240*/  STSM.16.M88.4 [R196], R156 ;  /* 0x0000009cc4007844 */ /* 0x0007e20000000200 */
[----:B------:R-:W4:Y:S01]  /*c250*/  MUFU.EX2 R174, R174 ;  /* 0x000000ae00ae7308 */ /* 0x000f220000000800 */
[----:B--2---:R-:W-:Y:S01]  /*c260*/  FADD.FTZ R12, R161, R12 ;  /* 0x0000000ca10c7221 */ /* 0x004fe20000010000 */
[-C--:B------:R-:W-:Y:S01]  /*c270*/  FMUL.FTZ R147, R147, R15.reuse ;  /* 0x0000000f93937220 */ /* 0x080fe20000410000 */
[-C--:B------:R-:W-:Y:S01]  /*c280*/  FMUL.FTZ R150, R150, R15.reuse ;  /* 0x0000000f96967220 */ /* 0x080fe20000410000 */
[----:B------:R-:W-:-:S04]  /*c290*/  FMUL.FTZ R151, R151, R15 ;  /* 0x0000000f97977220 */ /* 0x000fc80000410000 */
[----:B------:R-:W2:Y:S01]  /*c2a0*/  MUFU.EX2 R175, R175 ;  /* 0x000000af00af7308 */ /* 0x000ea20000000800 */
[C---:B-----5:R-:W-:Y:S01]  /*c2b0*/  FADD.FTZ R12, R171.reuse, R12 ;  /* 0x0000000cab0c7221 */ /* 0x060fe20000010000 */
[----:B------:R-:W-:-:S06]  /*c2c0*/  F2FP.BF16.F32.PACK_AB R161, R171, R161 ;  /* 0x000000a1aba1723e */ /* 0x000fcc00000010ff */
[----:B------:R-:W5:Y:S01]  /*c2d0*/  MUFU.EX2 R165, R178 ;  /* 0x000000b200a57308 */ /* 0x000f620000000800 */
[----:B----4-:R-:W-:-:S07]  /*c2e0*/  FADD.FTZ R12, R174, R12 ;  /* 0x0000000cae0c7221 */ /* 0x010fce0000010000 */
[----:B------:R-:W4:Y:S01]  /*c2f0*/  MUFU.EX2 R179, R179 ;  /* 0x000000b300b37308 */ /* 0x000f220000000800 */
[C---:B--2---:R-:W-:Y:S01]  /*c300*/  FADD.FTZ R12, R175.reuse, R12 ;  /* 0x0000000caf0c7221 */ /* 0x044fe20000010000 */
[----:B------:R-:W-:-:S05]  /*c310*/  F2FP.BF16.F32.PACK_AB R163, R175, R174 ;  /* 0x000000aeafa3723e */ /* 0x000fca00000010ff */
[----:B------:R3:W-:Y:S01]  /*c320*/  STSM.16.M88.4 [R198], R160 ;  /* 0x000000a0c6007844 */ /* 0x0007e20000000200 */
[----:B------:R-:W2:Y:S01]  /*c330*/  MUFU.EX2 R182, R182 ;  /* 0x000000b600b67308 */ /* 0x000ea20000000800 */
[----:B-----5:R-:W-:-:S07]  /*c340*/  FADD.FTZ R12, R165, R12 ;  /* 0x0000000ca50c7221 */ /* 0x020fce0000010000 */
[----:B------:R-:W5:Y:S01]  /*c350*/  MUFU.EX2 R183, R183 ;  /* 0x000000b700b77308 */ /* 0x000f620000000800 */
[C---:B----4-:R-:W-:Y:S01]  /*c360*/  FADD.FTZ R12, R179.reuse, R12 ;  /* 0x0000000cb30c7221 */ /* 0x050fe20000010000 */
[----:B------:R-:W-:-:S03]  /*c370*/  F2FP.BF16.F32.PACK_AB R165, R179, R165 ;  /* 0x000000a5b3a5723e */ /* 0x000fc600000010ff */
[----:B--2---:R-:W-:Y:S01]  /*c380*/  FADD.FTZ R12, R182, R12 ;  /* 0x0000000cb60c7221 */ /* 0x004fe20000010000 */
[----:B-----5:R-:W-:-:S03]  /*c390*/  F2FP.BF16.F32.PACK_AB R167, R183, R182 ;  /* 0x000000b6b7a7723e */ /* 0x020fc600000010ff */
[----:B------:R-:W-:Y:S02]  /*c3a0*/  FADD.FTZ R12, R183, R12 ;  /* 0x0000000cb70c7221 */ /* 0x000fe40000010000 */
[----:B------:R3:W-:Y:S01]  /*c3b0*/  STSM.16.M88.4 [R197], R164 ;  /* 0x000000a4c5007844 */ /* 0x0007e20000000200 */
[----:B------:R-:W-:Y:S05]  /*c3c0*/  @!P0 BRA `(.L_x_750) ;  /* 0x0000000000048947 */ /* 0x000fea0003800000 */
[----:B------:R-:W-:Y:S01]  /*c3d0*/  BPT.TRAP 0x1 ;  /* 0x000000040000795c */ /* 0x000fe20000300000 */
.L_x_750:
[----:B------:R2:W4:Y:S01]  /*c3e0*/  SYNCS.PHASECHK.TRANS64.TRYWAIT P3, [R217+URZ+0x28c50], R14 ;  /* 0x028c500ed90075a7 */ /* 0x000522000806017f */
[----:B------:R-:W-:Y:S05]  /*c3f0*/  @!P0 BRA `(.L_x_751) ;  /* 0x0000000000048947 */ /* 0x000fea0003800000 */
[----:B------:R-:W-:Y:S01]  /*c400*/  BPT.TRAP 0x1 ;  /* 0x000000040000795c */ /* 0x000fe20000300000 */
.L_x_751:
[----:B------:R-:W-:Y:S04]  /*c410*/  BSSY B1, `(.L_x_752) ;  /* 0x0000004000017945 */ /* 0x000fe80003800000 */
[----:B----4-:R-:W-:Y:S05]  /*c420*/  @P3 BRA `(.L_x_753) ;  /* 0x0000000000083947 */ /* 0x010fea0003800000 */
[----:B------:R-:W4:Y:S02]  /*c430*/  SYNCS.PHASECHK.TRANS64.TRYWAIT P3, [R217+URZ+0x28c50], R14 ;  /* 0x028c500ed90075a7 */ /* 0x000f24000806017f */
[----:B----4-:R-:W-:Y:S05]  /*c440*/  @!P3 BRA `(.L_x_754) ;  /* 0x000000ec00a0b947 */ /* 0x010fea0003800000 */
.L_x_753:
[----:B------:R-:W-:Y:S05]  /*c450*/  BSYNC B1 ;  /* 0x0000000000017941 */ /* 0x000fea0003800000 */
.L_x_752:
[----:B012-4-:R-:W-:Y:S01]  /*c460*/  IMAD R14, R18, 0x1000, R13 ;  /* 0x00001000120e7824 */ /* 0x017fe200078e020d */
[----:B------:R-:W-:Y:S01]  /*c470*/  WARPGROUP.ARRIVE ;  /* 0x00000000000079c5 */ /* 0x000fe20000000000 */
[----:B------:R-:W-:Y:S02]  /*c480*/  IMAD.MOV.U32 R15, RZ, RZ, 0x40000040 ;  /* 0x40000040ff0f7424 */ /* 0x000fe400078e00ff */
[C---:B------:R-:W-:Y:S01]  /*c490*/  VIADD R20, R14.reuse, 0x80 ;  /* 0x000000800e147836 */ /* 0x040fe20000000000 */
[----:B------:R-:W-:Y:S01]  /*c4a0*/  R2UR UR6, R14 ;  /* 0x000000000e0672ca */ /* 0x000fe200000e0000 */
[----:B------:R-:W-:Y:S01]  /*c4b0*/  IMAD.MOV.U32 R21, RZ, RZ, 0x40000040 ;  /* 0x40000040ff157424 */ /* 0x000fe200078e00ff */
[----:B------:R-:W-:Y:S01]  /*c4c0*/  R2UR UR7, R15 ;  /* 0x000000000f0772ca */ /* 0x000fe200000e0000 */
[----:B------:R-:W-:Y:S02]  /*c4d0*/  IMAD.MOV.U32 R15, RZ, RZ, 0x40000040 ;  /* 0x40000040ff0f7424 */ /* 0x000fe400078e00ff */
[----:B------:R-:W-:-:S02]  /*c4e0*/  @!P1 VIADD R217, R217, 0x28c60 ;  /* 0x00028c60d9d99836 */ /* 0x000fc40000000000 */
[----:B------:R-:W-:Y:S02]  /*c4f0*/  IMAD.MOV.U32 R227, RZ, RZ, R11 ;  /* 0x000000ffffe37224 */ /* 0x000fe400078e000b */
[----:B------:R-:W-:Y:S01]  /*c500*/  IMAD.MOV.U32 R226, RZ, RZ, R18 ;  /* 0x000000ffffe27224 */ /* 0x000fe200078e0012 */
[----:B------:R-:W-:-:S05]  /*c510*/  @!P1 PRMT R217, RZ, 0x654, R217 ;  /* 0x00000654ffd99816 */ /* 0x000fca00000000d9 */
[----:B------:R-:W-:Y:S01]  /*c520*/  HGMMA.64x256x16.F32.BF16 R24, R152, gdesc[UR4].tnspB, R24, gsb0 ;  /* 0x43e0000498187df0 */ /* 0x000fe20008001818 */
[----:B------:R-:W-:Y:S01]  /*c530*/  R2UR UR6, R20 ;  /* 0x00000000140672ca */ /* 0x000fe200000e0000 */
[C---:B------:R-:W-:Y:S01]  /*c540*/  VIADD R20, R14.reuse, 0x100 ;  /* 0x000001000e147836 */ /* 0x040fe20000000000 */
[----:B------:R-:W-:Y:S01]  /*c550*/  R2UR UR7, R21 ;  /* 0x00000000150772ca */ /* 0x000fe200000e0000 */
[----:B------:R-:W-:Y:S02]  /*c560*/  IMAD.MOV.U32 R21, RZ, RZ, 0x40000040 ;  /* 0x40000040ff157424 */ /* 0x000fe400078e00ff */
[----:B------:R-:W-:Y:S01]  /*c570*/  VIADD R14, R14, 0x180 ;  /* 0x000001800e0e7836 */ /* 0x000fe20000000000 */
[----:B------:R-:W-:Y:S02]  /*c580*/  WARPGROUP.DEPBAR.LE gsb0, 0x0 ;  /* 0x00008000000079c5 */ /* 0x000fe40000010000 */
[----:B------:R-:W-:-:S15]  /*c590*/  WARPGROUP.ARRIVE ;  /* 0x00000000000079c5 */ /* 0x000fde0000000000 */
[----:B------:R-:W-:-:S04]  /*c5a0*/  NOP ;  /* 0x0000000000007918 */ /* 0x000fc80000000000 */
[----:B------:R-:W-:Y:S01]  /*c5b0*/  HGMMA.64x256x16.F32.BF16 R24, R156, gdesc[UR4].tnspB, R24, gsb0 ;  /* 0x43e000049c187df0 */ /* 0x000fe20008001818 */
[----:B------:R-:W-:Y:S02]  /*c5c0*/  R2UR UR6, R20 ;  /* 0x00000000140672ca */ /* 0x000fe400000e0000 */
[----:B------:R-:W-:Y:S01]  /*c5d0*/  R2UR UR7, R21 ;  /* 0x00000000150772ca */ /* 0x000fe200000e0000 */
[----:B------:R-:W-:Y:S02]  /*c5e0*/  WARPGROUP.DEPBAR.LE gsb0, 0x0 ;  /* 0x00008000000079c5 */ /* 0x000fe40000010000 */
[----:B------:R-:W-:-:S15]  /*c5f0*/  WARPGROUP.ARRIVE ;  /* 0x00000000000079c5 */ /* 0x000fde0000000000 */
[----:B------:R-:W-:-:S07]  /*c600*/  NOP ;  /* 0x0000000000007918 */ /* 0x000fce0000000000 */
[----:B------:R-:W-:Y:S01]  /*c610*/  HGMMA.64x256x16.F32.BF16 R24, R160, gdesc[UR4].tnspB, R24, gsb0 ;  /* 0x43e00004a0187df0 */ /* 0x000fe20008001818 */
[----:B------:R-:W-:Y:S02]  /*c620*/  R2UR UR6, R14 ;  /* 0x000000000e0672ca */ /* 0x000fe400000e0000 */
[----:B------:R-:W-:Y:S01]  /*c630*/  R2UR UR7, R15 ;  /* 0x000000000f0772ca */ /* 0x000fe200000e0000 */
[----:B------:R-:W-:Y:S01]  /*c640*/  IMAD.MOV.U32 R15, RZ, RZ, R169 ;  /* 0x000000ffff0f7224 */ /* 0x000fe200078e00a9 */
[----:B------:R-:W-:Y:S02]  /*c650*/  WARPGROUP.DEPBAR.LE gsb0, 0x0 ;  /* 0x00008000000079c5 */ /* 0x000fe40000010000 */
[----:B------:R-:W-:-:S15]  /*c660*/  WARPGROUP.ARRIVE ;  /* 0x00000000000079c5 */ /* 0x000fde0000000000 */
[----:B------:R-:W-:-:S06]  /*c670*/  NOP ;  /* 0x0000000000007918 */ /* 0x000fcc0000000000 */
        /* <DEDUP_REMOVED lines=11> */
[----:B------:R-:W-:Y:S05]  /*c730*/  @P2 BRA `(.L_x_755) ;  /* 0xffffffe400782947 */ /* 0x000fea000383ffff */
.L_x_744:
[----:B------:R-:W-:Y:S05]  /*c740*/  BSYNC B0 ;  /* 0x0000000000007941 */ /* 0x000fea0003800000 */
.L_x_743:
[----:B------:R-:W4:Y:S01]  /*c750*/  SHFL.BFLY PT, R0, R3, 0x2, 0x1f ;  /* 0x0c401f0003007f89 */ /* 0x000f2200000e0000 */
[----:B------:R-:W-:Y:S02]  /*c760*/  IMAD.MOV.U32 R4, RZ, RZ, RZ ;  /* 0x000000ffff047224 */ /* 0x000fe400078e00ff */
[----:B------:R-:W-:Y:S01]  /*c770*/  IMAD.MOV.U32 R20, RZ, RZ, -0x800000 ;  /* 0xff800000ff147424 */ /* 0x000fe200078e00ff */
[----:B------:R-:W-:Y:S06]  /*c780*/  BAR.ARV 0x8, 0x100 ;  /* 0x0204000000007b1d */ /* 0x000fec0000002000 */
[----:B------:R-:W-:-:S02]  /*c790*/  VIADD R210, R210, 0x1 ;  /* 0x00000001d2d27836 */ /* 0x000fc40000000000 */
[----:B------:R-:W-:Y:S01]  /*c7a0*/  BAR.SYNC.DEFER_BLOCKING 0xf, 0x100 ;  /* 0x03c4000000007b1d */ /* 0x000fe20000010000 */
[----:B----4-:R-:W-:-:S05]  /*c7b0*/  FADD.FTZ R0, R0, R3 ;  /* 0x0000000300007221 */ /* 0x010fca0000010000 */
[----:B------:R-:W4:Y:S02]  /*c7c0*/  SHFL.BFLY PT, R3, R0, 0x1, 0x1f ;  /* 0x0c201f0000037f89 */ /* 0x000f2400000e0000 */
[----:B----4-:R-:W-:-:S05]  /*c7d0*/  FADD.FTZ R3, R0, R3 ;  /* 0x0000000300037221 */ /* 0x010fca0000010000 */
[----:B------:R-:W-:-:S13]  /*c7e0*/  FSETP.NE.FTZ.AND P0, PT, R3, RZ, PT ;  /* 0x000000ff0300720b */ /* 0x000fda0003f15000 */
[----:B------:R-:W4:Y:S01]  /*c7f0*/  @P0 MUFU.LG2 R0, R3 ;  /* 0x0000000300000308 */ /* 0x000f220000000c00 */
[----:B------:R-:W-:-:S07]  /*c800*/  @P0 FMUL.FTZ R5, R10, 0.69314718246459960938 ;  /* 0x3f3172180a050820 */ /* 0x000fce0000410000 */
[----:B------:R5:W1:Y:S01]  /*c810*/  @P0 MUFU.RCP R4, R3 ;  /* 0x0000000300040308 */ /* 0x000a620000001000 */
[----:B----4-:R-:W-:Y:S01]  /*c820*/  @P0 FMUL.FTZ R0, R0, 0.69314718246459960938 ;  /* 0x3f31721800000820 */ /* 0x010fe20000410000 */
[----:B-----5:R-:W-:-:S03]  /*c830*/  IMAD.MOV.U32 R3, RZ, RZ, -0x800000 ;  /* 0xff800000ff037424 */ /* 0x020fc600078e00ff */
[----:B------:R-:W-:Y:S02]  /*c840*/  @P0 FFMA.FTZ R3, R5, R11, R0 ;  /* 0x0000000b05030223 */ /* 0x000fe40000010000 */
[----:B------:R-:W4:Y:S01]  /*c850*/  SHFL.BFLY PT, R0, R12, 0x2, 0x1f ;  /* 0x0c401f000c007f89 */ /* 0x000f2200000e0000 */
        /* <DEDUP_REMOVED lines=22> */
[----:B----4-:R-:W-:Y:S01]  /*c9c0*/  FADD.FTZ R0, R0, R12 ;  /* 0x0000000c00007221 */ /* 0x010fe20000010000 */
[-C--:B------:R-:W-:Y:S01]  /*c9d0*/  FMUL.FTZ R68, R68, R4.reuse ;  /* 0x0000000444447220 */ /* 0x080fe20000410000 */
[-C--:B------:R-:W-:Y:S01]  /*c9e0*/  FMUL.FTZ R69, R69, R4.reuse ;  /* 0x0000000445457220 */ /* 0x080fe20000410000 */
[-C--:B------:R-:W-:Y:S01]  /*c9f0*/  FMUL.FTZ R72, R72, R4.reuse ;  /* 0x0000000448487220 */ /* 0x080fe20000410000 */
[-C--:B------:R-:W-:Y:S01]  /*ca00*/  FMUL.FTZ R73, R73, R4.reuse ;  /* 0x0000000449497220 */ /* 0x080fe20000410000 */
[----:B------:R-:W1:Y:S01]  /*ca10*/  SHFL.BFLY PT, R5, R0, 0x1, 0x1f ;  /* 0x0c201f0000057f89 */ /* 0x000e6200000e0000 */
        /* <DEDUP_REMOVED lines=23> */
[----:B-1----:R-:W-:Y:S01]  /*cb90*/  FADD.FTZ R5, R0, R5 ;  /* 0x0000000500057221 */ /* 0x002fe20000010000 */
[----:B------:R-:W-:-:S02]  /*cba0*/  IMAD.MOV.U32 R0, RZ, RZ, RZ ;  /* 0x000000ffff007224 */ /* 0x000fc400078e00ff */
[-C--:B------:R-:W-:Y:S01]  /*cbb0*/  FMUL.FTZ R121, R121, R4.reuse ;  /* 0x0000000479797220 */ /* 0x080fe20000410000 */
[-C--:B------:R-:W-:Y:S01]  /*cbc0*/  FMUL.FTZ R124, R124, R4.reuse ;  /* 0x000000047c7c7220 */ /* 0x080fe20000410000 */
[-C--:B------:R-:W-:Y:S01]  /*cbd0*/  FMUL.FTZ R125, R125, R4.reuse ;  /* 0x000000047d7d7220 */ /* 0x080fe20000410000 */
[----:B------:R-:W-:Y:S01]  /*cbe0*/  FSETP.NE.FTZ.AND P0, PT, R5, RZ, PT ;  /* 0x000000ff0500720b */ /* 0x000fe20003f15000 */
        /* <DEDUP_REMOVED lines=12> */
[----:B------:R-:W1:Y:S01]  /*ccb0*/  @P0 MUFU.RCP R0, R5 ;  /* 0x0000000500000308 */ /* 0x000e620000001000 */
[----:B------:R-:W-:-:S07]  /*ccc0*/  @P0 FMUL.FTZ R10, R10, 0.69314718246459960938 ;  /* 0x3f3172180a0a0820 */ /* 0x000fce0000410000 */
[----:B------:R-:W4:Y:S01]  /*ccd0*/  @P0 MUFU.LG2 R5, R5 ;  /* 0x0000000500050308 */ /* 0x000f220000000c00 */
        /* <DEDUP_REMOVED lines=8> */
[----:B----4-:R-:W-:Y:S01]  /*cd60*/  @P0 FMUL.FTZ R5, R5, 0.69314718246459960938 ;  /* 0x3f31721805050820 */ /* 0x010fe20000410000 */
[-C--:B------:R-:W-:Y:S01]  /*cd70*/  FMUL.FTZ R42, R42, R0.reuse ;  /* 0x000000002a2a7220 */ /* 0x080fe20000410000 */
[-C--:B------:R-:W-:Y:S01]  /*cd80*/  FMUL.FTZ R43, R43, R0.reuse ;  /* 0x000000002b2b7220 */ /* 0x080fe20000410000 */
[-C--:B------:R-:W-:Y:S01]  /*cd90*/  FMUL.FTZ R46, R46, R0.reuse ;  /* 0x000000002e2e7220 */ /* 0x080fe20000410000 */
[----:B------:R-:W-:Y:S01]  /*cda0*/  @P0 FFMA.FTZ R20, R10, R169, R5 ;  /* 0x000000a90a140223 */ /* 0x000fe20000010005 */
[----:B------:R-:W-:Y:S01]  /*cdb0*/  ISETP.NE.AND P0, PT, R193, RZ, PT ;  /* 0x000000ffc100720c */ /* 0x000fe20003f05270 */
        /* <DEDUP_REMOVED lines=12> */
[----:B------:R-:W-:-:S02]  /*ce80*/  @!P0 IMAD R5, R18, 0x40, R191 ;  /* 0x0000004012058824 */ /* 0x000fc400078e02bf */
[-C--:B------:R-:W-:Y:S01]  /*ce90*/  FMUL.FTZ R71, R71, R0.reuse ;  /* 0x0000000047477220 */ /* 0x080fe20000410000 */
[----:B------:R-:W-:Y:S02]  /*cea0*/  VIADD R18, R18, 0x1 ;  /* 0x0000000112127836 */ /* 0x000fe40000000000 */
[-C--:B------:R-:W-:Y:S01]  /*ceb0*/  FMUL.FTZ R74, R74, R0.reuse ;  /* 0x000000004a4a7220 */ /* 0x080fe20000410000 */
[----:B------:R-:W-:Y:S02]  /*cec0*/  @!P0 IMAD R5, R5, 0x4, R2 ;  /* 0x0000000405058824 */ /* 0x000fe400078e0202 */
[-C--:B------:R-:W-:Y:S01]  /*ced0*/  FMUL.FTZ R75, R75, R0.reuse ;  /* 0x000000004b4b7220 */ /* 0x080fe20000410000 */
[-C--:B------:R-:W-:Y:S01]  /*cee0*/  FMUL.FTZ R78, R78, R0.reuse ;  /* 0x000000004e4e7220 */ /* 0x080fe20000410000 */
[----:B------:R-:W-:Y:S01]  /*cef0*/  ISETP.NE.AND P1, PT, R18, 0x2, PT ;  /* 0x000000021200780c */ /* 0x000fe20003f25270 */
[-C--:B------:R-:W-:Y:S01]  /*cf00*/  FMUL.FTZ R79, R79, R0.reuse ;  /* 0x000000004f4f7220 */ /* 0x080fe20000410000 */
[----:B------:R-:W-:Y:S01]  /*cf10*/  @!P0 STS [R5+0x28800], R4 ;  /* 0x0288000405008388 */ /* 0x000fe20000000800 */
[-C--:B------:R-:W-:Y:S01]  /*cf20*/  FMUL.FTZ R82, R82, R0.reuse ;  /* 0x0000000052527220 */ /* 0x080fe20000410000 */
[-C--:B------:R-:W-:Y:S01]  /*cf30*/  FMUL.FTZ R83, R83, R0.reuse ;  /* 0x0000000053537220 */ /* 0x080fe20000410000 */
[-C--:B------:R-:W-:Y:S01]  /*cf40*/  FMUL.FTZ R86, R86, R0.reuse ;  /* 0x0000000056567220 */ /* 0x080fe20000410000 */
[----:B------:R1:W-:Y:S01]  /*cf50*/  @!P0 STS [R5+0x28820], R0 ;  /* 0x0288200005008388 */ /* 0x0003e20000000800 */
        /* <DEDUP_REMOVED lines=33> */
[----:B-1----:R-:W-:Y:S01]  /*d170*/  SEL R0, RZ, 0x1, P1 ;  /* 0x00000001ff007807 */ /* 0x002fe20000800000 */
[----:B------:R-:W-:Y:S06]  /*d180*/  BAR.ARV 0xe, 0x100 ;  /* 0x0384000000007b1d */ /* 0x000fec0000002000 */
[----:B------:R-:W-:-:S02]  /*d190*/  PLOP3.LUT P0, PT, PT, PT, PT, 0x8, 0x0 ;  /* 0x000000000000781c */ /* 0x000fc40003f0e170 */
[----:B------:R-:W-:Y:S02]  /*d1a0*/  LOP3.LUT R23, R23, R0, RZ, 0x3c, !PT ;  /* 0x0000000017177212 */ /* 0x000fe400078e3cff */
[----:B------:R-:W-:-:S09]  /*d1b0*/  SEL R18, R18, RZ, P1 ;  /* 0x000000ff12127207 */ /* 0x000fd20000800000 */
.L_x_690:
[----:B------:R-:W-:Y:S05]  /*d1c0*/  BSYNC B7 ;  /* 0x0000000000077941 */ /* 0x000fea0003800000 */
.L_x_686:
[----:B------:R-:W1:Y:S08]  /*d1d0*/  S2UR UR5, SR_CgaCtaId ;  /* 0x00000000000579c3 */ /* 0x000e700000008800 */
[----:B------:R-:W-:Y:S06]  /*d1e0*/  BAR.SYNC.DEFER_BLOCKING 0x5, 0x180 ;  /* 0x0146000000007b1d */ /* 0x000fec0000010000 */
[----:B------:R-:W-:Y:S01]  /*d1f0*/  UMOV UR4, 0x400 ;  /* 0x0000040000047882 */ /* 0x000fe20000000000 */
[----:B------:R-:W-:Y:S01]  /*d200*/  BSSY B0, `(.L_x_756) ;  /* 0x000048d000007945 */ /* 0x000fe20003800000 */
[----:B-1----:R-:W-:-:S06]  /*d210*/  ULEA UR4, UR5, UR4, 0x18 ;  /* 0x0000000405047291 */ /* 0x002fcc000f8ec03f */
[----:B------:R-:W-:-:S05]  /*d220*/  IMAD.U32 R2, RZ, RZ, UR4 ;  /* 0x00000004ff027e24 */ /* 0x000fca000f8e00ff */
[----:B---3-5:R1:W3:Y:S01]  /*d230*/  LDS.128 R152, [R2+0x28cd0] ;  /* 0x028cd00002987984 */ /* 0x0282e20000000c00 */
[----:B------:R-:W-:Y:S06]  /*d240*/  BAR.ARV 0x4, 0x180 ;  /* 0x0106000000007b1d */ /* 0x000fec0000002000 */
[----:B------:R-:W-:Y:S05]  /*d250*/  @P0 BRA `(.L_x_757) ;  /* 0x0000003800580947 */ /* 0x000fea0003800000 */
[----:B0-----:R-:W4:Y:S01]  /*d260*/  LDL R4, [R1+0x78] ;  /* 0x0000780001047983 */ /* 0x001f220000100800 */
[----:B------:R-:W-:Y:S01]  /*d270*/  F2FP.BF16.F32.PACK_AB R6, R29, R28 ;  /* 0x0000001c1d06723e */ /* 0x000fe200000010ff */
[----:B------:R-:W-:Y:S01]  /*d280*/  ULDC.64 UR6, c[0x0][0xc00] ;  /* 0x0003000000067ab9 */ /* 0x000fe20000000a00 */
[----:B------:R-:W-:Y:S01]  /*d290*/  F2FP.BF16.F32.PACK_AB R7, R31, R30 ;  /* 0x0000001e1f07723e */ /* 0x000fe200000010ff */
[----:B------:R-:W0:Y:S01]  /*d2a0*/  S2R R0, SR_SWINHI ;  /* 0x0000000000007919 */ /* 0x000e220000002f00 */
[----:B------:R-:W-:Y:S01]  /*d2b0*/  F2FP.BF16.F32.PACK_AB R8, R33, R32 ;  /* 0x000000202108723e */ /* 0x000fe200000010ff */
[----:B------:R-:W-:Y:S01]  /*d2c0*/  ULDC.64 UR4, c[0x0][0xc08] ;  /* 0x0003020000047ab9 */ /* 0x000fe20000000a00 */
[----:B------:R-:W-:Y:S02]  /*d2d0*/  F2FP.BF16.F32.PACK_AB R9, R35, R34 ;  /* 0x000000222309723e */ /* 0x000fe400000010ff */
[----:B------:R-:W-:Y:S02]  /*d2e0*/  F2FP.BF16.F32.PACK_AB R10, R37, R36 ;  /* 0x00000024250a723e */ /* 0x000fe400000010ff */
[----:B------:R-:W-:-:S02]  /*d2f0*/  F2FP.BF16.F32.PACK_AB R11, R39, R38 ;  /* 0x00000026270b723e */ /* 0x000fc400000010ff */
[----:B------:R-:W-:Y:S02]  /*d300*/  MOV R12, R2 ;  /* 0x00000002000c7202 */ /* 0x000fe40000000f00 */
[----:B0-----:R-:W-:Y:S01]  /*d310*/  MOV R13, R0 ;  /* 0x00000000000d7202 */ /* 0x001fe20000000f00 */
[----:B------:R-:W-:Y:S02]  /*d320*/  BAR.SYNC.DEFER_BLOCKING 0x1, 0x100 ;  /* 0x0044000000007b1d */ /* 0x000fe40000010000 */
[----:B----4-:R-:W-:-:S04]  /*d330*/  IMAD.WIDE R14, R4, 0x2, R12 ;  /* 0x00000002040e7825 */ /* 0x010fc800078e020c */
[----:B------:R-:W-:Y:S01]  /*d340*/  IMAD.MOV.U32 R5, RZ, RZ, R15 ;  /* 0x000000ffff057224 */ /* 0x000fe200078e000f */
[----:B------:R-:W-:-:S04]  /*d350*/  LOP3.LUT R0, R14, 0x380, RZ, 0xc0, !PT ;  /* 0x000003800e007812 */ /* 0x000fc800078ec0ff */
[----:B------:R-:W-:-:S04]  /*d360*/  SHF.R.U64 R0, R0, 0x3, RZ ;  /* 0x0000000300007819 */ /* 0x000fc800000012ff */
[----:B------:R-:W-:-:S04]  /*d370*/  LOP3.LUT R4, R0, R14, RZ, 0x3c, !PT ;  /* 0x0000000e00047212 */ /* 0x000fc800078e3cff */
[----:B------:R-:W-:Y:S02]  /*d380*/  MOV R0, R4 ;  /* 0x0000000400007202 */ /* 0x000fe40000000f00 */
[----:B------:R-:W-:Y:S02]  /*d390*/  F2FP.BF16.F32.PACK_AB R4, R25, R24 ;  /* 0x000000181904723e */ /* 0x000fe400000010ff */
[----:B------:R-:W-:-:S05]  /*d3a0*/  F2FP.BF16.F32.PACK_AB R5, R27, R26 ;  /* 0x0000001a1b05723e */ /* 0x000fca00000010ff */
[----:B------:R0:W-:Y:S02]  /*d3b0*/  STSM.16.M88.4 [R0], R4 ;  /* 0x0000000400007844 */ /* 0x0001e40000000200 */
[----:B0-----:R-:W-:Y:S02]  /*d3c0*/  IADD3 R4, P0, R14, 0x20, RZ ;  /* 0x000000200e047810 */ /* 0x001fe40007f1e0ff */
[----:B------:R-:W-:Y:S02]  /*d3d0*/  F2FP.BF16.F32.PACK_AB R6, R45, R44 ;  /* 0x0000002c2d06723e */ /* 0x000fe400000010ff */
[----:B------:R-:W-:Y:S01]  /*d3e0*/  LOP3.LUT R0, R4, 0x380, RZ, 0xc0, !PT ;  /* 0x0000038004007812 */ /* 0x000fe200078ec0ff */
[----:B------:R-:W-:Y:S01]  /*d3f0*/  IMAD.X R5, RZ, RZ, R15, P0 ;  /* 0x000000ffff057224 */ /* 0x000fe200000e060f */
[----:B------:R-:W-:Y:S02]  /*d400*/  F2FP.BF16.F32.PACK_AB R7, R47, R46 ;  /* 0x0000002e2f07723e */ /* 0x000fe400000010ff */
[----:B------:R-:W-:-:S04]  /*d410*/  SHF.R.U64 R0, R0, 0x3, RZ ;  /* 0x0000000300007819 */ /* 0x000fc800000012ff */
[----:B------:R-:W-:-:S04]  /*d420*/  LOP3.LUT R4, R0, R4, RZ, 0x3c, !PT ;  /* 0x0000000400047212 */ /* 0x000fc800078e3cff */
[----:B------:R-:W-:-:S05]  /*d430*/  MOV R4, R4 ;  /* 0x0000000400047202 */ /* 0x000fca0000000f00 */
[----:B------:R0:W-:Y:S02]  /*d440*/  STSM.16.M88.4 [R4], R8 ;  /* 0x0000000804007844 */ /* 0x0001e40000000200 */
[----:B0-----:R-:W-:Y:S02]  /*d450*/  IADD3 R4, P0, R14, 0x40, RZ ;  /* 0x000000400e047810 */ /* 0x001fe40007f1e0ff */
[----:B------:R-:W-:Y:S02]  /*d460*/  F2FP.BF16.F32.PACK_AB R8, R49, R48 ;  /* 0x000000303108723e */ /* 0x000fe400000010ff */
[----:B------:R-:W-:Y:S01]  /*d470*/  LOP3.LUT R0, R4, 0x380, RZ, 0xc0, !PT ;  /* 0x0000038004007812 */ /* 0x000fe200078ec0ff */
[----:B------:R-:W-:Y:S01]  /*d480*/  IMAD.X R5, RZ, RZ, R15, P0 ;  /* 0x000000ffff057224 */ /* 0x000fe200000e060f */
[----:B------:R-:W-:Y:S02]  /*d490*/  F2FP.BF16.F32.PACK_AB R9, R51, R50 ;  /* 0x000000323309723e */ /* 0x000fe400000010ff */
[----:B------:R-:W-:-:S02]  /*d4a0*/  SHF.R.U64 R0, R0, 0x3, RZ ;  /* 0x0000000300007819 */ /* 0x000fc400000012ff */
[----:B------:R-:W-:Y:S02]  /*d4b0*/  F2FP.BF16.F32.PACK_AB R10, R53, R52 ;  /* 0x00000034350a723e */ /* 0x000fe400000010ff */
[----:B------:R-:W-:Y:S02]  /*d4c0*/  LOP3.LUT R4, R0, R4, RZ, 0x3c, !PT ;  /* 0x0000000400047212 */ /* 0x000fe400078e3cff */
[----:B------:R-:W-:Y:S02]  /*d4d0*/  F2FP.BF16.F32.PACK_AB R11, R55, R54 ;  /* 0x00000036370b723e */ /* 0x000fe400000010ff */
        /* <DEDUP_REMOVED lines=131> */
[----:B------:R-:W-:Y:S02]  /*dd10*/  IADD3 R0, P0, R14, 0x6060, RZ ;  /* 0x000060600e007810 */ /* 0x000fe40007f1e0ff */
[----:B------:R-:W-:Y:S02]  /*dd20*/  MOV R8, R4 ;  /* 0x0000000400087202 */ /* 0x000fe40000000f00 */
[----:B------:R-:W-:Y:S01]  /*dd30*/  F2FP.BF16.F32.PACK_AB R4, R137, R136 ;  /* 0x000000888904723e */ /* 0x000fe200000010ff */
[----:B------:R-:W-:Y:S01]  /*dd40*/  IMAD.X R15, RZ, RZ, R15, P0 ;  /* 0x000000ffff0f7224 */ /* 0x000fe200000e060f */
[----:B------:R-:W-:-:S02]  /*dd50*/  F2FP.BF16.F32.PACK_AB R5, R139, R138 ;  /* 0x0000008a8b05723e */ /* 0x000fc400000010ff */
[----:B------:R-:W-:-:S03]  /*dd60*/  ISETP.NE.U32.AND P1, PT, RZ, UR6, PT ;  /* 0x00000006ff007c0c */ /* 0x000fc6000bf25070 */
[----:B------:R0:W-:Y:S01]  /*dd70*/  STSM.16.M88.4 [R8], R4 ;  /* 0x0000000408007844 */ /* 0x0001e20000000200 */
[----:B------:R-:W-:Y:S02]  /*dd80*/  ISETP.NE.AND.EX P1, PT, RZ, UR7, PT, P1 ;  /* 0x00000007ff007c0c */ /* 0x000fe4000bf25310 */
[----:B0-----:R-:W-:Y:S02]  /*dd90*/  LOP3.LUT R4, R0, 0x380, RZ, 0xc0, !PT ;  /* 0x0000038000047812 */ /* 0x001fe400078ec0ff */
[----:B------:R-:W-:Y:S02]  /*dda0*/  IADD3 R6, P0, R203, UR6, RZ ;  /* 0x00000006cb067c10 */ /* 0x000fe4000ff1e0ff */
[----:B------:R-:W-:Y:S02]  /*ddb0*/  SHF.R.U64 R4, R4, 0x3, RZ ;  /* 0x0000000304047819 */ /* 0x000fe400000012ff */
[----:B------:R-:W-:Y:S02]  /*ddc0*/  F2FP.BF16.F32.PACK_AB R8, R145, R144 ;  /* 0x000000909108723e */ /* 0x000fe400000010ff */
[----:B------:R-:W-:Y:S01]  /*ddd0*/  LOP3.LUT R14, R4, R0, RZ, 0x3c, !PT ;  /* 0x00000000040e7212 */ /* 0x000fe200078e3cff */
[----:B------:R-:W-:Y:S01]  /*dde0*/  IMAD.MOV.U32 R0, RZ, RZ, RZ ;  /* 0x000000ffff007224 */ /* 0x000fe200078e00ff */
[----:B------:R-:W-:-:S02]  /*ddf0*/  IADD3.X R7, R204, UR7, RZ, P0, !PT ;  /* 0x00000007cc077c10 */ /* 0x000fc400087fe4ff */
[----:B------:R-:W-:Y:S02]  /*de00*/  MOV R14, R14 ;  /* 0x0000000e000e7202 */ /* 0x000fe40000000f00 */
[----:B------:R-:W-:-:S03]  /*de10*/  ISETP.NE.U32.AND P0, PT, RZ, UR4, PT ;  /* 0x00000004ff007c0c */ /* 0x000fc6000bf05070 */
[----:B------:R0:W-:Y:S01]  /*de20*/  STSM.16.M88.4 [R14], R8 ;  /* 0x000000080e007844 */ /* 0x0001e20000000200 */
[----:B------:R-:W-:Y:S01]  /*de30*/  BAR.SYNC.DEFER_BLOCKING 0x1, 0x100 ;  /* 0x0044000000007b1d */ /* 0x000fe20000010000 */
[----:B------:R-:W-:-:S13]  /*de40*/  ISETP.NE.AND.EX P0, PT, RZ, UR5, PT, P0 ;  /* 0x00000005ff007c0c */ /* 0x000fda000bf05300 */
[----:B0-----:R-:W-:Y:S01]  /*de50*/  @P0 IADD3 R8, P2, R203, UR4, RZ ;  /* 0x00000004cb080c10 */ /* 0x001fe2000ff5e0ff */
[----:B------:R-:W-:Y:S02]  /*de60*/  ULDC UR4, c[0x0][0xa88] ;  /* 0x0002a20000047ab9 */ /* 0x000fe40000000800 */
[----:B------:R-:W-:Y:S01]  /*de70*/  IMAD.U32 R4, RZ, RZ, UR4 ;  /* 0x00000004ff047e24 */ /* 0x000fe2000f8e00ff */
[----:B------:R-:W-:Y:S01]  /*de80*/  @P0 IADD3.X R9, R204, UR5, RZ, P2, !PT ;  /* 0x00000005cc090c10 */ /* 0x000fe200097fe4ff */
[----:B------:R0:W5:Y:S04]  /*de90*/  @P1 LDG.E R0, desc[UR40][R6.64] ;  /* 0x0000002806001981 */ /* 0x000168000c1e1900 */
[----:B------:R0:W5:Y:S01]  /*dea0*/  @P0 LDG.E R4, desc[UR40][R8.64] ;  /* 0x0000002808040981 */ /* 0x000162000c1e1900 */
[----:B------:R-:W-:Y:S05]  /*deb0*/  @P0 BRA `(.L_x_758) ;  /* 0x0000000000100947 */ /* 0x000fea0003800000 */
[----:B------:R-:W-:Y:S05]  /*dec0*/  @!P1 BRA `(.L_x_758) ;  /* 0x00000000000c9947 */ /* 0x000fea0003800000 */
[----:B-----5:R-:W4:Y:S04]  /*ded0*/  LDG.E R4, desc[UR40][R6.64] ;  /* 0x0000002806047981 */ /* 0x020f28000c1e1900 */
[----:B0-----:R-:W4:Y:S02]  /*dee0*/  LDG.E R6, desc[UR40][R6.64+0x4] ;  /* 0x0000042806067981 */ /* 0x001f24000c1e1900 */
[----:B----4-:R-:W-:-:S07]  /*def0*/  IMAD.IADD R4, R6, 0x1, -R4 ;  /* 0x0000000106047824 */ /* 0x010fce00078e0a04 */
.L_x_758:
[----:B------:R-:W4:Y:S01]  /*df00*/  LDL R5, [R1+0x2c] ;  /* 0x00002c0001057983 */ /* 0x000f220000100800 */
[----:B------:R-:W-:Y:S01]  /*df10*/  ISETP.NE.AND P1, PT, R201, RZ, PT ;  /* 0x000000ffc900720c */ /* 0x000fe20003f25270 */
[----:B------:R-:W-:-:S03]  /*df20*/  ULDC UR4, c[0x0][0xad4] ;  /* 0x0002b50000047ab9 */ /* 0x000fc60000000800 */
[----:B------:R-:W-:Y:S01]  /*df30*/  SEL R201, R201, UR4, P1 ;  /* 0x00000004c9c97c07 */ /* 0x000fe20008800000 */
[----:B----4-:R-:W4:Y:S02]  /*df40*/  SHFL.IDX PT, R5, R5, RZ, 0x1f ;  /* 0x00001fff05057589 */ /* 0x010f2400000e0000 */
[----:B----4-:R-:W-:Y:S02]  /*df50*/  ISETP.NE.AND P0, PT, R5, RZ, PT ;  /* 0x000000ff0500720c */ /* 0x010fe40003f05270 */
[----:B-----5:R-:W-:-:S11]  /*df60*/  SHF.R.S32.HI R5, RZ, 0x1f, R0 ;  /* 0x0000001fff057819 */ /* 0x020fd60000011400 */
[----:B------:R-:W-:Y:S05]  /*df70*/  @P0 BRA `(.L_x_759) ;  /* 0x0000000400000947 */ /* 0x000fea0003800000 */
[----:B------:R-:W4:Y:S01]  /*df80*/  LDL.LU R11, [R1+0x24] ;  /* 0x00002400010b7983 */ /* 0x000f220000300800 */
[----:B------:R-:W-:Y:S01]  /*df90*/  IMAD.MOV.U32 R10, RZ, RZ, 0x9b8 ;  /* 0x000009b8ff0a7424 */ /* 0x000fe200078e00ff */
[----:B------:R-:W-:Y:S01]  /*dfa0*/  ISETP.GT.AND P1, PT, R201, 0x1, PT ;  /* 0x00000001c900780c */ /* 0x000fe20003f24270 */
[----:B------:R-:W5:Y:S01]  /*dfb0*/  LDC R156, c[0x0][0xbe8] ;  /* 0x0002fa00ff9c7b82 */ /* 0x000f620000000800 */
[----:B------:R-:W2:Y:S01]  /*dfc0*/  LDL R21, [R1+0x6c] ;  /* 0x00006c0001157983 */ /* 0x000ea20000100800 */
[----:B------:R-:W-:Y:S02]  /*dfd0*/  ISETP.NE.U32.AND P0, PT, RZ, UR6, PT ;  /* 0x00000006ff007c0c */ /* 0x000fe4000bf05070 */
[----:B------:R-:W-:Y:S01]  /*dfe0*/  SEL R10, R10, 0x978, P1 ;  /* 0x000009780a0a7807 */ /* 0x000fe20000800000 */
[----:B------:R-:W2:Y:S01]  /*dff0*/  LDL R158, [R1+0x74] ;  /* 0x00007400019e7983 */ /* 0x000ea20000100800 */
[----:B------:R-:W-:Y:S02]  /*e000*/  ISETP.NE.AND.EX P0, PT, RZ, UR7, PT, P0 ;  /* 0x00000007ff007c0c */ /* 0x000fe4000bf05300 */
[----:B0-----:R-:W0:Y:S01]  /*e010*/  LDC.64 R8, c[0x0][R10+0x220] ;  /* 0x000088000a087b82 */ /* 0x001e220000000a00 */
[----:B------:R-:W2:Y:S01]  /*e020*/  LDL R157, [R1+0x30] ;  /* 0x00003000019d7983 */ /* 0x000ea20000100800 */
[----:B------:R-:W-:-:S06]  /*e030*/  SEL R14, R200, RZ, !P0 ;  /* 0x000000ffc80e7207 */ /* 0x000fcc0004000000 */
[----:B------:R-:W1:Y:S01]  /*e040*/  LDC.64 R6, c[0x0][R10+0x218] ;  /* 0x000086000a067b82 */ /* 0x000e620000000a00 */
[----:B0-----:R-:W-:Y:S01]  /*e050*/  IMAD R9, R9, R14, RZ ;  /* 0x0000000e09097224 */ /* 0x001fe200078e02ff */
[----:B---3--:R-:W-:Y:S02]  /*e060*/  SEL R152, R211, RZ, P1 ;  /* 0x000000ffd3987207 */ /* 0x008fe40000800000 */
[----:B----4-:R-:W-:Y:S02]  /*e070*/  SEL R11, R11, RZ, !P0 ;  /* 0x000000ff0b0b7207 */ /* 0x010fe40004000000 */
[----:B-----5:R-:W-:-:S03]  /*e080*/  ISETP.NE.AND P0, PT, R156, 0x1, PT ;  /* 0x000000019c00780c */ /* 0x020fc60003f05270 */
[C---:B------:R-:W-:Y:S02]  /*e090*/  IMAD R11, R8.reuse, R11, R9 ;  /* 0x0000000b080b7224 */ /* 0x040fe400078e0209 */
[----:B------:R-:W-:-:S04]  /*e0a0*/  IMAD.WIDE.U32 R8, R8, R14, RZ ;  /* 0x0000000e08087225 */ /* 0x000fc800078e00ff */
[-C--:B-1----:R-:W-:Y:S02]  /*e0b0*/  IMAD R14, R7, R199.reuse, RZ ;  /* 0x000000c7070e7224 */ /* 0x082fe400078e02ff */
[----:B------:R-:W-:-:S04]  /*e0c0*/  IMAD.WIDE.U32 R6, R6, R199, RZ ;  /* 0x000000c706067225 */ /* 0x000fc800078e00ff */
[----:B------:R-:W-:Y:S02]  /*e0d0*/  IMAD.IADD R14, R7, 0x1, R14 ;  /* 0x00000001070e7824 */ /* 0x000fe400078e020e */
[----:B------:R-:W0:Y:S01]  /*e0e0*/  @P0 LDC R7, c[0x0][0xbec] ;  /* 0x0002fb00ff070b82 */ /* 0x000e220000000800 */
[----:B------:R-:W-:-:S07]  /*e0f0*/  IADD3 R15, P2, P3, R8, R6, R0 ;  /* 0x00000006080f7210 */ /* 0x000fce0007b5e000 */
[----:B------:R-:W1:Y:S01]  /*e100*/  @P0 LDC R6, c[0x0][0xbf0] ;  /* 0x0002fc00ff060b82 */ /* 0x000e620000000800 */
[----:B--2---:R-:W-:Y:S02]  /*e110*/  IMAD R21, R202, 0x40, R21 ;  /* 0x00000040ca157824 */ /* 0x004fe400078e0215 */
[----:B------:R-:W-:-:S05]  /*e120*/  IMAD.IADD R11, R9, 0x1, R11 ;  /* 0x00000001090b7824 */ /* 0x000fca00078e020b */
[----:B------:R-:W-:Y:S01]  /*e130*/  IADD3.X R11, R11, R14, R5, P2, P3 ;  /* 0x0000000e0b0b7210 */ /* 0x000fe200017e6405 */
[----:B------:R-:W-:Y:S02]  /*e140*/  IMAD.MOV.U32 R14, RZ, RZ, R21 ;  /* 0x000000ffff0e7224 */ /* 0x000fe400078e0015 */
[----:B0-----:R-:W-:-:S05]  /*e150*/  @P0 IMAD.HI.U32 R7, R21, R7, RZ ;  /* 0x0000000715070227 */ /* 0x001fca00078e00ff */
[----:B-1----:R-:W-:Y:S02]  /*e160*/  @P0 SHF.R.U32.HI R14, RZ, R6, R7 ;  /* 0x00000006ff0e0219 */ /* 0x002fe40000011607 */
[----:B------:R-:W0:Y:S02]  /*e170*/  LDC.64 R6, c[0x0][R10+0x228] ;  /* 0x00008a000a067b82 */ /* 0x000e240000000a00 */
[----:B0-----:R-:W-:-:S04]  /*e180*/  IMAD.WIDE.U32 R8, R6, R152, RZ ;  /* 0x0000009806087225 */ /* 0x001fc800078e00ff */
[----:B------:R-:W-:-:S04]  /*e190*/  IMAD R6, R7, R152, RZ ;  /* 0x0000009807067224 */ /* 0x000fc800078e02ff */
[----:B------:R-:W-:Y:S02]  /*e1a0*/  IMAD.IADD R9, R9, 0x1, R6 ;  /* 0x0000000109097824 */ /* 0x000fe400078e0206 */
[----:B------:R0:W1:Y:S01]  /*e1b0*/  LDC.64 R6, c[0x0][R10+0x210] ;  /* 0x000084000a067b82 */ /* 0x0000620000000a00 */
[----:B------:R-:W-:Y:S01]  /*e1c0*/  IADD3 R8, P0, P2, R14, R15, R8 ;  /* 0x0000000f0e087210 */ /* 0x000fe20007a1e008 */
[--C-:B------:R-:W-:Y:S01]  /*e1d0*/  IMAD.MOV R15, RZ, RZ, -R14.reuse ;  /* 0x000000ffff0f7224 */ /* 0x100fe200078e0a0e */
[----:B------:R-:W-:-:S03]  /*e1e0*/  SHF.R.S32.HI R14, RZ, 0x1f, R14 ;  /* 0x0000001fff0e7819 */ /* 0x000fc6000001140e */
[----:B------:R-:W-:Y:S01]  /*e1f0*/  IMAD R15, R156, R15, R21 ;  /* 0x0000000f9c0f7224 */ /* 0x000fe200078e0215 */
[----:B------:R-:W-:-:S04]  /*e200*/  IADD3.X R9, R14, R11, R9, P0, P2 ;  /* 0x0000000b0e097210 */ /* 0x000fc800007e4409 */
[----:B0-----:R-:W-:Y:S01]  /*e210*/  SHF.R.S32.HI R10, RZ, 0x1f, R15 ;  /* 0x0000001fff0a7819 */ /* 0x001fe2000001140f */
[-C--:B-1----:R-:W-:Y:S02]  /*e220*/  IMAD R7, R7, R15.reuse, RZ ;  /* 0x0000000f07077224 */ /* 0x082fe400078e02ff */
[----:B------:R-:W-:-:S04]  /*e230*/  IMAD.WIDE.U32 R8, R6, R15, R8 ;  /* 0x0000000f06087225 */ /* 0x000fc800078e0008 */
[----:B------:R-:W-:Y:S02]  /*e240*/  IMAD R10, R6, R10, R7 ;  /* 0x0000000a060a7224 */ /* 0x000fe400078e0207 */
[----:B------:R-:W0:Y:S08]  /*e250*/  LDC.64 R6, c[0x0][0xba8] ;  /* 0x0002ea00ff067b82 */ /* 0x000e300000000a00 */
[----:B0-----:R-:W0:Y:S08]  /*e260*/  @!P1 LDC R6, c[0x0][0xb50] ;  /* 0x0002d400ff069b82 */ /* 0x001e300000000800 */
[----:B------:R-:W1:Y:S01]  /*e270*/  @!P1 LDC R7, c[0x0][0xb54] ;  /* 0x0002d500ff079b82 */ /* 0x000e620000000800 */
[----:B------:R-:W-:-:S02]  /*e280*/  IMAD.IADD R10, R9, 0x1, R10 ;  /* 0x00000001090a7824 */ /* 0x000fc400078e020a */
[----:B------:R-:W-:Y:S01]  /*e290*/  IMAD R11, R202, 0x40, R191 ;  /* 0x00000040ca0b7824 */ /* 0x000fe200078e02bf */
[----:B0-----:R-:W-:Y:S01]  /*e2a0*/  LEA R9, P0, R8, R6, 0x2 ;  /* 0x0000000608097211 */ /* 0x001fe200078010ff */
[----:B------:R-:W-:-:S03]  /*e2b0*/  IMAD.MOV R6, RZ, RZ, -R158 ;  /* 0x000000ffff067224 */ /* 0x000fc600078e0a9e */
[----:B-1----:R-:W-:Y:S02]  /*e2c0*/  LEA.HI.X R10, R8, R7, R10, 0x2, P0 ;  /* 0x00000007080a7211 */ /* 0x002fe400000f140a */
[----:B------:R-:W-:Y:S01]  /*e2d0*/  ISETP.NE.AND P0, PT, R157, R6, PT ;  /* 0x000000069d00720c */ /* 0x000fe20003f05270 */
[----:B------:R-:W-:Y:S04]  /*e2e0*/  SHFL.IDX PT, R8, R9, 0x1, 0x1c1f ;  /* 0x003c1f0009087f89 */ /* 0x000fe800000e0000 */
[----:B------:R-:W-:Y:S04]  /*e2f0*/  SHFL.IDX PT, R6, R9, RZ, 0x1c1f ;  /* 0x001c1fff09067589 */ /* 0x000fe800000e0000 */
[----:B------:R-:W0:Y:S04]  /*e300*/  SHFL.IDX PT, R7, R10, RZ, 0x1c1f ;  /* 0x001c1fff0a077589 */ /* 0x000e2800000e0000 */
[----:B------:R1:W2:Y:S02]  /*e310*/  SHFL.IDX PT, R9, R10, 0x1, 0x1c1f ;  /* 0x003c1f000a097f89 */ /* 0x0002a400000e0000 */
[----:B-1----:R-:W-:-:S05]  /*e320*/  IMAD R10, R4, R156, RZ ;  /* 0x0000009c040a7224 */ /* 0x002fca00078e02ff */
[C---:B------:R-:W-:Y:S01]  /*e330*/  ISETP.GE.OR P1, PT, R11.reuse, R10, P0 ;  /* 0x0000000a0b00720c */ /* 0x040fe20000726670 */
[----:B------:R-:W-:-:S05]  /*e340*/  VIADD R11, R11, 0x8 ;  /* 0x000000080b0b7836 */ /* 0x000fca0000000000 */
[----:B------:R-:W-:-:S07]  /*e350*/  ISETP.GE.OR P0, PT, R11, R10, P0 ;  /* 0x0000000a0b00720c */ /* 0x000fce0000706670 */
[----:B0-----:R4:W-:Y:S06]  /*e360*/  @!P1 ST.E desc[UR40][R6.64], R3 ;  /* 0x0000000306009985 */ /* 0x0019ec000c101928 */
[----:B--2---:R4:W-:Y:S02]  /*e370*/  @!P0 ST.E desc[UR40][R8.64], R20 ;  /* 0x0000001408008985 */ /* 0x0049e4000c101928 */
.L_x_759:
[----:B------:R-:W-:Y:S02]  /*e380*/  ISETP.GT.AND P1, PT, R201, 0x1, PT ;  /* 0x00000001c900780c */ /* 0x000fe40003f24270 */
[----:B------:R-:W-:-:S04]  /*e390*/  ISETP.NE.U32.AND P0, PT, RZ, UR6, PT ;  /* 0x00000006ff007c0c */ /* 0x000fc8000bf05070 */
[----:B------:R-:W-:-:S04]  /*e3a0*/  ISETP.NE.AND.EX P0, PT, RZ, UR7, PT, P0 ;  /* 0x00000007ff007c0c */ /* 0x000fc8000bf05300 */
[----:B------:R-:W-:-:S03]  /*e3b0*/  SEL R200, R200, RZ, !P0 ;  /* 0x000000ffc8c87207 */ /* 0x000fc60004000000 */
[----:B------:R-:W-:Y:S06]  /*e3c0*/  @P1 BRA `(.L_x_760) ;  /* 0x0000001000381947 */ /* 0x000fec0003800000 */
[----:B----4-:R-:W4:Y:S01]  /*e3d0*/  S2R R20, SR_TID.X ;  /* 0x0000000000147919 */ /* 0x010f220000002100 */
[----:B------:R-:W1:Y:S01]  /*e3e0*/  LDC R83, c[0x0][0xbe8] ;  /* 0x0002fa00ff537b82 */ /* 0x000e620000000800 */
[----:B------:R-:W-:Y:S01]  /*e3f0*/  ULDC.64 UR4, c[0x0][0xaa0] ;  /* 0x0002a80000047ab9 */ /* 0x000fe20000000a00 */
[----:B----4-:R-:W-:-:S05]  /*e400*/  VIADD R20, R20, 0xffffff80 ;  /* 0xffffff8014147836 */ /* 0x010fca0000000000 */
        /* <DEDUP_REMOVED lines=9> */
[----:B------:R-:W-:Y:S02]  /*e4a0*/  SHF.R.U64 R12, R12, 0x3, RZ ;  /* 0x000000030c0c7819 */ /* 0x000fe400000012ff */
[----:B------:R-:W-:-:S02]  /*e4b0*/  IADD3 R33, P6, R6, 0x4000, RZ ;  /* 0x0000400006217810 */ /* 0x000fc40007fde0ff */
[----:B------:R-:W-:Y:S01]  /*e4c0*/  LOP3.LUT R12, R12, R13, RZ, 0x3c, !PT ;  /* 0x0000000d0c0c7212 */ /* 0x000fe200078e3cff */
[----:B------:R-:W-:Y:S01]  /*e4d0*/  IMAD.X R13, RZ, RZ, R7, P3 ;  /* 0x000000ffff0d7224 */ /* 0x000fe200018e0607 */
[C---:B------:R-:W-:Y:S02]  /*e4e0*/  IADD3 R37, P0, R6.reuse, 0x5000, RZ ;  /* 0x0000500006257810 */ /* 0x040fe40007f1e0ff */
[C---:B------:R-:W-:Y:S02]  /*e4f0*/  IADD3 R41, P1, R6.reuse, 0x6000, RZ ;  /* 0x0000600006297810 */ /* 0x040fe40007f3e0ff */
[C---:B------:R-:W-:Y:S02]  /*e500*/  IADD3 R45, P2, R6.reuse, 0x7000, RZ ;  /* 0x00007000062d7810 */ /* 0x040fe40007f5e0ff */
[----:B------:R-:W-:Y:S02]  /*e510*/  IADD3 R49, P3, R6, 0x8000, RZ ;  /* 0x0000800006317810 */ /* 0x000fe40007f7e0ff */
[----:B------:R-:W-:-:S02]  /*e520*/  LOP3.LUT R24, R25, 0x380, RZ, 0xc0, !PT ;  /* 0x0000038019187812 */ /* 0x000fc400078ec0ff */
[----:B------:R-:W-:Y:S02]  /*e530*/  LOP3.LUT R28, R29, 0x380, RZ, 0xc0, !PT ;  /* 0x000003801d1c7812 */ /* 0x000fe400078ec0ff */
[----:B------:R-:W-:Y:S02]  /*e540*/  LOP3.LUT R32, R33, 0x380, RZ, 0xc0, !PT ;  /* 0x0000038021207812 */ /* 0x000fe400078ec0ff */
[----:B------:R-:W-:Y:S02]  /*e550*/  LOP3.LUT R36, R37, 0x380, RZ, 0xc0, !PT ;  /* 0x0000038025247812 */ /* 0x000fe400078ec0ff */
[----:B------:R-:W-:Y:S02]  /*e560*/  LOP3.LUT R40, R41, 0x380, RZ, 0xc0, !PT ;  /* 0x0000038029287812 */ /* 0x000fe400078ec0ff */
[----:B------:R-:W-:Y:S02]  /*e570*/  LOP3.LUT R44, R45, 0x380, RZ, 0xc0, !PT ;  /* 0x000003802d2c7812 */ /* 0x000fe400078ec0ff */
[----:B------:R-:W-:-:S02]  /*e580*/  LOP3.LUT R48, R49, 0x380, RZ, 0xc0, !PT ;  /* 0x0000038031307812 */ /* 0x000fc400078ec0ff */
[----:B------:R-:W-:Y:S02]  /*e590*/  SHF.R.U64 R24, R24, 0x3, RZ ;  /* 0x0000000318187819 */ /* 0x000fe400000012ff */
[----:B------:R-:W-:Y:S02]  /*e5a0*/  SHF.R.U64 R28, R28, 0x3, RZ ;  /* 0x000000031c1c7819 */ /* 0x000fe400000012ff */
[----:B------:R-:W-:Y:S02]  /*e5b0*/  SHF.R.U64 R32, R32, 0x3, RZ ;  /* 0x0000000320207819 */ /* 0x000fe400000012ff */
[----:B------:R-:W-:Y:S02]  /*e5c0*/  SHF.R.U64 R36, R36, 0x3, RZ ;  /* 0x0000000324247819 */ /* 0x000fe400000012ff */
[----:B------:R-:W-:Y:S02]  /*e5d0*/  SHF.R.U64 R40, R40, 0x3, RZ ;  /* 0x0000000328287819 */ /* 0x000fe400000012ff */
[----:B------:R-:W-:-:S02]  /*e5e0*/  SHF.R.U64 R44, R44, 0x3, RZ ;  /* 0x000000032c2c7819 */ /* 0x000fc400000012ff */
[----:B------:R-:W-:Y:S02]  /*e5f0*/  SHF.R.U64 R48, R48, 0x3, RZ ;  /* 0x0000000330307819 */ /* 0x000fe400000012ff */
[----:B------:R-:W-:Y:S01]  /*e600*/  LOP3.LUT R24, R24, R25, RZ, 0x3c, !PT ;  /* 0x0000001918187212 */ /* 0x000fe200078e3cff */
[--C-:B------:R-:W-:Y:S01]  /*e610*/  IMAD.X R25, RZ, RZ, R7.reuse, P4 ;  /* 0x000000ffff197224 */ /* 0x100fe200020e0607 */
        /* <DEDUP_REMOVED lines=11> */
[----:B------:R-:W-:Y:S01]  /*e6d0*/  IMAD.X R49, RZ, RZ, R7, P3 ;  /* 0x000000ffff317224 */ /* 0x000fe200018e0607 */
[C---:B------:R-:W-:Y:S01]  /*e6e0*/  IADD3 R53, P4, R6.reuse, 0x9000, RZ ;  /* 0x0000900006357810 */ /* 0x040fe20007f9e0ff */
[----:B------:R-:W-:Y:S01]  /*e6f0*/  IMAD R5, R5, UR4, RZ ;  /* 0x0000000405057c24 */ /* 0x000fe2000f8e02ff */
[----:B------:R-:W-:Y:S01]  /*e700*/  IADD3 R57, P5, R6, 0xa000, RZ ;  /* 0x0000a00006397810 */ /* 0x000fe20007fbe0ff */
[----:B-1----:R-:W-:Y:S01]  /*e710*/  IMAD R88, R4, R83, RZ ;  /* 0x0000005304587224 */ /* 0x002fe200078e02ff */
[C---:B------:R-:W-:Y:S01]  /*e720*/  IADD3 R61, P6, R6.reuse, 0xb000, RZ ;  /* 0x0000b000063d7810 */ /* 0x040fe20007fde0ff */
[----:B------:R-:W5:Y:S01]  /*e730*/  LD.E.128 R24, desc[UR40][R24.64] ;  /* 0x0000002818187980 */ /* 0x000f62000c101d00 */
[----:B------:R-:W-:-:S02]  /*e740*/  IADD3 R65, P0, R6, 0xc000, RZ ;  /* 0x0000c00006417810 */ /* 0x000fc40007f1e0ff */
[C---:B------:R-:W-:Y:S01]  /*e750*/  IADD3 R69, P1, R6.reuse, 0xd000, RZ ;  /* 0x0000d00006457810 */ /* 0x040fe20007f3e0ff */
[----:B------:R-:W5:Y:S01]  /*e760*/  LD.E.128 R28, desc[UR40][R28.64] ;  /* 0x000000281c1c7980 */ /* 0x000f62000c101d00 */
[C---:B------:R-:W-:Y:S02]  /*e770*/  IADD3 R73, P2, R6.reuse, 0xe000, RZ ;  /* 0x0000e00006497810 */ /* 0x040fe40007f5e0ff */
[C---:B------:R-:W-:Y:S01]  /*e780*/  LOP3.LUT R15, R6.reuse, 0x380, RZ, 0xc0, !PT ;  /* 0x00000380060f7812 */ /* 0x040fe200078ec0ff */
[----:B------:R-:W5:Y:S01]  /*e790*/  LD.E.128 R32, desc[UR40][R32.64] ;  /* 0x0000002820207980 */ /* 0x000f62000c101d00 */
[----:B------:R-:W-:Y:S02]  /*e7a0*/  IADD3 R11, P3, R6, 0xf000, RZ ;  /* 0x0000f000060b7810 */ /* 0x000fe40007f7e0ff */
[----:B------:R-:W-:Y:S01]  /*e7b0*/  LOP3.LUT R52, R53, 0x380, RZ, 0xc0, !PT ;  /* 0x0000038035347812 */ /* 0x000fe200078ec0ff */
[----:B------:R-:W5:Y:S01]  /*e7c0*/  LD.E.128 R36, desc[UR40][R36.64] ;  /* 0x0000002824247980 */ /* 0x000f62000c101d00 */
[----:B------:R-:W-:Y:S01]  /*e7d0*/  LOP3.LUT R56, R57, 0x380, RZ, 0xc0, !PT ;  /* 0x0000038039387812 */ /* 0x000fe200078ec0ff */
[----:B------:R-:W-:Y:S01]  /*e7e0*/  IMAD.X R77, RZ, RZ, R7, P3 ;  /* 0x000000ffff4d7224 */ /* 0x000fe200018e0607 */
[----:B------:R-:W-:Y:S01]  /*e7f0*/  LOP3.LUT R60, R61, 0x380, RZ, 0xc0, !PT ;  /* 0x000003803d3c7812 */ /* 0x000fe200078ec0ff */
[----:B------:R-:W5:Y:S01]  /*e800*/  LD.E.128 R40, desc[UR40][R40.64] ;  /* 0x0000002828287980 */ /* 0x000f62000c101d00 */
[----:B------:R-:W-:-:S02]  /*e810*/  LOP3.LUT R64, R65, 0x380, RZ, 0xc0, !PT ;  /* 0x0000038041407812 */ /* 0x000fc400078ec0ff */
[----:B------:R-:W-:Y:S01]  /*e820*/  LOP3.LUT R68, R69, 0x380, RZ, 0xc0, !PT ;  /* 0x0000038045447812 */ /* 0x000fe200078ec0ff */
[----:B------:R-:W5:Y:S01]  /*e830*/  LD.E.128 R44, desc[UR40][R44.64] ;  /* 0x000000282c2c7980 */ /* 0x000f62000c101d00 */
[----:B------:R-:W-:Y:S02]  /*e840*/  LOP3.LUT R72, R73, 0x380, RZ, 0xc0, !PT ;  /* 0x0000038049487812 */ /* 0x000fe400078ec0ff */
[----:B------:R-:W-:Y:S01]  /*e850*/  SHF.R.U64 R15, R15, 0x3, RZ ;  /* 0x000000030f0f7819 */ /* 0x000fe200000012ff */
[----:B------:R-:W5:Y:S01]  /*e860*/  LD.E.128 R48, desc[UR40][R48.64] ;  /* 0x0000002830307980 */ /* 0x000f62000c101d00 */
[----:B------:R-:W-:Y:S02]  /*e870*/  LOP3.LUT R9, R11, 0x380, RZ, 0xc0, !PT ;  /* 0x000003800b097812 */ /* 0x000fe400078ec0ff */
[----:B------:R-:W-:Y:S02]  /*e880*/  SHF.R.U64 R52, R52, 0x3, RZ ;  /* 0x0000000334347819 */ /* 0x000fe400000012ff */
[----:B------:R-:W-:-:S02]  /*e890*/  SHF.R.U64 R56, R56, 0x3, RZ ;  /* 0x0000000338387819 */ /* 0x000fc400000012ff */
[----:B------:R-:W-:Y:S02]  /*e8a0*/  SHF.R.U64 R60, R60, 0x3, RZ ;  /* 0x000000033c3c7819 */ /* 0x000fe400000012ff */
[----:B------:R-:W-:Y:S02]  /*e8b0*/  SHF.R.U64 R64, R64, 0x3, RZ ;  /* 0x0000000340407819 */ /* 0x000fe400000012ff */
[----:B------:R-:W-:Y:S02]  /*e8c0*/  SHF.R.U64 R68, R68, 0x3, RZ ;  /* 0x0000000344447819 */ /* 0x000fe400000012ff */
[----:B------:R-:W-:Y:S02]  /*e8d0*/  SHF.R.U64 R72, R72, 0x3, RZ ;  /* 0x0000000348487819 */ /* 0x000fe400000012ff */
[----:B------:R-:W-:Y:S02]  /*e8e0*/  LOP3.LUT R8, R15, R6, RZ, 0x3c, !PT ;  /* 0x000000060f087212 */ /* 0x000fe400078e3cff */
[----:B------:R-:W-:Y:S01]  /*e8f0*/  SHF.R.U64 R6, R9, 0x3, RZ ;  /* 0x0000000309067819 */ /* 0x000fe200000012ff */
[--C-:B------:R-:W-:Y:S01]  /*e900*/  IMAD.MOV.U32 R9, RZ, RZ, R7.reuse ;  /* 0x000000ffff097224 */ /* 0x100fe200078e0007 */
        /* <DEDUP_REMOVED lines=12> */
[----:B------:R-:W-:Y:S01]  /*e9d0*/  LOP3.LUT R76, R6, R11, RZ, 0x3c, !PT ;  /* 0x0000000b064c7212 */ /* 0x000fe200078e3cff */
[C---:B------:R-:W-:Y:S01]  /*e9e0*/  IMAD R5, R0.reuse, UR5, R5 ;  /* 0x0000000500057c24 */ /* 0x040fe2000f8e0205 */
[----:B------:R-:W-:Y:S01]  /*e9f0*/  ISETP.NE.AND P3, PT, R83, 0x1, PT ;  /* 0x000000015300780c */ /* 0x000fe20003f65270 */
[----:B------:R-:W-:Y:S01]  /*ea00*/  IMAD.WIDE.U32 R6, R0, UR4, RZ ;  /* 0x0000000400067c25 */ /* 0x000fe2000f8e00ff */
[----:B------:R-:W-:Y:S01]  /*ea10*/  LOP3.LUT R21, R21, 0xfffffff8, RZ, 0xc0, !PT ;  /* 0xfffffff815157812 */ /* 0x000fe200078ec0ff */
[----:B------:R-:W0:Y:S01]  /*ea20*/  LDC R0, c[0x0][0xac8] ;  /* 0x0002b200ff007b82 */ /* 0x000e220000000800 */
[----:B------:R-:W-:Y:S01]  /*ea30*/  ULDC.64 UR4, c[0x0][0xae8] ;  /* 0x0002ba0000047ab9 */ /* 0x000fe20000000a00 */
[----:B------:R-:W-:Y:S01]  /*ea40*/  IMAD.IADD R7, R7, 0x1, R5 ;  /* 0x0000000107077824 */ /* 0x000fe200078e0205 */
[----:B------:R-:W5:Y:S01]  /*ea50*/  LD.E.128 R8, desc[UR40][R8.64] ;  /* 0x0000002808087980 */ /* 0x000f62000c101d00 */
[----:B------:R-:W-:-:S02]  /*ea60*/  IMAD.IADD R80, R20, 0x1, -R21 ;  /* 0x0000000114507824 */ /* 0x000fc400078e0a15 */
[C---:B------:R-:W-:Y:S01]  /*ea70*/  IMAD.WIDE.U32 R6, R199.reuse, UR4, R6 ;  /* 0x00000004c7067c25 */ /* 0x040fe2000f8e0006 */
[----:B------:R-:W5:Y:S03]  /*ea80*/  LD.E.128 R12, desc[UR40][R12.64] ;  /* 0x000000280c0c7980 */ /* 0x000f66000c101d00 */
[----:B------:R-:W1:Y:S01]  /*ea90*/  @P3 LDC R85, c[0x0][0xbec] ;  /* 0x0002fb00ff553b82 */ /* 0x000e620000000800 */
[----:B------:R-:W-:Y:S01]  /*eaa0*/  SHF.R.S32.HI R20, RZ, 0x1f, R200 ;  /* 0x0000001fff147819 */ /* 0x000fe200000114c8 */
[----:B------:R-:W-:Y:S01]  /*eab0*/  IMAD R5, R80, 0x20, R3 ;  /* 0x0000002050057824 */ /* 0x000fe200078e0203 */
[----:B------:R-:W5:Y:S01]  /*eac0*/  LD.E.128 R52, desc[UR40][R52.64] ;  /* 0x0000002834347980 */ /* 0x000f62000c101d00 */
[----:B------:R-:W-:Y:S01]  /*ead0*/  IMAD R7, R199, UR5, R7 ;  /* 0x00000005c7077c24 */ /* 0x000fe2000f8e0207 */
[----:B------:R-:W-:Y:S02]  /*eae0*/  ULDC.64 UR4, c[0x0][0xaf0] ;  /* 0x0002bc0000047ab9 */ /* 0x000fe40000000a00 */
[----:B------:R-:W5:Y:S01]  /*eaf0*/  LD.E.128 R56, desc[UR40][R56.64] ;  /* 0x0000002838387980 */ /* 0x000f62000c101d00 */
[----:B------:R-:W4:Y:S01]  /*eb00*/  @P3 LDC R87, c[0x0][0xbf0] ;  /* 0x0002fc00ff573b82 */ /* 0x000f220000000800 */
[----:B------:R-:W-:-:S02]  /*eb10*/  IMAD R82, R202, 0x40, R5 ;  /* 0x00000040ca527824 */ /* 0x000fc400078e0205 */
[----:B------:R-:W-:Y:S01]  /*eb20*/  IMAD R5, R20, UR4, RZ ;  /* 0x0000000414057c24 */ /* 0x000fe2000f8e02ff */
[----:B------:R-:W5:Y:S01]  /*eb30*/  LD.E.128 R60, desc[UR40][R60.64] ;  /* 0x000000283c3c7980 */ /* 0x000f62000c101d00 */
[-C--:B0-----:R-:W-:Y:S02]  /*eb40*/  ISETP.GE.AND P1, PT, R209, R0.reuse, PT ;  /* 0x00000000d100720c */ /* 0x081fe40003f26270 */
[----:B------:R-:W-:Y:S01]  /*eb50*/  IMAD R81, R200, UR5, R5 ;  /* 0x00000005c8517c24 */ /* 0x000fe2000f8e0205 */
[-C--:B------:R-:W-:Y:S01]  /*eb60*/  ISETP.GE.AND P0, PT, R208, R0.reuse, PT ;  /* 0x00000000d000720c */ /* 0x080fe20003f06270 */
[----:B------:R-:W5:Y:S01]  /*eb70*/  LD.E.128 R64, desc[UR40][R64.64] ;  /* 0x0000002840407980 */ /* 0x000f62000c101d00 */
[----:B------:R-:W-:Y:S02]  /*eb80*/  SEL R5, RZ, 0xffffffff, P1 ;  /* 0xffffffffff057807 */ /* 0x000fe40000800000 */
[-C--:B------:R-:W-:Y:S01]  /*eb90*/  ISETP.GE.AND P2, PT, R188, R0.reuse, PT ;  /* 0x00000000bc00720c */ /* 0x080fe20003f46270 */
[----:B------:R-:W5:Y:S01]  /*eba0*/  LD.E.128 R68, desc[UR40][R68.64] ;  /* 0x0000002844447980 */ /* 0x000f62000c101d00 */
[----:B------:R-:W-:Y:S01]  /*ebb0*/  SEL R80, RZ, 0xffffffff, P0 ;  /* 0xffffffffff507807 */ /* 0x000fe20000000000 */
[----:B------:R-:W-:Y:S01]  /*ebc0*/  IMAD.SHL.U32 R84, R5, 0x2, RZ ;  /* 0x0000000205547824 */ /* 0x000fe200078e00ff */
[----:B------:R-:W-:Y:S01]  /*ebd0*/  SEL R21, RZ, 0x1, P2 ;  /* 0x00000001ff157807 */ /* 0x000fe20001000000 */
[----:B-1----:R-:W-:Y:S01]  /*ebe0*/  @P3 IMAD.HI.U32 R20, R82, R85, RZ ;  /* 0x0000005552143227 */ /* 0x002fe200078e00ff */
[----:B------:R-:W-:Y:S01]  /*ebf0*/  ISETP.GE.AND P0, PT, R207, R0, PT ;  /* 0x00000000cf00720c */ /* 0x000fe20003f06270 */
[----:B------:R-:W5:Y:S01]  /*ec00*/  LD.E.128 R72, desc[UR40][R72.64] ;  /* 0x0000002848487980 */ /* 0x000f62000c101d00 */
[----:B------:R-:W-:Y:S01]  /*ec10*/  LOP3.LUT R21, R84, 0x2, R21, 0xe2, !PT ;  /* 0x0000000254157812 */ /* 0x000fe200078ee215 */
[----:B------:R-:W-:-:S02]  /*ec20*/  IMAD.SHL.U32 R80, R80, 0x4, RZ ;  /* 0x0000000450507824 */ /* 0x000fc400078e00ff */
[----:B------:R-:W-:Y:S01]  /*ec30*/  IMAD.MOV.U32 R5, RZ, RZ, R82 ;  /* 0x000000ffff057224 */ /* 0x000fe200078e0052 */
[----:B----4-:R-:W-:Y:S01]  /*ec40*/  @P3 SHF.R.U32.HI R5, RZ, R87, R20 ;  /* 0x00000057ff053219 */ /* 0x010fe20000011614 */
[----:B------:R-:W-:Y:S01]  /*ec50*/  IMAD.WIDE.U32 R6, R200, UR4, R6 ;  /* 0x00000004c8067c25 */ /* 0x000fe2000f8e0006 */
[----:B------:R-:W-:Y:S01]  /*ec60*/  LOP3.LUT R20, R80, 0x4, R21, 0xe2, !PT ;  /* 0x0000000450147812 */ /* 0x000fe200078ee215 */
[----:B------:R-:W-:Y:S01]  /*ec70*/  ULDC.64 UR4, c[0x0][0xae0] ;  /* 0x0002b80000047ab9 */ /* 0x000fe20000000a00 */
[----:B------:R-:W-:Y:S01]  /*ec80*/  SEL R21, RZ, 0xffffffff, P0 ;  /* 0xffffffffff157807 */ /* 0x000fe20000000000 */
[----:B------:R-:W5:Y:S01]  /*ec90*/  LD.E.128 R76, desc[UR40][R76.64] ;  /* 0x000000284c4c7980 */ /* 0x000f62000c101d00 */
[-C--:B------:R-:W-:Y:S01]  /*eca0*/  ISETP.GE.AND P0, PT, R206, R0.reuse, PT ;  /* 0x00000000ce00720c */ /* 0x080fe20003f06270 */
[----:B------:R-:W-:Y:S01]  /*ecb0*/  IMAD.IADD R7, R7, 0x1, R81 ;  /* 0x0000000107077824 */ /* 0x000fe200078e0251 */
[--C-:B------:R-:W-:Y:S01]  /*ecc0*/  SHF.R.S32.HI R80, RZ, 0x1f, R5.reuse ;  /* 0x0000001fff507819 */ /* 0x100fe20000011405 */
[----:B------:R-:W-:Y:S01]  /*ecd0*/  IMAD.MOV R81, RZ, RZ, -R5 ;  /* 0x000000ffff517224 */ /* 0x000fe200078e0a05 */
[----:B------:R-:W-:Y:S01]  /*ece0*/  SEL R4, RZ, 0xffffffff, P0 ;  /* 0xffffffffff047807 */ /* 0x000fe20000000000 */
[----:B------:R-:W-:Y:S01]  /*ecf0*/  IMAD.SHL.U32 R85, R21, 0x8, RZ ;  /* 0x0000000815557824 */ /* 0x000fe200078e00ff */
[----:B------:R-:W-:Y:S01]  /*ed00*/  ISETP.GE.AND P0, PT, R205, R0, PT ;  /* 0x00000000cd00720c */ /* 0x000fe20003f06270 */
[----:B------:R-:W-:Y:S01]  /*ed10*/  IMAD R80, R80, UR4, RZ ;  /* 0x0000000450507c24 */ /* 0x000fe2000f8e02ff */
[----:B------:R-:W-:Y:S01]  /*ed20*/  @!PT LDS RZ, [RZ] ;  /* 0x00000000fffff984 */ /* 0x000fe20000000800 */
[----:B------:R-:W-:Y:S01]  /*ed30*/  @!PT LDS RZ, [RZ] ;  /* 0x00000000fffff984 */ /* 0x000fe20000000800 */
[----:B------:R-:W-:Y:S01]  /*ed40*/  @!PT LDS RZ, [RZ] ;  /* 0x00000000fffff984 */ /* 0x000fe20000000800 */
[----:B------:R-:W-:Y:S01]  /*ed50*/  @!PT LDS RZ, [RZ] ;  /* 0x00000000fffff984 */ /* 0x000fe20000000800 */
[----:B------:R0:W-:Y:S06]  /*ed60*/  MEMBAR.ALL.CTA ;  /* 0x0000000000007992 */ /* 0x0001ec0000008000 */
[----:B0-----:R-:W0:Y:S01]  /*ed70*/  FENCE.VIEW.ASYNC.S ;  /* 0x00000000000073c6 */ /* 0x001e220000000000 */
[----:B------:R-:W-:Y:S01]  /*ed80*/  IMAD R21, R83, R81, R82 ;  /* 0x0000005153157224 */ /* 0x000fe200078e0252 */
[----:B------:R-:W-:Y:S01]  /*ed90*/  LOP3.LUT R20, R85, 0x8, R20, 0xe2, !PT ;  /* 0x0000000855147812 */ /* 0x000fe200078ee214 */
[----:B------:R-:W-:Y:S01]  /*eda0*/  IMAD.SHL.U32 R83, R4, 0x10, RZ ;  /* 0x0000001004537824 */ /* 0x000fe200078e00ff */
[----:B------:R-:W-:Y:S01]  /*edb0*/  SEL R4, RZ, 0xffffffff, P0 ;  /* 0xffffffffff047807 */ /* 0x000fe20000000000 */
[----:B------:R-:W-:-:S04]  /*edc0*/  IMAD.WIDE.U32 R6, R5, UR4, R6 ;  /* 0x0000000405067c25 */ /* 0x000fc8000f8e0006 */
[----:B------:R-:W-:Y:S01]  /*edd0*/  IMAD R81, R5, UR5, R80 ;  /* 0x0000000505517c24 */ /* 0x000fe2000f8e0250 */
[----:B------:R-:W-:Y:S01]  /*ede0*/  SHF.R.S32.HI R5, RZ, 0x1f, R21 ;  /* 0x0000001fff057819 */ /* 0x000fe20000011415 */
[----:B------:R-:W-:Y:S01]  /*edf0*/  ULDC.64 UR4, c[0x0][0xad8] ;  /* 0x0002b60000047ab9 */ /* 0x000fe20000000a00 */
[----:B------:R-:W-:Y:S01]  /*ee00*/  LOP3.LUT R20, R83, 0x10, R20, 0xe2, !PT ;  /* 0x0000001053147812 */ /* 0x000fe200078ee214 */
[----:B------:R-:W-:Y:S02]  /*ee10*/  IMAD.IADD R7, R7, 0x1, R81 ;  /* 0x0000000107077824 */ /* 0x000fe400078e0251 */
[----:B------:R-:W-:Y:S02]  /*ee20*/  VIADD R83, R188, 0x180 ;  /* 0x00000180bc537836 */ /* 0x000fe40000000000 */
[----:B------:R-:W-:Y:S02]  /*ee30*/  IMAD.SHL.U32 R81, R4, 0x20, RZ ;  /* 0x0000002004517824 */ /* 0x000fe400078e00ff */
[----:B------:R-:W-:-:S02]  /*ee40*/  IMAD R4, R5, UR4, RZ ;  /* 0x0000000405047c24 */ /* 0x000fc4000f8e02ff */
[----:B------:R-:W-:Y:S01]  /*ee50*/  IMAD R3, R202, 0x40, R3 ;  /* 0x00000040ca037824 */ /* 0x000fe200078e0203 */
[----:B------:R-:W-:Y:S01]  /*ee60*/  ISETP.GE.AND P0, PT, R83, R0, PT ;  /* 0x000000005300720c */ /* 0x000fe20003f06270 */
[----:B------:R-:W-:Y:S01]  /*ee70*/  VIADD R87, R188, 0x1c0 ;  /* 0x000001c0bc577836 */ /* 0x000fe20000000000 */
[----:B------:R-:W-:Y:S01]  /*ee80*/  LOP3.LUT R20, R81, 0x20, R20, 0xe2, !PT ;  /* 0x0000002051147812 */ /* 0x000fe200078ee214 */
[C---:B------:R-:W-:Y:S02]  /*ee90*/  IMAD R81, R21.reuse, UR5, R4 ;  /* 0x0000000515517c24 */ /* 0x040fe4000f8e0204 */
[----:B------:R-:W-:Y:S01]  /*eea0*/  IMAD.WIDE.U32 R6, R21, UR4, R6 ;  /* 0x0000000415067c25 */ /* 0x000fe2000f8e0006 */
[----:B------:R-:W-:Y:S01]  /*eeb0*/  ISETP.GE.AND P1, PT, R3, R88, PT ;  /* 0x000000580300720c */ /* 0x000fe20003f26270 */
[----:B------:R-:W-:Y:S01]  /*eec0*/  ULDC.64 UR4, c[0x0][0xa80] ;  /* 0x0002a00000047ab9 */ /* 0x000fe20000000a00 */
[----:B------:R-:W-:Y:S01]  /*eed0*/  SEL R5, RZ, 0x40, P0 ;  /* 0x00000040ff057807 */ /* 0x000fe20000000000 */
[----:B------:R-:W-:Y:S01]  /*eee0*/  VIADD R4, R2, 0x28c20 ;  /* 0x00028c2002047836 */ /* 0x000fe20000000000 */
[----:B------:R-:W-:Y:S01]  /*eef0*/  ISETP.GE.AND P0, PT, R87, R0, PT ;  /* 0x000000005700720c */ /* 0x000fe20003f06270 */
[----:B------:R-:W-:Y:S01]  /*ef00*/  IMAD.IADD R7, R7, 0x1, R81 ;  /* 0x0000000107077824 */ /* 0x000fe200078e0251 */
[----:B------:R-:W-:-:S02]  /*ef10*/  LEA R85, P2, R6, UR4, 0x1 ;  /* 0x0000000406557c11 */ /* 0x000fc4000f8408ff */
[----:B------:R-:W-:Y:S02]  /*ef20*/  LOP3.LUT R82, R20, R5, RZ, 0xfc, !PT ;  /* 0x0000000514527212 */ /* 0x000fe400078efcff */
[----:B------:R-:W-:Y:S02]  /*ef30*/  PRMT R4, RZ, 0x654, R4 ;  /* 0x00000654ff047816 */ /* 0x000fe40000000004 */
[----:B------:R-:W-:Y:S02]  /*ef40*/  SEL R5, RZ, 0x80, P0 ;  /* 0x00000080ff057807 */ /* 0x000fe40000000000 */
[----:B------:R-:W-:Y:S01]  /*ef50*/  LEA.HI.X R86, R6, UR5, R7, 0x1, P2 ;  /* 0x0000000506567c11 */ /* 0x000fe200090f0c07 */
[----:B0-----:R0:W-:Y:S01]  /*ef60*/  SYNCS.ARRIVE.TRANS64.RED.A1T0 RZ, [R4+URZ], RZ ;  /* 0x000000ff04ff79a7 */ /* 0x0011e2000810043f */
[----:B------:R-:W-:Y:S01]  /*ef70*/  LOP3.LUT R84, R82, R5, RZ, 0xfc, !PT ;  /* 0x0000000552547212 */ /* 0x000fe200078efcff */
[----:B------:R-:W-:Y:S02]  /*ef80*/  BSSY B1, `(.L_x_761) ;  /* 0x000002a000017945 */ /* 0x000fe40003800000 */
[----:B------:R1:W4:Y:S01]  /*ef90*/  SHFL.IDX PT, R5, R86, RZ, 0x181f ;  /* 0x00181fff56057589 */ /* 0x00032200000e0000 */
[----:B---3--:R-:W-:-:S03]  /*efa0*/  SHF.R.S32.HI R152, RZ, 0x1f, R205 ;  /* 0x0000001fff987819 */ /* 0x008fc600000114cd */
[----:B0-----:R1:W0:Y:S01]  /*efb0*/  SHFL.IDX PT, R4, R85, RZ, 0x181f ;  /* 0x00181fff55047589 */ /* 0x00122200000e0000 */
[----:B------:R-:W-:Y:S02]  /*efc0*/  SHF.R.S32.HI R156, RZ, 0x1f, R206 ;  /* 0x0000001fff9c7819 */ /* 0x000fe400000114ce */
[----:B------:R-:W-:Y:S02]  /*efd0*/  SHF.R.S32.HI R157, RZ, 0x1f, R207 ;  /* 0x0000001fff9d7819 */ /* 0x000fe400000114cf */
[----:B------:R-:W-:Y:S02]  /*efe0*/  SHF.R.S32.HI R158, RZ, 0x1f, R208 ;  /* 0x0000001fff9e7819 */ /* 0x000fe400000114d0 */
[----:B------:R-:W-:Y:S01]  /*eff0*/  SHF.R.S32.HI R159, RZ, 0x1f, R209 ;  /* 0x0000001fff9f7819 */ /* 0x000fe200000114d1 */
[----:B-1----:R-:W-:Y:S06]  /*f000*/  @P1 BRA `(.L_x_762) ;  /* 0x0000000000841947 */ /* 0x002fec0003800000 */
[-C--:B------:R-:W-:Y:S02]  /*f010*/  ISETP.GE.AND P2, PT, R188, R0.reuse, PT ;  /* 0x00000000bc00720c */ /* 0x080fe40003f46270 */
[-C--:B------:R-:W-:Y:S02]  /*f020*/  ISETP.GE.AND P4, PT, R209, R0.reuse, PT ;  /* 0x00000000d100720c */ /* 0x080fe40003f86270 */
[-C--:B------:R-:W-:Y:S02]  /*f030*/  ISETP.GE.AND P6, PT, R208, R0.reuse, PT ;  /* 0x00000000d000720c */ /* 0x080fe40003fc6270 */
[-C--:B------:R-:W-:Y:S02]  /*f040*/  ISETP.GE.AND P0, PT, R207, R0.reuse, PT ;  /* 0x00000000cf00720c */ /* 0x080fe40003f06270 */
[----:B------:R-:W-:Y:S02]  /*f050*/  ISETP.GE.AND P1, PT, R206, R0, PT ;  /* 0x00000000ce00720c */ /* 0x000fe40003f26270 */
[----:B------:R-:W-:-:S03]  /*f060*/  SHF.R.S32.HI R89, RZ, 0x1f, R83 ;  /* 0x0000001fff597819 */ /* 0x000fc60000011453 */
[----:B0---4-:R-:W-:Y:S02]  /*f070*/  @!P2 IMAD.WIDE R20, R188, 0x2, R4 ;  /* 0x00000002bc14a825 */ /* 0x011fe400078e0204 */
[CC--:B------:R-:W-:Y:S02]  /*f080*/  @!P4 LEA R6, P3, R209.reuse, R4.reuse, 0x1 ;  /* 0x00000004d106c211 */ /* 0x0c0fe400078608ff */
[----:B------:R-:W-:Y:S01]  /*f090*/  @!P6 LEA R80, P5, R208, R4, 0x1 ;  /* 0x00000004d050e211 */ /* 0x000fe200078a08ff */
[----:B-----5:R0:W-:Y:S01]  /*f0a0*/  @!P2 ST.E.128 desc[UR40][R20.64], R8 ;  /* 0x000000081400a985 */ /* 0x0201e2000c101d28 */
[----:B------:R-:W-:Y:S02]  /*f0b0*/  @!P4 LEA.HI.X R7, R209, R5, R159, 0x1, P3 ;  /* 0x00000005d107c211 */ /* 0x000fe400018f0c9f */
[----:B------:R-:W-:Y:S02]  /*f0c0*/  LOP3.LUT P2, RZ, R82, 0x40, RZ, 0xc0, !PT ;  /* 0x0000004052ff7812 */ /* 0x000fe4000784c0ff */
[----:B------:R-:W-:Y:S01]  /*f0d0*/  LOP3.LUT P3, RZ, R84, 0x80, RZ, 0xc0, !PT ;  /* 0x0000008054ff7812 */ /* 0x000fe2000786c0ff */
[----:B------:R1:W-:Y:S01]  /*f0e0*/  @!P4 ST.E.128 desc[UR40][R6.64], R24 ;  /* 0x000000180600c985 */ /* 0x0003e2000c101d28 */
[----:B------:R-:W-:-:S02]  /*f0f0*/  ISETP.GE.AND P4, PT, R205, R0, PT ;  /* 0x00000000cd00720c */ /* 0x000fc40003f86270 */
[----:B------:R-:W-:-:S05]  /*f100*/  @!P6 LEA.HI.X R81, R208, R5, R158, 0x1, P5 ;  /* 0x00000005d051e211 */ /* 0x000fca00028f0c9e */
[----:B------:R3:W-:Y:S01]  /*f110*/  @!P6 ST.E.128 desc[UR40][R80.64], R32 ;  /* 0x000000205000e985 */ /* 0x0007e2000c101d28 */
[CC--:B0-----:R-:W-:Y:S02]  /*f120*/  @!P1 LEA R20, P6, R206.reuse, R4.reuse, 0x1 ;  /* 0x00000004ce149211 */ /* 0x0c1fe400078c08ff */
[----:B------:R-:W-:Y:S02]  /*f130*/  SHF.R.S32.HI R9, RZ, 0x1f, R87 ;  /* 0x0000001fff097819 */ /* 0x000fe40000011457 */
[-C--:B------:R-:W-:Y:S02]  /*f140*/  @!P1 LEA.HI.X R21, R206, R5.reuse, R156, 0x1, P6 ;  /* 0x00000005ce159211 */ /* 0x080fe400030f0c9c */
[-C--:B-1----:R-:W-:Y:S02]  /*f150*/  @!P0 LEA R6, P5, R207, R4.reuse, 0x1 ;  /* 0x00000004cf068211 */ /* 0x082fe400078a08ff */
[----:B------:R-:W-:Y:S02]  /*f160*/  @P3 LEA R8, P6, R87, R4, 0x1 ;  /* 0x0000000457083211 */ /* 0x000fe400078c08ff */
[----:B------:R-:W-:-:S02]  /*f170*/  @!P0 LEA.HI.X R7, R207, R5, R157, 0x1, P5 ;  /* 0x00000005cf078211 */ /* 0x000fc400028f0c9d */
[-C--:B------:R-:W-:Y:S02]  /*f180*/  @P2 LEA R10, P5, R83, R4.reuse, 0x1 ;  /* 0x00000004530a2211 */ /* 0x080fe400078a08ff */
[-C--:B------:R-:W-:Y:S01]  /*f190*/  @P3 LEA.HI.X R9, R87, R5.reuse, R9, 0x1, P6 ;  /* 0x0000000557093211 */ /* 0x080fe200030f0c09 */
[----:B------:R3:W-:Y:S01]  /*f1a0*/  @!P0 ST.E.128 desc[UR40][R6.64], R40 ;  /* 0x0000002806008985 */ /* 0x0007e2000c101d28 */
[-C--:B------:R-:W-:Y:S02]  /*f1b0*/  @P2 LEA.HI.X R11, R83, R5.reuse, R89, 0x1, P5 ;  /* 0x00000005530b2211 */ /* 0x080fe400028f0c59 */
[C---:B------:R-:W-:Y:S01]  /*f1c0*/  @!P4 LEA R4, P5, R205.reuse, R4, 0x1 ;  /* 0x00000004cd04c211 */ /* 0x040fe200078a08ff */
[----:B------:R3:W-:Y:S03]  /*f1d0*/  @!P1 ST.E.128 desc[UR40][R20.64], R48 ;  /* 0x0000003014009985 */ /* 0x0007e6000c101d28 */
[----:B------:R-:W-:-:S05]  /*f1e0*/  @!P4 LEA.HI.X R5, R205, R5, R152, 0x1, P5 ;  /* 0x00000005cd05c211 */ /* 0x000fca00028f0c98 */
[----:B------:R3:W-:Y:S04]  /*f1f0*/  @!P4 ST.E.128 desc[UR40][R4.64], R56 ;  /* 0x000000380400c985 */ /* 0x0007e8000c101d28 */
[----:B------:R3:W-:Y:S04]  /*f200*/  @P2 ST.E.128 desc[UR40][R10.64], R64 ;  /* 0x000000400a002985 */ /* 0x0007e8000c101d28 */
[----:B------:R3:W-:Y:S02]  /*f210*/  @P3 ST.E.128 desc[UR40][R8.64], R72 ;  /* 0x0000004808003985 */ /* 0x0007e4000c101d28 */
.L_x_762:
[----:B------:R-:W-:Y:S05]  /*f220*/  BSYNC B1 ;  /* 0x0000000000017941 */ /* 0x000fea0003800000 */
.L_x_761:
[----:B------:R-:W-:Y:S01]  /*f230*/  VIADD R3, R3, 0x20 ;  /* 0x0000002003037836 */ /* 0x000fe20000000000 */
[----:B---34-:R1:W3:Y:S04]  /*f240*/  SHFL.IDX PT, R5, R86, 0x1, 0x181f ;  /* 0x00381f0056057f89 */ /* 0x0182e800000e0000 */
[----:B------:R-:W-:Y:S01]  /*f250*/  ISETP.GE.AND P0, PT, R3, R88, PT ;  /* 0x000000580300720c */ /* 0x000fe20003f06270 */
[----:B0-----:R1:W0:-:S12]  /*f260*/  SHFL.IDX PT, R4, R85, 0x1, 0x181f ;  /* 0x00381f0055047f89 */ /* 0x00121800000e0000 */
[----:B-1----:R-:W-:Y:S05]  /*f270*/  @P0 BRA `(.L_x_763) ;  /* 0x0000002800140947 */ /* 0x002fea0003800000 */
[-C--:B------:R-:W-:Y:S02]  /*f280*/  ISETP.GE.AND P5, PT, R209, R0.reuse, PT ;  /* 0x00000000d100720c */ /* 0x080fe40003fa6270 */
[-C--:B------:R-:W-:Y:S02]  /*f290*/  ISETP.GE.AND P6, PT, R188, R0.reuse, PT ;  /* 0x00000000bc00720c */ /* 0x080fe40003fc6270 */
[-C--:B------:R-:W-:Y:S02]  /*f2a0*/  ISETP.GE.AND P4, PT, R208, R0.reuse, PT ;  /* 0x00000000d000720c */ /* 0x080fe40003f86270 */
[-C--:B------:R-:W-:Y:S02]  /*f2b0*/  ISETP.GE.AND P2, PT, R206, R0.reuse, PT ;  /* 0x00000000ce00720c */ /* 0x080fe40003f46270 */
[----:B------:R-:W-:Y:S02]  /*f2c0*/  ISETP.GE.AND P3, PT, R207, R0, PT ;  /* 0x00000000cf00720c */ /* 0x000fe40003f66270 */
[----:B------:R-:W-:-:S03]  /*f2d0*/  LOP3.LUT P0, RZ, R82, 0x40, RZ, 0xc0, !PT ;  /* 0x0000004052ff7812 */ /* 0x000fc6000780c0ff */
[C---:B0----5:R-:W-:Y:S02]  /*f2e0*/  @!P5 LEA R8, P1, R209.reuse, R4, 0x1 ;  /* 0x00000004d108d211 */ /* 0x061fe400078208ff */
[----:B---3--:R-:W-:Y:S02]  /*f2f0*/  @!P6 IMAD.WIDE R6, R188, 0x2, R4 ;  /* 0x00000002bc06e825 */ /* 0x008fe400078e0204 */
[----:B------:R-:W-:Y:S02]  /*f300*/  @!P5 LEA.HI.X R9, R209, R5, R159, 0x1, P1 ;  /* 0x00000005d109d211 */ /* 0x000fe400008f0c9f */
[----:B------:R-:W-:Y:S01]  /*f310*/  ISETP.GE.AND P1, PT, R205, R0, PT ;  /* 0x00000000cd00720c */ /* 0x000fe20003f26270 */
[----:B------:R0:W-:Y:S01]  /*f320*/  @!P6 ST.E.128 desc[UR40][R6.64], R12 ;  /* 0x0000000c0600e985 */ /* 0x0001e2000c101d28 */
[----:B------:R-:W-:-:S03]  /*f330*/  SHF.R.S32.HI R0, RZ, 0x1f, R83 ;  /* 0x0000001fff007819 */ /* 0x000fc60000011453 */
[----:B------:R1:W-:Y:S01]  /*f340*/  @!P5 ST.E.128 desc[UR40][R8.64], R28 ;  /* 0x0000001c0800d985 */ /* 0x0003e2000c101d28 */
[----:B0-----:R-:W-:-:S04]  /*f350*/  @!P4 LEA R6, P6, R208, R4, 0x1 ;  /* 0x00000004d006c211 */ /* 0x001fc800078c08ff */
[-C--:B------:R-:W-:Y:S02]  /*f360*/  @!P4 LEA.HI.X R7, R208, R5.reuse, R158, 0x1, P6 ;  /* 0x00000005d007c211 */ /* 0x080fe400030f0c9e */
[CC--:B------:R-:W-:Y:S02]  /*f370*/  @!P2 LEA R10, P6, R206.reuse, R4.reuse, 0x1 ;  /* 0x00000004ce0aa211 */ /* 0x0c0fe400078c08ff */
[CC--:B-1----:R-:W-:Y:S01]  /*f380*/  @!P3 LEA R8, P5, R207.reuse, R4.reuse, 0x1 ;  /* 0x00000004cf08b211 */ /* 0x0c2fe200078a08ff */
[----:B------:R0:W-:Y:S01]  /*f390*/  @!P4 ST.E.128 desc[UR40][R6.64], R36 ;  /* 0x000000240600c985 */ /* 0x0001e2000c101d28 */
[-C--:B------:R-:W-:Y:S02]  /*f3a0*/  @!P2 LEA.HI.X R11, R206, R5.reuse, R156, 0x1, P6 ;  /* 0x00000005ce0ba211 */ /* 0x080fe400030f0c9c */
[----:B------:R-:W-:Y:S02]  /*f3b0*/  @!P3 LEA.HI.X R9, R207, R5, R157, 0x1, P5 ;  /* 0x00000005cf09b211 */ /* 0x000fe400028f0c9d */
[----:B------:R-:W-:-:S02]  /*f3c0*/  @!P1 LEA R14, P6, R205, R4, 0x1 ;  /* 0x00000004cd0e9211 */ /* 0x000fc400078c08ff */
[----:B------:R-:W-:Y:S01]  /*f3d0*/  @P0 LEA R12, P5, R83, R4, 0x1 ;  /* 0x00000004530c0211 */ /* 0x000fe200078a08ff */
[----:B------:R0:W-:Y:S01]  /*f3e0*/  @!P3 ST.E.128 desc[UR40][R8.64], R44 ;  /* 0x0000002c0800b985 */ /* 0x0001e2000c101d28 */
[-C--:B------:R-:W-:Y:S02]  /*f3f0*/  @!P1 LEA.HI.X R15, R205, R5.reuse, R152, 0x1, P6 ;  /* 0x00000005cd0f9211 */ /* 0x080fe400030f0c98 */
[----:B------:R-:W-:Y:S01]  /*f400*/  @P0 LEA.HI.X R13, R83, R5, R0, 0x1, P5 ;  /* 0x00000005530d0211 */ /* 0x000fe200028f0c00 */
[----:B------:R0:W-:Y:S04]  /*f410*/  @!P2 ST.E.128 desc[UR40][R10.64], R52 ;  /* 0x000000340a00a985 */ /* 0x0001e8000c101d28 */
[----:B------:R0:W-:Y:S04]  /*f420*/  @!P1 ST.E.128 desc[UR40][R14.64], R60 ;  /* 0x0000003c0e009985 */ /* 0x0001e8000c101d28 */
[----:B------:R0:W-:Y:S01]  /*f430*/  @P0 ST.E.128 desc[UR40][R12.64], R68 ;  /* 0x000000440c000985 */ /* 0x0001e2000c101d28 */
[----:B------:R-:W-:-:S13]  /*f440*/  LOP3.LUT P0, RZ, R84, 0x80, RZ, 0xc0, !PT ;  /* 0x0000008054ff7812 */ /* 0x000fda000780c0ff */
[----:B------:R-:W-:Y:S05]  /*f450*/  @!P0 BRA `(.L_x_763) ;  /* 0x00000024009c8947 */ /* 0x000fea0003800000 */
[----:B------:R-:W-:Y:S02]  /*f460*/  LEA R4, P0, R87, R4, 0x1 ;  /* 0x0000000457047211 */ /* 0x000fe400078008ff */
[----:B------:R-:W-:-:S04]  /*f470*/  SHF.R.S32.HI R0, RZ, 0x1f, R87 ;  /* 0x0000001fff007819 */ /* 0x000fc80000011457 */
[----:B------:R-:W-:-:S05]  /*f480*/  LEA.HI.X R5, R87, R5, R0, 0x1, P0 ;  /* 0x0000000557057211 */ /* 0x000fca00000f0c00 */
[----:B------:R1:W-:Y:S01]  /*f490*/  ST.E.128 desc[UR40][R4.64], R76 ;  /* 0x0000004c04007985 */ /* 0x0003e2000c101d28 */
[----:B------:R-:W-:Y:S05]  /*f4a0*/  BRA `(.L_x_763) ;  /* 0x0000002400887947 */ /* 0x000fea0003800000 */
.L_x_760:
[----:B------:R-:W5:Y:S01]  /*f4b0*/  LDL R10, [R1+0x6c] ;  /* 0x00006c00010a7983 */ /* 0x000f620000100800 */
[----:B0---4-:R-:W0:Y:S01]  /*f4c0*/  LDC R9, c[0x0][0xbe8] ;  /* 0x0002fa00ff097b82 */ /* 0x011e220000000800 */
[----:B------:R-:W-:Y:S01]  /*f4d0*/  ULDC.64 UR4, c[0x0][0xb08] ;  /* 0x0002c20000047ab9 */ /* 0x000fe20000000a00 */
[----:B------:R-:W-:Y:S01]  /*f4e0*/  IMAD R11, R202, 0x40, R191 ;  /* 0x00000040ca0b7824 */ /* 0x000fe200078e02bf */
[----:B------:R-:W-:Y:S01]  /*f4f0*/  BSSY B1, `(.L_x_764) ;  /* 0x00000e4000017945 */ /* 0x000fe20003800000 */
[----:B------:R-:W-:Y:S01]  /*f500*/  IMAD R3, R5, UR4, RZ ;  /* 0x0000000405037c24 */ /* 0x000fe2000f8e02ff */
[----:B------:R-:W-:Y:S01]  /*f510*/  SHF.R.S32.HI R21, RZ, 0x1f, R212 ;  /* 0x0000001fff157819 */ /* 0x000fe200000114d4 */
[C---:B------:R-:W-:Y:S01]  /*f520*/  IMAD.WIDE.U32 R6, R0.reuse, UR4, RZ ;  /* 0x0000000400067c25 */ /* 0x040fe2000f8e00ff */
[----:B---3--:R-:W-:Y:S02]  /*f530*/  SHF.R.S32.HI R152, RZ, 0x1f, R213 ;  /* 0x0000001fff987819 */ /* 0x008fe400000114d5 */
[----:B------:R-:W-:Y:S01]  /*f540*/  SHF.R.S32.HI R156, RZ, 0x1f, R214 ;  /* 0x0000001fff9c7819 */ /* 0x000fe200000114d6 */
[----:B------:R-:W-:Y:S01]  /*f550*/  IMAD R3, R0, UR5, R3 ;  /* 0x0000000500037c24 */ /* 0x000fe2000f8e0203 */
[----:B------:R-:W-:Y:S01]  /*f560*/  ULDC.64 UR4, c[0x0][0xb38] ;  /* 0x0002ce0000047ab9 */ /* 0x000fe20000000a00 */
[----:B------:R-:W-:Y:S01]  /*f570*/  SHF.R.S32.HI R0, RZ, 0x1f, R200 ;  /* 0x0000001fff007819 */ /* 0x000fe200000114c8 */
[----:B------:R-:W-:Y:S01]  /*f580*/  VIADD R177, R193, 0x48 ;  /* 0x00000048c1b17836 */ /* 0x000fe20000000000 */
[----:B------:R-:W-:Y:S01]  /*f590*/  SHF.R.S32.HI R157, RZ, 0x1f, R215 ;  /* 0x0000001fff9d7819 */ /* 0x000fe200000114d7 */
[----:B------:R-:W-:Y:S01]  /*f5a0*/  IMAD.IADD R7, R7, 0x1, R3 ;  /* 0x0000000107077824 */ /* 0x000fe200078e0203 */
[----:B------:R-:W-:Y:S01]  /*f5b0*/  SHF.R.S32.HI R158, RZ, 0x1f, R218 ;  /* 0x0000001fff9e7819 */ /* 0x000fe200000114da */
[----:B------:R-:W-:Y:S01]  /*f5c0*/  VIADD R179, R193, 0x40 ;  /* 0x00000040c1b37836 */ /* 0x000fe20000000000 */
[----:B------:R-:W-:Y:S01]  /*f5d0*/  SHF.R.S32.HI R159, RZ, 0x1f, R219 ;  /* 0x0000001fff9f7819 */ /* 0x000fe200000114db */
[----:B------:R-:W-:Y:S01]  /*f5e0*/  IMAD.WIDE.U32 R6, R199, UR4, R6 ;  /* 0x00000004c7067c25 */ /* 0x000fe2000f8e0006 */
[----:B------:R-:W-:-:S02]  /*f5f0*/  SHF.R.S32.HI R160, RZ, 0x1f, R220 ;  /* 0x0000001fffa07819 */ /* 0x000fc400000114dc */
[----:B------:R-:W-:Y:S01]  /*f600*/  SHF.R.S32.HI R161, RZ, 0x1f, R221 ;  /* 0x0000001fffa17819 */ /* 0x000fe200000114dd */
[----:B------:R-:W-:Y:S01]  /*f610*/  IMAD R7, R199, UR5, R7 ;  /* 0x00000005c7077c24 */ /* 0x000fe2000f8e0207 */
[----:B0-----:R-:W-:Y:S01]  /*f620*/  ISETP.NE.AND P0, PT, R9, 0x1, PT ;  /* 0x000000010900780c */ /* 0x001fe20003f05270 */
[----:B------:R-:W-:Y:S01]  /*f630*/  ULDC.64 UR4, c[0x0][0xb40] ;  /* 0x0002d00000047ab9 */ /* 0x000fe20000000a00 */
[C---:B------:R-:W-:Y:S01]  /*f640*/  VIADD R181, R193.reuse, 0x38 ;  /* 0x00000038c1b57836 */ /* 0x040fe20000000000 */
[----:B------:R-:W-:Y:S01]  /*f650*/  SHF.R.S32.HI R162, RZ, 0x1f, R222 ;  /* 0x0000001fffa27819 */ /* 0x000fe200000114de */
[----:B------:R-:W-:Y:S01]  /*f660*/  IMAD R0, R0, UR4, RZ ;  /* 0x0000000400007c24 */ /* 0x000fe2000f8e02ff */
[----:B------:R-:W-:Y:S01]  /*f670*/  SHF.R.S32.HI R163, RZ, 0x1f, R223 ;  /* 0x0000001fffa37819 */ /* 0x000fe200000114df */
[C---:B------:R-:W-:Y:S01]  /*f680*/  IMAD.WIDE.U32 R6, R200.reuse, UR4, R6 ;  /* 0x00000004c8067c25 */ /* 0x040fe2000f8e0006 */
[----:B------:R-:W-:Y:S02]  /*f690*/  SHF.R.S32.HI R164, RZ, 0x1f, R224 ;  /* 0x0000001fffa47819 */ /* 0x000fe400000114e0 */
[----:B------:R-:W-:Y:S01]  /*f6a0*/  SHF.R.S32.HI R165, RZ, 0x1f, R225 ;  /* 0x0000001fffa57819 */ /* 0x000fe200000114e1 */
[----:B------:R-:W-:Y:S01]  /*f6b0*/  IMAD R0, R200, UR5, R0 ;  /* 0x00000005c8007c24 */ /* 0x000fe2000f8e0200 */
[----:B------:R-:W-:Y:S01]  /*f6c0*/  ULDC.64 UR4, c[0x0][0xb48] ;  /* 0x0002d20000047ab9 */ /* 0x000fe20000000a00 */
[----:B------:R-:W-:Y:S01]  /*f6d0*/  VIADD R183, R193, 0x30 ;  /* 0x00000030c1b77836 */ /* 0x000fe20000000000 */
[----:B------:R-:W0:Y:S01]  /*f6e0*/  @P0 LDC R8, c[0x0][0xbec] ;  /* 0x0002fb00ff080b82 */ /* 0x000e220000000800 */
[----:B------:R-:W-:Y:S01]  /*f6f0*/  IMAD.IADD R7, R7, 0x1, R0 ;  /* 0x0000000107077824 */ /* 0x000fe200078e0200 */
[----:B------:R-:W-:Y:S01]  /*f700*/  SHF.R.S32.HI R166, RZ, 0x1f, R228 ;  /* 0x0000001fffa67819 */ /* 0x000fe200000114e4 */
[----:B------:R-:W-:Y:S01]  /*f710*/  VIADD R199, R193, 0x28 ;  /* 0x00000028c1c77836 */ /* 0x000fe20000000000 */
[----:B------:R-:W-:Y:S01]  /*f720*/  SHF.R.S32.HI R167, RZ, 0x1f, R229 ;  /* 0x0000001fffa77819 */ /* 0x000fe200000114e5 */
[----:B------:R-:W-:Y:S01]  /*f730*/  IMAD.WIDE.U32 R6, R211, UR4, R6 ;  /* 0x00000004d3067c25 */ /* 0x000fe2000f8e0006 */
[----:B------:R-:W-:-:S02]  /*f740*/  SHF.R.S32.HI R168, RZ, 0x1f, R230 ;  /* 0x0000001fffa87819 */ /* 0x000fc400000114e6 */
[----:B------:R-:W3:Y:S01]  /*f750*/  @P0 LDC R0, c[0x0][0xbf0] ;  /* 0x0002fc00ff000b82 */ /* 0x000ee20000000800 */
[----:B------:R-:W-:Y:S01]  /*f760*/  IMAD R7, R211, UR5, R7 ;  /* 0x00000005d3077c24 */ /* 0x000fe2000f8e0207 */
[----:B------:R-:W-:Y:S01]  /*f770*/  ULDC.64 UR4, c[0x0][0xb30] ;  /* 0x0002cc0000047ab9 */ /* 0x000fe20000000a00 */
        /* <DEDUP_REMOVED lines=24> */
[----:B--2---:R-:W-:Y:S01]  /*f900*/  VIADD R217, R193, 0x8 ;  /* 0x00000008c1d97836 */ /* 0x004fe20000000000 */
[----:B------:R-:W-:-:S02]  /*f910*/  SHF.R.S32.HI R201, RZ, 0x1f, R201 ;  /* 0x0000001fffc97819 */ /* 0x000fc400000114c9 */
[----:B------:R-:W-:Y:S02]  /*f920*/  SHF.R.S32.HI R204, RZ, 0x1f, R204 ;  /* 0x0000001fffcc7819 */ /* 0x000fe400000114cc */
[----:B------:R-:W-:Y:S02]  /*f930*/  SHF.R.S32.HI R216, RZ, 0x1f, R216 ;  /* 0x0000001fffd87819 */ /* 0x000fe400000114d8 */
[----:B------:R-:W-:Y:S02]  /*f940*/  SHF.R.S32.HI R226, RZ, 0x1f, R226 ;  /* 0x0000001fffe27819 */ /* 0x000fe400000114e2 */
[----:B------:R-:W-:Y:S01]  /*f950*/  SHF.R.S32.HI R227, RZ, 0x1f, R193 ;  /* 0x0000001fffe37819 */ /* 0x000fe200000114c1 */
[----:B-----5:R-:W-:-:S04]  /*f960*/  IMAD R3, R202, 0x40, R10 ;  /* 0x00000040ca037824 */ /* 0x020fc800078e020a */
[----:B0-----:R-:W-:-:S04]  /*f970*/  @P0 IMAD.HI.U32 R8, R3, R8, RZ ;  /* 0x0000000803080227 */ /* 0x001fc800078e00ff */
[----:B------:R-:W-:Y:S01]  /*f980*/  IMAD.MOV.U32 R5, RZ, RZ, R3 ;  /* 0x000000ffff057224 */ /* 0x000fe200078e0003 */
[----:B---3--:R-:W-:-:S05]  /*f990*/  @P0 SHF.R.U32.HI R5, RZ, R0, R8 ;  /* 0x00000000ff050219 */ /* 0x008fca0000011608 */
[----:B------:R-:W-:Y:S02]  /*f9a0*/  IMAD.MOV R0, RZ, RZ, -R5 ;  /* 0x000000ffff007224 */ /* 0x000fe400078e0a05 */
[----:B------:R-:W-:-:S04]  /*f9b0*/  IMAD.WIDE.U32 R6, R5, UR4, R6 ;  /* 0x0000000405067c25 */ /* 0x000fc8000f8e0006 */
[----:B------:R-:W-:Y:S02]  /*f9c0*/  IMAD R3, R9, R0, R3 ;  /* 0x0000000009037224 */ /* 0x000fe400078e0203 */
[----:B------:R-:W-:Y:S01]  /*f9d0*/  IMAD R0, R4, R9, RZ ;  /* 0x0000000904007224 */ /* 0x000fe200078e02ff */
[----:B------:R-:W-:-:S05]  /*f9e0*/  SHF.R.S32.HI R4, RZ, 0x1f, R5 ;  /* 0x0000001fff047819 */ /* 0x000fca0000011405 */
[----:B------:R-:W-:-:S04]  /*f9f0*/  IMAD R4, R4, UR4, RZ ;  /* 0x0000000404047c24 */ /* 0x000fc8000f8e02ff */
[----:B------:R-:W-:Y:S01]  /*fa00*/  IMAD R4, R5, UR5, R4 ;  /* 0x0000000505047c24 */ /* 0x000fe2000f8e0204 */
[----:B------:R-:W-:-:S03]  /*fa10*/  ULDC.64 UR4, c[0x0][0xb28] ;  /* 0x0002ca0000047ab9 */ /* 0x000fc60000000a00 */
[----:B------:R-:W-:Y:S01]  /*fa20*/  IMAD.IADD R7, R7, 0x1, R4 ;  /* 0x0000000107077824 */ /* 0x000fe200078e0204 */
[----:B------:R-:W-:Y:S01]  /*fa30*/  SHF.R.S32.HI R4, RZ, 0x1f, R3 ;  /* 0x0000001fff047819 */ /* 0x000fe20000011403 */
[----:B------:R-:W-:-:S04]  /*fa40*/  IMAD.WIDE.U32 R6, R3, UR4, R6 ;  /* 0x0000000403067c25 */ /* 0x000fc8000f8e0006 */
[----:B------:R-:W-:-:S04]  /*fa50*/  IMAD R4, R4, UR4, RZ ;  /* 0x0000000404047c24 */ /* 0x000fc8000f8e02ff */
[----:B------:R-:W-:Y:S01]  /*fa60*/  IMAD R4, R3, UR5, R4 ;  /* 0x0000000503047c24 */ /* 0x000fe2000f8e0204 */
[----:B------:R-:W-:Y:S02]  /*fa70*/  ULDC.64 UR4, c[0x0][0xb00] ;  /* 0x0002c00000047ab9 */ /* 0x000fe40000000a00 */
[----:B------:R-:W-:Y:S01]  /*fa80*/  LEA R3, P0, R6, UR4, 0x2 ;  /* 0x0000000406037c11 */ /* 0x000fe2000f8010ff */
[----:B------:R-:W-:-:S04]  /*fa90*/  IMAD.IADD R4, R7, 0x1, R4 ;  /* 0x0000000107047824 */ /* 0x000fc800078e0204 */
[----:B------:R0:W2:Y:S01]  /*faa0*/  SHFL.IDX PT, R13, R3, RZ, 0x1c1f ;  /* 0x001c1fff030d7589 */ /* 0x0000a200000e0000 */
[----:B------:R-:W-:Y:S01]  /*fab0*/  LEA.HI.X R10, R6, UR5, R4, 0x2, P0 ;  /* 0x00000005060a7c11 */ /* 0x000fe200080f1404 */
[----:B------:R-:W-:Y:S01]  /*fac0*/  VIADD R4, R2, 0x28c20 ;  /* 0x00028c2002047836 */ /* 0x000fe20000000000 */
[----:B------:R-:W-:-:S03]  /*fad0*/  ISETP.GE.AND P0, PT, R11, R0, PT ;  /* 0x000000000b00720c */ /* 0x000fc60003f06270 */
[----:B------:R0:W3:Y:S01]  /*fae0*/  SHFL.IDX PT, R12, R10, RZ, 0x1c1f ;  /* 0x001c1fff0a0c7589 */ /* 0x0000e200000e0000 */
[----:B------:R-:W-:-:S04]  /*faf0*/  PRMT R4, RZ, 0x654, R4 ;  /* 0x00000654ff047816 */ /* 0x000fc80000000004 */
[----:B------:R0:W-:Y:S05]  /*fb00*/  SYNCS.ARRIVE.TRANS64.RED.A1T0 RZ, [R4+URZ], RZ ;  /* 0x000000ff04ff79a7 */ /* 0x0001ea000810043f */
[----:B------:R-:W-:Y:S05]  /*fb10*/  @P0 BRA `(.L_x_765) ;  /* 0x0000000800040947 */ /* 0x000fea0003800000 */
[----:B------:R-:W-:Y:S02]  /*fb20*/  ULDC UR4, c[0x0][0xac8] ;  /* 0x0002b20000047ab9 */ /* 0x000fe40000000800 */
[----:B------:R-:W-:Y:S02]  /*fb30*/  ISETP.GE.AND P0, PT, R193, UR4, PT ;  /* 0x00000004c1007c0c */ /* 0x000fe4000bf06270 */
[----:B------:R-:W-:Y:S02]  /*fb40*/  ISETP.GE.AND P5, PT, R236, UR4, PT ;  /* 0x00000004ec007c0c */ /* 0x000fe4000bfa6270 */
[----:B------:R-:W-:Y:S02]  /*fb50*/  ISETP.GE.AND P4, PT, R235, UR4, PT ;  /* 0x00000004eb007c0c */ /* 0x000fe4000bf86270 */
[----:B------:R-:W-:-:S07]  /*fb60*/  ISETP.GE.AND P3, PT, R234, UR4, PT ;  /* 0x00000004ea007c0c */ /* 0x000fce000bf66270 */
[----:B0-2---:R-:W-:-:S04]  /*fb70*/  @!P0 LEA R4, P1, R193, R13, 0x2 ;  /* 0x0000000dc1048211 */ /* 0x005fc800078210ff */
[----:B---3--:R-:W-:-:S05]  /*fb80*/  @!P0 LEA.HI.X R5, R193, R12, R227, 0x2, P1 ;  /* 0x0000000cc1058211 */ /* 0x008fca00008f14e3 */
[----:B------:R0:W-:Y:S01]  /*fb90*/  @!P0 ST.E.64 desc[UR40][R4.64], R24 ;  /* 0x0000001804008985 */ /* 0x0001e2000c101b28 */
[----:B------:R-:W-:-:S13]  /*fba0*/  ISETP.GE.AND P0, PT, R217, UR4, PT ;  /* 0x00000004d9007c0c */ /* 0x000fda000bf06270 */
[----:B0-----:R-:W-:-:S04]  /*fbb0*/  @!P0 LEA R4, P1, R217, R13, 0x2 ;  /* 0x0000000dd9048211 */ /* 0x001fc800078210ff */
[----:B------:R-:W-:Y:S02]  /*fbc0*/  @!P0 LEA.HI.X R5, R217, R12, R226, 0x2, P1 ;  /* 0x0000000cd9058211 */ /* 0x000fe400008f14e2 */
[----:B------:R-:W-:-:S03]  /*fbd0*/  ISETP.GE.AND P1, PT, R203, UR4, PT ;  /* 0x00000004cb007c0c */ /* 0x000fc6000bf26270 */
[----:B------:R0:W-:Y:S01]  /*fbe0*/  @!P0 ST.E.64 desc[UR40][R4.64], R28 ;  /* 0x0000001c04008985 */ /* 0x0001e2000c101b28 */
[----:B------:R-:W-:-:S13]  /*fbf0*/  ISETP.GE.AND P0, PT, R211, UR4, PT ;  /* 0x00000004d3007c0c */ /* 0x000fda000bf06270 */
[----:B0-----:R-:W-:-:S04]  /*fc00*/  @!P0 LEA R4, P2, R211, R13, 0x2 ;  /* 0x0000000dd3048211 */ /* 0x001fc800078410ff */
[----:B------:R-:W-:-:S05]  /*fc10*/  @!P0 LEA.HI.X R5, R211, R12, R216, 0x2, P2 ;  /* 0x0000000cd3058211 */ /* 0x000fca00010f14d8 */
[----:B------:R0:W-:Y:S01]  /*fc20*/  @!P0 ST.E.64 desc[UR40][R4.64], R32 ;  /* 0x0000002004008985 */ /* 0x0001e2000c101b28 */
[----:B------:R-:W-:Y:S02]  /*fc30*/  ISETP.GE.AND P0, PT, R200, UR4, PT ;  /* 0x00000004c8007c0c */ /* 0x000fe4000bf06270 */
        /* <DEDUP_REMOVED lines=25> */
[----:B------:R-:W-:Y:S02]  /*fdd0*/  @!P1 LEA.HI.X R5, R176, R12, R177, 0x2, P2 ;  /* 0x0000000cb0059211 */ /* 0x000fe400010f14b1 */
[----:B------:R-:W-:-:S03]  /*fde0*/  @!P4 LEA R6, P2, R235, R13, 0x2 ;  /* 0x0000000deb06c211 */ /* 0x000fc600078410ff */
[----:B------:R0:W-:Y:S01]  /*fdf0*/  @!P1 ST.E.64 desc[UR40][R4.64], R60 ;  /* 0x0000003c04009985 */ /* 0x0001e2000c101b28 */
[----:B------:R-:W-:Y:S02]  /*fe00*/  @!P4 LEA.HI.X R7, R235, R12, R173, 0x2, P2 ;  /* 0x0000000ceb07c211 */ /* 0x000fe400010f14ad */
[----:B------:R-:W-:Y:S02]  /*fe10*/  ISETP.GE.AND P2, PT, R231, UR4, PT ;  /* 0x00000004e7007c0c */ /* 0x000fe4000bf46270 */
[----:B0-----:R-:W-:-:S04]  /*fe20*/  @!P0 LEA R4, P1, R237, R13, 0x2 ;  /* 0x0000000ded048211 */ /* 0x001fc800078210ff */
[----:B------:R-:W-:Y:S02]  /*fe30*/  @!P0 LEA.HI.X R5, R237, R12, R175, 0x2, P1 ;  /* 0x0000000ced058211 */ /* 0x000fe400008f14af */
[----:B------:R-:W-:-:S03]  /*fe40*/  ISETP.GE.AND P1, PT, R232, UR4, PT ;  /* 0x00000004e8007c0c */ /* 0x000fc6000bf26270 */
[----:B------:R0:W-:Y:S01]  /*fe50*/  @!P0 ST.E.64 desc[UR40][R4.64], R64 ;  /* 0x0000004004008985 */ /* 0x0001e2000c101b28 */
[----:B------:R-:W-:Y:S02]  /*fe60*/  ISETP.GE.AND P0, PT, R233, UR4, PT ;  /* 0x00000004e9007c0c */ /* 0x000fe4000bf06270 */
[----:B0-----:R-:W-:-:S04]  /*fe70*/  @!P5 LEA R4, P6, R236, R13, 0x2 ;  /* 0x0000000dec04d211 */ /* 0x001fc800078c10ff */
[----:B------:R-:W-:Y:S02]  /*fe80*/  @!P5 LEA.HI.X R5, R236, R12, R174, 0x2, P6 ;  /* 0x0000000cec05d211 */ /* 0x000fe400030f14ae */
[----:B------:R-:W-:-:S03]  /*fe90*/  @!P3 LEA R8, P6, R234, R13, 0x2 ;  /* 0x0000000dea08b211 */ /* 0x000fc600078c10ff */
[----:B------:R0:W-:Y:S01]  /*fea0*/  @!P5 ST.E.64 desc[UR40][R4.64], R68 ;  /* 0x000000440400d985 */ /* 0x0001e2000c101b28 */
[----:B------:R-:W-:-:S03]  /*feb0*/  @!P3 LEA.HI.X R9, R234, R12, R172, 0x2, P6 ;  /* 0x0000000cea09b211 */ /* 0x000fc600030f14ac */
[----:B------:R2:W-:Y:S04]  /*fec0*/  @!P4 ST.E.64 desc[UR40][R6.64], R72 ;  /* 0x000000480600c985 */ /* 0x0005e8000c101b28 */
[----:B------:R3:W-:Y:S01]  /*fed0*/  @!P3 ST.E.64 desc[UR40][R8.64], R76 ;  /* 0x0000004c0800b985 */ /* 0x0007e2000c101b28 */
[----:B------:R-:W-:Y:S02]  /*fee0*/  ISETP.GE.AND P3, PT, R230, UR4, PT ;  /* 0x00000004e6007c0c */ /* 0x000fe4000bf66270 */
[----:B0-----:R-:W-:-:S04]  /*fef0*/  @!P0 LEA R4, P4, R233, R13, 0x2 ;  /* 0x0000000de9048211 */ /* 0x001fc800078810ff */
        /* <DEDUP_REMOVED lines=12> */
[----:B0-----:R-:W-:-:S04]  /*ffc0*/  @!P3 LEA R4, P6, R230, R13, 0x2 ;  /* 0x0000000de604b211 */ /* 0x001fc800078c10ff */
[----:B------:R-:W-:Y:S02]  /*ffd0*/  @!P3 LEA.HI.X R5, R230, R12, R168, 0x2, P6 ;  /* 0x0000000ce605b211 */ /* 0x000fe400030f14a8 */
[----:B--2---:R-:W-:-:S03]  /*ffe0*/  @!P4 LEA R6, P0, R229, R13, 0x2 ;  /* 0x0000000de506c211 */ /* 0x004fc600078010ff */
[----:B------:R0:W-:Y:S01]  /*fff0*/  @!P3 ST.E.64 desc[UR40][R4.64], R92 ;  /* 0x0000005c0400b985 */ /* 0x0001e2000c101b28 */
[-C--:B------:R-:W-:Y:S02]  /*10000*/  @!P4 LEA.HI.X R7, R229, R12.reuse, R167, 0x2, P0 ;  /* 0x0000000ce507c211 */ /* 0x080fe400000f14a7 */
[----:B------:R-:W-:Y:S02]  /*10010*/  ISETP.GE.AND P0, PT, R223, UR4, PT ;  /* 0x00000004df007c0c */ /* 0x000fe4000bf06270 */
[CC--:B---3--:R-:W-:Y:S01]  /*10020*/  @!P5 LEA R8, P6, R228.reuse, R13.reuse, 0x2 ;  /* 0x0000000de408d211 */ /* 0x0c8fe200078c10ff */
[----:B------:R2:W-:Y:S01]  /*10030*/  @!P4 ST.E.64 desc[UR40][R6.64], R96 ;  /* 0x000000600600c985 */ /* 0x0005e2000c101b28 */
[----:B------:R-:W-:Y:S02]  /*10040*/  ISETP.GE.AND P4, PT, R221, UR4, PT ;  /* 0x00000004dd007c0c */ /* 0x000fe4000bf86270 */
[----:B------:R-:W-:Y:S02]  /*10050*/  @!P5 LEA.HI.X R9, R228, R12, R166, 0x2, P6 ;  /* 0x0000000ce409d211 */ /* 0x000fe400030f14a6 */
[----:B0-----:R-:W-:-:S03]  /*10060*/  @!P2 LEA R4, P6, R225, R13, 0x2 ;  /* 0x0000000de104a211 */ /* 0x001fc600078c10ff */
[----:B------:R0:W-:Y:S01]  /*10070*/  @!P5 ST.E.64 desc[UR40][R8.64], R100 ;  /* 0x000000640800d985 */ /* 0x0001e2000c101b28 */
[----:B------:R-:W-:Y:S02]  /*10080*/  ISETP.GE.AND P5, PT, R222, UR4, PT ;  /* 0x00000004de007c0c */ /* 0x000fe4000bfa6270 */
[----:B------:R-:W-:Y:S02]  /*10090*/  @!P2 LEA.HI.X R5, R225, R12, R165, 0x2, P6 ;  /* 0x0000000ce105a211 */ /* 0x000fe400030f14a5 */
[----:B--2---:R-:W-:-:S03]  /*100a0*/  @!P1 LEA R6, P3, R224, R13, 0x2 ;  /* 0x0000000de0069211 */ /* 0x004fc600078610ff */
[----:B------:R2:W-:Y:S01]  /*100b0*/  @!P2 ST.E.64 desc[UR40][R4.64], R104 ;  /* 0x000000680400a985 */ /* 0x0005e2000c101b28 */
[-C--:B------:R-:W-:Y:S02]  /*100c0*/  @!P1 LEA.HI.X R7, R224, R12.reuse, R164, 0x2, P3 ;  /* 0x0000000ce0079211 */ /* 0x080fe400018f14a4 */
[----:B------:R-:W-:Y:S02]  /*100d0*/  ISETP.GE.AND P3, PT, R220, UR4, PT ;  /* 0x00000004dc007c0c */ /* 0x000fe4000bf66270 */
[CC--:B0-----:R-:W-:Y:S01]  /*100e0*/  @!P0 LEA R8, P6, R223.reuse, R13.reuse, 0x2 ;  /* 0x0000000ddf088211 */ /* 0x0c1fe200078c10ff */
[----:B------:R0:W-:Y:S03]  /*100f0*/  @!P1 ST.E.64 desc[UR40][R6.64], R108 ;  /* 0x0000006c06009985 */ /* 0x0001e6000c101b28 */
[----:B------:R-:W-:Y:S02]  /*10100*/  @!P0 LEA.HI.X R9, R223, R12, R163, 0x2, P6 ;  /* 0x0000000cdf098211 */ /* 0x000fe400030f14a3 */
[----:B--2---:R-:W-:-:S03]  /*10110*/  @!P5 LEA R4, P1, R222, R13, 0x2 ;  /* 0x0000000dde04d211 */ /* 0x004fc600078210ff */
[----:B------:R2:W-:Y:S01]  /*10120*/  @!P0 ST.E.64 desc[UR40][R8.64], R112 ;  /* 0x0000007008008985 */ /* 0x0005e2000c101b28 */
[----:B------:R-:W-:Y:S02]  /*10130*/  ISETP.GE.AND P0, PT, R219, UR4, PT ;  /* 0x00000004db007c0c */ /* 0x000fe4000bf06270 */
[-C--:B------:R-:W-:Y:S02]  /*10140*/  @!P5 LEA.HI.X R5, R222, R12.reuse, R162, 0x2, P1 ;  /* 0x0000000cde05d211 */ /* 0x080fe400008f14a2 */
[----:B------:R-:W-:Y:S02]  /*10150*/  ISETP.GE.AND P1, PT, R218, UR4, PT ;  /* 0x00000004da007c0c */ /* 0x000fe4000bf26270 */
[C---:B0-----:R-:W-:Y:S01]  /*10160*/  @!P4 LEA R6, P2, R221.reuse, R13, 0x2 ;  /* 0x0000000ddd06c211 */ /* 0x041fe200078410ff */
[----:B------:R0:W-:Y:S03]  /*10170*/  @!P5 ST.E.64 desc[UR40][R4.64], R116 ;  /* 0x000000740400d985 */ /* 0x0001e6000c101b28 */
[----:B------:R-:W-:-:S02]  /*10180*/  @!P4 LEA.HI.X R7, R221, R12, R161, 0x2, P2 ;  /* 0x0000000cdd07c211 */ /* 0x000fc400010f14a1 */
[----:B------:R-:W-:Y:S02]  /*10190*/  ISETP.GE.AND P2, PT, R213, UR4, PT ;  /* 0x00000004d5007c0c */ /* 0x000fe4000bf46270 */
[CC--:B--2---:R-:W-:Y:S01]  /*101a0*/  @!P3 LEA R8, P6, R220.reuse, R13.reuse, 0x2 ;  /* 0x0000000ddc08b211 */ /* 0x0c4fe200078c10ff */
[----:B------:R2:W-:Y:S01]  /*101b0*/  @!P4 ST.E.64 desc[UR40][R6.64], R120 ;  /* 0x000000780600c985 */ /* 0x0005e2000c101b28 */
[----:B------:R-:W-:Y:S02]  /*101c0*/  ISETP.GE.AND P4, PT, R215, UR4, PT ;  /* 0x00000004d7007c0c */ /* 0x000fe4000bf86270 */
[----:B------:R-:W-:Y:S02]  /*101d0*/  @!P3 LEA.HI.X R9, R220, R12, R160, 0x2, P6 ;  /* 0x0000000cdc09b211 */ /* 0x000fe400030f14a0 */
[----:B0-----:R-:W-:-:S03]  /*101e0*/  @!P0 LEA R4, P5, R219, R13, 0x2 ;  /* 0x0000000ddb048211 */ /* 0x001fc600078a10ff */
[----:B------:R0:W-:Y:S01]  /*101f0*/  @!P3 ST.E.64 desc[UR40][R8.64], R124 ;  /* 0x0000007c0800b985 */ /* 0x0001e2000c101b28 */
[----:B------:R-:W-:Y:S02]  /*10200*/  ISETP.GE.AND P3, PT, R214, UR4, PT ;  /* 0x00000004d6007c0c */ /* 0x000fe4000bf66270 */
[-C--:B------:R-:W-:Y:S02]  /*10210*/  @!P0 LEA.HI.X R5, R219, R12.reuse, R159, 0x2, P5 ;  /* 0x0000000cdb058211 */ /* 0x080fe400028f149f */
[----:B------:R-:W-:Y:S02]  /*10220*/  ISETP.GE.AND P5, PT, R212, UR4, PT ;  /* 0x00000004d4007c0c */ /* 0x000fe4000bfa6270 */
[C---:B--2---:R-:W-:Y:S01]  /*10230*/  @!P1 LEA R6, P6, R218.reuse, R13, 0x2 ;  /* 0x0000000dda069211 */ /* 0x044fe200078c10ff */
[----:B------:R2:W-:Y:S03]  /*10240*/  @!P0 ST.E.64 desc[UR40][R4.64], R128 ;  /* 0x0000008004008985 */ /* 0x0005e6000c101b28 */
[----:B------:R-:W-:-:S03]  /*10250*/  @!P1 LEA.HI.X R7, R218, R12, R158, 0x2, P6 ;  /* 0x0000000cda079211 */ /* 0x000fc600030f149e */
[CC--:B0-----:R-:W-:Y:S02]  /*10260*/  @!P3 LEA R8, P6, R214.reuse, R13.reuse, 0x2 ;  /* 0x0000000dd608b211 */ /* 0x0c1fe400078c10ff */
[----:B------:R0:W-:Y:S02]  /*10270*/  @!P1 ST.E.64 desc[UR40][R6.64], R132 ;  /* 0x0000008406009985 */ /* 0x0001e4000c101b28 */
[----:B------:R-:W-:Y:S02]  /*10280*/  @!P3 LEA.HI.X R9, R214, R12, R156, 0x2, P6 ;  /* 0x0000000cd609b211 */ /* 0x000fe400030f149c */
[----:B--2---:R-:W-:-:S04]  /*10290*/  @!P4 LEA R4, P0, R215, R13, 0x2 ;  /* 0x0000000dd704c211 */ /* 0x004fc800078010ff */
[-C--:B------:R-:W-:Y:S02]  /*102a0*/  @!P4 LEA.HI.X R5, R215, R12.reuse, R157, 0x2, P0 ;  /* 0x0000000cd705c211 */ /* 0x080fe400000f149d */
[CC--:B------:R-:W-:Y:S02]  /*102b0*/  @!P5 LEA R14, P0, R212.reuse, R13.reuse, 0x2 ;  /* 0x0000000dd40ed211 */ /* 0x0c0fe400078010ff */
[C---:B0-----:R-:W-:Y:S01]  /*102c0*/  @!P2 LEA R6, P1, R213.reuse, R13, 0x2 ;  /* 0x0000000dd506a211 */ /* 0x041fe200078210ff */
[----:B------:R4:W-:Y:S01]  /*102d0*/  @!P4 ST.E.64 desc[UR40][R4.64], R136 ;  /* 0x000000880400c985 */ /* 0x0009e2000c101b28 */
[-C--:B------:R-:W-:Y:S02]  /*102e0*/  @!P5 LEA.HI.X R15, R212, R12.reuse, R21, 0x2, P0 ;  /* 0x0000000cd40fd211 */ /* 0x080fe400000f1415 */
[----:B------:R-:W-:Y:S01]  /*102f0*/  @!P2 LEA.HI.X R7, R213, R12, R152, 0x2, P1 ;  /* 0x0000000cd507a211 */ /* 0x000fe200008f1498 */
[----:B------:R4:W-:Y:S04]  /*10300*/  @!P3 ST.E.64 desc[UR40][R8.64], R140 ;  /* 0x0000008c0800b985 */ /* 0x0009e8000c101b28 */
[----:B------:R4:W-:Y:S04]  /*10310*/  @!P2 ST.E.64 desc[UR40][R6.64], R144 ;  /* 0x000000900600a985 */ /* 0x0009e8000c101b28 */
[----:B------:R4:W-:Y:S02]  /*10320*/  @!P5 ST.E.64 desc[UR40][R14.64], R148 ;  /* 0x000000940e00d985 */ /* 0x0009e4000c101b28 */
.L_x_765:
[----:B------:R-:W-:Y:S05]  /*10330*/  BSYNC B1 ;  /* 0x0000000000017941 */ /* 0x000fea0003800000 */
.L_x_764:
[----:B------:R-:W-:Y:S01]  /*10340*/  VIADD R11, R11, 0x8 ;  /* 0x000000080b0b7836 */ /* 0x000fe20000000000 */
[----:B------:R0:W0:Y:S04]  /*10350*/  SHFL.IDX PT, R20, R10, 0x1, 0x1c1f ;  /* 0x003c1f000a147f89 */ /* 0x00002800000e0000 */
[----:B------:R-:W-:Y:S01]  /*10360*/  ISETP.GE.AND P0, PT, R11, R0, PT ;  /* 0x000000000b00720c */ /* 0x000fe20003f06270 */
[----:B------:R0:W0:-:S12]  /*10370*/  SHFL.IDX PT, R24, R3, 0x1, 0x1c1f ;  /* 0x003c1f0003187f89 */ /* 0x00001800000e0000 */
[----:B------:R-:W-:Y:S05]  /*10380*/  @P0 BRA `(.L_x_763) ;  /* 0x0000001400d00947 */ /* 0x000fea0003800000 */
[----:B------:R-:W-:Y:S02]  /*10390*/  ULDC UR4, c[0x0][0xac8] ;  /* 0x0002b20000047ab9 */ /* 0x000fe40000000800 */
[----:B------:R-:W-:Y:S02]  /*103a0*/  ISETP.GE.AND P4, PT, R193, UR4, PT ;  /* 0x00000004c1007c0c */ /* 0x000fe4000bf86270 */
[----:B------:R-:W-:Y:S02]  /*103b0*/  ISETP.GE.AND P2, PT, R217, UR4, PT ;  /* 0x00000004d9007c0c */ /* 0x000fe4000bf46270 */
[----:B------:R-:W-:Y:S02]  /*103c0*/  ISETP.GE.AND P1, PT, R211, UR4, PT ;  /* 0x00000004d3007c0c */ /* 0x000fe4000bf26270 */
[----:B------:R-:W-:-:S07]  /*103d0*/  ISETP.GE.AND P0, PT, R203, UR4, PT ;  /* 0x00000004cb007c0c */ /* 0x000fce000bf06270 */
[----:B0---4-:R-:W-:-:S04]  /*103e0*/  @!P4 LEA R4, P3, R193, R24, 0x2 ;  /* 0x00000018c104c211 */ /* 0x011fc800078610ff */
[----:B------:R-:W-:Y:S02]  /*103f0*/  @!P4 LEA.HI.X R5, R193, R20, R227, 0x2, P3 ;  /* 0x00000014c105c211 */ /* 0x000fe400018f14e3 */
[----:B------:R-:W-:Y:S02]  /*10400*/  ISETP.GE.AND P3, PT, R200, UR4, PT ;  /* 0x00000004c8007c0c */ /* 0x000fe4000bf66270 */
[C---:B------:R-:W-:Y:S01]  /*10410*/  @!P1 LEA R6, P5, R211.reuse, R24, 0x2 ;  /* 0x00000018d3069211 */ /* 0x040fe200078a10ff */
[----:B------:R0:W-:Y:S01]  /*10420*/  @!P4 ST.E.64 desc[UR40][R4.64], R26 ;  /* 0x0000001a0400c985 */ /* 0x0001e2000c101b28 */
[----:B------:R-:W-:Y:S02]  /*10430*/  ISETP.GE.AND P4, PT, R192, UR4, PT ;  /* 0x00000004c0007c0c */ /* 0x000fe4000bf86270 */
[----:B------:R-:W-:Y:S02]  /*10440*/  @!P1 LEA.HI.X R7, R211, R20, R216, 0x2, P5 ;  /* 0x00000014d3079211 */ /* 0x000fe400028f14d8 */
[----:B------:R-:W-:-:S02]  /*10450*/  ISETP.GE.AND P5, PT, R182, UR4, PT ;  /* 0x00000004b6007c0c */ /* 0x000fc4000bfa6270 */
        /* <DEDUP_REMOVED lines=8> */
[-C--:B0-----:R-:W-:Y:S02]  /*104e0*/  @!P3 LEA R4, P1, R200, R24.reuse, 0x2 ;  /* 0x00000018c804b211 */ /* 0x081fe400078210ff */
[----:B----4-:R-:W-:Y:S02]  /*104f0*/  @!P4 LEA R6, P2, R192, R24, 0x2 ;  /* 0x00000018c006c211 */ /* 0x010fe400078410ff */
[----:B------:R-:W-:-:S02]  /*10500*/  @!P3 LEA.HI.X R5, R200, R20, R201, 0x2, P1 ;  /* 0x00000014c805b211 */ /* 0x000fc400008f14c9 */
[----:B------:R-:W-:Y:S02]  /*10510*/  ISETP.GE.AND P1, PT, R178, UR4, PT ;  /* 0x00000004b2007c0c */ /* 0x000fe4000bf26270 */
[----:B------:R-:W-:Y:S01]  /*10520*/  @!P4 LEA.HI.X R7, R192, R20, R199, 0x2, P2 ;  /* 0x00000014c007c211 */ /* 0x000fe200010f14c7 */
[----:B------:R0:W-:Y:S01]  /*10530*/  @!P3 ST.E.64 desc[UR40][R4.64], R42 ;  /* 0x0000002a0400b985 */ /* 0x0001e2000c101b28 */
[----:B------:R-:W-:Y:S02]  /*10540*/  ISETP.GE.AND P2, PT, R176, UR4, PT ;  /* 0x00000004b0007c0c */ /* 0x000fe4000bf46270 */
[C---:B-----5:R-:W-:Y:S01]  /*10550*/  @!P5 LEA R8, P6, R182.reuse, R24, 0x2 ;  /* 0x00000018b608d211 */ /* 0x060fe200078c10ff */
[----:B------:R4:W-:Y:S01]  /*10560*/  @!P4 ST.E.64 desc[UR40][R6.64], R46 ;  /* 0x0000002e0600c985 */ /* 0x0009e2000c101b28 */
[----:B------:R-:W-:Y:S02]  /*10570*/  ISETP.GE.AND P3, PT, R237, UR4, PT ;  /* 0x00000004ed007c0c */ /* 0x000fe4000bf66270 */
[----:B------:R-:W-:-:S02]  /*10580*/  @!P5 LEA.HI.X R9, R182, R20, R183, 0x2, P6 ;  /* 0x00000014b609d211 */ /* 0x000fc400030f14b7 */
[----:B------:R-:W-:-:S03]  /*10590*/  ISETP.GE.AND P4, PT, R236, UR4, PT ;  /* 0x00000004ec007c0c */ /* 0x000fc6000bf86270 */
[----:B------:R5:W-:Y:S01]  /*105a0*/  @!P5 ST.E.64 desc[UR40][R8.64], R50 ;  /* 0x000000320800d985 */ /* 0x000be2000c101b28 */
[-C--:B0-----:R-:W-:Y:S02]  /*105b0*/  @!P0 LEA R4, P6, R180, R24.reuse, 0x2 ;  /* 0x00000018b4048211 */ /* 0x081fe400078c10ff */
[----:B----4-:R-:W-:Y:S02]  /*105c0*/  @!P1 LEA R6, P5, R178, R24, 0x2 ;  /* 0x00000018b2069211 */ /* 0x010fe400078a10ff */
[-C--:B------:R-:W-:Y:S02]  /*105d0*/  @!P0 LEA.HI.X R5, R180, R20.reuse, R181, 0x2, P6 ;  /* 0x00000014b4058211 */ /* 0x080fe400030f14b5 */
[----:B------:R-:W-:Y:S02]  /*105e0*/  @!P1 LEA.HI.X R7, R178, R20, R179, 0x2, P5 ;  /* 0x00000014b2079211 */ /* 0x000fe400028f14b3 */
[----:B------:R-:W-:Y:S01]  /*105f0*/  ISETP.GE.AND P5, PT, R235, UR4, PT ;  /* 0x00000004eb007c0c */ /* 0x000fe2000bfa6270 */
[----:B------:R0:W-:Y:S01]  /*10600*/  @!P0 ST.E.64 desc[UR40][R4.64], R54 ;  /* 0x0000003604008985 */ /* 0x0001e2000c101b28 */
[----:B-----5:R-:W-:-:S02]  /*10610*/  @!P2 LEA R8, P6, R176, R24, 0x2 ;  /* 0x00000018b008a211 */ /* 0x020fc400078c10ff */
[----:B------:R-:W-:Y:S01]  /*10620*/  ISETP.GE.AND P0, PT, R234, UR4, PT ;  /* 0x00000004ea007c0c */ /* 0x000fe2000bf06270 */
[----:B------:R4:W-:Y:S01]  /*10630*/  @!P1 ST.E.64 desc[UR40][R6.64], R58 ;  /* 0x0000003a06009985 */ /* 0x0009e2000c101b28 */
[----:B------:R-:W-:Y:S02]  /*10640*/  @!P2 LEA.HI.X R9, R176, R20, R177, 0x2, P6 ;  /* 0x00000014b009a211 */ /* 0x000fe400030f14b1 */
[----:B------:R-:W-:-:S03]  /*10650*/  ISETP.GE.AND P1, PT, R233, UR4, PT ;  /* 0x00000004e9007c0c */ /* 0x000fc6000bf26270 */
[----:B------:R5:W-:Y:S01]  /*10660*/  @!P2 ST.E.64 desc[UR40][R8.64], R62 ;  /* 0x0000003e0800a985 */ /* 0x000be2000c101b28 */
[CC--:B0-----:R-:W-:Y:S02]  /*10670*/  @!P3 LEA R4, P6, R237.reuse, R24.reuse, 0x2 ;  /* 0x00000018ed04b211 */ /* 0x0c1fe400078c10ff */
[C---:B----4-:R-:W-:Y:S02]  /*10680*/  @!P4 LEA R6, P2, R236.reuse, R24, 0x2 ;  /* 0x00000018ec06c211 */ /* 0x050fe400078410ff */
[-C--:B------:R-:W-:Y:S02]  /*10690*/  @!P3 LEA.HI.X R5, R237, R20.reuse, R175, 0x2, P6 ;  /* 0x00000014ed05b211 */ /* 0x080fe400030f14af */
[----:B------:R-:W-:Y:S02]  /*106a0*/  @!P4 LEA.HI.X R7, R236, R20, R174, 0x2, P2 ;  /* 0x00000014ec07c211 */ /* 0x000fe400010f14ae */
[----:B------:R-:W-:Y:S01]  /*106b0*/  ISETP.GE.AND P2, PT, R232, UR4, PT ;  /* 0x00000004e8007c0c */ /* 0x000fe2000bf46270 */
[----:B------:R0:W-:Y:S01]  /*106c0*/  @!P3 ST.E.64 desc[UR40][R4.64], R66 ;  /* 0x000000420400b985 */ /* 0x0001e2000c101b28 */
[----:B-----5:R-:W-:-:S03]  /*106d0*/  @!P5 LEA R8, P6, R235, R24, 0x2 ;  /* 0x00000018eb08d211 */ /* 0x020fc600078c10ff */
[----:B------:R4:W-:Y:S01]  /*106e0*/  @!P4 ST.E.64 desc[UR40][R6.64], R70 ;  /* 0x000000460600c985 */ /* 0x0009e2000c101b28 */
[----:B------:R-:W-:-:S05]  /*106f0*/  @!P5 LEA.HI.X R9, R235, R20, R173, 0x2, P6 ;  /* 0x00000014eb09d211 */ /* 0x000fca00030f14ad */
[----:B------:R5:W-:Y:S01]  /*10700*/  @!P5 ST.E.64 desc[UR40][R8.64], R74 ;  /* 0x0000004a0800d985 */ /* 0x000be2000c101b28 */
[----:B------:R-:W-:Y:S02]  /*10710*/  ISETP.GE.AND P5, PT, R231, UR4, PT ;  /* 0x00000004e7007c0c */ /* 0x000fe4000bfa6270 */
[----:B0-----:R-:W-:-:S04]  /*10720*/  @!P0 LEA R4, P4, R234, R24, 0x2 ;  /* 0x00000018ea048211 */ /* 0x001fc800078810ff */
[----:B------:R-:W-:Y:S02]  /*10730*/  @!P0 LEA.HI.X R5, R234, R20, R172, 0x2, P4 ;  /* 0x00000014ea058211 */ /* 0x000fe400020f14ac */
[----:B------:R-:W-:Y:S02]  /*10740*/  ISETP.GE.AND P4, PT, R230, UR4, PT ;  /* 0x00000004e6007c0c */ /* 0x000fe4000bf86270 */
[CC--:B----4-:R-:W-:Y:S01]  /*10750*/  @!P1 LEA R6, P3, R233.reuse, R24.reuse, 0x2 ;  /* 0x00000018e9069211 */ /* 0x0d0fe200078610ff */
[----:B------:R0:W-:Y:S01]  /*10760*/  @!P0 ST.E.64 desc[UR40][R4.64], R78 ;  /* 0x0000004e04008985 */ /* 0x0001e2000c101b28 */
[----:B-----5:R-:W-:Y:S02]  /*10770*/  @!P2 LEA R8, P6, R232, R24, 0x2 ;  /* 0x00000018e808a211 */ /* 0x020fe400078c10ff */
        /* <DEDUP_REMOVED lines=9> */
[----:B----4-:R-:W-:-:S03]  /*10810*/  @!P4 LEA R6, P0, R230, R24, 0x2 ;  /* 0x00000018e606c211 */ /* 0x010fc600078010ff */
[----:B------:R0:W-:Y:S01]  /*10820*/  @!P5 ST.E.64 desc[UR40][R4.64], R90 ;  /* 0x0000005a0400d985 */ /* 0x0001e2000c101b28 */
[----:B------:R-:W-:Y:S02]  /*10830*/  ISETP.GE.AND P5, PT, R223, UR4, PT ;  /* 0x00000004df007c0c */ /* 0x000fe4000bfa6270 */
[----:B------:R-:W-:Y:S02]  /*10840*/  @!P4 LEA.HI.X R7, R230, R20, R168, 0x2, P0 ;  /* 0x00000014e607c211 */ /* 0x000fe400000f14a8 */
[----:B------:R-:W-:Y:S02]  /*10850*/  ISETP.GE.AND P0, PT, R224, UR4, PT ;  /* 0x00000004e0007c0c */ /* 0x000fe4000bf06270 */
[C---:B-----5:R-:W-:Y:S01]  /*10860*/  @!P3 LEA R8, P6, R229.reuse, R24, 0x2 ;  /* 0x00000018e508b211 */ /* 0x060fe200078c10ff */
[----:B------:R4:W-:Y:S01]  /*10870*/  @!P4 ST.E.64 desc[UR40][R6.64], R94 ;  /* 0x0000005e0600c985 */ /* 0x0009e2000c101b28 */
[----:B------:R-:W-:Y:S02]  /*10880*/  ISETP.GE.AND P4, PT, R222, UR4, PT ;  /* 0x00000004de007c0c */ /* 0x000fe4000bf86270 */
[----:B------:R-:W-:-:S02]  /*10890*/  @!P3 LEA.HI.X R9, R229, R20, R167, 0x2, P6 ;  /* 0x00000014e509b211 */ /* 0x000fc400030f14a7 */
[----:B0-----:R-:W-:-:S03]  /*108a0*/  @!P2 LEA R4, P6, R228, R24, 0x2 ;  /* 0x00000018e404a211 */ /* 0x001fc600078c10ff */
[----:B------:R0:W-:Y:S01]  /*108b0*/  @!P3 ST.E.64 desc[UR40][R8.64], R98 ;  /* 0x000000620800b985 */ /* 0x0001e2000c101b28 */
[----:B------:R-:W-:Y:S02]  /*108c0*/  @!P2 LEA.HI.X R5, R228, R20, R166, 0x2, P6 ;  /* 0x00000014e405a211 */ /* 0x000fe400030f14a6 */
[----:B----4-:R-:W-:-:S03]  /*108d0*/  @!P1 LEA R6, P3, R225, R24, 0x2 ;  /* 0x00000018e1069211 */ /* 0x010fc600078610ff */
[----:B------:R-:W-:Y:S01]  /*108e0*/  @!P2 ST.E.64 desc[UR40][R4.64], R102 ;  /* 0x000000660400a985 */ /* 0x000fe2000c101b28 */
[----:B---3--:R-:W-:Y:S02]  /*108f0*/  @!P4 LEA R12, P2, R222, R24, 0x2 ;  /* 0x00000018de0cc211 */ /* 0x008fe400078410ff */
[----:B------:R-:W-:Y:S02]  /*10900*/  @!P1 LEA.HI.X R7, R225, R20, R165, 0x2, P3 ;  /* 0x00000014e1079211 */ /* 0x000fe400018f14a5 */
[----:B------:R-:W-:Y:S02]  /*10910*/  ISETP.GE.AND P3, PT, R221, UR4, PT ;  /* 0x00000004dd007c0c */ /* 0x000fe4000bf66270 */
[CC--:B0-----:R-:W-:Y:S01]  /*10920*/  @!P0 LEA R8, P6, R224.reuse, R24.reuse, 0x2 ;  /* 0x00000018e0088211 */ /* 0x0c1fe200078c10ff */
[----:B------:R0:W-:Y:S01]  /*10930*/  @!P1 ST.E.64 desc[UR40][R6.64], R106 ;  /* 0x0000006a06009985 */ /* 0x0001e2000c101b28 */
[----:B------:R-:W-:Y:S02]  /*10940*/  @!P5 LEA R10, P1, R223, R24, 0x2 ;  /* 0x00000018df0ad211 */ /* 0x000fe400078210ff */
[----:B------:R-:W-:-:S02]  /*10950*/  @!P0 LEA.HI.X R9, R224, R20, R164, 0x2, P6 ;  /* 0x00000014e0098211 */ /* 0x000fc400030f14a4 */
[----:B------:R-:W-:Y:S02]  /*10960*/  @!P5 LEA.HI.X R11, R223, R20, R163, 0x2, P1 ;  /* 0x00000014df0bd211 */ /* 0x000fe400008f14a3 */
[----:B------:R-:W-:Y:S01]  /*10970*/  ISETP.GE.AND P1, PT, R219, UR4, PT ;  /* 0x00000004db007c0c */ /* 0x000fe2000bf26270 */
[----:B------:R3:W-:Y:S01]  /*10980*/  @!P0 ST.E.64 desc[UR40][R8.64], R110 ;  /* 0x0000006e08008985 */ /* 0x0007e2000c101b28 */
[----:B------:R-:W-:Y:S02]  /*10990*/  ISETP.GE.AND P0, PT, R220, UR4, PT ;  /* 0x00000004dc007c0c */ /* 0x000fe4000bf06270 */
[C---:B------:R-:W-:Y:S01]  /*109a0*/  @!P3 LEA R14, P6, R221.reuse, R24, 0x2 ;  /* 0x00000018dd0eb211 */ /* 0x040fe200078c10ff */
[----:B------:R-:W-:Y:S01]  /*109b0*/  @!P5 ST.E.64 desc[UR40][R10.64], R114 ;  /* 0x000000720a00d985 */ /* 0x000fe2000c101b28 */
[-C--:B--2---:R-:W-:Y:S02]  /*109c0*/  @!P4 LEA.HI.X R13, R222, R20.reuse, R162, 0x2, P2 ;  /* 0x00000014de0dc211 */ /* 0x084fe400010f14a2 */
[----:B------:R-:W-:-:S02]  /*109d0*/  @!P3 LEA.HI.X R15, R221, R20, R161, 0x2, P6 ;  /* 0x00000014dd0fb211 */ /* 0x000fc400030f14a1 */
[----:B------:R-:W-:Y:S01]  /*109e0*/  ISETP.GE.AND P2, PT, R214, UR4, PT ;  /* 0x00000004d6007c0c */ /* 0x000fe2000bf46270 */
[----:B------:R2:W-:Y:S01]  /*109f0*/  @!P4 ST.E.64 desc[UR40][R12.64], R118 ;  /* 0x000000760c00c985 */ /* 0x0005e2000c101b28 */
[----:B------:R-:W-:Y:S02]  /*10a00*/  ISETP.GE.AND P4, PT, R218, UR4, PT ;  /* 0x00000004da007c0c */ /* 0x000fe4000bf86270 */
[-C--:B0-----:R-:W-:Y:S01]  /*10a10*/  @!P1 LEA R6, P6, R219, R24.reuse, 0x2 ;  /* 0x00000018db069211 */ /* 0x081fe200078c10ff */
[----:B------:R0:W-:Y:S01]  /*10a20*/  @!P3 ST.E.64 desc[UR40][R14.64], R122 ;  /* 0x0000007a0e00b985 */ /* 0x0001e2000c101b28 */
[C---:B------:R-:W-:Y:S02]  /*10a30*/  @!P0 LEA R4, P5, R220.reuse, R24, 0x2 ;  /* 0x00000018dc048211 */ /* 0x040fe400078a10ff */
[----:B------:R-:W-:Y:S02]  /*10a40*/  ISETP.GE.AND P3, PT, R215, UR4, PT ;  /* 0x00000004d7007c0c */ /* 0x000fe4000bf66270 */
[----:B------:R-:W-:-:S02]  /*10a50*/  @!P0 LEA.HI.X R5, R220, R20, R160, 0x2, P5 ;  /* 0x00000014dc058211 */ /* 0x000fc400028f14a0 */
[----:B------:R-:W-:Y:S02]  /*10a60*/  ISETP.GE.AND P5, PT, R213, UR4, PT ;  /* 0x00000004d5007c0c */ /* 0x000fe4000bfa6270 */
[----:B------:R-:W-:Y:S01]  /*10a70*/  @!P1 LEA.HI.X R7, R219, R20, R159, 0x2, P6 ;  /* 0x00000014db079211 */ /* 0x000fe200030f149f */
[----:B------:R4:W-:Y:S01]  /*10a80*/  @!P0 ST.E.64 desc[UR40][R4.64], R126 ;  /* 0x0000007e04008985 */ /* 0x0009e2000c101b28 */
[----:B---3--:R-:W-:-:S03]  /*10a90*/  @!P4 LEA R8, P0, R218, R24, 0x2 ;  /* 0x00000018da08c211 */ /* 0x008fc600078010ff */
[----:B------:R4:W-:Y:S01]  /*10aa0*/  @!P1 ST.E.64 desc[UR40][R6.64], R130 ;  /* 0x0000008206009985 */ /* 0x0009e2000c101b28 */
[-C--:B--2---:R-:W-:Y:S02]  /*10ab0*/  @!P2 LEA R12, P1, R214, R24.reuse, 0x2 ;  /* 0x00000018d60ca211 */ /* 0x084fe400078210ff */
[----:B------:R-:W-:Y:S02]  /*10ac0*/  @!P3 LEA R10, P6, R215, R24, 0x2 ;  /* 0x00000018d70ab211 */ /* 0x000fe400078c10ff */
[----:B------:R-:W-:Y:S02]  /*10ad0*/  @!P4 LEA.HI.X R9, R218, R20, R158, 0x2, P0 ;  /* 0x00000014da09c211 */ /* 0x000fe400000f149e */
[----:B0-----:R-:W-:Y:S02]  /*10ae0*/  @!P5 LEA R14, P0, R213, R24, 0x2 ;  /* 0x00000018d50ed211 */ /* 0x001fe400078010ff */
[-C--:B------:R-:W-:Y:S01]  /*10af0*/  @!P3 LEA.HI.X R11, R215, R20.reuse, R157, 0x2, P6 ;  /* 0x00000014d70bb211 */ /* 0x080fe200030f149d */
[----:B------:R4:W-:Y:S01]  /*10b00*/  @!P4 ST.E.64 desc[UR40][R8.64], R134 ;  /* 0x000000860800c985 */ /* 0x0009e2000c101b28 */
[----:B------:R-:W-:-:S02]  /*10b10*/  @!P2 LEA.HI.X R13, R214, R20, R156, 0x2, P1 ;  /* 0x00000014d60da211 */ /* 0x000fc400008f149c */
[----:B------:R-:W-:Y:S01]  /*10b20*/  @!P5 LEA.HI.X R15, R213, R20, R152, 0x2, P0 ;  /* 0x00000014d50fd211 */ /* 0x000fe200000f1498 */
[----:B------:R4:W-:Y:S01]  /*10b30*/  @!P3 ST.E.64 desc[UR40][R10.64], R138 ;  /* 0x0000008a0a00b985 */ /* 0x0009e2000c101b28 */
[----:B------:R-:W-:-:S03]  /*10b40*/  ISETP.GE.AND P0, PT, R212, UR4, PT ;  /* 0x00000004d4007c0c */ /* 0x000fc6000bf06270 */
[----:B------:R4:W-:Y:S04]  /*10b50*/  @!P2 ST.E.64 desc[UR40][R12.64], R142 ;  /* 0x0000008e0c00a985 */ /* 0x0009e8000c101b28 */
[----:B------:R4:W-:Y:S06]  /*10b60*/  @!P5 ST.E.64 desc[UR40][R14.64], R146 ;  /* 0x000000920e00d985 */ /* 0x0009ec000c101b28 */
[----:B------:R-:W-:Y:S05]  /*10b70*/  @P0 BRA `(.L_x_763) ;  /* 0x0000000c00d40947 */ /* 0x000fea0003800000 */
[----:B------:R-:W-:-:S04]  /*10b80*/  LEA R24, P0, R212, R24, 0x2 ;  /* 0x00000018d4187211 */ /* 0x000fc800078010ff */
[----:B------:R-:W-:-:S05]  /*10b90*/  LEA.HI.X R25, R212, R20, R21, 0x2, P0 ;  /* 0x00000014d4197211 */ /* 0x000fca00000f1415 */
[----:B------:R0:W-:Y:S01]  /*10ba0*/  ST.E.64 desc[UR40][R24.64], R150 ;  /* 0x0000009618007985 */ /* 0x0001e2000c101b28 */
[----:B------:R-:W-:Y:S05]  /*10bb0*/  BRA `(.L_x_763) ;  /* 0x0000000c00c47947 */ /* 0x000fea0003800000 */
.L_x_757:
[----:B------:R-:W-:Y:S01]  /*10bc0*/  ULDC.64 UR6, c[0x0][0xc08] ;  /* 0x0003020000067ab9 */ /* 0x000fe20000000a00 */
[----:B------:R-:W-:Y:S01]  /*10bd0*/  ULDC.64 UR4, c[0x0][0xc00] ;  /* 0x0003000000047ab9 */ /* 0x000fe20000000a00 */
[----:B------:R-:W-:Y:S01]  /*10be0*/  ISETP.NE.U32.AND P1, PT, RZ, UR6, PT ;  /* 0x00000006ff007c0c */ /* 0x000fe2000bf25070 */
[----:B------:R-:W-:Y:S01]  /*10bf0*/  IMAD.MOV.U32 R3, RZ, RZ, RZ ;  /* 0x000000ffff037224 */ /* 0x000fe200078e00ff */
[----:B------:R-:W-:Y:S02]  /*10c00*/  ISETP.NE.U32.AND P0, PT, RZ, UR4, PT ;  /* 0x00000004ff007c0c */ /* 0x000fe4000bf05070 */
[----:B------:R-:W-:Y:S02]  /*10c10*/  ISETP.NE.AND.EX P1, PT, RZ, UR7, PT, P1 ;  /* 0x00000007ff007c0c */ /* 0x000fe4000bf25310 */
[----:B0-----:R-:W-:Y:S02]  /*10c20*/  IADD3 R4, P2, R203, UR4, RZ ;  /* 0x00000004cb047c10 */ /* 0x001fe4000ff5e0ff */
[----:B------:R-:W-:-:S02]  /*10c30*/  ISETP.NE.AND.EX P0, PT, RZ, UR5, PT, P0 ;  /* 0x00000005ff007c0c */ /* 0x000fc4000bf05300 */
[----:B------:R-:W-:Y:S01]  /*10c40*/  IADD3.X R5, R204, UR5, RZ, P2, !PT ;  /* 0x00000005cc057c10 */ /* 0x000fe200097fe4ff */
[----:B------:R-:W-:Y:S02]  /*10c50*/  ULDC UR4, c[0x0][0xa88] ;  /* 0x0002a20000047ab9 */ /* 0x000fe40000000800 */
[----:B------:R-:W-:-:S04]  /*10c60*/  IMAD.U32 R0, RZ, RZ, UR4 ;  /* 0x00000004ff007e24 */ /* 0x000fc8000f8e00ff */
[----:B------:R-:W-:-:S04]  /*10c70*/  @P1 IADD3 R6, P2, R203, UR6, RZ ;  /* 0x00000006cb061c10 */ /* 0x000fc8000ff5e0ff */
[----:B------:R-:W-:Y:S01]  /*10c80*/  @P1 IADD3.X R7, R204, UR7, RZ, P2, !PT ;  /* 0x00000007cc071c10 */ /* 0x000fe200097fe4ff */
[----:B------:R0:W5:Y:S04]  /*10c90*/  @P0 LDG.E R3, desc[UR40][R4.64] ;  /* 0x0000002804030981 */ /* 0x000168000c1e1900 */
[----:B------:R0:W5:Y:S01]  /*10ca0*/  @P1 LDG.E R0, desc[UR40][R6.64] ;  /* 0x0000002806001981 */ /* 0x000162000c1e1900 */
[----:B------:R-:W-:Y:S01]  /*10cb0*/  ISETP.NE.AND P2, PT, R201, RZ, PT ;  /* 0x000000ffc900720c */ /* 0x000fe20003f45270 */
[----:B------:R-:W4:-:S12]  /*10cc0*/  S2R R8, SR_TID.X ;  /* 0x0000000000087919 */ /* 0x000f180000002100 */
[----:B------:R-:W2:Y:S01]  /*10cd0*/  @!P2 LDC R201, c[0x0][0xad4] ;  /* 0x0002b500ffc9ab82 */ /* 0x000ea20000000800 */
[----:B----4-:R-:W-:Y:S01]  /*10ce0*/  VIADD R30, R8, 0xffffff80 ;  /* 0xffffff80081e7836 */ /* 0x010fe20000000000 */
[----:B--2---:R-:W-:-:S04]  /*10cf0*/  ISETP.GT.AND P2, PT, R201, 0x1, PT ;  /* 0x00000001c900780c */ /* 0x004fc80003f44270 */
[----:B------:R-:W-:Y:S01]  /*10d00*/  ISETP.GT.AND P3, PT, R30, 0x3f, PT ;  /* 0x0000003f1e00780c */ /* 0x000fe20003f64270 */
[----:B0-----:R-:W-:-:S12]  /*10d10*/  @P1 BRA `(.L_x_766) ;  /* 0x0000000000101947 */ /* 0x001fd80003800000 */
[----:B------:R-:W-:Y:S05]  /*10d20*/  @!P0 BRA `(.L_x_766) ;  /* 0x00000000000c8947 */ /* 0x000fea0003800000 */
[----:B------:R-:W2:Y:S04]  /*10d30*/  LDG.E R7, desc[UR40][R4.64] ;  /* 0x0000002804077981 */ /* 0x000ea8000c1e1900 */
[----:B-----5:R-:W2:Y:S02]  /*10d40*/  LDG.E R0, desc[UR40][R4.64+0x4] ;  /* 0x0000042804007981 */ /* 0x020ea4000c1e1900 */
[----:B--2---:R-:W-:-:S07]  /*10d50*/  IMAD.IADD R0, R0, 0x1, -R7 ;  /* 0x0000000100007824 */ /* 0x004fce00078e0a07 */
.L_x_766:
[----:B------:R-:W2:Y:S01]  /*10d60*/  LDL.LU R4, [R1+0x24] ;  /* 0x0000240001047983 */ /* 0x000ea20000300800 */
[----:B------:R-:W-:Y:S01]  /*10d70*/  BSSY B1, `(.L_x_767) ;  /* 0x0000037000017945 */ /* 0x000fe20003800000 */
[----:B------:R-:W-:Y:S02]  /*10d80*/  SEL R27, R200, RZ, !P0 ;  /* 0x000000ffc81b7207 */ /* 0x000fe40004000000 */
[----:B-----5:R-:W-:Y:S02]  /*10d90*/  SHF.R.S32.HI R26, RZ, 0x1f, R3 ;  /* 0x0000001fff1a7819 */ /* 0x020fe40000011403 */
[----:B--2---:R-:W-:Y:S01]  /*10da0*/  SEL R28, R4, RZ, !P0 ;  /* 0x000000ff041c7207 */ /* 0x004fe20004000000 */
[----:B------:R-:W-:Y:S06]  /*10db0*/  @P3 BRA `(.L_x_768) ;  /* 0x0000000000c83947 */ /* 0x000fec0003800000 */
[----:B------:R-:W0:Y:S01]  /*10dc0*/  S2R R5, SR_TID.X ;  /* 0x0000000000057919 */ /* 0x000e220000002100 */
[----:B------:R-:W2:Y:S01]  /*10dd0*/  LDC R31, c[0x0][0xbe8] ;  /* 0x0002fa00ff1f7b82 */ /* 0x000ea20000000800 */
[----:B0-----:R-:W-:Y:S02]  /*10de0*/  IMAD R4, R202, 0x40, R5 ;  /* 0x00000040ca047824 */ /* 0x001fe400078e0205 */
[----:B--2---:R-:W-:Y:S02]  /*10df0*/  IMAD R5, R0, R31, RZ ;  /* 0x0000001f00057224 */ /* 0x004fe400078e02ff */
[----:B------:R-:W-:-:S05]  /*10e00*/  VIADD R29, R4, 0xffffff80 ;  /* 0xffffff80041d7836 */ /* 0x000fca0000000000 */
[----:B------:R-:W-:-:S13]  /*10e10*/  ISETP.GE.AND P0, PT, R29, R5, PT ;  /* 0x000000051d00720c */ /* 0x000fda0003f06270 */
[----:B------:R-:W-:Y:S05]  /*10e20*/  @P0 BRA `(.L_x_768) ;  /* 0x0000000000ac0947 */ /* 0x000fea0003800000 */
[----:B------:R-:W-:Y:S01]  /*10e30*/  IMAD.MOV.U32 R24, RZ, RZ, 0x9b8 ;  /* 0x000009b8ff187424 */ /* 0x000fe200078e00ff */
[----:B------:R-:W-:Y:S01]  /*10e40*/  ISETP.GT.AND P0, PT, R201, 0x1, PT ;  /* 0x00000001c900780c */ /* 0x000fe20003f04270 */
[----:B------:R-:W0:Y:S01]  /*10e50*/  LDC.64 R4, c[0x0][0xba8] ;  /* 0x0002ea00ff047b82 */ /* 0x000e220000000a00 */
[----:B------:R-:W-:Y:S01]  /*10e60*/  ISETP.NE.AND P1, PT, R31, 0x1, PT ;  /* 0x000000011f00780c */ /* 0x000fe20003f25270 */
[----:B------:R-:W-:Y:S01]  /*10e70*/  IMAD.MOV.U32 R21, RZ, RZ, R29 ;  /* 0x000000ffff157224 */ /* 0x000fe200078e001d */
[----:B------:R-:W-:Y:S02]  /*10e80*/  SEL R24, R24, 0x978, P0 ;  /* 0x0000097818187807 */ /* 0x000fe40000000000 */
[----:B------:R-:W-:-:S03]  /*10e90*/  SEL R211, R211, RZ, P0 ;  /* 0x000000ffd3d37207 */ /* 0x000fc60000000000 */
[----:B------:R-:W2:Y:S08]  /*10ea0*/  LDC.64 R12, c[0x0][R24+0x220] ;  /* 0x00008800180c7b82 */ /* 0x000eb00000000a00 */
[----:B------:R-:W4:Y:S08]  /*10eb0*/  LDC.64 R14, c[0x0][R24+0x218] ;  /* 0x00008600180e7b82 */ /* 0x000f300000000a00 */
[----:B------:R-:W5:Y:S08]  /*10ec0*/  LDC.64 R8, c[0x0][R24+0x228] ;  /* 0x00008a0018087b82 */ /* 0x000f700000000a00 */
[----:B------:R-:W1:Y:S08]  /*10ed0*/  LDC.64 R6, c[0x0][R24+0x210] ;  /* 0x0000840018067b82 */ /* 0x000e700000000a00 */
[----:B------:R-:W3:Y:S08]  /*10ee0*/  @P1 LDC R20, c[0x0][0xbec] ;  /* 0x0002fb00ff141b82 */ /* 0x000ef00000000800 */
[----:B------:R-:W5:Y:S01]  /*10ef0*/  @P1 LDC R33, c[0x0][0xbf0] ;  /* 0x0002fc00ff211b82 */ /* 0x000f620000000800 */
[----:B--2---:R-:W-:-:S07]  /*10f00*/  IMAD R13, R13, R27, RZ ;  /* 0x0000001b0d0d7224 */ /* 0x004fce00078e02ff */
[----:B0-----:R-:W0:Y:S01]  /*10f10*/  @!P0 LDC R4, c[0x0][0xb50] ;  /* 0x0002d400ff048b82 */ /* 0x001e220000000800 */
[----:B------:R-:W-:-:S04]  /*10f20*/  IMAD.WIDE.U32 R10, R12, R27, RZ ;  /* 0x0000001b0c0a7225 */ /* 0x000fc800078e00ff */
[----:B------:R-:W-:Y:S02]  /*10f30*/  IMAD R13, R12, R28, R13 ;  /* 0x0000001c0c0d7224 */ /* 0x000fe400078e020d */
[----:B---3--:R-:W-:Y:S01]  /*10f40*/  @P1 IMAD.HI.U32 R20, R29, R20, RZ ;  /* 0x000000141d141227 */ /* 0x008fe200078e00ff */
[----:B------:R-:W2:Y:S03]  /*10f50*/  @!P0 LDC R5, c[0x0][0xb54] ;  /* 0x0002d500ff058b82 */ /* 0x000ea60000000800 */
[-C--:B----4-:R-:W-:Y:S02]  /*10f60*/  IMAD R25, R15, R199.reuse, RZ ;  /* 0x000000c70f197224 */ /* 0x090fe400078e02ff */
[----:B------:R-:W-:Y:S01]  /*10f70*/  IMAD.WIDE.U32 R14, R14, R199, RZ ;  /* 0x000000c70e0e7225 */ /* 0x000fe200078e00ff */
[----:B-----5:R-:W-:-:S03]  /*10f80*/  @P1 SHF.R.U32.HI R21, RZ, R33, R20 ;  /* 0x00000021ff151219 */ /* 0x020fc60000011614 */
[----:B------:R-:W-:Y:S01]  /*10f90*/  IMAD.IADD R12, R11, 0x1, R13 ;  /* 0x000000010b0c7824 */ /* 0x000fe200078e020d */
[----:B------:R-:W-:Y:S01]  /*10fa0*/  IADD3 R14, P1, P3, R10, R14, R3 ;  /* 0x0000000e0a0e7210 */ /* 0x000fe20007b3e003 */
[----:B------:R-:W-:Y:S02]  /*10fb0*/  IMAD.IADD R25, R15, 0x1, R25 ;  /* 0x000000010f197824 */ /* 0x000fe400078e0219 */
[----:B------:R-:W-:Y:S02]  /*10fc0*/  IMAD.MOV R10, RZ, RZ, -R21 ;  /* 0x000000ffff0a7224 */ /* 0x000fe400078e0a15 */
[-C--:B------:R-:W-:Y:S02]  /*10fd0*/  IMAD R13, R9, R211.reuse, RZ ;  /* 0x000000d3090d7224 */ /* 0x080fe400078e02ff */
[----:B------:R-:W-:-:S04]  /*10fe0*/  IMAD.WIDE.U32 R8, R8, R211, RZ ;  /* 0x000000d308087225 */ /* 0x000fc800078e00ff */
[----:B------:R-:W-:Y:S01]  /*10ff0*/  IMAD R11, R31, R10, R29 ;  /* 0x0000000a1f0b7224 */ /* 0x000fe200078e021d */
[----:B------:R-:W-:Y:S01]  /*11000*/  IADD3.X R10, R12, R25, R26, P1, P3 ;  /* 0x000000190c0a7210 */ /* 0x000fe20000fe641a */
[----:B------:R-:W-:Y:S01]  /*11010*/  IMAD.IADD R13, R9, 0x1, R13 ;  /* 0x00000001090d7824 */ /* 0x000fe200078e020d */
[----:B------:R-:W-:Y:S01]  /*11020*/  IADD3 R8, P0, P1, R21, R14, R8 ;  /* 0x0000000e15087210 */ /* 0x000fe2000791e008 */
[----:B-1----:R-:W-:Y:S01]  /*11030*/  IMAD R7, R7, R11, RZ ;  /* 0x0000000b07077224 */ /* 0x002fe200078e02ff */
[----:B------:R-:W-:-:S04]  /*11040*/  SHF.R.S32.HI R21, RZ, 0x1f, R21 ;  /* 0x0000001fff157819 */ /* 0x000fc80000011415 */
[----:B------:R-:W-:Y:S02]  /*11050*/  IADD3.X R9, R21, R10, R13, P0, P1 ;  /* 0x0000000a15097210 */ /* 0x000fe400007e240d */
[----:B------:R-:W-:Y:S01]  /*11060*/  SHF.R.S32.HI R13, RZ, 0x1f, R11 ;  /* 0x0000001fff0d7819 */ /* 0x000fe2000001140b */
[----:B------:R-:W-:-:S04]  /*11070*/  IMAD.WIDE.U32 R8, R6, R11, R8 ;  /* 0x0000000b06087225 */ /* 0x000fc800078e0008 */
[----:B------:R-:W-:Y:S01]  /*11080*/  IMAD R7, R6, R13, R7 ;  /* 0x0000000d06077224 */ /* 0x000fe200078e0207 */
[----:B0-----:R-:W-:-:S03]  /*11090*/  LEA R4, P0, R8, R4, 0x2 ;  /* 0x0000000408047211 */ /* 0x001fc600078010ff */
[----:B------:R-:W-:Y:S02]  /*110a0*/  IMAD.IADD R6, R9, 0x1, R7 ;  /* 0x0000000109067824 */ /* 0x000fe400078e0207 */
[----:B------:R-:W-:-:S03]  /*110b0*/  IMAD.MOV.U32 R7, RZ, RZ, -0x800000 ;  /* 0xff800000ff077424 */ /* 0x000fc600078e00ff */
[----:B--2---:R-:W-:-:S05]  /*110c0*/  LEA.HI.X R5, R8, R5, R6, 0x2, P0 ;  /* 0x0000000508057211 */ /* 0x004fca00000f1406 */
[----:B------:R0:W-:Y:S02]  /*110d0*/  STG.E desc[UR40][R4.64], R7 ;  /* 0x0000000704007986 */ /* 0x0001e4000c101928 */
.L_x_768:
[----:B------:R-:W-:Y:S05]  /*110e0*/  BSYNC B1 ;  /* 0x0000000000017941 */ /* 0x000fea0003800000 */
.L_x_767:
[----:B------:R-:W-:Y:S05]  /*110f0*/  @P2 BRA `(.L_x_763) ;  /* 0x0000000800742947 */ /* 0x000fea0003800000 */
[----:B------:R-:W2:Y:S01]  /*11100*/  LDC R9, c[0x0][0xbe8] ;  /* 0x0002fa00ff097b82 */ /* 0x000ea20000000800 */
[----:B------:R-:W-:Y:S01]  /*11110*/  ULDC.64 UR4, c[0x0][0xaa0] ;  /* 0x0002a80000047ab9 */ /* 0x000fe20000000a00 */
[----:B0-----:R-:W-:Y:S01]  /*11120*/  SHF.R.S32.HI R7, RZ, 0x1f, R30 ;  /* 0x0000001fff077819 */ /* 0x001fe2000001141e */
[----:B------:R-:W-:Y:S01]  /*11130*/  IMAD R6, R26, UR4, RZ ;  /* 0x000000041a067c24 */ /* 0x000fe2000f8e02ff */
[----:B------:R-:W-:Y:S01]  /*11140*/  BSSY B1, `(.L_x_769) ;  /* 0x0000074000017945 */ /* 0x000fe20003800000 */
[----:B------:R-:W-:Y:S01]  /*11150*/  IMAD.WIDE.U32 R4, R3, UR4, RZ ;  /* 0x0000000403047c25 */ /* 0x000fe2000f8e00ff */
[----:B------:R-:W-:Y:S02]  /*11160*/  LEA.HI R7, R7, R30, RZ, 0x3 ;  /* 0x0000001e07077211 */ /* 0x000fe400078f18ff */
[----:B------:R-:W0:Y:S01]  /*11170*/  LDC R21, c[0x0][0xac8] ;  /* 0x0002b200ff157b82 */ /* 0x000e220000000800 */
[----:B------:R-:W-:Y:S01]  /*11180*/  IMAD R3, R3, UR5, R6 ;  /* 0x0000000503037c24 */ /* 0x000fe2000f8e0206 */
[----:B------:R-:W-:Y:S01]  /*11190*/  SHF.R.S32.HI R15, RZ, 0x3, R7 ;  /* 0x00000003ff0f7819 */ /* 0x000fe20000011407 */
[----:B------:R-:W-:Y:S01]  /*111a0*/  ULDC.64 UR4, c[0x0][0xae8] ;  /* 0x0002ba0000047ab9 */ /* 0x000fe20000000a00 */
[----:B------:R-:W-:Y:S01]  /*111b0*/  VIADD R31, R188, 0x180 ;  /* 0x00000180bc1f7836 */ /* 0x000fe20000000000 */
[----:B------:R-:W-:Y:S01]  /*111c0*/  SHF.R.S32.HI R32, RZ, 0x1f, R205 ;  /* 0x0000001fff207819 */ /* 0x000fe200000114cd */
[----:B------:R-:W-:Y:S01]  /*111d0*/  IMAD.IADD R5, R5, 0x1, R3 ;  /* 0x0000000105057824 */ /* 0x000fe200078e0203 */
[----:B------:R-:W-:Y:S01]  /*111e0*/  LOP3.LUT R3, R7, 0xfffffff8, RZ, 0xc0, !PT ;  /* 0xfffffff807037812 */ /* 0x000fe200078ec0ff */
[----:B------:R-:W-:Y:S01]  /*111f0*/  IMAD R26, R202, 0x40, R15 ;  /* 0x00000040ca1a7824 */ /* 0x000fe200078e020f */
[----:B------:R-:W-:Y:S01]  /*11200*/  SHF.R.S32.HI R33, RZ, 0x1f, R206 ;  /* 0x0000001fff217819 */ /* 0x000fe200000114ce */
[----:B------:R-:W-:Y:S01]  /*11210*/  IMAD.WIDE.U32 R4, R199, UR4, R4 ;  /* 0x00000004c7047c25 */ /* 0x000fe2000f8e0004 */
[----:B------:R-:W-:-:S02]  /*11220*/  SHF.R.S32.HI R34, RZ, 0x1f, R207 ;  /* 0x0000001fff227819 */ /* 0x000fc400000114cf */
[----:B------:R-:W-:Y:S01]  /*11230*/  SHF.R.S32.HI R35, RZ, 0x1f, R208 ;  /* 0x0000001fff237819 */ /* 0x000fe200000114d0 */
[----:B------:R-:W-:Y:S01]  /*11240*/  IMAD.IADD R30, R30, 0x1, -R3 ;  /* 0x000000011e1e7824 */ /* 0x000fe200078e0a03 */
[----:B------:R-:W-:Y:S01]  /*11250*/  SHF.R.S32.HI R36, RZ, 0x1f, R209 ;  /* 0x0000001fff247819 */ /* 0x000fe200000114d1 */
[----:B------:R-:W-:Y:S01]  /*11260*/  IMAD R5, R199, UR5, R5 ;  /* 0x00000005c7057c24 */ /* 0x000fe2000f8e0205 */
[----:B--2---:R-:W-:Y:S01]  /*11270*/  ISETP.NE.AND P0, PT, R9, 0x1, PT ;  /* 0x000000010900780c */ /* 0x004fe20003f05270 */
[----:B------:R-:W-:Y:S01]  /*11280*/  IMAD R7, R30, 0x20, R15 ;  /* 0x000000201e077824 */ /* 0x000fe200078e020f */
[----:B------:R-:W-:Y:S01]  /*11290*/  ULDC.64 UR4, c[0x0][0xaf0] ;  /* 0x0002bc0000047ab9 */ /* 0x000fe20000000a00 */
[----:B------:R-:W-:Y:S01]  /*112a0*/  VIADD R29, R188, 0x1c0 ;  /* 0x000001c0bc1d7836 */ /* 0x000fe20000000000 */
[----:B------:R-:W-:Y:S01]  /*112b0*/  SHF.R.S32.HI R30, RZ, 0x1f, R31 ;  /* 0x0000001fff1e7819 */ /* 0x000fe2000001141f */
[----:B------:R-:W-:Y:S02]  /*112c0*/  IMAD R8, R202, 0x40, R7 ;  /* 0x00000040ca087824 */ /* 0x000fe400078e0207 */
[----:B------:R-:W-:Y:S01]  /*112d0*/  IMAD R3, R28, UR4, RZ ;  /* 0x000000041c037c24 */ /* 0x000fe2000f8e02ff */
[-C--:B0-----:R-:W-:Y:S01]  /*112e0*/  ISETP.GE.AND P1, PT, R209, R21.reuse, PT ;  /* 0x00000015d100720c */ /* 0x081fe20003f26270 */
[----:B------:R-:W-:Y:S01]  /*112f0*/  IMAD.WIDE.U32 R4, R27, UR4, R4 ;  /* 0x000000041b047c25 */ /* 0x000fe2000f8e0004 */
[----:B------:R-:W-:-:S02]  /*11300*/  ISETP.GE.AND P2, PT, R188, R21, PT ;  /* 0x00000015bc00720c */ /* 0x000fc40003f46270 */
[----:B------:R-:W-:Y:S01]  /*11310*/  SHF.R.S32.HI R28, RZ, 0x1f, R29 ;  /* 0x0000001fff1c7819 */ /* 0x000fe2000001141d */
[----:B------:R-:W0:Y:S01]  /*11320*/  @P0 LDC R11, c[0x0][0xbec] ;  /* 0x0002fb00ff0b0b82 */ /* 0x000e220000000800 */
[----:B------:R-:W-:Y:S01]  /*11330*/  IMAD R7, R27, UR5, R3 ;  /* 0x000000051b077c24 */ /* 0x000fe2000f8e0203 */
[----:B------:R-:W-:Y:S01]  /*11340*/  ULDC.64 UR4, c[0x0][0xae0] ;  /* 0x0002b80000047ab9 */ /* 0x000fe20000000a00 */
[----:B------:R-:W-:Y:S02]  /*11350*/  IMAD.MOV.U32 R3, RZ, RZ, R8 ;  /* 0x000000ffff037224 */ /* 0x000fe400078e0008 */
[----:B------:R-:W-:Y:S02]  /*11360*/  IMAD.IADD R5, R5, 0x1, R7 ;  /* 0x0000000105057824 */ /* 0x000fe400078e0207 */
[----:B------:R-:W-:Y:S01]  /*11370*/  IMAD R27, R0, R9, RZ ;  /* 0x00000009001b7224 */ /* 0x000fe200078e02ff */
[----:B------:R-:W2:Y:S01]  /*11380*/  @P0 LDC R13, c[0x0][0xbf0] ;  /* 0x0002fc00ff0d0b82 */ /* 0x000ea20000000800 */
[----:B------:R-:W-:-:S02]  /*11390*/  SEL R0, RZ, 0x1, P2 ;  /* 0x00000001ff007807 */ /* 0x000fc40001000000 */
[----:B------:R-:W-:Y:S01]  /*113a0*/  ISETP.GE.AND P2, PT, R29, R21, PT ;  /* 0x000000151d00720c */ /* 0x000fe20003f46270 */
[----:B0-----:R-:W-:-:S05]  /*113b0*/  @P0 IMAD.HI.U32 R6, R8, R11, RZ ;  /* 0x0000000b08060227 */ /* 0x001fca00078e00ff */
[----:B--2---:R-:W-:Y:S02]  /*113c0*/  @P0 SHF.R.U32.HI R3, RZ, R13, R6 ;  /* 0x0000000dff030219 */ /* 0x004fe40000011606 */
[----:B------:R-:W-:Y:S02]  /*113d0*/  ISETP.GE.AND P0, PT, R208, R21, PT ;  /* 0x00000015d000720c */ /* 0x000fe40003f06270 */
[--C-:B------:R-:W-:Y:S01]  /*113e0*/  SHF.R.S32.HI R6, RZ, 0x1f, R3.reuse ;  /* 0x0000001fff067819 */ /* 0x100fe20000011403 */
[----:B------:R-:W-:Y:S02]  /*113f0*/  IMAD.MOV R7, RZ, RZ, -R3 ;  /* 0x000000ffff077224 */ /* 0x000fe400078e0a03 */
[----:B------:R-:W-:-:S04]  /*11400*/  IMAD.WIDE.U32 R4, R3, UR4, R4 ;  /* 0x0000000403047c25 */ /* 0x000fc8000f8e0004 */
[----:B------:R-:W-:Y:S02]  /*11410*/  IMAD R6, R6, UR4, RZ ;  /* 0x0000000406067c24 */ /* 0x000fe4000f8e02ff */
[----:B------:R-:W-:Y:S01]  /*11420*/  IMAD R7, R9, R7, R8 ;  /* 0x0000000709077224 */ /* 0x000fe200078e0208 */
[----:B------:R-:W-:Y:S01]  /*11430*/  SEL R8, RZ, 0xffffffff, P1 ;  /* 0xffffffffff087807 */ /* 0x000fe20000800000 */
[----:B------:R-:W-:Y:S01]  /*11440*/  IMAD R9, R3, UR5, R6 ;  /* 0x0000000503097c24 */ /* 0x000fe2000f8e0206 */
[----:B------:R-:W-:Y:S01]  /*11450*/  SEL R3, RZ, 0xffffffff, P0 ;  /* 0xffffffffff037807 */ /* 0x000fe20000000000 */
[----:B------:R-:W-:Y:S01]  /*11460*/  ULDC.64 UR4, c[0x0][0xad8] ;  /* 0x0002b60000047ab9 */ /* 0x000fe20000000a00 */
[-C--:B------:R-:W-:Y:S01]  /*11470*/  ISETP.GE.AND P0, PT, R207, R21.reuse, PT ;  /* 0x00000015cf00720c */ /* 0x080fe20003f06270 */
[----:B------:R-:W-:Y:S02]  /*11480*/  IMAD.SHL.U32 R11, R8, 0x2, RZ ;  /* 0x00000002080b7824 */ /* 0x000fe400078e00ff */
[----:B------:R-:W-:Y:S01]  /*11490*/  IMAD.SHL.U32 R3, R3, 0x4, RZ ;  /* 0x0000000403037824 */ /* 0x000fe200078e00ff */
[----:B------:R-:W-:Y:S01]  /*114a0*/  SEL R6, RZ, 0xffffffff, P0 ;  /* 0xffffffffff067807 */ /* 0x000fe20000000000 */
[----:B------:R-:W-:Y:S01]  /*114b0*/  IMAD.IADD R5, R5, 0x1, R9 ;  /* 0x0000000105057824 */ /* 0x000fe200078e0209 */
[----:B------:R-:W-:-:S02]  /*114c0*/  ISETP.GE.AND P0, PT, R206, R21, PT ;  /* 0x00000015ce00720c */ /* 0x000fc40003f06270 */
[----:B------:R-:W-:Y:S01]  /*114d0*/  LOP3.LUT R0, R11, 0x2, R0, 0xe2, !PT ;  /* 0x000000020b007812 */ /* 0x000fe200078ee200 */
[----:B------:R-:W-:Y:S01]  /*114e0*/  IMAD.SHL.U32 R8, R6, 0x8, RZ ;  /* 0x0000000806087824 */ /* 0x000fe200078e00ff */
[----:B------:R-:W-:Y:S01]  /*114f0*/  SEL R6, RZ, 0xffffffff, P0 ;  /* 0xffffffffff067807 */ /* 0x000fe20000000000 */
[----:B------:R-:W-:Y:S01]  /*11500*/  IMAD.WIDE.U32 R4, R7, UR4, R4 ;  /* 0x0000000407047c25 */ /* 0x000fe2000f8e0004 */
[----:B------:R-:W-:Y:S02]  /*11510*/  LOP3.LUT R3, R3, 0x4, R0, 0xe2, !PT ;  /* 0x0000000403037812 */ /* 0x000fe400078ee200 */
[----:B------:R-:W-:Y:S01]  /*11520*/  ISETP.GE.AND P0, PT, R205, R21, PT ;  /* 0x00000015cd00720c */ /* 0x000fe20003f06270 */
[----:B------:R-:W-:Y:S01]  /*11530*/  IMAD.SHL.U32 R6, R6, 0x10, RZ ;  /* 0x0000001006067824 */ /* 0x000fe200078e00ff */
[----:B------:R-:W-:Y:S02]  /*11540*/  SHF.R.S32.HI R0, RZ, 0x1f, R7 ;  /* 0x0000001fff007819 */ /* 0x000fe40000011407 */
[----:B------:R-:W-:-:S02]  /*11550*/  LOP3.LUT R3, R8, 0x8, R3, 0xe2, !PT ;  /* 0x0000000808037812 */ /* 0x000fc400078ee203 */
[----:B------:R-:W-:Y:S01]  /*11560*/  SEL R8, RZ, 0xffffffff, P0 ;  /* 0xffffffffff087807 */ /* 0x000fe20000000000 */
[----:B------:R-:W-:Y:S01]  /*11570*/  IMAD R0, R0, UR4, RZ ;  /* 0x0000000400007c24 */ /* 0x000fe2000f8e02ff */
[----:B------:R-:W-:Y:S02]  /*11580*/  ISETP.GE.AND P0, PT, R31, R21, PT ;  /* 0x000000151f00720c */ /* 0x000fe40003f06270 */
[----:B------:R-:W-:Y:S01]  /*11590*/  LOP3.LUT R6, R6, 0x10, R3, 0xe2, !PT ;  /* 0x0000001006067812 */ /* 0x000fe200078ee203 */
[----:B------:R-:W-:Y:S02]  /*115a0*/  IMAD.SHL.U32 R9, R8, 0x20, RZ ;  /* 0x0000002008097824 */ /* 0x000fe400078e00ff */
[----:B------:R-:W-:Y:S01]  /*115b0*/  IMAD R3, R7, UR5, R0 ;  /* 0x0000000507037c24 */ /* 0x000fe2000f8e0200 */
[----:B------:R-:W-:Y:S01]  /*115c0*/  SEL R7, RZ, 0x40, P0 ;  /* 0x00000040ff077807 */ /* 0x000fe20000000000 */
[----:B------:R-:W-:Y:S01]  /*115d0*/  ULDC.64 UR4, c[0x0][0xa80] ;  /* 0x0002a00000047ab9 */ /* 0x000fe20000000a00 */
[----:B------:R-:W-:Y:S01]  /*115e0*/  ISETP.GE.AND P0, PT, R26, R27, PT ;  /* 0x0000001b1a00720c */ /* 0x000fe20003f06270 */
[----:B------:R-:W-:Y:S01]  /*115f0*/  IMAD.IADD R3, R5, 0x1, R3 ;  /* 0x0000000105037824 */ /* 0x000fe200078e0203 */
[----:B------:R-:W-:-:S02]  /*11600*/  LOP3.LUT R6, R9, 0x20, R6, 0xe2, !PT ;  /* 0x0000002009067812 */ /* 0x000fc400078ee206 */
[----:B------:R-:W-:Y:S02]  /*11610*/  LEA R20, P1, R4, UR4, 0x1 ;  /* 0x0000000404147c11 */ /* 0x000fe4000f8208ff */
[----:B------:R-:W-:Y:S02]  /*11620*/  SEL R5, RZ, 0x80, P2 ;  /* 0x00000080ff057807 */ /* 0x000fe40001000000 */
[----:B------:R-:W-:Y:S02]  /*11630*/  LOP3.LUT R24, R6, R7, RZ, 0xfc, !PT ;  /* 0x0000000706187212 */ /* 0x000fe400078efcff */
[----:B------:R-:W-:Y:S02]  /*11640*/  LEA.HI.X R3, R4, UR5, R3, 0x1, P1 ;  /* 0x0000000504037c11 */ /* 0x000fe400088f0c03 */
[----:B------:R-:W-:Y:S01]  /*11650*/  LOP3.LUT R25, R24, R5, RZ, 0xfc, !PT ;  /* 0x0000000518197212 */ /* 0x000fe200078efcff */
[----:B------:R0:W2:Y:S04]  /*11660*/  SHFL.IDX PT, R4, R20, RZ, 0x181f ;  /* 0x00181fff14047589 */ /* 0x0000a800000e0000 */
[----:B------:R0:W4:Y:S01]  /*11670*/  SHFL.IDX PT, R5, R3, RZ, 0x181f ;  /* 0x00181fff03057589 */ /* 0x00012200000e0000 */
[----:B------:R-:W-:Y:S05]  /*11680*/  @P0 BRA `(.L_x_770) ;  /* 0x00000000007c0947 */ /* 0x000fea0003800000 */
[-C--:B------:R-:W-:Y:S02]  /*11690*/  ISETP.GE.AND P2, PT, R209, R21.reuse, PT ;  /* 0x00000015d100720c */ /* 0x080fe40003f46270 */
[-C--:B------:R-:W-:Y:S02]  /*116a0*/  ISETP.GE.AND P1, PT, R188, R21.reuse, PT ;  /* 0x00000015bc00720c */ /* 0x080fe40003f26270 */
[-C--:B------:R-:W-:Y:S02]  /*116b0*/  ISETP.GE.AND P5, PT, R208, R21.reuse, PT ;  /* 0x00000015d000720c */ /* 0x080fe40003fa6270 */
[----:B------:R-:W-:-:S07]  /*116c0*/  ISETP.GE.AND P3, PT, R207, R21, PT ;  /* 0x00000015cf00720c */ /* 0x000fce0003f66270 */
[CC--:B--2---:R-:W-:Y:S02]  /*116d0*/  @!P2 LEA R8, P0, R209.reuse, R4.reuse, 0x1 ;  /* 0x00000004d108a211 */ /* 0x0c4fe400078008ff */
[----:B----4-:R-:W-:Y:S02]  /*116e0*/  @!P1 IMAD.WIDE R6, R188, 0x2, R4 ;  /* 0x00000002bc069825 */ /* 0x010fe400078e0204 */
[----:B------:R-:W-:Y:S02]  /*116f0*/  @!P2 LEA.HI.X R9, R209, R5, R36, 0x1, P0 ;  /* 0x00000005d109a211 */ /* 0x000fe400000f0c24 */
[----:B------:R-:W-:Y:S01]  /*11700*/  @!P5 LEA R14, P4, R208, R4, 0x1 ;  /* 0x00000004d00ed211 */ /* 0x000fe200078808ff */
[----:B------:R-:W-:Y:S01]  /*11710*/  @!P1 ST.E.128 desc[UR40][R6.64], RZ ;  /* 0x000000ff06009985 */ /* 0x000fe2000c101d28 */
[-C--:B------:R-:W-:Y:S02]  /*11720*/  ISETP.GE.AND P1, PT, R205, R21.reuse, PT ;  /* 0x00000015cd00720c */ /* 0x080fe40003f26270 */
[----:B------:R-:W-:Y:S01]  /*11730*/  LOP3.LUT P0, RZ, R24, 0x40, RZ, 0xc0, !PT ;  /* 0x0000004018ff7812 */ /* 0x000fe2000780c0ff */
[----:B------:R2:W-:Y:S01]  /*11740*/  @!P2 ST.E.128 desc[UR40][R8.64], RZ ;  /* 0x000000ff0800a985 */ /* 0x0005e2000c101d28 */
[----:B------:R-:W-:-:S02]  /*11750*/  ISETP.GE.AND P2, PT, R206, R21, PT ;  /* 0x00000015ce00720c */ /* 0x000fc40003f46270 */
[-C--:B------:R-:W-:Y:S02]  /*11760*/  @!P5 LEA.HI.X R15, R208, R5.reuse, R35, 0x1, P4 ;  /* 0x00000005d00fd211 */ /* 0x080fe400020f0c23 */
[----:B------:R-:W-:Y:S02]  /*11770*/  LOP3.LUT P4, RZ, R25, 0x80, RZ, 0xc0, !PT ;  /* 0x0000008019ff7812 */ /* 0x000fe4000788c0ff */
[CC--:B------:R-:W-:Y:S01]  /*11780*/  @!P3 LEA R12, P6, R207.reuse, R4.reuse, 0x1 ;  /* 0x00000004cf0cb211 */ /* 0x0c0fe200078c08ff */
[----:B------:R4:W-:Y:S03]  /*11790*/  @!P5 ST.E.128 desc[UR40][R14.64], RZ ;  /* 0x000000ff0e00d985 */ /* 0x0009e6000c101d28 */
[----:B------:R-:W-:Y:S02]  /*117a0*/  @!P3 LEA.HI.X R13, R207, R5, R34, 0x1, P6 ;  /* 0x00000005cf0db211 */ /* 0x000fe400030f0c22 */
[----:B--2---:R-:W-:-:S02]  /*117b0*/  @!P1 LEA R8, P6, R205, R4, 0x1 ;  /* 0x00000004cd089211 */ /* 0x004fc400078c08ff */
        /* <DEDUP_REMOVED lines=12> */
.L_x_770:
[----:B------:R-:W-:Y:S05]  /*11880*/  BSYNC B1 ;  /* 0x0000000000017941 */ /* 0x000fea0003800000 */
.L_x_769:
[----:B------:R-:W-:Y:S01]  /*11890*/  VIADD R0, R26, 0x20 ;  /* 0x000000201a007836 */ /* 0x000fe20000000000 */
[----:B----4-:R4:W0:Y:S04]  /*118a0*/  SHFL.IDX PT, R5, R3, 0x1, 0x181f ;  /* 0x00381f0003057f89 */ /* 0x01082800000e0000 */
[----:B------:R-:W-:Y:S01]  /*118b0*/  ISETP.GE.AND P0, PT, R0, R27, PT ;  /* 0x0000001b0000720c */ /* 0x000fe20003f06270 */
[----:B--2---:R4:W2:-:S12]  /*118c0*/  SHFL.IDX PT, R4, R20, 0x1, 0x181f ;  /* 0x00381f0014047f89 */ /* 0x00489800000e0000 */
[----:B----4-:R-:W-:Y:S05]  /*118d0*/  @P0 BRA `(.L_x_763) ;  /* 0x00000000007c0947 */ /* 0x010fea0003800000 */
[-C--:B------:R-:W-:Y:S02]  /*118e0*/  ISETP.GE.AND P5, PT, R209, R21.reuse, PT ;  /* 0x00000015d100720c */ /* 0x080fe40003fa6270 */
[-C--:B------:R-:W-:Y:S02]  /*118f0*/  ISETP.GE.AND P4, PT, R188, R21.reuse, PT ;  /* 0x00000015bc00720c */ /* 0x080fe40003f86270 */
[-C--:B------:R-:W-:Y:S02]  /*11900*/  ISETP.GE.AND P0, PT, R208, R21.reuse, PT ;  /* 0x00000015d000720c */ /* 0x080fe40003f06270 */
[----:B------:R-:W-:Y:S02]  /*11910*/  ISETP.GE.AND P1, PT, R207, R21, PT ;  /* 0x00000015cf00720c */ /* 0x000fe40003f26270 */
[----:B------:R-:W-:-:S05]  /*11920*/  LOP3.LUT P2, RZ, R24, 0x40, RZ, 0xc0, !PT ;  /* 0x0000004018ff7812 */ /* 0x000fca000784c0ff */
[CC--:B--2---:R-:W-:Y:S02]  /*11930*/  @!P5 LEA R8, P3, R209.reuse, R4.reuse, 0x1 ;  /* 0x00000004d108d211 */ /* 0x0c4fe400078608ff */
[----:B0-----:R-:W-:Y:S02]  /*11940*/  @!P4 IMAD.WIDE R6, R188, 0x2, R4 ;  /* 0x00000002bc06c825 */ /* 0x001fe400078e0204 */
[----:B------:R-:W-:Y:S02]  /*11950*/  @!P5 LEA.HI.X R9, R209, R5, R36, 0x1, P3 ;  /* 0x00000005d109d211 */ /* 0x000fe400018f0c24 */
[-C--:B------:R-:W-:Y:S01]  /*11960*/  ISETP.GE.AND P3, PT, R206, R21.reuse, PT ;  /* 0x00000015ce00720c */ /* 0x080fe20003f66270 */
[----:B------:R0:W-:Y:S01]  /*11970*/  @!P4 ST.E.128 desc[UR40][R6.64], RZ ;  /* 0x000000ff0600c985 */ /* 0x0001e2000c101d28 */
[----:B------:R-:W-:Y:S02]  /*11980*/  @!P0 LEA R10, P6, R208, R4, 0x1 ;  /* 0x00000004d00a8211 */ /* 0x000fe400078c08ff */
[----:B------:R-:W-:Y:S01]  /*11990*/  LOP3.LUT P4, RZ, R25, 0x80, RZ, 0xc0, !PT ;  /* 0x0000008019ff7812 */ /* 0x000fe2000788c0ff */
[----:B------:R4:W-:Y:S01]  /*119a0*/  @!P5 ST.E.128 desc[UR40][R8.64], RZ ;  /* 0x000000ff0800d985 */ /* 0x0009e2000c101d28 */
[----:B------:R-:W-:-:S02]  /*119b0*/  ISETP.GE.AND P5, PT, R205, R21, PT ;  /* 0x00000015cd00720c */ /* 0x000fc40003fa6270 */
[----:B------:R-:W-:Y:S02]  /*119c0*/  @!P0 LEA.HI.X R11, R208, R5, R35, 0x1, P6 ;  /* 0x00000005d00b8211 */ /* 0x000fe400030f0c23 */
[----:B------:R-:W-:-:S03]  /*119d0*/  @!P1 LEA R12, P6, R207, R4, 0x1 ;  /* 0x00000004cf0c9211 */ /* 0x000fc600078c08ff */
[----:B------:R4:W-:Y:S01]  /*119e0*/  @!P0 ST.E.128 desc[UR40][R10.64], RZ ;  /* 0x000000ff0a008985 */ /* 0x0009e2000c101d28 */
[-C--:B------:R-:W-:Y:S02]  /*119f0*/  @!P1 LEA.HI.X R13, R207, R5.reuse, R34, 0x1, P6 ;  /* 0x00000005cf0d9211 */ /* 0x080fe400030f0c22 */
[CC--:B0-----:R-:W-:Y:S02]  /*11a00*/  @!P3 LEA R6, P6, R206.reuse, R4.reuse, 0x1 ;  /* 0x00000004ce06b211 */ /* 0x0c1fe400078c08ff */
[CC--:B------:R-:W-:Y:S01]  /*11a10*/  @P2 LEA R14, P0, R31.reuse, R4.reuse, 0x1 ;  /* 0x000000041f0e2211 */ /* 0x0c0fe200078008ff */
[----:B------:R4:W-:Y:S01]  /*11a20*/  @!P1 ST.E.128 desc[UR40][R12.64], RZ ;  /* 0x000000ff0c009985 */ /* 0x0009e2000c101d28 */
[-C--:B------:R-:W-:Y:S02]  /*11a30*/  @!P3 LEA.HI.X R7, R206, R5.reuse, R33, 0x1, P6 ;  /* 0x00000005ce07b211 */ /* 0x080fe400030f0c21 */
[----:B------:R-:W-:Y:S02]  /*11a40*/  @P2 LEA.HI.X R15, R31, R5, R30, 0x1, P0 ;  /* 0x000000051f0f2211 */ /* 0x000fe400000f0c1e */
[-C--:B------:R-:W-:Y:S01]  /*11a50*/  @P4 LEA R20, P6, R29, R4.reuse, 0x1 ;  /* 0x000000041d144211 */ /* 0x080fe200078c08ff */
[----:B------:R4:W-:Y:S01]  /*11a60*/  @!P3 ST.E.128 desc[UR40][R6.64], RZ ;  /* 0x000000ff0600b985 */ /* 0x0009e2000c101d28 */
[----:B------:R-:W-:-:S02]  /*11a70*/  @!P5 LEA R4, P0, R205, R4, 0x1 ;  /* 0x00000004cd04d211 */ /* 0x000fc400078008ff */
[-C--:B------:R-:W-:Y:S02]  /*11a80*/  @P4 LEA.HI.X R21, R29, R5.reuse, R28, 0x1, P6 ;  /* 0x000000051d154211 */ /* 0x080fe400030f0c1c */
[----:B------:R-:W-:-:S05]  /*11a90*/  @!P5 LEA.HI.X R5, R205, R5, R32, 0x1, P0 ;  /* 0x00000005cd05d211 */ /* 0x000fca00000f0c20 */
[----:B------:R4:W-:Y:S04]  /*11aa0*/  @!P5 ST.E.128 desc[UR40][R4.64], RZ ;  /* 0x000000ff0400d985 */ /* 0x0009e8000c101d28 */
[----:B------:R4:W-:Y:S04]  /*11ab0*/  @P2 ST.E.128 desc[UR40][R14.64], RZ ;  /* 0x000000ff0e002985 */ /* 0x0009e8000c101d28 */
[----:B------:R4:W-:Y:S02]  /*11ac0*/  @P4 ST.E.128 desc[UR40][R20.64], RZ ;  /* 0x000000ff14004985 */ /* 0x0009e4000c101d28 */
.L_x_763:
[----:B------:R-:W-:Y:S05]  /*11ad0*/  BSYNC B0 ;  /* 0x0000000000007941 */ /* 0x000fea0003800000 */
.L_x_756:
[----:B------:R-:W-:Y:S02]  /*11ae0*/  ULDC UR4, c[0x0][0xc3c] ;  /* 0x00030f0000047ab9 */ /* 0x000fe40000000800 */
[----:B---3--:R-:W-:-:S13]  /*11af0*/  ISETP.GE.AND P0, PT, R155, UR4, PT ;  /* 0x000000049b007c0c */ /* 0x008fda000bf06270 */
[----:B------:R-:W-:Y:S05]  /*11b00*/  @!P0 BRA `(.L_x_771) ;  /* 0xfffffef800b48947 */ /* 0x000fea000383ffff */
[----:B------:R-:W-:Y:S05]  /*11b10*/  BRA `(.L_x_643) ;  /* 0x00000090001c7947 */ /* 0x000fea0003800000 */
.L_x_641:
[----:B------:R-:W-:-:S08]  /*11b20*/  NOP ;  /* 0x0000000000007918 */ /* 0x000fd00000000000 */
[----:B---3--:R-:W0:-:S00]  /*11b30*/  USETMAXREG.DEALLOC.CTAPOOL 0x18 ;  /* 0x00000018000079c8 */ /* 0x008e0000080e0500 */
[----:B0-----:R-:W2:Y:S01]  /*11b40*/  LDL.LU R2, [R1+0x28] ;  /* 0x0000280001027983 */ /* 0x001ea20000300800 */
[----:B------:R-:W-:Y:S01]  /*11b50*/  LOP3.LUT R0, R0, 0x3, RZ, 0xc0, !PT ;  /* 0x0000000300007812 */ /* 0x000fe200078ec0ff */
[----:B------:R-:W-:-:S05]  /*11b60*/  IMAD.MOV.U32 R7, RZ, RZ, RZ ;  /* 0x000000ffff077224 */ /* 0x000fca00078e00ff */
[----:B------:R-:W0:Y:S02]  /*11b70*/  SHFL.IDX PT, R0, R0, RZ, 0x1f ;  /* 0x00001fff00007589 */ /* 0x000e2400000e0000 */
[----:B0-----:R-:W-:Y:S02]  /*11b80*/  ISETP.NE.AND P0, PT, R0, RZ, PT ;  /* 0x000000ff0000720c */ /* 0x001fe40003f05270 */
[----:B--2---:R-:W-:-:S11]  /*11b90*/  LOP3.LUT R2, R2, 0xfffffffd, RZ, 0xc0, !PT ;  /* 0xfffffffd02027812 */ /* 0x004fd600078ec0ff */
[----:B------:R-:W-:-:S05]  /*11ba0*/  @P0 LOP3.LUT R2, R2, 0x2, RZ, 0xfc, !PT ;  /* 0x0000000202020812 */ /* 0x000fca00078efcff */
[----:B------:R0:W-:Y:S01]  /*11bb0*/  STL [R1+0x28], R2 ;  /* 0x0000280201007387 */ /* 0x0001e20000100800 */
        /* <DEDUP_REMOVED lines=10> */
.L_x_772:
[----:B------:R-:W-:Y:S01]  /*11c60*/  LOP3.LUT R0, R6, 0x1f, RZ, 0xc0, !PT ;  /* 0x0000001f06007812 */ /* 0x000fe200078ec0ff */
[----:B------:R-:W-:Y:S01]  /*11c70*/  ULDC UR4, c[0x0][0xc3c] ;  /* 0x00030f0000047ab9 */ /* 0x000fe20000000800 */
[----:B------:R-:W-:Y:S01]  /*11c80*/  IMAD.MOV.U32 R10, RZ, RZ, RZ ;  /* 0x000000ffff0a7224 */ /* 0x000fe200078e00ff */
[----:B------:R-:W1:Y:S01]  /*11c90*/  S2UR UR6, SR_CTAID.X ;  /* 0x00000000000679c3 */ /* 0x000e620000002500 */
[----:B------:R-:W-:Y:S01]  /*11ca0*/  ISETP.NE.AND P0, PT, R0, 0x1f, PT ;  /* 0x0000001f0000780c */ /* 0x000fe20003f05270 */
[----:B------:R-:W-:-:S03]  /*11cb0*/  ULDC UR5, c[0x0][0xc38] ;  /* 0x00030e0000057ab9 */ /* 0x000fc60000000800 */
[----:B------:R-:W-:-:S13]  /*11cc0*/  ISETP.GE.OR P1, PT, R0, UR4, !P0 ;  /* 0x0000000400007c0c */ /* 0x000fda000c726670 */
[----:B0-----:R-:W0:Y:S08]  /*11cd0*/  @!P1 LDC.64 R2, c[0x0][0xc80] ;  /* 0x00032000ff029b82 */ /* 0x001e300000000a00 */
[----:B------:R-:W2:Y:S01]  /*11ce0*/  @!P1 LDC.64 R4, c[0x0][0xc78] ;  /* 0x00031e00ff049b82 */ /* 0x000ea20000000a00 */
[----:B0-----:R-:W-:-:S05]  /*11cf0*/  @!P1 IMAD.WIDE.U32 R2, R0, 0x4, R2 ;  /* 0x0000000400029825 */ /* 0x001fca00078e0002 */
        /* <DEDUP_REMOVED lines=27> */
[----:B------:R-:W-:Y:S01]  /*11eb0*/  IMAD.MOV.U32 R11, RZ, RZ, R8 ;  /* 0x000000ffff0b7224 */ /* 0x000fe200078e0008 */
[----:B-1----:R-:W-:-:S13]  /*11ec0*/  ISETP.GT.AND P6, PT, R8, UR6, PT ;  /* 0x0000000608007c0c */ /* 0x002fda000bfc4270 */
[----:B------:R-:W-:Y:S05]  /*11ed0*/  @P6 BRA `(.L_x_774) ;  /* 0x0000000000a46947 */ /* 0x000fea0003800000 */
[----:B------:R-:W-:Y:S01]  /*11ee0*/  IMAD.MOV.U32 R8, RZ, RZ, R11 ;  /* 0x000000ffff087224 */ /* 0x000fe200078e000b */
[----:B------:R-:W-:Y:S01]  /*11ef0*/  UMOV UR4, URZ ;  /* 0x0000003f00047c82 */ /* 0x000fe20008000000 */
[----:B------:R-:W-:-:S05]  /*11f00*/  ULDC UR5, c[0x0][0xc38] ;  /* 0x00030e0000057ab9 */ /* 0x000fca0000000800 */
.L_x_776:
        /* <DEDUP_REMOVED lines=38> */
.L_x_774:
        /* <DEDUP_REMOVED lines=20> */
.L_x_777:
        /* <DEDUP_REMOVED lines=54> */
.L_x_775:
[----:B------:R-:W-:Y:S01]  /*12610*/  IMAD.U32 R2, RZ, RZ, UR6 ;  /* 0x00000006ff027e24 */ /* 0x000fe2000f8e00ff */
[----:B------:R1:W-:Y:S04]  /*12620*/  STL [R1+0x4], RZ ;  /* 0x000004ff01007387 */ /* 0x0003e80000100800 */
[----:B------:R1:W-:Y:S04]  /*12630*/  STL [R1+0x8], RZ ;  /* 0x000008ff01007387 */ /* 0x0003e80000100800 */
[----:B------:R1:W-:Y:S02]  /*12640*/  STL [R1], R2 ;  /* 0x0000000201007387 */ /* 0x0003e40000100800 */
.L_x_778:
        /* <DEDUP_REMOVED lines=10> */
.L_x_773:
[----:B--2---:R-:W2:Y:S01]  /*126f0*/  LDL R0, [R1+0xc] ;  /* 0x00000c0001007983 */ /* 0x004ea20000100800 */
[----:B------:R-:W-:Y:S01]  /*12700*/  ULDC UR4, c[0x0][0xc3c] ;  /* 0x00030f0000047ab9 */ /* 0x000fe20000000800 */
[----:B------:R-:W-:Y:S01]  /*12710*/  IMAD.MOV.U32 R19, RZ, RZ, RZ ;  /* 0x000000ffff137224 */ /* 0x000fe200078e00ff */
[----:B--2---:R-:W-:Y:S01]  /*12720*/  ISETP.GE.AND P0, PT, R0, UR4, PT ;  /* 0x0000000400007c0c */ /* 0x004fe2000bf06270 */
[----:B------:R-:W-:-:S05]  /*12730*/  IMAD.MOV.U32 R0, RZ, RZ, 0x1 ;  /* 0x00000001ff007424 */ /* 0x000fca00078e00ff */
[----:B------:R2:W-:Y:S04]  /*12740*/  STL [R1+0x14], R0 ;  /* 0x0000140001007387 */ /* 0x0005e80000100800 */
[----:B------:R2:W-:Y:S03]  /*12750*/  STL [R1+0x54], RZ ;  /* 0x000054ff01007387 */ /* 0x0005e60000100800 */
[----:B------:R-:W-:Y:S05]  /*12760*/  @P0 BRA `(.L_x_779) ;  /* 0x0000008000280947 */ /* 0x000fea0003800000 */
[----:B------:R-:W3:Y:S01]  /*12770*/  S2UR UR5, SR_CgaCtaId ;  /* 0x00000000000579c3 */ /* 0x000ee20000008800 */
[C---:B--2---:R-:W-:Y:S01]  /*12780*/  IMAD.SHL.U32 R0, R6.reuse, 0x8, RZ ;  /* 0x0000000806007824 */ /* 0x044fe200078e00ff */
[----:B------:R-:W-:Y:S01]  /*12790*/  LOP3.LUT R4, R6, 0x7f, RZ, 0xc0, !PT ;  /* 0x0000007f06047812 */ /* 0x000fe200078ec0ff */
[----:B------:R-:W-:Y:S01]  /*127a0*/  UMOV UR4, 0x400 ;  /* 0x0000040000047882 */ /* 0x000fe20000000000 */
[----:B------:R-:W-:Y:S01]  /*127b0*/  BSSY B8, `(.L_x_779) ;  /* 0x0000805000087945 */ /* 0x000fe20003800000 */
[----:B------:R-:W-:Y:S01]  /*127c0*/  IMAD.MOV.U32 R19, RZ, RZ, RZ ;  /* 0x000000ffff137224 */ /* 0x000fe200078e00ff */
[----:B------:R-:W-:Y:S01]  /*127d0*/  LOP3.LUT R3, R0, 0x1f8, RZ, 0xc0, !PT ;  /* 0x000001f800037812 */ /* 0x000fe200078ec0ff */
[----:B01----:R-:W-:Y:S01]  /*127e0*/  IMAD.SHL.U32 R2, R4, 0x8, RZ ;  /* 0x0000000804027824 */ /* 0x003fe200078e00ff */
[----:B------:R-:W-:Y:S01]  /*127f0*/  ULDC.64 UR38, c[0x0][0x198] ;  /* 0x0000660000267ab9 */ /* 0x000fe20000000a00 */
[----:B------:R-:W-:Y:S01]  /*12800*/  IMAD.MOV.U32 R0, RZ, RZ, 0x1 ;  /* 0x00000001ff007424 */ /* 0x000fe200078e00ff */
[----:B------:R-:W-:Y:S01]  /*12810*/  LOP3.LUT R3, R3, 0x38, R6, 0x78, !PT ;  /* 0x0000003803037812 */ /* 0x000fe200078e7806 */
[----:B------:R-:W-:Y:S01]  /*12820*/  IMAD.SHL.U32 R6, R6, 0x10, RZ ;  /* 0x0000001006067824 */ /* 0x000fe200078e00ff */
[----:B------:R-:W-:-:S02]  /*12830*/  ULDC UR36, c[0x0][0xc] ;  /* 0x0000030000247ab9 */ /* 0x000fc40000000800 */
[----:B------:R-:W-:Y:S02]  /*12840*/  LOP3.LUT R3, R3, 0x200, R2, 0xf8, !PT ;  /* 0x0000020003037812 */ /* 0x000fe400078ef802 */
[----:B------:R-:W-:-:S04]  /*12850*/  SHF.R.U32.HI R2, RZ, 0x3, R4 ;  /* 0x00000003ff027819 */ /* 0x000fc80000011604 */
[----:B------:R-:W-:Y:S01]  /*12860*/  LOP3.LUT R4, R2, 0x70, R6, 0xf8, !PT ;  /* 0x0000007002047812 */ /* 0x000fe200078ef806 */
[----:B---3--:R-:W-:-:S06]  /*12870*/  ULEA UR4, UR5, UR4, 0x18 ;  /* 0x0000000405047291 */ /* 0x008fcc000f8ec03f */
[----:B------:R-:W-:-:S04]  /*12880*/  IMAD.U32 R18, RZ, RZ, UR4 ;  /* 0x00000004ff127e24 */ /* 0x000fc8000f8e00ff */
[----:B------:R-:W-:-:S05]  /*12890*/  IMAD R2, R3, 0x2, R18 ;  /* 0x0000000203027824 */ /* 0x000fca00078e0212 */
[----:B------:R0:W-:Y:S04]  /*128a0*/  STL [R1+0x60], R2 ;  /* 0x0000600201007387 */ /* 0x0001e80000100800 */
[----:B------:R0:W-:Y:S04]  /*128b0*/  STL [R1+0x54], RZ ;  /* 0x000054ff01007387 */ /* 0x0001e80000100800 */
[----:B------:R0:W-:Y:S04]  /*128c0*/  STL [R1+0x18], R0 ;  /* 0x0000180001007387 */ /* 0x0001e80000100800 */
[----:B------:R0:W-:Y:S04]  /*128d0*/  STL [R1+0x10], RZ ;  /* 0x000010ff01007387 */ /* 0x0001e80000100800 */
[----:B------:R0:W-:Y:S02]  /*128e0*/  STL [R1+0x14], R0 ;  /* 0x0000140001007387 */ /* 0x0001e40000100800 */
.L_x_945:
[----:B0-----:R-:W2:Y:S01]  /*128f0*/  LDL R0, [R1+0xc] ;  /* 0x00000c0001007983 */ /* 0x001ea20000100800 */
[----:B------:R-:W2:Y:S01]  /*12900*/  LDC.64 R2, c[0x0][0xc88] ;  /* 0x00032200ff027b82 */ /* 0x000ea20000000a00 */
[----:B------:R-:W-:Y:S05]  /*12910*/  YIELD ;  /* 0x0000000000007946 */ /* 0x000fea0003800000 */
[----:B------:R-:W-:Y:S01]  /*12920*/  ULDC.64 UR4, c[0x0][0xa28] ;  /* 0x00028a0000047ab9 */ /* 0x000fe20000000a00 */
[----:B------:R-:W-:Y:S02]  /*12930*/  CS2R R8, SRZ ;  /* 0x0000000000087805 */ /* 0x000fe4000001ff00 */
[----:B------:R-:W-:Y:S01]  /*12940*/  ISETP.NE.U32.AND P0, PT, RZ, UR4, PT ;  /* 0x00000004ff007c0c */ /* 0x000fe2000bf05070 */
[----:B------:R-:W-:Y:S01]  /*12950*/  ULDC.64 UR10, c[0x0][0xa18] ;  /* 0x00028600000a7ab9 */ /* 0x000fe20000000a00 */
[----:B------:R-:W-:Y:S01]  /*12960*/  ULDC.64 UR8, c[0x0][0xa10] ;  /* 0x0002840000087ab9 */ /* 0x000fe20000000a00 */
[----:B------:R-:W-:Y:S01]  /*12970*/  ULDC.64 UR6, c[0x0][0xa08] ;  /* 0x0002820000067ab9 */ /* 0x000fe20000000a00 */
[----:B--2---:R-:W-:-:S05]  /*12980*/  IMAD.WIDE R2, R0, 0x4, R2 ;  /* 0x0000000400027825 */ /* 0x004fca00078e0202 */
[----:B------:R-:W2:Y:S01]  /*12990*/  LDG.E R13, desc[UR40][R2.64] ;  /* 0x00000028020d7981 */ /* 0x000ea2000c1e1900 */
[----:B------:R-:W-:Y:S02]  /*129a0*/  ISETP.NE.AND.EX P0, PT, RZ, UR5, PT, P0 ;  /* 0x00000005ff007c0c */ /* 0x000fe4000bf05300 */
        /* <DEDUP_REMOVED lines=9> */
[----:B-1----:R1:W5:Y:S01]  /*12a40*/  @P0 LDG.E R8, desc[UR40][R2.64] ;  /* 0x0000002802080981 */ /* 0x002362000c1e1900 */
[----:B------:R-:W-:Y:S01]  /*12a50*/  ISETP.NE.AND.EX P1, PT, RZ, UR5, PT, P1 ;  /* 0x00000005ff007c0c */ /* 0x000fe2000bf25310 */
[----:B---3--:R-:W-:Y:S01]  /*12a60*/  IMAD.MOV.U32 R12, RZ, RZ, RZ ;  /* 0x000000ffff0c7224 */ /* 0x008fe200078e00ff */
[----:B------:R-:W-:Y:S01]  /*12a70*/  ISETP.NE.U32.AND P3, PT, RZ, UR10, PT ;  /* 0x0000000aff007c0c */ /* 0x000fe2000bf65070 */
[----:B------:R-:W-:Y:S01]  /*12a80*/  STL [R1+0x1c], R14 ;  /* 0x00001c0e01007387 */ /* 0x000fe20000100800 */
[----:B------:R-:W-:Y:S01]  /*12a90*/  ISETP.NE.U32.AND P0, PT, RZ, UR6, PT ;  /* 0x00000006ff007c0c */ /* 0x000fe2000bf05070 */
[----:B0-----:R-:W-:Y:S01]  /*12aa0*/  IMAD.MOV.U32 R0, RZ, RZ, RZ ;  /* 0x000000ffff007224 */ /* 0x001fe200078e00ff */
[----:B------:R-:W-:Y:S02]  /*12ab0*/  ISETP.NE.U32.AND P2, PT, RZ, UR8, PT ;  /* 0x00000008ff007c0c */ /* 0x000fe4000bf45070 */
[C---:B------:R-:W-:Y:S02]  /*12ac0*/  IADD3 R6, P5, R17.reuse, UR6, RZ ;  /* 0x0000000611067c10 */ /* 0x040fe4000ffbe0ff */
[----:B-1----:R-:W-:-:S02]  /*12ad0*/  IADD3 R2, P4, R17, UR4, RZ ;  /* 0x0000000411027c10 */ /* 0x002fc4000ff9e0ff */
[----:B------:R-:W-:Y:S02]  /*12ae0*/  ISETP.NE.AND.EX P3, PT, RZ, UR11, PT, P3 ;  /* 0x0000000bff007c0c */ /* 0x000fe4000bf65330 */
[C---:B------:R-:W-:Y:S02]  /*12af0*/  IADD3.X R3, R14.reuse, UR5, RZ, P4, !PT ;  /* 0x000000050e037c10 */ /* 0x040fe4000a7fe4ff */
[----:B------:R-:W-:Y:S02]  /*12b00*/  IADD3 R4, P4, R17, UR8, RZ ;  /* 0x0000000811047c10 */ /* 0x000fe4000ff9e0ff */
[----:B------:R-:W-:Y:S01]  /*12b10*/  ISETP.NE.AND.EX P0, PT, RZ, UR7, PT, P0 ;  /* 0x00000007ff007c0c */ /* 0x000fe2000bf05300 */
[----:B------:R-:W2:Y:S01]  /*12b20*/  @P1 LDG.E R9, desc[UR40][R2.64] ;  /* 0x0000002802091981 */ /* 0x000ea2000c1e1900 */
[----:B------:R-:W-:Y:S01]  /*12b30*/  IADD3.X R5, R14, UR9, RZ, P4, !PT ;  /* 0x000000090e057c10 */ /* 0x000fe2000a7fe4ff */
[----:B------:R-:W-:Y:S01]  /*12b40*/  ULDC UR4, c[0x0][0x288] ;  /* 0x0000a20000047ab9 */ /* 0x000fe20000000800 */
[----:B------:R-:W-:-:S02]  /*12b50*/  ISETP.NE.AND.EX P2, PT, RZ, UR9, PT, P2 ;  /* 0x00000009ff007c0c */ /* 0x000fc4000bf45320 */
[----:B------:R-:W-:Y:S02]  /*12b60*/  IADD3.X R7, R14, UR7, RZ, P5, !PT ;  /* 0x000000070e077c10 */ /* 0x000fe4000affe4ff */
[----:B------:R-:W-:-:S04]  /*12b70*/  @P3 IADD3 R10, P4, R17, UR10, RZ ;  /* 0x0000000a110a3c10 */ /* 0x000fc8000ff9e0ff */
[----:B------:R-:W-:Y:S01]  /*12b80*/  @P3 IADD3.X R11, R14, UR11, RZ, P4, !PT ;  /* 0x0000000b0e0b3c10 */ /* 0x000fe2000a7fe4ff */
[----:B------:R-:W5:Y:S04]  /*12b90*/  @P0 LDG.E R12, desc[UR40][R6.64] ;  /* 0x00000028060c0981 */ /* 0x000f68000c1e1900 */
[----:B------:R-:W5:Y:S04]  /*12ba0*/  @P2 LDG.E R0, desc[UR40][R4.64] ;  /* 0x0000002804002981 */ /* 0x000f68000c1e1900 */
[----:B--2---:R0:W-:Y:S02]  /*12bb0*/  STL [R1+0x40], R9 ;  /* 0x0000400901007387 */ /* 0x0041e40000100800 */
[----:B0-----:R-:W-:Y:S01]  /*12bc0*/  IMAD.U32 R9, RZ, RZ, UR4 ;  /* 0x00000004ff097e24 */ /* 0x001fe2000f8e00ff */
[----:B------:R-:W-:-:S05]  /*12bd0*/  ULDC.64 UR4, c[0x0][0x418] ;  /* 0x0001060000047ab9 */ /* 0x000fca0000000a00 */
[----:B------:R0:W2:Y:S01]  /*12be0*/  @P3 LDG.E R9, desc[UR40][R10.64] ;  /* 0x000000280a093981 */ /* 0x0000a2000c1e1900 */
[----:B------:R-:W-:-:S03]  /*12bf0*/  UISETP.NE.U32.AND UP0, UPT, UR4, URZ, UPT ;  /* 0x0000003f0400728c */ /* 0x000fc6000bf05070 */
[----:B------:R-:W-:Y:S01]  /*12c00*/  ULDC UR4, c[0x0][0x424] ;  /* 0x0001090000047ab9 */ /* 0x000fe20000000800 */
[----:B------:R-:W-:-:S03]  /*12c10*/  UISETP.NE.AND.EX UP0, UPT, UR5, URZ, UPT, UP0 ;  /* 0x0000003f0500728c */ /* 0x000fc6000bf05300 */
[----:B------:R-:W-:Y:S01]  /*12c20*/  ULDC UR5, c[0x0][0x2f0] ;  /* 0x0000bc0000057ab9 */ /* 0x000fe20000000800 */
[----:B------:R-:W-:-:S04]  /*12c30*/  USEL UR4, UR4, 0x1, UP0 ;  /* 0x0000000104047887 */ /* 0x000fc80008000000 */
[----:B------:R-:W-:-:S03]  /*12c40*/  UIMAD UR4, UR4, UR5, URZ ;  /* 0x00000005040472a4 */ /* 0x000fc6000f8e023f */
[----:B------:R-:W-:Y:S02]  /*12c50*/  ULDC UR5, c[0x0][0x348] ;  /* 0x0000d20000057ab9 */ /* 0x000fe40000000800 */
[----:B0-----:R-:W-:Y:S01]  /*12c60*/  IMAD.U32 R11, RZ, RZ, UR5 ;  /* 0x00000005ff0b7e24 */ /* 0x001fe2000f8e00ff */
[----:B--2---:R0:W-:Y:S02]  /*12c70*/  STL [R1+0x58], R9 ;  /* 0x0000580901007387 */ /* 0x0041e40000100800 */
[----:B0-----:R-:W-:Y:S01]  /*12c80*/  IMAD.U32 R9, RZ, RZ, UR4 ;  /* 0x00000004ff097e24 */ /* 0x001fe2000f8e00ff */
[----:B------:R-:W-:Y:S06]  /*12c90*/  @P3 BRA `(.L_x_780) ;  /* 0x0000000000143947 */ /* 0x000fec0003800000 */
[----:B------:R-:W-:Y:S05]  /*12ca0*/  @!P1 BRA `(.L_x_780) ;  /* 0x0000000000109947 */ /* 0x000fea0003800000 */
[----:B------:R-:W2:Y:S04]  /*12cb0*/  LDG.E R10, desc[UR40][R2.64] ;  /* 0x00000028020a7981 */ /* 0x000ea8000c1e1900 */
[----:B------:R-:W2:Y:S02]  /*12cc0*/  LDG.E R2, desc[UR40][R2.64+0x4] ;  /* 0x0000042802027981 */ /* 0x000ea4000c1e1900 */
[----:B--2---:R-:W-:-:S05]  /*12cd0*/  IMAD.IADD R2, R2, 0x1, -R10 ;  /* 0x0000000102027824 */ /* 0x004fca00078e0a0a */
[----:B------:R0:W-:Y:S02]  /*12ce0*/  STL [R1+0x58], R2 ;  /* 0x0000580201007387 */ /* 0x0001e40000100800 */
.L_x_780:
[----:B------:R-:W2:Y:S01]  /*12cf0*/  LDL.LU R3, [R1+0x8] ;  /* 0x0000080001037983 */ /* 0x000ea20000300800 */
[----:B------:R-:W-:Y:S02]  /*12d00*/  ULDC.64 UR4, c[0x0][0xa20] ;  /* 0x0002880000047ab9 */ /* 0x000fe40000000a00 */
[----:B------:R-:W-:Y:S01]  /*12d10*/  ISETP.NE.U32.AND P1, PT, RZ, UR4, PT ;  /* 0x00000004ff007c0c */ /* 0x000fe2000bf25070 */
[----:B------:R1:W-:Y:S03]  /*12d20*/  STL [R1+0x8], R13 ;  /* 0x0000080d01007387 */ /* 0x0003e60000100800 */
[----:B------:R-:W-:Y:S02]  /*12d30*/  ISETP.NE.AND.EX P1, PT, RZ, UR5, PT, P1 ;  /* 0x00000005ff007c0c */ /* 0x000fe4000bf25310 */
[C---:B--2---:R-:W-:Y:S02]  /*12d40*/  LOP3.LUT R10, R3.reuse, 0xff000000, RZ, 0xc0, !PT ;  /* 0xff000000030a7812 */ /* 0x044fe400078ec0ff */
[----:B0-----:R-:W-:-:S02]  /*12d50*/  LOP3.LUT R2, R3, 0xff0000, RZ, 0xc0, !PT ;  /* 0x00ff000003027812 */ /* 0x001fc400078ec0ff */
[----:B------:R-:W-:Y:S02]  /*12d60*/  SHF.R.U32.HI R10, RZ, 0x8, R10 ;  /* 0x00000008ff0a7819 */ /* 0x000fe4000001160a */
[----:B------:R-:W-:Y:S02]  /*12d70*/  LOP3.LUT R16, R3, 0xffff, RZ, 0xc0, !PT ;  /* 0x0000ffff03107812 */ /* 0x000fe400078ec0ff */
[----:B------:R-:W-:Y:S01]  /*12d80*/  LEA.HI R10, R2, R10, RZ, 0x10 ;  /* 0x0000000a020a7211 */ /* 0x000fe200078f80ff */
[----:B-----5:R-:W-:-:S05]  /*12d90*/  IMAD.IADD R2, R12, 0x1, R8 ;  /* 0x000000010c027824 */ /* 0x020fca00078e0208 */
[----:B------:R1:W-:Y:S01]  /*12da0*/  STL [R1+0x20], R2 ;  /* 0x0000200201007387 */ /* 0x0003e20000100800 */
[----:B------:R-:W-:Y:S05]  /*12db0*/  @!P1 BRA `(.L_x_781) ;  /* 0x0000000000109947 */ /* 0x000fea0003800000 */
[----:B-1----:R-:W-:-:S04]  /*12dc0*/  IADD3 R2, P0, R17, UR4, RZ ;  /* 0x0000000411027c10 */ /* 0x002fc8000ff1e0ff */
[----:B------:R-:W-:-:S05]  /*12dd0*/  IADD3.X R3, R14, UR5, RZ, P0, !PT ;  /* 0x000000050e037c10 */ /* 0x000fca00087fe4ff */
[----:B------:R0:W5:Y:S01]  /*12de0*/  LDG.E R9, desc[UR40][R2.64] ;  /* 0x0000002802097981 */ /* 0x000162000c1e1900 */
[----:B------:R-:W-:Y:S05]  /*12df0*/  BRA `(.L_x_782) ;  /* 0x0000000000107947 */ /* 0x000fea0003800000 */
.L_x_781:
[----:B------:R-:W-:Y:S05]  /*12e00*/  @!P0 BRA `(.L_x_782) ;  /* 0x00000000000c8947 */ /* 0x000fea0003800000 */
[----:B------:R-:W2:Y:S04]  /*12e10*/  LDG.E R9, desc[UR40][R6.64] ;  /* 0x0000002806097981 */ /* 0x000ea8000c1e1900 */
[----:B------:R-:W2:Y:S02]  /*12e20*/  LDG.E R6, desc[UR40][R6.64+0x4] ;  /* 0x0000042806067981 */ /* 0x000ea4000c1e1900 */
[----:B--2---:R-:W-:-:S07]  /*12e30*/  IMAD.IADD R9, R6, 0x1, -R9 ;  /* 0x0000000106097824 */ /* 0x004fce00078e0a09 */
.L_x_782:
[----:B01----:R-:W2:Y:S01]  /*12e40*/  @P2 LDG.E R2, desc[UR40][R4.64] ;  /* 0x0000002804022981 */ /* 0x003ea2000c1e1900 */
[----:B-----5:R-:W-:-:S03]  /*12e50*/  IMAD.IADD R6, R9, 0x1, -R8 ;  /* 0x0000000109067824 */ /* 0x020fc600078e0a08 */
[----:B------:R-:W2:Y:S01]  /*12e60*/  @P2 LDG.E R4, desc[UR40][R4.64+0x4] ;  /* 0x0000042804042981 */ /* 0x000ea2000c1e1900 */
[----:B------:R-:W-:-:S05]  /*12e70*/  LOP3.LUT R14, R10, 0xff, RZ, 0xc0, !PT ;  /* 0x000000ff0a0e7812 */ /* 0x000fca00078ec0ff */
[----:B------:R0:W-:Y:S01]  /*12e80*/  STL [R1+0x5c], R14 ;  /* 0x00005c0e01007387 */ /* 0x0001e20000100800 */
[----:B------:R-:W-:Y:S01]  /*12e90*/  BSSY B0, `(.L_x_783) ;  /* 0x0000029000007945 */ /* 0x000fe20003800000 */
[----:B------:R-:W-:Y:S01]  /*12ea0*/  SHF.R.U32.HI R10, RZ, 0x10, R10 ;  /* 0x00000010ff0a7819 */ /* 0x000fe2000001160a */
[----:B--2---:R-:W-:-:S04]  /*12eb0*/  @P2 IMAD.IADD R11, R4, 0x1, -R2 ;  /* 0x00000001040b2824 */ /* 0x004fc800078e0a02 */
[----:B------:R-:W-:-:S04]  /*12ec0*/  IMAD.IADD R3, R6, 0x1, R11 ;  /* 0x0000000106037824 */ /* 0x000fc800078e020b */
[C---:B------:R-:W-:Y:S01]  /*12ed0*/  VIADD R2, R3.reuse, 0x3f ;  /* 0x0000003f03027836 */ /* 0x040fe20000000000 */
[----:B------:R-:W-:-:S04]  /*12ee0*/  ISETP.GE.AND P1, PT, R3, 0x1, PT ;  /* 0x000000010300780c */ /* 0x000fc80003f26270 */
[----:B------:R-:W-:-:S04]  /*12ef0*/  SHF.R.S32.HI R3, RZ, 0x1f, R2 ;  /* 0x0000001fff037819 */ /* 0x000fc80000011402 */
[----:B------:R-:W-:-:S04]  /*12f00*/  LEA.HI R3, R3, R2, RZ, 0x6 ;  /* 0x0000000203037211 */ /* 0x000fc800078f30ff */
[----:B------:R-:W-:-:S05]  /*12f10*/  SHF.R.S32.HI R12, RZ, 0x6, R3 ;  /* 0x00000006ff0c7819 */ /* 0x000fca0000011403 */
[----:B------:R0:W-:Y:S01]  /*12f20*/  STL [R1+0x34], R12 ;  /* 0x0000340c01007387 */ /* 0x0001e20000100800 */
[----:B------:R-:W-:Y:S01]  /*12f30*/  IMAD.MOV.U32 R4, RZ, RZ, RZ ;  /* 0x000000ffff047224 */ /* 0x000fe200078e00ff */
[----:B------:R-:W-:Y:S06]  /*12f40*/  @!P1 BRA `(.L_x_784) ;  /* 0x0000000000749947 */ /* 0x000fec0003800000 */
[----:B------:R-:W-:Y:S01]  /*12f50*/  ISETP.NE.AND P0, PT, R10, RZ, PT ;  /* 0x000000ff0a00720c */ /* 0x000fe20003f05270 */
[----:B------:R-:W-:-:S03]  /*12f60*/  ULDC UR4, c[0x0][0x9f0] ;  /* 0x00027c0000047ab9 */ /* 0x000fc60000000800 */
[----:B------:R-:W-:-:S04]  /*12f70*/  SEL R2, R10, UR4, P0 ;  /* 0x000000040a027c07 */ /* 0x000fc80008000000 */
[----:B------:R-:W-:Y:S02]  /*12f80*/  IABS R3, R2 ;  /* 0x0000000200037213 */ /* 0x000fe40000000000 */
[----:B------:R-:W-:Y:S02]  /*12f90*/  IADD3 R7, R2, -0x1, R12 ;  /* 0xffffffff02077810 */ /* 0x000fe40007ffe00c */
[----:B------:R-:W1:Y:S08]  /*12fa0*/  I2F.RP R4, R3 ;  /* 0x0000000300047306 */ /* 0x000e700000209400 */
[----:B-1----:R-:W1:Y:S02]  /*12fb0*/  MUFU.RCP R4, R4 ;  /* 0x0000000400047308 */ /* 0x002e640000001000 */
[----:B-1----:R-:W-:-:S06]  /*12fc0*/  VIADD R4, R4, 0xffffffe ;  /* 0x0ffffffe04047836 */ /* 0x002fcc0000000000 */
[----:B------:R1:W2:Y:S02]  /*12fd0*/  F2I.FTZ.U32.TRUNC.NTZ R5, R4 ;  /* 0x0000000400057305 */ /* 0x0002a4000021f000 */
[----:B-1----:R-:W-:-:S04]  /*12fe0*/  LOP3.LUT R4, R7, R2, RZ, 0x3c, !PT ;  /* 0x0000000207047212 */ /* 0x002fc800078e3cff */
[----:B------:R-:W-:Y:S01]  /*12ff0*/  ISETP.GE.AND P4, PT, R4, RZ, PT ;  /* 0x000000ff0400720c */ /* 0x000fe20003f86270 */
[----:B--2---:R-:W-:-:S04]  /*13000*/  IMAD.MOV R4, RZ, RZ, -R5 ;  /* 0x000000ffff047224 */ /* 0x004fc800078e0a05 */
[----:B------:R-:W-:Y:S02]  /*13010*/  IMAD R8, R4, R3, RZ ;  /* 0x0000000304087224 */ /* 0x000fe400078e02ff */
[----:B------:R-:W-:-:S04]  /*13020*/  IMAD.MOV.U32 R4, RZ, RZ, RZ ;  /* 0x000000ffff047224 */ /* 0x000fc800078e00ff */
[----:B------:R-:W-:Y:S01]  /*13030*/  IMAD.HI.U32 R8, R5, R8, R4 ;  /* 0x0000000805087227 */ /* 0x000fe200078e0004 */
[----:B------:R-:W-:Y:S02]  /*13040*/  IABS R4, R2 ;  /* 0x0000000200047213 */ /* 0x000fe40000000000 */
[----:B------:R-:W-:-:S03]  /*13050*/  IABS R5, R7 ;  /* 0x0000000700057213 */ /* 0x000fc60000000000 */
[----:B------:R-:W-:-:S04]  /*13060*/  IMAD.MOV R4, RZ, RZ, -R4 ;  /* 0x000000ffff047224 */ /* 0x000fc800078e0a04 */
        /* <DEDUP_REMOVED lines=11> */
.L_x_784:
[----:B------:R-:W-:Y:S05]  /*13120*/  BSYNC B0 ;  /* 0x0000000000007941 */ /* 0x000fea0003800000 */
.L_x_783:
[-C--:B------:R-:W-:Y:S01]  /*13130*/  IMAD R2, R14, R4.reuse, RZ ;  /* 0x000000040e027224 */ /* 0x080fe200078e02ff */
[----:B------:R-:W-:Y:S03]  /*13140*/  BSSY B0, `(.L_x_785) ;  /* 0x00001b8000007945 */ /* 0x000fe60003800000 */
[C---:B------:R-:W-:Y:S01]  /*13150*/  IMAD R3, R2.reuse, 0x40, -R6 ;  /* 0x0000004002037824 */ /* 0x040fe200078e0a06 */
[----:B------:R-:W-:-:S04]  /*13160*/  VIADDMNMX R4, R2, R4, R12, PT ;  /* 0x0000000402047246 */ /* 0x000fc8000380010c */
[----:B------:R-:W-:Y:S01]  /*13170*/  VIMNMX R3, RZ, R3, !PT ;  /* 0x00000003ff037248 */ /* 0x000fe20007fe0100 */
[----:B------:R-:W-:-:S05]  /*13180*/  IMAD R2, R4, 0x40, -R6 ;  /* 0x0000004004027824 */ /* 0x000fca00078e0a06 */
[----:B------:R-:W-:-:S04]  /*13190*/  VIMNMX R2, R2, R11, PT ;  /* 0x0000000b02027248 */ /* 0x000fc80003fe0100 */
[----:B------:R-:W-:Y:S02]  /*131a0*/  ISETP.GT.AND P0, PT, R2, R3, PT ;  /* 0x000000030200720c */ /* 0x000fe40003f04270 */
[----:B------:R-:W-:-:S05]  /*131b0*/  SHF.R.U32.HI R3, RZ, 0x6, R3 ;  /* 0x00000006ff037819 */ /* 0x000fca0000011603 */
[----:B------:R-:W-:-:S06]  /*131c0*/  IMAD.MOV.U32 R8, RZ, RZ, R3 ;  /* 0x000000ffff087224 */ /* 0x000fcc00078e0003 */
[----:B------:R-:W-:-:S05]  /*131d0*/  @P0 VIADD R2, R2, 0x3f ;  /* 0x0000003f02020836 */ /* 0x000fca0000000000 */
[----:B------:R-:W-:-:S04]  /*131e0*/  @P0 SHF.R.S32.HI R4, RZ, 0x1f, R2 ;  /* 0x0000001fff040819 */ /* 0x000fc80000011402 */
[----:B------:R-:W-:-:S04]  /*131f0*/  @P0 LEA.HI R2, R4, R2, RZ, 0x6 ;  /* 0x0000000204020211 */ /* 0x000fc800078f30ff */
[----:B------:R-:W-:Y:S02]  /*13200*/  @P0 SHF.R.S32.HI R8, RZ, 0x6, R2 ;  /* 0x00000006ff080819 */ /* 0x000fe40000011402 */
[----:B------:R-:W-:Y:S02]  /*13210*/  PLOP3.LUT P0, PT, PT, PT, PT, 0x80, 0x0 ;  /* 0x000000000000781c */ /* 0x000fe40003f0f070 */
[----:B------:R-:W-:-:S13]  /*13220*/  ISETP.GT.AND P3, PT, R8, R3, PT ;  /* 0x000000030800720c */ /* 0x000fda0003f64270 */
[----:B------:R-:W-:Y:S05]  /*13230*/  @!P3 BRA `(.L_x_786) ;  /* 0x0000001800a0b947 */ /* 0x000fea0003800000 */
[----:B------:R-:W-:Y:S01]  /*13240*/  UMOV UR4, 0xffffffff ;  /* 0xffffffff00047882 */ /* 0x000fe20000000000 */
[----:B------:R-:W-:Y:S02]  /*13250*/  SEL R2, R13, RZ, !P2 ;  /* 0x000000ff0d027207 */ /* 0x000fe40005000000 */
[----:B------:R-:W-:Y:S05]  /*13260*/  BRA.DIV UR4, `(.L_x_787) ;  /* 0x00000082042c7947 */ /* 0x000fea000b800000 */
[----:B------:R-:W1:Y:S02]  /*13270*/  S2R R4, SR_TID.X ;  /* 0x0000000000047919 */ /* 0x000e640000002100 */
[----:B-1----:R-:W-:-:S04]  /*13280*/  SHF.R.U32.HI R4, RZ, 0x5, R4 ;  /* 0x00000005ff047819 */ /* 0x002fc80000011604 */
[----:B------:R-:W-:-:S05]  /*13290*/  LOP3.LUT R4, R4, 0x3, RZ, 0xc0, !PT ;  /* 0x0000000304047812 */ /* 0x000fca00078ec0ff */
[----:B0-----:R0:W1:Y:S02]  /*132a0*/  SHFL.IDX PT, R14, R4, RZ, 0x1f ;  /* 0x00001fff040e7589 */ /* 0x00106400000e0000 */
.L_x_977:
[----:B-1----:R-:W-:Y:S02]  /*132b0*/  ISETP.NE.AND P0, PT, R14, RZ, PT ;  /* 0x000000ff0e00720c */ /* 0x002fe40003f05270 */
[----:B------:R-:W-:-:S11]  /*132c0*/  PLOP3.LUT P6, PT, PT, PT, PT, 0x8, 0x0 ;  /* 0x000000000000781c */ /* 0x000fd60003fce170 */
[----:B------:R-:W-:Y:S05]  /*132d0*/  @P0 BRA `(.L_x_788) ;  /* 0x00000000000c0947 */ /* 0x000fea0003800000 */
[----:B------:R-:W-:-:S03]  /*132e0*/  UMOV UR4, 0xffffffff ;  /* 0xffffffff00047882 */ /* 0x000fc60000000000 */
[----:B------:R-:W-:Y:S05]  /*132f0*/  BRA.DIV UR4, `(.L_x_789) ;  /* 0x00000082043c7947 */ /* 0x000fea000b800000 */
[----:B------:R-:W-:-:S13]  /*13300*/  ELECT P6, URZ, PT ;  /* 0x00000000003f782f */ /* 0x000fda00038c0000 */
.L_x_788:
[----:B0-----:R-:W2:Y:S01]  /*13310*/  LDL R4, [R1+0x54] ;  /* 0x0000540001047983 */ /* 0x001ea20000100800 */
[----:B------:R-:W-:Y:S01]  /*13320*/  BSSY B1, `(.L_x_790) ;  /* 0x0000008000017945 */ /* 0x000fe20003800000 */
[----:B--2---:R-:W-:-:S05]  /*13330*/  VIADD R4, R4, 0x1 ;  /* 0x0000000104047836 */ /* 0x004fca0000000000 */
[----:B------:R-:W-:-:S04]  /*13340*/  LEA.HI R5, R4, R4, RZ, 0x1 ;  /* 0x0000000404057211 */ /* 0x000fc800078f08ff */
[----:B------:R-:W-:-:S05]  /*13350*/  LOP3.LUT R5, R5, 0xfffffffe, RZ, 0xc0, !PT ;  /* 0xfffffffe05057812 */ /* 0x000fca00078ec0ff */
[----:B------:R-:W-:-:S05]  /*13360*/  IMAD.IADD R4, R4, 0x1, -R5 ;  /* 0x0000000104047824 */ /* 0x000fca00078e0a05 */
[----:B------:R-:W-:-:S04]  /*13370*/  SHF.L.U32 R4, R4, 0x1f, RZ ;  /* 0x0000001f04047819 */ /* 0x000fc800000006ff */
[----:B------:R-:W0:Y:S02]  /*13380*/  SYNCS.PHASECHK.TRANS64.TRYWAIT P0, [R18+URZ+0x28c20], R4 ;  /* 0x028c2004120075a7 */ /* 0x000e24000800017f */
[----:B0-----:R-:W-:Y:S05]  /*13390*/  @!P0 BRA `(.L_x_791) ;  /* 0x0000008000348947 */ /* 0x001fea0003800000 */
.L_x_980:
[----:B------:R-:W-:Y:S05]  /*133a0*/  BSYNC B1 ;  /* 0x0000000000017941 */ /* 0x000fea0003800000 */
.L_x_790:
[----:B------:R-:W-:Y:S04]  /*133b0*/  BSSY B1, `(.L_x_792) ;  /* 0x00000bb000017945 */ /* 0x000fe80003800000 */
[----:B------:R-:W-:Y:S05]  /*133c0*/  @!P6 BRA `(.L_x_793) ;  /* 0x0000000800e4e947 */ /* 0x000fea0003800000 */
[----:B------:R-:W2:Y:S04]  /*133d0*/  LDL R5, [R1+0x10] ;  /* 0x0000100001057983 */ /* 0x000ea80000100800 */
[----:B------:R-:W3:Y:S01]  /*133e0*/  LDL R7, [R1+0x18] ;  /* 0x0000180001077983 */ /* 0x000ee20000100800 */
[----:B------:R-:W-:Y:S01]  /*133f0*/  BSSY B2, `(.L_x_794) ;  /* 0x0000008000027945 */ /* 0x000fe20003800000 */
[----:B------:R-:W1:Y:S02]  /*13400*/  S2R R6, SR_TID.X ;  /* 0x0000000000067919 */ /* 0x000e640000002100 */
[----:B-1----:R-:W-:-:S04]  /*13410*/  LOP3.LUT R6, R6, 0x7f, RZ, 0xc0, !PT ;  /* 0x0000007f06067812 */ /* 0x002fc800078ec0ff */
[----:B------:R-:W-:Y:S01]  /*13420*/  ISETP.NE.AND P2, PT, R6, RZ, PT ;  /* 0x000000ff0600720c */ /* 0x000fe20003f45270 */
[----:B--2---:R-:W-:Y:S01]  /*13430*/  IMAD R5, R5, 0x8, R18 ;  /* 0x0000000805057824 */ /* 0x004fe200078e0212 */
[----:B---3--:R-:W-:-:S04]  /*13440*/  SHF.L.U32 R9, R7, 0x1f, RZ ;  /* 0x0000001f07097819 */ /* 0x008fc800000006ff */
[----:B------:R-:W1:Y:S02]  /*13450*/  SYNCS.PHASECHK.TRANS64.TRYWAIT P0, [R5+URZ+0x28ca0], R9 ;  /* 0x028ca009050075a7 */ /* 0x000e64000800017f */
[----:B-1----:R-:W-:Y:S05]  /*13460*/  @!P0 BRA `(.L_x_795) ;  /* 0x0000008000148947 */ /* 0x002fea0003800000 */
.L_x_981:
[----:B------:R-:W-:Y:S05]  /*13470*/  BSYNC B2 ;  /* 0x0000000000027941 */ /* 0x000fea0003800000 */
.L_x_794:
[----:B------:R-:W-:Y:S04]  /*13480*/  BSSY B2, `(.L_x_796) ;  /* 0x0000009000027945 */ /* 0x000fe80003800000 */
[----:B------:R-:W-:Y:S05]  /*13490*/  @P2 BRA `(.L_x_797) ;  /* 0x00000000001c2947 */ /* 0x000fea0003800000 */
[----:B------:R-:W2:Y:S01]  /*134a0*/  S2R R6, SR_TID.X ;  /* 0x0000000000067919 */ /* 0x000ea20000002100 */
[----:B0-----:R-:W-:-:S04]  /*134b0*/  IMAD.MOV.U32 R4, RZ, RZ, 0x2000 ;  /* 0x00002000ff047424 */ /* 0x001fc800078e00ff */
[----:B------:R3:W-:Y:S01]  /*134c0*/  SYNCS.ARRIVE.TRANS64 RZ, [R5+URZ+0x28c90], R4 ;  /* 0x028c900405ff79a7 */ /* 0x0007e2000800003f */
[----:B--2---:R-:W-:-:S04]  /*134d0*/  LOP3.LUT R6, R6, 0x1f, RZ, 0xc0, !PT ;  /* 0x0000001f06067812 */ /* 0x004fc800078ec0ff */
[----:B------:R-:W-:-:S13]  /*134e0*/  ISETP.NE.AND P0, PT, R6, RZ, PT ;  /* 0x000000ff0600720c */ /* 0x000fda0003f05270 */
[----:B---3--:R-:W-:Y:S05]  /*134f0*/  @!P0 BRA `(.L_x_797) ;  /* 0x0000000000048947 */ /* 0x008fea0003800000 */
[----:B------:R-:W-:Y:S01]  /*13500*/  BPT.TRAP 0x1 ;  /* 0x000000040000795c */ /* 0x000fe20000300000 */
.L_x_797:
[----:B------:R-:W-:Y:S05]  /*13510*/  BSYNC B2 ;  /* 0x0000000000027941 */ /* 0x000fea0003800000 */
.L_x_796:
[----:B------:R-:W2:Y:S01]  /*13520*/  LDL R6, [R1+0x10] ;  /* 0x0000100001067983 */ /* 0x000ea20000100800 */
[----:B------:R-:W-:Y:S01]  /*13530*/  IMAD.MOV.U32 R11, RZ, RZ, RZ ;  /* 0x000000ffff0b7224 */ /* 0x000fe200078e00ff */
[----:B------:R-:W-:Y:S01]  /*13540*/  UIADD3 UR4, UP0, UR38, 0x570, URZ ;  /* 0x0000057026047890 */ /* 0x000fe2000ff1e03f */
[----:B0-----:R-:W-:Y:S01]  /*13550*/  IMAD R4, R8, 0x40, R0 ;  /* 0x0000004008047824 */ /* 0x001fe200078e0200 */
[----:B------:R-:W-:Y:S01]  /*13560*/  PLOP3.LUT P0, PT, PT, PT, PT, 0x80, 0x0 ;  /* 0x000000000000781c */ /* 0x000fe20003f0f070 */
[----:B------:R-:W-:Y:S01]  /*13570*/  VIADD R7, R5, 0x28c90 ;  /* 0x00028c9005077836 */ /* 0x000fe20000000000 */
[----:B------:R-:W-:Y:S01]  /*13580*/  R2UR UR10, R11 ;  /* 0x000000000b0a72ca */ /* 0x000fe200000e0000 */
[----:B------:R-:W-:Y:S01]  /*13590*/  VIADD R4, R4, 0xffffffc0 ;  /* 0xffffffc004047836 */ /* 0x000fe20000000000 */
[----:B------:R-:W-:Y:S01]  /*135a0*/  UIADD3.X UR5, URZ, UR39, URZ, UP0, !UPT ;  /* 0x000000273f057290 */ /* 0x000fe200087fe43f */
[----:B------:R-:W-:Y:S01]  /*135b0*/  UMOV UR6, 0x0 ;  /* 0x0000000000067882 */ /* 0x000fe20000000000 */
[----:B------:R-:W-:Y:S01]  /*135c0*/  UMOV UR7, 0x12f00000 ;  /* 0x12f0000000077882 */ /* 0x000fe20000000000 */
[----:B--2---:R-:W-:-:S04]  /*135d0*/  IMAD R6, R6, 0x2000, R18 ;  /* 0x0000200006067824 */ /* 0x004fc800078e0212 */
[----:B------:R-:W-:-:S07]  /*135e0*/  VIADD R6, R6, 0x22400 ;  /* 0x0002240006067836 */ /* 0x000fce0000000000 */
.L_x_798:
        /* <DEDUP_REMOVED lines=13> */
.L_x_982:
[----:B------:R-:W-:Y:S05]  /*136c0*/  BSYNC B2 ;  /* 0x0000000000027941 */ /* 0x000fea0003800000 */
.L_x_799:
[----:B------:R-:W-:Y:S01]  /*136d0*/  BSSY B2, `(.L_x_801) ;  /* 0x000000b000027945 */ /* 0x000fe20003800000 */
[----:B------:R-:W-:Y:S02]  /*136e0*/  IMAD.MOV.U32 R12, RZ, RZ, 0x0 ;  /* 0x00000000ff0c7424 */ /* 0x000fe400078e00ff */
[----:B------:R-:W-:Y:S01]  /*136f0*/  IMAD.MOV.U32 R13, RZ, RZ, 0x12f00000 ;  /* 0x12f00000ff0d7424 */ /* 0x000fe200078e00ff */
[----:B------:R-:W-:Y:S06]  /*13700*/  @P2 BRA `(.L_x_802) ;  /* 0x00000000001c2947 */ /* 0x000fec0003800000 */
[----:B------:R-:W2:Y:S01]  /*13710*/  S2R R7, SR_TID.X ;  /* 0x0000000000077919 */ /* 0x000ea20000002100 */
[----:B------:R-:W-:-:S04]  /*13720*/  IMAD.MOV.U32 R6, RZ, RZ, 0x10000 ;  /* 0x00010000ff067424 */ /* 0x000fc800078e00ff */
[----:B------:R3:W-:Y:S01]  /*13730*/  SYNCS.ARRIVE.TRANS64 RZ, [R5+URZ+0x28cb0], R6 ;  /* 0x028cb00605ff79a7 */ /* 0x0007e2000800003f */
[----:B--2---:R-:W-:-:S04]  /*13740*/  LOP3.LUT R7, R7, 0x1f, RZ, 0xc0, !PT ;  /* 0x0000001f07077812 */ /* 0x004fc800078ec0ff */
[----:B------:R-:W-:-:S13]  /*13750*/  ISETP.NE.AND P0, PT, R7, RZ, PT ;  /* 0x000000ff0700720c */ /* 0x000fda0003f05270 */
[----:B---3--:R-:W-:Y:S05]  /*13760*/  @!P0 BRA `(.L_x_802) ;  /* 0x0000000000048947 */ /* 0x008fea0003800000 */
[----:B------:R-:W-:Y:S01]  /*13770*/  BPT.TRAP 0x1 ;  /* 0x000000040000795c */ /* 0x000fe20000300000 */
.L_x_802:
[----:B------:R-:W-:Y:S05]  /*13780*/  BSYNC B2 ;  /* 0x0000000000027941 */ /* 0x000fea0003800000 */
.L_x_801:
[----:B------:R-:W2:Y:S01]  /*13790*/  LDL R6, [R1+0x10] ;  /* 0x0000100001067983 */ /* 0x000ea20000100800 */
[----:B------:R-:W-:Y:S01]  /*137a0*/  R2UR UR10, R11 ;  /* 0x000000000b0a72ca */ /* 0x000fe200000e0000 */
[----:B------:R-:W-:Y:S01]  /*137b0*/  UIADD3 UR4, UP0, UR38, 0x670, URZ ;  /* 0x0000067026047890 */ /* 0x000fe2000ff1e03f */
[----:B------:R-:W-:Y:S01]  /*137c0*/  R2UR UR6, R12 ;  /* 0x000000000c0672ca */ /* 0x000fe200000e0000 */
[----:B01----:R-:W-:Y:S01]  /*137d0*/  VIADD R5, R5, 0x28cb0 ;  /* 0x00028cb005057836 */ /* 0x003fe20000000000 */
[----:B------:R-:W-:Y:S01]  /*137e0*/  R2UR UR7, R13 ;  /* 0x000000000d0772ca */ /* 0x000fe200000e0000 */
[----:B------:R-:W-:Y:S01]  /*137f0*/  UIADD3.X UR5, URZ, UR39, URZ, UP0, !UPT ;  /* 0x000000273f057290 */ /* 0x000fe200087fe43f */
[----:B------:R-:W-:Y:S01]  /*13800*/  PLOP3.LUT P0, PT, PT, PT, PT, 0x80, 0x0 ;  /* 0x000000000000781c */ /* 0x000fe20003f0f070 */
[----:B--2---:R-:W-:-:S04]  /*13810*/  IMAD R6, R6, 0x10000, R18 ;  /* 0x0001000006067824 */ /* 0x004fc800078e0212 */
[----:B------:R-:W-:-:S08]  /*13820*/  VIADD R7, R6, 0x400 ;  /* 0x0000040006077836 */ /* 0x000fd00000000000 */
.L_x_803:
        /* <DEDUP_REMOVED lines=15> */
.L_x_804:
        /* <DEDUP_REMOVED lines=15> */
.L_x_805:
        /* <DEDUP_REMOVED lines=15> */
.L_x_806:
        /* <DEDUP_REMOVED lines=15> */
.L_x_807:
        /* <DEDUP_REMOVED lines=15> */
.L_x_808:
        /* <DEDUP_REMOVED lines=15> */
.L_x_809:
        /* <DEDUP_REMOVED lines=15> */
.L_x_810:
        /* <DEDUP_REMOVED lines=10> */
.L_x_793:
[----:B------:R-:W-:Y:S05]  /*13f60*/  BSYNC B1 ;  /* 0x0000000000017941 */ /* 0x000fea0003800000 */
.L_x_792:
[----:B------:R-:W2:Y:S04]  /*13f70*/  LDL.LU R9, [R1+0x10] ;  /* 0x0000100001097983 */ /* 0x000ea80000300800 */
[----:B------:R-:W3:Y:S01]  /*13f80*/  LDL.LU R7, [R1+0x18] ;  /* 0x0000180001077983 */ /* 0x000ee20000300800 */
[----:B0-----:R-:W-:Y:S01]  /*13f90*/  VIADD R4, R8, 0xfffffffe ;  /* 0xfffffffe08047836 */ /* 0x001fe20000000000 */
[----:B------:R-:W-:-:S04]  /*13fa0*/  PLOP3.LUT P0, PT, PT, PT, PT, 0x8, 0x0 ;  /* 0x000000000000781c */ /* 0x000fc80003f0e170 */
[----:B------:R-:W-:Y:S01]  /*13fb0*/  ISETP.GE.AND P3, PT, R4, R3, PT ;  /* 0x000000030400720c */ /* 0x000fe20003f66270 */
[----:B--2---:R-:W-:-:S05]  /*13fc0*/  VIADD R5, R9, 0x1 ;  /* 0x0000000109057836 */ /* 0x004fca0000000000 */
[----:B------:R-:W-:-:S04]  /*13fd0*/  ISETP.NE.AND P2, PT, R5, 0x2, PT ;  /* 0x000000020500780c */ /* 0x000fc80003f45270 */
[----:B------:R-:W-:Y:S02]  /*13fe0*/  SEL R6, RZ, 0x1, P2 ;  /* 0x00000001ff067807 */ /* 0x000fe40001000000 */
[----:B------:R-:W-:Y:S02]  /*13ff0*/  SEL R5, R5, RZ, P2 ;  /* 0x000000ff05057207 */ /* 0x000fe40001000000 */
[----:B---3--:R-:W-:-:S03]  /*14000*/  LOP3.LUT R7, R7, R6, RZ, 0x3c, !PT ;  /* 0x0000000607077212 */ /* 0x008fc600078e3cff */
[----:B------:R1:W-:Y:S04]  /*14010*/  STL [R1+0x10], R5 ;  /* 0x0000100501007387 */ /* 0x0003e80000100800 */
[----:B------:R1:W-:Y:S01]  /*14020*/  STL [R1+0x18], R7 ;  /* 0x0000180701007387 */ /* 0x0003e20000100800 */
[----:B------:R-:W-:Y:S05]  /*14030*/  @!P3 BRA `(.L_x_786) ;  /* 0x0000000c0020b947 */ /* 0x000fea0003800000 */
.L_x_830:
[----:B------:R-:W-:Y:S05]  /*14040*/  YIELD ;  /* 0x0000000000007946 */ /* 0x000fea0003800000 */
[----:B------:R-:W-:Y:S04]  /*14050*/  BSSY B1, `(.L_x_811) ;  /* 0x00000ba000017945 */ /* 0x000fe80003800000 */
[----:B--2---:R-:W-:Y:S05]  /*14060*/  @!P6 BRA `(.L_x_812) ;  /* 0x0000000800e0e947 */ /* 0x004fea0003800000 */
[----:B-1----:R-:W2:Y:S04]  /*14070*/  LDL R5, [R1+0x10] ;  /* 0x0000100001057983 */ /* 0x002ea80000100800 */
[----:B------:R-:W3:Y:S01]  /*14080*/  LDL R6, [R1+0x18] ;  /* 0x0000180001067983 */ /* 0x000ee20000100800 */
[----:B------:R-:W-:Y:S01]  /*14090*/  BSSY B2, `(.L_x_813) ;  /* 0x0000008000027945 */ /* 0x000fe20003800000 */
[----:B------:R-:W0:Y:S02]  /*140a0*/  S2R R7, SR_TID.X ;  /* 0x0000000000077919 */ /* 0x000e240000002100 */
[----:B0-----:R-:W-:-:S04]  /*140b0*/  LOP3.LUT R7, R7, 0x7f, RZ, 0xc0, !PT ;  /* 0x0000007f07077812 */ /* 0x001fc800078ec0ff */
[----:B------:R-:W-:Y:S01]  /*140c0*/  ISETP.NE.AND P3, PT, R7, RZ, PT ;  /* 0x000000ff0700720c */ /* 0x000fe20003f65270 */
[----:B--2---:R-:W-:Y:S01]  /*140d0*/  IMAD R5, R5, 0x8, R18 ;  /* 0x0000000805057824 */ /* 0x004fe200078e0212 */
[----:B---3--:R-:W-:-:S04]  /*140e0*/  SHF.L.U32 R6, R6, 0x1f, RZ ;  /* 0x0000001f06067819 */ /* 0x008fc800000006ff */
[----:B------:R-:W0:Y:S02]  /*140f0*/  SYNCS.PHASECHK.TRANS64.TRYWAIT P2, [R5+URZ+0x28ca0], R6 ;  /* 0x028ca006050075a7 */ /* 0x000e24000804017f */
[----:B0-----:R-:W-:Y:S05]  /*14100*/  @!P2 BRA `(.L_x_814) ;  /* 0x000000740014a947 */ /* 0x001fea0003800000 */
.L_x_983:
[----:B------:R-:W-:Y:S05]  /*14110*/  BSYNC B2 ;  /* 0x0000000000027941 */ /* 0x000fea0003800000 */
.L_x_813:
        /* <DEDUP_REMOVED lines=9> */
.L_x_816:
[----:B------:R-:W-:Y:S05]  /*141b0*/  BSYNC B2 ;  /* 0x0000000000027941 */ /* 0x000fea0003800000 */
.L_x_815:
[----:B------:R-:W2:Y:S01]  /*141c0*/  LDL R7, [R1+0x10] ;  /* 0x0000100001077983 */ /* 0x000ea20000100800 */
[----:B------:R-:W-:Y:S01]  /*141d0*/  IMAD.MOV.U32 R11, RZ, RZ, RZ ;  /* 0x000000ffff0b7224 */ /* 0x000fe200078e00ff */
[----:B------:R-:W-:Y:S01]  /*141e0*/  UIADD3 UR4, UP0, UR38, 0x570, URZ ;  /* 0x0000057026047890 */ /* 0x000fe2000ff1e03f */
[----:B------:R-:W-:Y:S01]  /*141f0*/  PLOP3.LUT P2, PT, PT, PT, PT, 0x80, 0x0 ;  /* 0x000000000000781c */ /* 0x000fe20003f4f070 */
[----:B------:R-:W-:Y:S01]  /*14200*/  IMAD R8, R4, 0x40, R0 ;  /* 0x0000004004087824 */ /* 0x000fe200078e0200 */
[----:B------:R-:W-:Y:S01]  /*14210*/  UMOV UR6, 0x0 ;  /* 0x0000000000067882 */ /* 0x000fe20000000000 */
[----:B------:R-:W-:Y:S01]  /*14220*/  R2UR UR10, R11 ;  /* 0x000000000b0a72ca */ /* 0x000fe200000e0000 */
[----:B------:R-:W-:Y:S01]  /*14230*/  VIADD R9, R5, 0x28c90 ;  /* 0x00028c9005097836 */ /* 0x000fe20000000000 */
[----:B------:R-:W-:Y:S01]  /*14240*/  UIADD3.X UR5, URZ, UR39, URZ, UP0, !UPT ;  /* 0x000000273f057290 */ /* 0x000fe200087fe43f */
[----:B------:R-:W-:Y:S01]  /*14250*/  UMOV UR7, 0x12f00000 ;  /* 0x12f0000000077882 */ /* 0x000fe20000000000 */
[----:B--2---:R-:W-:-:S04]  /*14260*/  IMAD R7, R7, 0x2000, R18 ;  /* 0x0000200007077824 */ /* 0x004fc800078e0212 */
[----:B------:R-:W-:-:S07]  /*14270*/  VIADD R7, R7, 0x22400 ;  /* 0x0002240007077836 */ /* 0x000fce0000000000 */
.L_x_817:
        /* <DEDUP_REMOVED lines=13> */
.L_x_984:
[----:B------:R-:W-:Y:S05]  /*14350*/  BSYNC B2 ;  /* 0x0000000000027941 */ /* 0x000fea0003800000 */
.L_x_818:
[----:B------:R-:W-:Y:S01]  /*14360*/  BSSY B2, `(.L_x_820) ;  /* 0x000000b000027945 */ /* 0x000fe20003800000 */
[----:B------:R-:W-:Y:S02]  /*14370*/  IMAD.MOV.U32 R12, RZ, RZ, 0x0 ;  /* 0x00000000ff0c7424 */ /* 0x000fe400078e00ff */
[----:B------:R-:W-:Y:S01]  /*14380*/  IMAD.MOV.U32 R13, RZ, RZ, 0x12f00000 ;  /* 0x12f00000ff0d7424 */ /* 0x000fe200078e00ff */
[----:B------:R-:W-:Y:S06]  /*14390*/  @P3 BRA `(.L_x_821) ;  /* 0x00000000001c3947 */ /* 0x000fec0003800000 */
[----:B------:R-:W2:Y:S01]  /*143a0*/  S2R R7, SR_TID.X ;  /* 0x0000000000077919 */ /* 0x000ea20000002100 */
[----:B01----:R-:W-:-:S04]  /*143b0*/  IMAD.MOV.U32 R6, RZ, RZ, 0x10000 ;  /* 0x00010000ff067424 */ /* 0x003fc800078e00ff */
[----:B------:R3:W-:Y:S01]  /*143c0*/  SYNCS.ARRIVE.TRANS64 RZ, [R5+URZ+0x28cb0], R6 ;  /* 0x028cb00605ff79a7 */ /* 0x0007e2000800003f */
[----:B--2---:R-:W-:-:S04]  /*143d0*/  LOP3.LUT R7, R7, 0x1f, RZ, 0xc0, !PT ;  /* 0x0000001f07077812 */ /* 0x004fc800078ec0ff */
[----:B------:R-:W-:-:S13]  /*143e0*/  ISETP.NE.AND P2, PT, R7, RZ, PT ;  /* 0x000000ff0700720c */ /* 0x000fda0003f45270 */
[----:B---3--:R-:W-:Y:S05]  /*143f0*/  @!P2 BRA `(.L_x_821) ;  /* 0x000000000004a947 */ /* 0x008fea0003800000 */
[----:B------:R-:W-:Y:S01]  /*14400*/  BPT.TRAP 0x1 ;  /* 0x000000040000795c */ /* 0x000fe20000300000 */
.L_x_821:
[----:B------:R-:W-:Y:S05]  /*14410*/  BSYNC B2 ;  /* 0x0000000000027941 */ /* 0x000fea0003800000 */
.L_x_820:
[----:B01----:R-:W2:Y:S01]  /*14420*/  LDL R6, [R1+0x10] ;  /* 0x0000100001067983 */ /* 0x003ea20000100800 */
[----:B------:R-:W-:Y:S01]  /*14430*/  R2UR UR10, R11 ;  /* 0x000000000b0a72ca */ /* 0x000fe200000e0000 */
[----:B------:R-:W-:Y:S01]  /*14440*/  UIADD3 UR4, UP0, UR38, 0x670, URZ ;  /* 0x0000067026047890 */ /* 0x000fe2000ff1e03f */
[----:B------:R-:W-:Y:S01]  /*14450*/  R2UR UR6, R12 ;  /* 0x000000000c0672ca */ /* 0x000fe200000e0000 */
[----:B------:R-:W-:Y:S01]  /*14460*/  VIADD R5, R5, 0x28cb0 ;  /* 0x00028cb005057836 */ /* 0x000fe20000000000 */
[----:B------:R-:W-:Y:S01]  /*14470*/  R2UR UR7, R13 ;  /* 0x000000000d0772ca */ /* 0x000fe200000e0000 */
[----:B------:R-:W-:Y:S01]  /*14480*/  UIADD3.X UR5, URZ, UR39, URZ, UP0, !UPT ;  /* 0x000000273f057290 */ /* 0x000fe200087fe43f */
[----:B------:R-:W-:Y:S01]  /*14490*/  PLOP3.LUT P2, PT, PT, PT, PT, 0x80, 0x0 ;  /* 0x000000000000781c */ /* 0x000fe20003f4f070 */
[----:B--2---:R-:W-:-:S04]  /*144a0*/  IMAD R6, R6, 0x10000, R18 ;  /* 0x0001000006067824 */ /* 0x004fc800078e0212 */
[----:B------:R-:W-:-:S08]  /*144b0*/  VIADD R7, R6, 0x400 ;  /* 0x0000040006077836 */ /* 0x000fd00000000000 */
.L_x_822:
        /* <DEDUP_REMOVED lines=15> */
.L_x_823:
        /* <DEDUP_REMOVED lines=15> */
.L_x_824:
        /* <DEDUP_REMOVED lines=15> */
.L_x_825:
        /* <DEDUP_REMOVED lines=15> */
.L_x_826:
        /* <DEDUP_REMOVED lines=15> */
.L_x_827:
        /* <DEDUP_REMOVED lines=15> */
.L_x_828:
        /* <DEDUP_REMOVED lines=15> */
.L_x_829:
        /* <DEDUP_REMOVED lines=10> */
.L_x_812:
[----:B------:R-:W-:Y:S05]  /*14bf0*/  BSYNC B1 ;  /* 0x0000000000017941 */ /* 0x000fea0003800000 */
.L_x_811:
[----:B------:R-:W2:Y:S04]  /*14c00*/  LDL.LU R9, [R1+0x10] ;  /* 0x0000100001097983 */ /* 0x000ea80000300800 */
[----:B-1----:R-:W3:Y:S01]  /*14c10*/  LDL.LU R7, [R1+0x18] ;  /* 0x0000180001077983 */ /* 0x002ee20000300800 */
[C---:B------:R-:W-:Y:S01]  /*14c20*/  ISETP.GT.AND P3, PT, R4.reuse, R3, PT ;  /* 0x000000030400720c */ /* 0x040fe20003f64270 */
[----:B------:R-:W-:Y:S02]  /*14c30*/  VIADD R4, R4, 0xffffffff ;  /* 0xffffffff04047836 */ /* 0x000fe40000000000 */
[----:B--2---:R-:W-:-:S05]  /*14c40*/  VIADD R5, R9, 0x1 ;  /* 0x0000000109057836 */ /* 0x004fca0000000000 */
[----:B------:R-:W-:-:S04]  /*14c50*/  ISETP.NE.AND P2, PT, R5, 0x2, PT ;  /* 0x000000020500780c */ /* 0x000fc80003f45270 */
[----:B------:R-:W-:Y:S02]  /*14c60*/  SEL R6, RZ, 0x1, P2 ;  /* 0x00000001ff067807 */ /* 0x000fe40001000000 */
[----:B------:R-:W-:Y:S02]  /*14c70*/  SEL R5, R5, RZ, P2 ;  /* 0x000000ff05057207 */ /* 0x000fe40001000000 */
[----:B---3--:R-:W-:-:S05]  /*14c80*/  LOP3.LUT R7, R7, R6, RZ, 0x3c, !PT ;  /* 0x0000000607077212 */ /* 0x008fca00078e3cff */
[----:B------:R2:W-:Y:S04]  /*14c90*/  STL [R1+0x18], R7 ;  /* 0x0000180701007387 */ /* 0x0005e80000100800 */
[----:B------:R2:W-:Y:S01]  /*14ca0*/  STL [R1+0x10], R5 ;  /* 0x0000100501007387 */ /* 0x0005e20000100800 */
[----:B------:R-:W-:Y:S05]  /*14cb0*/  @P3 BRA `(.L_x_830) ;  /* 0xfffffff000e03947 */ /* 0x000fea000383ffff */
.L_x_786:
[----:B------:R-:W-:Y:S05]  /*14cc0*/  BSYNC B0 ;  /* 0x0000000000007941 */ /* 0x000fea0003800000 */
.L_x_785:
[----:B-12---:R1:W5:Y:S01]  /*14cd0*/  LDL R7, [R1+0x34] ;  /* 0x0000340001077983 */ /* 0x0063620000100800 */
[----:B------:R-:W-:Y:S05]  /*14ce0*/  @!P0 WARPSYNC.ALL ;  /* 0x0000000000008948 */ /* 0x000fea0003800000 */
[----:B------:R1:W-:Y:S01]  /*14cf0*/  STL [R1+0x3c], RZ ;  /* 0x00003cff01007387 */ /* 0x0003e20000100800 */
[----:B------:R-:W-:Y:S01]  /*14d00*/  BSSY B0, `(.L_x_831) ;  /* 0x0000020000007945 */ /* 0x000fe20003800000 */
[----:B------:R-:W-:Y:S06]  /*14d10*/  @!P0 BAR.SYNC.DEFER_BLOCKING 0xc, 0x180 ;  /* 0x0306000000008b1d */ /* 0x000fec0000010000 */
[----:B-1----:R-:W-:Y:S05]  /*14d20*/  @!P1 BRA `(.L_x_832) ;  /* 0x0000000000749947 */ /* 0x002fea0003800000 */
        /* <DEDUP_REMOVED lines=10> */
[----:B------:R-:W-:Y:S01]  /*14dd0*/  IMAD.HI.U32 R6, R3, R4, R2 ;  /* 0x0000000403067227 */ /* 0x000fe200078e0002 */
[----:B------:R-:W-:Y:S02]  /*14de0*/  IABS R2, R10 ;  /* 0x0000000a00027213 */ /* 0x000fe40000000000 */
[----:B-----5:R-:W-:-:S03]  /*14df0*/  IADD3 R4, R7, -0x1, R10 ;  /* 0xffffffff07047810 */ /* 0x020fc60007ffe00a */
        /* <DEDUP_REMOVED lines=15> */
[----:B------:R1:W-:Y:S02]  /*14ef0*/  STL [R1+0x3c], R2 ;  /* 0x00003c0201007387 */ /* 0x0003e40000100800 */
.L_x_832:
[----:B------:R-:W-:Y:S05]  /*14f00*/  BSYNC B0 ;  /* 0x0000000000007941 */ /* 0x000fea0003800000 */
.L_x_831:
[----:B------:R-:W2:Y:S04]  /*14f10*/  LDL R0, [R1+0x3c] ;  /* 0x00003c0001007983 */ /* 0x000ea80000100800 */
[----:B-1----:R-:W2:Y:S01]  /*14f20*/  LDL R2, [R1+0x5c] ;  /* 0x00005c0001027983 */ /* 0x002ea20000100800 */
[----:B------:R-:W-:Y:S01]  /*14f30*/  BSSY B7, `(.L_x_833) ;  /* 0x00004b1000077945 */ /* 0x000fe20003800000 */
[----:B--2---:R-:W-:-:S05]  /*14f40*/  IMAD R2, R2, R0, RZ ;  /* 0x0000000002027224 */ /* 0x004fca00078e02ff */
[----:B-----5:R-:W-:Y:S01]  /*14f50*/  VIADDMNMX R0, R2, R0, R7, PT ;  /* 0x0000000002007246 */ /* 0x020fe20003800107 */
[----:B------:R1:W-:Y:S03]  /*14f60*/  STL [R1+0x24], R2 ;  /* 0x0000240201007387 */ /* 0x0003e60000100800 */
[----:B------:R-:W-:Y:S01]  /*14f70*/  ISETP.GT.AND P0, PT, R0, R2, PT ;  /* 0x000000020000720c */ /* 0x000fe20003f04270 */
[----:B------:R1:W-:-:S12]  /*14f80*/  STL [R1+0x38], R0 ;  /* 0x0000380001007387 */ /* 0x0003d80000100800 */
[----:B-1----:R-:W-:Y:S05]  /*14f90*/  @P0 BRA `(.L_x_834) ;  /* 0x0000000000480947 */ /* 0x002fea0003800000 */
[----:B------:R-:W1:Y:S02]  /*14fa0*/  S2R R0, SR_TID.X ;  /* 0x0000000000007919 */ /* 0x000e640000002100 */
[----:B-1----:R-:W-:-:S04]  /*14fb0*/  LOP3.LUT R0, R0, 0x7f, RZ, 0xc0, !PT ;  /* 0x0000007f00007812 */ /* 0x002fc800078ec0ff */
[----:B------:R-:W-:-:S13]  /*14fc0*/  ISETP.NE.AND P0, PT, R0, RZ, PT ;  /* 0x000000ff0000720c */ /* 0x000fda0003f05270 */
[----:B------:R-:W-:Y:S05]  /*14fd0*/  @P0 BRA `(.L_x_835) ;  /* 0x0000004800980947 */ /* 0x000fea0003800000 */
[----:B------:R-:W1:Y:S01]  /*14fe0*/  S2R R3, SR_LANEID ;  /* 0x0000000000037919 */ /* 0x000e620000000000 */
[----:B------:R-:W-:Y:S02]  /*14ff0*/  VOTEU.ANY UR4, UPT, PT ;  /* 0x0000000000047886 */ /* 0x000fe400038e0100 */
[----:B------:R-:W1:Y:S08]  /*15000*/  FLO.U32 R0, UR4 ;  /* 0x0000000400007d00 */ /* 0x000e7000080e0000 */
[----:B------:R-:W2:Y:S01]  /*15010*/  POPC R5, UR4 ;  /* 0x0000000400057d09 */ /* 0x000ea20008000000 */
[----:B-1----:R-:W-:-:S02]  /*15020*/  ISETP.EQ.U32.AND P0, PT, R0, R3, PT ;  /* 0x000000030000720c */ /* 0x002fc40003f02070 */
[----:B------:R-:W2:Y:S11]  /*15030*/  LDC.64 R2, c[0x0][0xc60] ;  /* 0x00031800ff027b82 */ /* 0x000eb60000000a00 */
[----:B--2---:R-:W2:Y:S01]  /*15040*/  @P0 ATOMG.E.ADD.STRONG.GPU PT, R3, desc[UR40][R2.64], R5 ;  /* 0x00000005020309a8 */ /* 0x004ea200081ee1e8 */
[----:B------:R-:W1:Y:S02]  /*15050*/  S2R R4, SR_LTMASK ;  /* 0x0000000000047919 */ /* 0x000e640000003900 */
[----:B-1----:R-:W-:-:S04]  /*15060*/  LOP3.LUT R4, R4, UR4, RZ, 0xc0, !PT ;  /* 0x0000000404047c12 */ /* 0x002fc8000f8ec0ff */
[----:B------:R-:W1:Y:S01]  /*15070*/  POPC R7, R4 ;  /* 0x0000000400077309 */ /* 0x000e620000000000 */
[----:B--2---:R-:W1:Y:S02]  /*15080*/  SHFL.IDX PT, R0, R3, R0, 0x1f ;  /* 0x00001f0003007589 */ /* 0x004e6400000e0000 */
[----:B-1----:R-:W-:-:S05]  /*15090*/  IADD3 R0, R0, UR36, R7 ;  /* 0x0000002400007c10 */ /* 0x002fca000fffe007 */
[----:B------:R1:W-:Y:S01]  /*150a0*/  STL [R1], R0 ;  /* 0x0000000001007387 */ /* 0x0003e20000100800 */
[----:B------:R-:W-:Y:S05]  /*150b0*/  BRA `(.L_x_835) ;  /* 0x0000004800607947 */ /* 0x000fea0003800000 */
.L_x_834:
        /* <DEDUP_REMOVED lines=13> */
[----:B------:R-:W-:Y:S02]  /*15190*/  IMAD.U32 R10, RZ, RZ, UR4 ;  /* 0x00000004ff0a7e24 */ /* 0x000fe4000f8e00ff */
[----:B------:R-:W-:Y:S02]  /*151a0*/  IMAD.U32 R11, RZ, RZ, UR5 ;  /* 0x00000005ff0b7e24 */ /* 0x000fe4000f8e00ff */
[----:B------:R-:W-:Y:S02]  /*151b0*/  IMAD.MOV.U32 R8, RZ, RZ, 0x70 ;  /* 0x00000070ff087424 */ /* 0x000fe400078e00ff */
[----:B0-----:R-:W-:Y:S02]  /*151c0*/  IMAD.MOV.U32 R12, RZ, RZ, 0x1 ;  /* 0x00000001ff0c7424 */ /* 0x001fe400078e00ff */
[----:B------:R-:W-:-:S07]  /*151d0*/  IMAD.MOV.U32 R13, RZ, RZ, RZ ;  /* 0x000000ffff0d7224 */ /* 0x000fce00078e00ff */
[----:B------:R-:W-:-:S07]  /*151e0*/  LEPC R20, `(.L_x_837) ;  /* 0x000000001014794e */ /* 0x000fce0000000000 */
[----:B-1----:R-:W-:Y:S05]  /*151f0*/  CALL.ABS.NOINC R2 ;  /* 0x0000000002007343 */ /* 0x002fea0003c00000 */
.L_x_837:
[----:B------:R-:W-:Y:S05]  /*15200*/  BSYNC B6 ;  /* 0x0000000000067941 */ /* 0x000fea0003800000 */
.L_x_836:
        /* <DEDUP_REMOVED lines=8> */
[----:B------:R1:W2:Y:S01]  /*15290*/  LDC.64 R2, c[0x4][R0] ;  /* 0x0100000000027b82 */ /* 0x0002a20000000a00 */
[----:B------:R-:W-:Y:S02]  /*152a0*/  IMAD.U32 R4, RZ, RZ, UR6 ;  /* 0x00000006ff047e24 */ /* 0x000fe4000f8e00ff */
[----:B------:R-:W-:Y:S02]  /*152b0*/  IMAD.U32 R5, RZ, RZ, UR7 ;  /* 0x00000007ff057e24 */ /* 0x000fe4000f8e00ff */
[----:B------:R-:W-:Y:S02]  /*152c0*/  IMAD.U32 R6, RZ, RZ, UR8 ;  /* 0x00000008ff067e24 */ /* 0x000fe4000f8e00ff */
[----:B------:R-:W-:-:S02]  /*152d0*/  IMAD.U32 R7, RZ, RZ, UR9 ;  /* 0x00000009ff077e24 */ /* 0x000fc4000f8e00ff */
[----:B------:R-:W-:Y:S02]  /*152e0*/  IMAD.U32 R10, RZ, RZ, UR4 ;  /* 0x00000004ff0a7e24 */ /* 0x000fe4000f8e00ff */
[----:B------:R-:W-:Y:S02]  /*152f0*/  IMAD.U32 R11, RZ, RZ, UR5 ;  /* 0x00000005ff0b7e24 */ /* 0x000fe4000f8e00ff */
[----:B------:R-:W-:Y:S02]  /*15300*/  IMAD.MOV.U32 R8, RZ, RZ, 0x70 ;  /* 0x00000070ff087424 */ /* 0x000fe400078e00ff */
[----:B0-----:R-:W-:Y:S02]  /*15310*/  IMAD.MOV.U32 R12, RZ, RZ, 0x1 ;  /* 0x00000001ff0c7424 */ /* 0x001fe400078e00ff */
[----:B-1----:R-:W-:-:S07]  /*15320*/  IMAD.MOV.U32 R13, RZ, RZ, RZ ;  /* 0x000000ffff0d7224 */ /* 0x002fce00078e00ff */
[----:B------:R-:W-:-:S07]  /*15330*/  LEPC R20, `(.L_x_840) ;  /* 0x000000001014794e */ /* 0x000fce0000000000 */
[----:B--2---:R-:W-:Y:S05]  /*15340*/  CALL.ABS.NOINC R2 ;  /* 0x0000000002007343 */ /* 0x004fea0003c00000 */
.L_x_840:
        /* <DEDUP_REMOVED lines=16> */
.L_x_839:
[----:B------:R-:W-:Y:S05]  /*15450*/  BSYNC B6 ;  /* 0x0000000000067941 */ /* 0x000fea0003800000 */
.L_x_838:
[----:B------:R-:W2:Y:S01]  /*15460*/  LDL.LU R4, [R1+0x1c] ;  /* 0x00001c0001047983 */ /* 0x000ea20000300800 */
[----:B------:R-:W-:-:S03]  /*15470*/  ULDC.64 UR4, c[0x0][0x9f8] ;  /* 0x00027e0000047ab9 */ /* 0x000fc60000000a00 */
[----:B------:R-:W3:Y:S01]  /*15480*/  LDL R7, [R1+0x8] ;  /* 0x0000080001077983 */ /* 0x000ee20000100800 */
[----:B------:R-:W-:-:S03]  /*15490*/  ISETP.NE.U32.AND P0, PT, RZ, UR4, PT ;  /* 0x00000004ff007c0c */ /* 0x000fc6000bf05070 */
[----:B------:R-:W4:Y:S01]  /*154a0*/  LDL R0, [R1+0x38] ;  /* 0x0000380001007983 */ /* 0x000f220000100800 */
[----:B------:R-:W-:-:S13]  /*154b0*/  ISETP.NE.AND.EX P0, PT, RZ, UR5, PT, P0 ;  /* 0x00000005ff007c0c */ /* 0x000fda000bf05300 */
[----:B------:R-:W-:-:S04]  /*154c0*/  @P0 IADD3 R2, P1, R17, UR4, RZ ;  /* 0x0000000411020c10 */ /* 0x000fc8000ff3e0ff */
[----:B--2---:R-:W-:Y:S01]  /*154d0*/  @P0 IADD3.X R3, R4, UR5, RZ, P1, !PT ;  /* 0x0000000504030c10 */ /* 0x004fe20008ffe4ff */
[----:B------:R-:W-:-:S04]  /*154e0*/  ULDC.64 UR4, c[0x0][0xa08] ;  /* 0x0002820000047ab9 */ /* 0x000fc80000000a00 */
[----:B---3--:R1:W2:Y:S02]  /*154f0*/  @P0 LDG.E R7, desc[UR40][R2.64] ;  /* 0x0000002802070981 */ /* 0x0082a4000c1e1900 */
[----:B-1----:R-:W1:Y:S01]  /*15500*/  LDC.64 R2, c[0x0][0x418] ;  /* 0x00010600ff027b82 */ /* 0x002e620000000a00 */
[----:B----4-:R-:W-:Y:S01]  /*15510*/  VIADD R0, R0, 0xffffffff ;  /* 0xffffffff00007836 */ /* 0x010fe20000000000 */
        /* <DEDUP_REMOVED lines=11> */
[----:B0-----:R0:W1:Y:S02]  /*155d0*/  SHFL.IDX PT, R14, R4, RZ, 0x1f ;  /* 0x00001fff040e7589 */ /* 0x00106400000e0000 */
.L_x_987:
[----:B0-----:R-:W2:Y:S01]  /*155e0*/  LDL.LU R4, [R1+0x28] ;  /* 0x0000280001047983 */ /* 0x001ea20000300800 */
[----:B------:R-:W-:Y:S02]  /*155f0*/  PLOP3.LUT P1, PT, PT, PT, PT, 0x8, 0x0 ;  /* 0x000000000000781c */ /* 0x000fe40003f2e170 */
[----:B-1----:R-:W-:Y:S01]  /*15600*/  ISETP.NE.AND P0, PT, R14, RZ, PT ;  /* 0x000000ff0e00720c */ /* 0x002fe20003f05270 */
[----:B------:R0:W-:Y:S01]  /*15610*/  STL [R1+0x30], R0 ;  /* 0x0000300001007387 */ /* 0x0001e20000100800 */
[----:B--2---:R-:W-:-:S09]  /*15620*/  LOP3.LUT R4, R4, 0xfffffffe, RZ, 0xc0, !PT ;  /* 0xfffffffe04047812 */ /* 0x004fd200078ec0ff */
[----:B------:R-:W-:-:S05]  /*15630*/  @P1 LOP3.LUT R4, R4, 0x1, RZ, 0xfc, !PT ;  /* 0x0000000104041812 */ /* 0x000fca00078efcff */
[----:B------:R0:W-:Y:S01]  /*15640*/  STL [R1+0x28], R4 ;  /* 0x0000280401007387 */ /* 0x0001e20000100800 */
[----:B------:R-:W-:Y:S05]  /*15650*/  @P0 BRA `(.L_x_842) ;  /* 0x00000004000c0947 */ /* 0x000fea0003800000 */
[----:B------:R-:W-:-:S03]  /*15660*/  UMOV UR4, 0xffffffff ;  /* 0xffffffff00047882 */ /* 0x000fc60000000000 */
[----:B------:R-:W-:Y:S05]  /*15670*/  BRA.DIV UR4, `(.L_x_843) ;  /* 0x0000006204147947 */ /* 0x000fea000b800000 */
[----:B------:R-:W-:-:S13]  /*15680*/  ELECT P6, URZ, PT ;  /* 0x00000000003f782f */ /* 0x000fda00038c0000 */
.L_x_990:
[----:B------:R-:W-:Y:S05]  /*15690*/  @!P6 BRA `(.L_x_842) ;  /* 0x0000000000fce947 */ /* 0x000fea0003800000 */
[----:B------:R-:W-:-:S04]  /*156a0*/  ISETP.NE.U32.AND P0, PT, R2, RZ, PT ;  /* 0x000000ff0200720c */ /* 0x000fc80003f05070 */
[----:B------:R-:W-:-:S13]  /*156b0*/  ISETP.NE.AND.EX P0, PT, R3, RZ, PT, P0 ;  /* 0x000000ff0300720c */ /* 0x000fda0003f05300 */
[----:B------:R-:W-:Y:S05]  /*156c0*/  @!P0 BRA `(.L_x_844) ;  /* 0x0000000000508947 */ /* 0x000fea0003800000 */
[----:B------:R-:W1:Y:S01]  /*156d0*/  LDC R6, c[0x0][0x43c] ;  /* 0x00010f00ff067b82 */ /* 0x000e620000000800 */
[----:B------:R-:W-:Y:S01]  /*156e0*/  IMAD.MOV.U32 R9, RZ, RZ, R0 ;  /* 0x000000ffff097224 */ /* 0x000fe200078e0000 */
[----:B------:R-:W-:-:S03]  /*156f0*/  ULDC.64 UR4, c[0x0][0x428] ;  /* 0x00010a0000047ab9 */ /* 0x000fc60000000a00 */
[----:B0-----:R-:W-:Y:S01]  /*15700*/  IMAD.MOV.U32 R0, RZ, RZ, R9 ;  /* 0x000000ffff007224 */ /* 0x001fe200078e0009 */
[----:B-1----:R-:W-:-:S13]  /*15710*/  ISETP.NE.AND P0, PT, R6, 0x1, PT ;  /* 0x000000010600780c */ /* 0x002fda0003f05270 */
[----:B------:R-:W0:Y:S02]  /*15720*/  @P0 LDC.64 R4, c[0x0][0x440] ;  /* 0x00011000ff040b82 */ /* 0x000e240000000a00 */
[----:B0-----:R-:W-:-:S05]  /*15730*/  @P0 IMAD.HI.U32 R4, R9, R4, RZ ;  /* 0x0000000409040227 */ /* 0x001fca00078e00ff */
        /* <DEDUP_REMOVED lines=13> */
.L_x_844:
[----:B-1----:R-:W2:Y:S01]  /*15810*/  LDL R2, [R1+0x14] ;  /* 0x0000140001027983 */ /* 0x002ea20000100800 */
[----:B0-----:R-:W-:Y:S01]  /*15820*/  IMAD R0, R19, 0x8, R18 ;  /* 0x0000000813007824 */ /* 0x001fe200078e0212 */
[----:B--2---:R-:W-:-:S04]  /*15830*/  SHF.L.U32 R2, R2, 0x1f, RZ ;  /* 0x0000001f02027819 */ /* 0x004fc800000006ff */
[----:B------:R-:W0:Y:S02]  /*15840*/  SYNCS.PHASECHK.TRANS64.TRYWAIT P0, [R0+URZ+0x28c40], R2 ;  /* 0x028c4002000075a7 */ /* 0x000e24000800017f */
[----:B0-----:R-:W-:Y:S05]  /*15850*/  @!P0 BRA `(.L_x_845) ;  /* 0x0000005c00bc8947 */ /* 0x001fea0003800000 */
.L_x_991:
[----:B------:R-:W1:Y:S02]  /*15860*/  S2R R3, SR_TID.X ;  /* 0x0000000000037919 */ /* 0x000e640000002100 */
[----:B-1----:R-:W-:-:S04]  /*15870*/  LOP3.LUT R3, R3, 0x7f, RZ, 0xc0, !PT ;  /* 0x0000007f03037812 */ /* 0x002fc800078ec0ff */
[----:B------:R-:W-:-:S13]  /*15880*/  ISETP.NE.AND P0, PT, R3, RZ, PT ;  /* 0x000000ff0300720c */ /* 0x000fda0003f05270 */
        /* <DEDUP_REMOVED lines=8> */
.L_x_846:
[----:B------:R-:W2:Y:S04]  /*15910*/  LDL R4, [R1+0x30] ;  /* 0x0000300001047983 */ /* 0x000ea80000100800 */
[----:B------:R-:W3:Y:S04]  /*15920*/  LDL R3, [R1+0x20] ;  /* 0x0000200001037983 */ /* 0x000ee80000100800 */
[----:B0-----:R-:W4:Y:S01]  /*15930*/  LDL.LU R2, [R1+0x28] ;  /* 0x0000280001027983 */ /* 0x001f220000300800 */
[----:B------:R-:W-:Y:S01]  /*15940*/  R2UR UR9, R0 ;  /* 0x00000000000972ca */ /* 0x000fe200000e0000 */
[----:B------:R-:W-:Y:S01]  /*15950*/  IMAD R0, R19, 0x2000, R18 ;  /* 0x0000200013007824 */ /* 0x000fe200078e0212 */
[----:B------:R-:W-:Y:S01]  /*15960*/  PLOP3.LUT P0, PT, PT, PT, PT, 0x80, 0x0 ;  /* 0x000000000000781c */ /* 0x000fe20003f0f070 */
[----:B------:R-:W-:Y:S01]  /*15970*/  UIADD3 UR6, UP0, UR38, 0x370, URZ ;  /* 0x0000037026067890 */ /* 0x000fe2000ff1e03f */
[----:B------:R-:W-:Y:S01]  /*15980*/  R2UR UR12, R16 ;  /* 0x00000000100c72ca */ /* 0x000fe200000e0000 */
[----:B------:R-:W-:Y:S01]  /*15990*/  UMOV UR5, 0x14f00000 ;  /* 0x14f0000000057882 */ /* 0x000fe20000000000 */
[----:B------:R-:W-:Y:S01]  /*159a0*/  R2UR UR8, R0 ;  /* 0x00000000000872ca */ /* 0x000fe200000e0000 */
[----:B------:R-:W-:Y:S01]  /*159b0*/  UIADD3.X UR7, URZ, UR39, URZ, UP0, !UPT ;  /* 0x000000273f077290 */ /* 0x000fe200087fe43f */
[----:B-----5:R-:W-:Y:S01]  /*159c0*/  R2UR UR13, R17 ;  /* 0x00000000110d72ca */ /* 0x020fe200000e0000 */
[----:B------:R-:W-:-:S04]  /*159d0*/  UMOV UR10, URZ ;  /* 0x0000003f000a7c82 */ /* 0x000fc80008000000 */
[----:B------:R-:W-:-:S06]  /*159e0*/  UIADD3 UR9, UR9, 0x28c30, URZ ;  /* 0x00028c3009097890 */ /* 0x000fcc000fffe03f */
[----:B------:R-:W-:Y:S01]  /*159f0*/  UIADD3 UR8, UR8, 0x22400, URZ ;  /* 0x0002240008087890 */ /* 0x000fe2000fffe03f */
[----:B--2---:R-:W-:Y:S02]  /*15a00*/  R2UR UR11, R4 ;  /* 0x00000000040b72ca */ /* 0x004fe400000e0000 */
[----:B---3--:R-:W-:Y:S02]  /*15a10*/  R2UR UR4, R3 ;  /* 0x00000000030472ca */ /* 0x008fe400000e0000 */
[----:B----4-:R-:W-:-:S04]  /*15a20*/  LOP3.LUT R2, R2, 0xfffffffe, RZ, 0xc0, !PT ;  /* 0xfffffffe02027812 */ /* 0x010fc800078ec0ff */
[----:B------:R-:W-:-:S07]  /*15a30*/  @P0 LOP3.LUT R2, R2, 0x1, RZ, 0xfc, !PT ;  /* 0x0000000102020812 */ /* 0x000fce00078efcff */
[----:B------:R-:W-:Y:S01]  /*15a40*/  ULEA UR11, UR11, UR4, 0x6 ;  /* 0x000000040b0b7291 */ /* 0x000fe2000f8e303f */
[----:B------:R1:W-:Y:S02]  /*15a50*/  STL [R1+0x28], R2 ;  /* 0x0000280201007387 */ /* 0x0003e40000100800 */
[----:B------:R-:W-:-:S06]  /*15a60*/  UMOV UR4, 0x0 ;  /* 0x0000000000047882 */ /* 0x000fcc0000000000 */
[----:B------:R1:W-:Y:S01]  /*15a70*/  UTMALDG.4D [UR8], [UR6], desc[UR4] ;  /* 0x00000408060075b4 */ /* 0x0003e20008019000 */
[----:B------:R-:W-:Y:S02]  /*15a80*/  NOP ;  /* 0x0000000000007918 */ /* 0x000fe40000000000 */
.L_x_842:
[----:B------:R-:W2:Y:S04]  /*15a90*/  LDL.LU R3, [R1+0x40] ;  /* 0x0000400001037983 */ /* 0x000ea80000300800 */
[----:B------:R-:W3:Y:S04]  /*15aa0*/  LDL.LU R5, [R1+0x2c] ;  /* 0x00002c0001057983 */ /* 0x000ee80000300800 */
[----:B0-----:R-:W4:Y:S01]  /*15ab0*/  LDL.LU R4, [R1+0x50] ;  /* 0x0000500001047983 */ /* 0x001f220000300800 */
[----:B------:R-:W-:Y:S05]  /*15ac0*/  WARPSYNC.ALL ;  /* 0x0000000000007948 */ /* 0x000fea0003800000 */
[----:B-1----:R-:W-:Y:S01]  /*15ad0*/  ULDC.64 UR6, c[0x0][0xa00] ;  /* 0x0002800000067ab9 */ /* 0x002fe20000000a00 */
        /* <DEDUP_REMOVED lines=8> */
[----:B---3--:R-:W-:-:S03]  /*15b60*/  SEL R5, R5, RZ, !P0 ;  /* 0x000000ff05057207 */ /* 0x008fc60004000000 */
        /* <DEDUP_REMOVED lines=10> */
[----:B0-----:R-:W-:Y:S01]  /*15c10*/  MOV R2, 0x0 ;  /* 0x0000000000027802 */ /* 0x001fe20000000f00 */
        /* <DEDUP_REMOVED lines=15> */
.L_x_848:
[----:B------:R-:W-:Y:S05]  /*15d10*/  BSYNC B6 ;  /* 0x0000000000067941 */ /* 0x000fea0003800000 */
.L_x_847:
[----:B0-----:R-:W2:Y:S01]  /*15d20*/  LDL.LU R0, [R1+0x50] ;  /* 0x0000500001007983 */ /* 0x001ea20000300800 */
[----:B------:R-:W-:Y:S01]  /*15d30*/  ULDC.64 UR4, c[0x0][0x2d8] ;  /* 0x0000b60000047ab9 */ /* 0x000fe20000000a00 */
[----:B------:R-:W0:Y:S01]  /*15d40*/  LDC R7, c[0x0][0x448] ;  /* 0x00011200ff077b82 */ /* 0x000e220000000800 */
[----:B------:R-:W-:Y:S01]  /*15d50*/  ULDC UR6, c[0x0][0x2b8] ;  /* 0x0000ae0000067ab9 */ /* 0x000fe20000000800 */
[----:B------:R-:W3:Y:S04]  /*15d60*/  LDL.LU R4, [R1+0x40] ;  /* 0x0000400001047983 */ /* 0x000ee80000300800 */
[----:B------:R-:W3:Y:S04]  /*15d70*/  LDL.LU.64 R2, [R1+0x48] ;  /* 0x0000480001027983 */ /* 0x000ee80000300a00 */
[----:B------:R-:W4:Y:S04]  /*15d80*/  LDL.LU R5, [R1+0x2c] ;  /* 0x00002c0001057983 */ /* 0x000f280000300800 */
[----:B------:R-:W4:Y:S04]  /*15d90*/  LDL R10, [R1+0x4] ;  /* 0x00000400010a7983 */ /* 0x000f280000100800 */
[----:B------:R1:W5:Y:S01]  /*15da0*/  LDL R8, [R1+0x60] ;  /* 0x0000600001087983 */ /* 0x0003620000100800 */
[----:B0-----:R-:W-:-:S13]  /*15db0*/  ISETP.NE.AND P0, PT, R7, 0x1, PT ;  /* 0x000000010700780c */ /* 0x001fda0003f05270 */
[----:B------:R-:W0:Y:S01]  /*15dc0*/  @P0 LDC R6, c[0x0][0x450] ;  /* 0x00011400ff060b82 */ /* 0x000e220000000800 */
[----:B------:R-:W1:Y:S02]  /*15dd0*/  S2R R9, SR_TID.X ;  /* 0x0000000000097919 */ /* 0x000e640000002100 */
[----:B-1----:R-:W-:-:S05]  /*15de0*/  IMAD.SHL.U32 R9, R9, 0x8, RZ ;  /* 0x0000000809097824 */ /* 0x002fca00078e00ff */
[----:B------:R-:W-:Y:S01]  /*15df0*/  LOP3.LUT R9, R9, 0x38, RZ, 0xc0, !PT ;  /* 0x0000003809097812 */ /* 0x000fe200078ec0ff */
[----:B---3--:R-:W-:Y:S02]  /*15e00*/  IMAD.MOV.U32 R3, RZ, RZ, R4 ;  /* 0x000000ffff037224 */ /* 0x008fe400078e0004 */
[----:B------:R-:W1:Y:S01]  /*15e10*/  S2R R4, SR_TID.X ;  /* 0x0000000000047919 */ /* 0x000e620000002100 */
[----:B------:R-:W-:-:S04]  /*15e20*/  IMAD.WIDE.U32 R2, R16, UR4, R2 ;  /* 0x0000000410027c25 */ /* 0x000fc8000f8e0002 */
[----:B------:R-:W-:Y:S01]  /*15e30*/  IMAD R3, R16, UR5, R3 ;  /* 0x0000000510037c24 */ /* 0x000fe2000f8e0203 */
[----:B------:R-:W-:Y:S02]  /*15e40*/  ULDC.64 UR4, c[0x0][0x2e0] ;  /* 0x0000b80000047ab9 */ /* 0x000fe40000000a00 */
[----:B--2---:R-:W-:Y:S02]  /*15e50*/  IMAD R0, R0, UR4, RZ ;  /* 0x0000000400007c24 */ /* 0x004fe4000f8e02ff */
[----:B----4-:R-:W-:-:S04]  /*15e60*/  IMAD.WIDE.U32 R2, R5, UR4, R2 ;  /* 0x0000000405027c25 */ /* 0x010fc8000f8e0002 */
[----:B------:R-:W-:Y:S01]  /*15e70*/  IMAD R0, R5, UR5, R0 ;  /* 0x0000000505007c24 */ /* 0x000fe2000f8e0200 */
[----:B------:R-:W-:-:S03]  /*15e80*/  ULDC.64 UR4, c[0x0][0x2d0] ;  /* 0x0000b40000047ab9 */ /* 0x000fc60000000a00 */
[----:B------:R-:W-:Y:S01]  /*15e90*/  IMAD.IADD R3, R3, 0x1, R0 ;  /* 0x0000000103037824 */ /* 0x000fe200078e0200 */
[----:B-1----:R-:W-:-:S04]  /*15ea0*/  LOP3.LUT R4, R4, 0x7f, RZ, 0xc0, !PT ;  /* 0x0000007f04047812 */ /* 0x002fc800078ec0ff */
[----:B------:R-:W-:Y:S02]  /*15eb0*/  SHF.R.U32.HI R5, RZ, 0x3, R4 ;  /* 0x00000003ff057819 */ /* 0x000fe40000011604 */
[----:B------:R-:W1:Y:S02]  /*15ec0*/  S2R R4, SR_TID.X ;  /* 0x0000000000047919 */ /* 0x000e640000002100 */
[----:B-1----:R-:W-:-:S05]  /*15ed0*/  IMAD.SHL.U32 R4, R4, 0x10, RZ ;  /* 0x0000001004047824 */ /* 0x002fca00078e00ff */
[----:B------:R-:W-:Y:S02]  /*15ee0*/  LOP3.LUT R4, R5, 0x70, R4, 0xf8, !PT ;  /* 0x0000007005047812 */ /* 0x000fe400078ef804 */
[----:B------:R-:W1:Y:S03]  /*15ef0*/  @P0 LDC R5, c[0x0][0x44c] ;  /* 0x00011300ff050b82 */ /* 0x000e660000000800 */
[----:B------:R-:W-:-:S04]  /*15f00*/  IMAD R4, R10, 0x40, R4 ;  /* 0x000000400a047824 */ /* 0x000fc800078e0204 */
[----:B------:R-:W-:Y:S02]  /*15f10*/  IMAD.MOV.U32 R0, RZ, RZ, R4 ;  /* 0x000000ffff007224 */ /* 0x000fe400078e0004 */
[----:B-1----:R-:W-:-:S05]  /*15f20*/  @P0 IMAD.HI.U32 R5, R4, R5, RZ ;  /* 0x0000000504050227 */ /* 0x002fca00078e00ff */
[----:B0-----:R-:W-:-:S05]  /*15f30*/  @P0 SHF.R.U32.HI R0, RZ, R6, R5 ;  /* 0x00000006ff000219 */ /* 0x001fca0000011605 */
        /* <DEDUP_REMOVED lines=55> */
.L_x_1000:
        /* <DEDUP_REMOVED lines=10> */
.L_x_850:
        /* <DEDUP_REMOVED lines=18> */
.L_x_1001:
[----:B------:R-:W-:Y:S05]  /*16470*/  BSYNC B0 ;  /* 0x0000000000007941 */ /* 0x000fea0003800000 */
.L_x_851:
[----:B------:R-:W2:Y:S01]  /*16480*/  LDL R2, [R1+0x28] ;  /* 0x0000280001027983 */ /* 0x000ea20000100800 */
[----:B------:R-:W-:Y:S01]  /*16490*/  BSSY B0, `(.L_x_853) ;  /* 0x0000096000007945 */ /* 0x000fe20003800000 */
[----:B--2---:R-:W-:-:S13]  /*164a0*/  LOP3.LUT P0, RZ, R2, 0x1, RZ, 0xc0, !PT ;  /* 0x0000000102ff7812 */ /* 0x004fda000780c0ff */
        /* <DEDUP_REMOVED lines=10> */
.L_x_1002:
[----:B------:R-:W-:Y:S05]  /*16550*/  BSYNC B1 ;  /* 0x0000000000017941 */ /* 0x000fea0003800000 */
.L_x_855:
        /* <DEDUP_REMOVED lines=9> */
.L_x_858:
[----:B------:R-:W-:Y:S05]  /*165f0*/  BSYNC B1 ;  /* 0x0000000000017941 */ /* 0x000fea0003800000 */
.L_x_857:
        /* <DEDUP_REMOVED lines=12> */
.L_x_859:
        /* <DEDUP_REMOVED lines=15> */
.L_x_860:
        /* <DEDUP_REMOVED lines=15> */
.L_x_861:
        /* <DEDUP_REMOVED lines=15> */
.L_x_862:
        /* <DEDUP_REMOVED lines=15> */
.L_x_863:
        /* <DEDUP_REMOVED lines=15> */
.L_x_864:
        /* <DEDUP_REMOVED lines=15> */
.L_x_865:
        /* <DEDUP_REMOVED lines=15> */
.L_x_866:
        /* <DEDUP_REMOVED lines=10> */
.L_x_854:
[----:B------:R-:W-:Y:S05]  /*16df0*/  BSYNC B0 ;  /* 0x0000000000007941 */ /* 0x000fea0003800000 */
.L_x_853:
        /* <DEDUP_REMOVED lines=27> */
[----:B--2---:R-:W-:Y:S02]  /*16fb0*/  LOP3.LUT P2, RZ, R5, 0x1, RZ, 0xc0, !PT ;  /* 0x0000000105ff7812 */ /* 0x004fe4000784c0ff */
        /* <DEDUP_REMOVED lines=26> */
.L_x_873:
[----:B------:R-:W-:Y:S01]  /*17160*/  IMAD R2, R19, 0x8, R18 ;  /* 0x0000000813027824 */ /* 0x000fe200078e0212 */
[----:B-1----:R-:W-:Y:S01]  /*17170*/  SHF.L.U32 R6, R9, 0x1f, RZ ;  /* 0x0000001f09067819 */ /* 0x002fe200000006ff */
[----:B------:R-:W1:Y:S01]  /*17180*/  S2R R3, SR_TID.X ;  /* 0x0000000000037919 */ /* 0x000e620000002100 */
[----:B------:R-:W-:Y:S02]  /*17190*/  BSSY B3, `(.L_x_874) ;  /* 0x0000005000037945 */ /* 0x000fe40003800000 */
[----:B------:R-:W2:Y:S01]  /*171a0*/  SYNCS.PHASECHK.TRANS64.TRYWAIT P0, [R2+URZ+0x28c40], R6 ;  /* 0x028c4006020075a7 */ /* 0x000ea2000800017f */
[----:B-1----:R-:W-:-:S04]  /*171b0*/  LOP3.LUT R3, R3, 0x7f, RZ, 0xc0, !PT ;  /* 0x0000007f03037812 */ /* 0x002fc800078ec0ff */
[----:B------:R-:W-:Y:S01]  /*171c0*/  ISETP.NE.AND P1, PT, R3, RZ, PT ;  /* 0x000000ff0300720c */ /* 0x000fe20003f25270 */
[----:B--2---:R-:W-:-:S12]  /*171d0*/  @!P0 BRA `(.L_x_875) ;  /* 0x0000004800e48947 */ /* 0x004fd80003800000 */
.L_x_1003:
[----:B------:R-:W-:Y:S05]  /*171e0*/  BSYNC B3 ;  /* 0x0000000000037941 */ /* 0x000fea0003800000 */
.L_x_874:
        /* <DEDUP_REMOVED lines=9> */
.L_x_877:
[----:B------:R-:W-:Y:S05]  /*17280*/  BSYNC B3 ;  /* 0x0000000000037941 */ /* 0x000fea0003800000 */
.L_x_876:
        /* <DEDUP_REMOVED lines=12> */
.L_x_878:
        /* <DEDUP_REMOVED lines=13> */
.L_x_1004:
[----:B------:R-:W-:Y:S05]  /*17420*/  BSYNC B3 ;  /* 0x0000000000037941 */ /* 0x000fea0003800000 */
.L_x_879:
        /* <DEDUP_REMOVED lines=11> */
.L_x_882:
[----:B------:R-:W-:Y:S05]  /*174e0*/  BSYNC B3 ;  /* 0x0000000000037941 */ /* 0x000fea0003800000 */
.L_x_881:
        /* <DEDUP_REMOVED lines=9> */
.L_x_883:
        /* <DEDUP_REMOVED lines=15> */
.L_x_884:
        /* <DEDUP_REMOVED lines=15> */
.L_x_885:
        /* <DEDUP_REMOVED lines=15> */
.L_x_886:
        /* <DEDUP_REMOVED lines=15> */
.L_x_887:
        /* <DEDUP_REMOVED lines=15> */
.L_x_888:
        /* <DEDUP_REMOVED lines=15> */
.L_x_889:
        /* <DEDUP_REMOVED lines=15> */
.L_x_890:
        /* <DEDUP_REMOVED lines=10> */
.L_x_872:
[----:B------:R-:W-:Y:S05]  /*17cb0*/  BSYNC B1 ;  /* 0x0000000000017941 */ /* 0x000fea0003800000 */
.L_x_871:
[----:B------:R-:W2:Y:S02]  /*17cc0*/  LDL.LU R5, [R1+0x38] ;  /* 0x0000380001057983 */ /* 0x000ea40000300800 */
[----:B--2---:R-:W-:-:S07]  /*17cd0*/  VIADD R0, R5, 0xfffffffd ;  /* 0xfffffffd05007836 */ /* 0x004fce0000000000 */
.L_x_870:
[----:B------:R-:W-:Y:S05]  /*17ce0*/  BSYNC B2 ;  /* 0x0000000000027941 */ /* 0x000fea0003800000 */
.L_x_869:
[----:B------:R-:W-:Y:S01]  /*17cf0*/  VIADD R8, R8, 0xfffffffe ;  /* 0xfffffffe08087836 */ /* 0x000fe20000000000 */
[----:B------:R-:W-:-:S04]  /*17d00*/  LOP3.LUT R4, RZ, R4, RZ, 0x33, !PT ;  /* 0x00000004ff047212 */ /* 0x000fc800078e33ff */
[----:B------:R-:W-:-:S13]  /*17d10*/  ISETP.NE.AND P0, PT, R8, R4, PT ;  /* 0x000000040800720c */ /* 0x000fda0003f05270 */
[----:B------:R-:W-:Y:S05]  /*17d20*/  @!P0 BRA `(.L_x_868) ;  /* 0x0000001800d88947 */ /* 0x000fea0003800000 */
.L_x_931:
        /* <DEDUP_REMOVED lines=8> */
[----:B--2---:R-:W-:Y:S02]  /*17db0*/  LOP3.LUT P1, RZ, R3, 0x1, RZ, 0xc0, !PT ;  /* 0x0000000103ff7812 */ /* 0x004fe4000782c0ff */
[----:B---3--:R-:W-:-:S11]  /*17dc0*/  LOP3.LUT R6, R2, R6, RZ, 0x3c, !PT ;  /* 0x0000000602067212 */ /* 0x008fd600078e3cff */
[----:B------:R-:W-:Y:S05]  /*17dd0*/  @!P1 BRA `(.L_x_892) ;  /* 0x0000000c00349947 */ /* 0x000fea0003800000 */
[----:B------:R-:W-:Y:S01]  /*17de0*/  ULDC.64 UR4, c[0x0][0x418] ;  /* 0x0001060000047ab9 */ /* 0x000fe20000000a00 */
[----:B------:R-:W-:Y:S01]  /*17df0*/  IMAD.MOV.U32 R8, RZ, RZ, R0 ;  /* 0x000000ffff087224 */ /* 0x000fe200078e0000 */
[----:B------:R-:W-:-:S04]  /*17e00*/  ISETP.NE.U32.AND P0, PT, RZ, UR4, PT ;  /* 0x00000004ff007c0c */ /* 0x000fc8000bf05070 */
[----:B------:R-:W-:-:S13]  /*17e10*/  ISETP.NE.AND.EX P0, PT, RZ, UR5, PT, P0 ;  /* 0x00000005ff007c0c */ /* 0x000fda000bf05300 */
[----:B------:R-:W-:Y:S05]  /*17e20*/  @!P0 BRA `(.L_x_893) ;  /* 0x00000000004c8947 */ /* 0x000fea0003800000 */
[----:B0-----:R-:W2:Y:S01]  /*17e30*/  LDL R9, [R1+0x1c] ;  /* 0x00001c0001097983 */ /* 0x001ea20000100800 */
        /* <DEDUP_REMOVED lines=18> */
.L_x_893:
        /* <DEDUP_REMOVED lines=8> */
.L_x_1005:
[----:B------:R-:W-:Y:S05]  /*17fe0*/  BSYNC B2 ;  /* 0x0000000000027941 */ /* 0x000fea0003800000 */
.L_x_894:
        /* <DEDUP_REMOVED lines=9> */
.L_x_897:
[----:B------:R-:W-:Y:S05]  /*18080*/  BSYNC B2 ;  /* 0x0000000000027941 */ /* 0x000fea0003800000 */
.L_x_896:
        /* <DEDUP_REMOVED lines=12> */
.L_x_898:
        /* <DEDUP_REMOVED lines=13> */
.L_x_1006:
[----:B------:R-:W-:Y:S05]  /*18220*/  BSYNC B2 ;  /* 0x0000000000027941 */ /* 0x000fea0003800000 */
.L_x_899:
[----:B------:R-:W-:Y:S01]  /*18230*/  BSSY B2, `(.L_x_901) ;  /* 0x000000b000027945 */ /* 0x000fe20003800000 */
[----:B------:R-:W-:Y:S02]  /*18240*/  IMAD.MOV.U32 R8, RZ, RZ, 0x0 ;  /* 0x00000000ff087424 */ /* 0x000fe400078e00ff */
[----:B0-----:R-:W-:Y:S01]  /*18250*/  IMAD.MOV.U32 R9, RZ, RZ, 0x14f00000 ;  /* 0x14f00000ff097424 */ /* 0x001fe200078e00ff */
        /* <DEDUP_REMOVED lines=8> */
.L_x_902:
[----:B------:R-:W-:Y:S05]  /*182e0*/  BSYNC B2 ;  /* 0x0000000000027941 */ /* 0x000fea0003800000 */
.L_x_901:
        /* <DEDUP_REMOVED lines=9> */
.L_x_903:
        /* <DEDUP_REMOVED lines=15> */
.L_x_904:
        /* <DEDUP_REMOVED lines=15> */
.L_x_905:
        /* <DEDUP_REMOVED lines=15> */
.L_x_906:
        /* <DEDUP_REMOVED lines=15> */
.L_x_907:
        /* <DEDUP_REMOVED lines=15> */
.L_x_908:
        /* <DEDUP_REMOVED lines=15> */
.L_x_909:
        /* <DEDUP_REMOVED lines=15> */
.L_x_910:
        /* <DEDUP_REMOVED lines=10> */
.L_x_892:
[----:B------:R-:W-:Y:S05]  /*18ab0*/  BSYNC B1 ;  /* 0x0000000000017941 */ /* 0x000fea0003800000 */
.L_x_891:
[----:B------:R-:W2:Y:S01]  /*18ac0*/  LDL R5, [R1+0x28] ;  /* 0x0000280001057983 */ /* 0x000ea20000100800 */
[----:B------:R-:W-:Y:S01]  /*18ad0*/  VIADD R7, R7, 0x1 ;  /* 0x0000000107077836 */ /* 0x000fe20000000000 */
[----:B------:R-:W-:Y:S04]  /*18ae0*/  BSSY B1, `(.L_x_911) ;  /* 0x00000d6000017945 */ /* 0x000fe80003800000 */
[----:B------:R-:W-:-:S04]  /*18af0*/  ISETP.NE.AND P0, PT, R7, 0x2, PT ;  /* 0x000000020700780c */ /* 0x000fc80003f05270 */
[----:B------:R-:W-:Y:S02]  /*18b00*/  SEL R2, RZ, 0x1, P0 ;  /* 0x00000001ff027807 */ /* 0x000fe40000000000 */
[----:B------:R-:W-:Y:S02]  /*18b10*/  SEL R19, R7, RZ, P0 ;  /* 0x000000ff07137207 */ /* 0x000fe40000000000 */
[----:B------:R-:W-:Y:S01]  /*18b20*/  LOP3.LUT R8, R6, R2, RZ, 0x3c, !PT ;  /* 0x0000000206087212 */ /* 0x000fe200078e3cff */
[----:B------:R-:W-:-:S04]  /*18b30*/  VIADD R6, R0, 0xffffffff ;  /* 0xffffffff00067836 */ /* 0x000fc80000000000 */
[----:B------:R1:W-:Y:S01]  /*18b40*/  STL [R1+0x14], R8 ;  /* 0x0000140801007387 */ /* 0x0003e20000100800 */
[----:B--2---:R-:W-:-:S13]  /*18b50*/  LOP3.LUT P2, RZ, R5, 0x1, RZ, 0xc0, !PT ;  /* 0x0000000105ff7812 */ /* 0x004fda000784c0ff */
[----:B-1----:R-:W-:Y:S05]  /*18b60*/  @!P2 BRA `(.L_x_912) ;  /* 0x0000000c0034a947 */ /* 0x002fea0003800000 */
        /* <DEDUP_REMOVED lines=24> */
.L_x_913:
        /* <DEDUP_REMOVED lines=8> */
.L_x_1007:
[----:B------:R-:W-:Y:S05]  /*18d70*/  BSYNC B2 ;  /* 0x0000000000027941 */ /* 0x000fea0003800000 */
.L_x_914:
        /* <DEDUP_REMOVED lines=9> */
.L_x_917:
[----:B------:R-:W-:Y:S05]  /*18e10*/  BSYNC B2 ;  /* 0x0000000000027941 */ /* 0x000fea0003800000 */
.L_x_916:
        /* <DEDUP_REMOVED lines=12> */
.L_x_918:
        /* <DEDUP_REMOVED lines=13> */
.L_x_1008:
[----:B------:R-:W-:Y:S05]  /*18fb0*/  BSYNC B2 ;  /* 0x0000000000027941 */ /* 0x000fea0003800000 */
.L_x_919:
        /* <DEDUP_REMOVED lines=11> */
.L_x_922:
[----:B------:R-:W-:Y:S05]  /*19070*/  BSYNC B2 ;  /* 0x0000000000027941 */ /* 0x000fea0003800000 */
.L_x_921:
        /* <DEDUP_REMOVED lines=9> */
.L_x_923:
        /* <DEDUP_REMOVED lines=15> */
.L_x_924:
        /* <DEDUP_REMOVED lines=15> */
.L_x_925:
        /* <DEDUP_REMOVED lines=15> */
.L_x_926:
        /* <DEDUP_REMOVED lines=15> */
.L_x_927:
        /* <DEDUP_REMOVED lines=15> */
.L_x_928:
        /* <DEDUP_REMOVED lines=15> */
.L_x_929:
        /* <DEDUP_REMOVED lines=15> */
.L_x_930:
        /* <DEDUP_REMOVED lines=10> */
.L_x_912:
[----:B------:R-:W-:Y:S05]  /*19840*/  BSYNC B1 ;  /* 0x0000000000017941 */ /* 0x000fea0003800000 */
.L_x_911:
[----:B------:R-:W2:Y:S01]  /*19850*/  LDL R5, [R1+0x24] ;  /* 0x0000240001057983 */ /* 0x000ea20000100800 */
[----:B------:R-:W-:Y:S01]  /*19860*/  VIADD R0, R0, 0xfffffffe ;  /* 0xfffffffe00007836 */ /* 0x000fe20000000000 */
[----:B--2---:R-:W-:-:S13]  /*19870*/  ISETP.GT.AND P0, PT, R6, R5, PT ;  /* 0x000000050600720c */ /* 0x004fda0003f04270 */
[----:B------:R-:W-:Y:S05]  /*19880*/  @P0 BRA `(.L_x_931) ;  /* 0xffffffe400280947 */ /* 0x000fea000383ffff */
.L_x_868:
[----:B------:R-:W-:Y:S05]  /*19890*/  BSYNC B0 ;  /* 0x0000000000007941 */ /* 0x000fea0003800000 */
.L_x_867:
        /* <DEDUP_REMOVED lines=12> */
[----:B------:R-:W-:Y:S02]  /*19960*/  VOTEU.ANY UR4, UPT, PT ;  /* 0x0000000000047886 */ /* 0x000fe400038e0100 */
[----:B------:R-:W2:Y:S08]  /*19970*/  FLO.U32 R0, UR4 ;  /* 0x0000000400007d00 */ /* 0x000eb000080e0000 */
[----:B------:R-:W3:Y:S01]  /*19980*/  POPC R5, UR4 ;  /* 0x0000000400057d09 */ /* 0x000ee20008000000 */
[----:B--2---:R-:W-:-:S02]  /*19990*/  ISETP.EQ.U32.AND P1, PT, R0, R3, PT ;  /* 0x000000030000720c */ /* 0x004fc40003f22070 */
[----:B-1----:R-:W3:Y:S11]  /*199a0*/  LDC.64 R2, c[0x0][0xc60] ;  /* 0x00031800ff027b82 */ /* 0x002ef60000000a00 */
[----:B---3--:R-:W2:Y:S01]  /*199b0*/  @P1 ATOMG.E.ADD.STRONG.GPU PT, R3, desc[UR40][R2.64], R5 ;  /* 0x00000005020319a8 */ /* 0x008ea200081ee1e8 */
[----:B------:R-:W1:Y:S02]  /*199c0*/  S2R R4, SR_LTMASK ;  /* 0x0000000000047919 */ /* 0x000e640000003900 */
[----:B-1----:R-:W-:-:S04]  /*199d0*/  LOP3.LUT R4, R4, UR4, RZ, 0xc0, !PT ;  /* 0x0000000404047c12 */ /* 0x002fc8000f8ec0ff */
[----:B------:R-:W1:Y:S01]  /*199e0*/  POPC R7, R4 ;  /* 0x0000000400077309 */ /* 0x000e620000000000 */
[----:B--2---:R-:W1:Y:S02]  /*199f0*/  SHFL.IDX PT, R0, R3, R0, 0x1f ;  /* 0x00001f0003007589 */ /* 0x004e6400000e0000 */
[----:B-1----:R-:W-:-:S05]  /*19a00*/  IADD3 R0, R0, UR36, R7 ;  /* 0x0000002400007c10 */ /* 0x002fca000fffe007 */
[----:B------:R2:W-:Y:S02]  /*19a10*/  STL [R1], R0 ;  /* 0x0000000001007387 */ /* 0x0005e40000100800 */
.L_x_933:
[----:B------:R-:W-:Y:S05]  /*19a20*/  BSYNC B0 ;  /* 0x0000000000007941 */ /* 0x000fea0003800000 */
.L_x_932:
[----:B------:R-:W-:-:S07]  /*19a30*/  SEL R19, R19, RZ, P0 ;  /* 0x000000ff13137207 */ /* 0x000fce0000000000 */
.L_x_835:
[----:B------:R-:W-:Y:S05]  /*19a40*/  BSYNC B7 ;  /* 0x0000000000077941 */ /* 0x000fea0003800000 */
.L_x_833:
[----:B-12---:R-:W2:Y:S02]  /*19a50*/  LDL R0, [R1+0x28] ;  /* 0x0000280001007983 */ /* 0x006ea40000100800 */
[----:B--2---:R-:W-:-:S13]  /*19a60*/  LOP3.LUT P0, RZ, R0, 0x2, RZ, 0xc0, !PT ;  /* 0x0000000200ff7812 */ /* 0x004fda000780c0ff */
[----:B------:R-:W-:Y:S05]  /*19a70*/  @!P0 BRA `(.L_x_934) ;  /* 0x00000000002c8947 */ /* 0x000fea0003800000 */
[----:B------:R-:W-:Y:S05]  /*19a80*/  WARPSYNC.ALL ;  /* 0x0000000000007948 */ /* 0x000fea0003800000 */
[----:B------:R-:W1:Y:S08]  /*19a90*/  S2UR UR5, SR_CgaCtaId ;  /* 0x00000000000579c3 */ /* 0x000e700000008800 */
[----:B------:R-:W-:Y:S06]  /*19aa0*/  BAR.SYNC.DEFER_BLOCKING 0x5, 0x180 ;  /* 0x0146000000007b1d */ /* 0x000fec0000010000 */
[----:B------:R-:W-:-:S02]  /*19ab0*/  UMOV UR4, 0x400 ;  /* 0x0000040000047882 */ /* 0x000fc40000000000 */
[----:B-1----:R-:W-:-:S06]  /*19ac0*/  ULEA UR4, UR5, UR4, 0x18 ;  /* 0x0000000405047291 */ /* 0x002fcc000f8ec03f */
[----:B------:R-:W-:-:S05]  /*19ad0*/  IMAD.U32 R18, RZ, RZ, UR4 ;  /* 0x00000004ff127e24 */ /* 0x000fca000f8e00ff */
[----:B------:R-:W1:Y:S04]  /*19ae0*/  LDS.128 R4, [R18+0x28cd0] ;  /* 0x028cd00012047984 */ /* 0x000e680000000c00 */
[----:B-1----:R1:W-:Y:S04]  /*19af0*/  STL.64 [R1], R4 ;  /* 0x0000000401007387 */ /* 0x0023e80000100a00 */
[----:B------:R1:W-:Y:S01]  /*19b00*/  STL.64 [R1+0x8], R6 ;  /* 0x0000080601007387 */ /* 0x0003e20000100a00 */
[----:B------:R-:W-:Y:S06]  /*19b10*/  BAR.ARV 0x4, 0x180 ;  /* 0x0106000000007b1d */ /* 0x000fec0000002000 */
[----:B------:R-:W-:Y:S05]  /*19b20*/  BRA `(.L_x_935) ;  /* 0x0000000c00247947 */ /* 0x000fea0003800000 */
.L_x_934:
[----:B------:R-:W1:Y:S01]  /*19b30*/  S2R R16, SR_TID.X ;  /* 0x0000000000107919 */ /* 0x000e620000002100 */
[----:B------:R-:W-:Y:S01]  /*19b40*/  UMOV UR4, 0xffffffff ;  /* 0xffffffff00047882 */ /* 0x000fe20000000000 */
[----:B-1----:R-:W-:-:S04]  /*19b50*/  LOP3.LUT R16, R16, 0x1f, RZ, 0xc0, !PT ;  /* 0x0000001f10107812 */ /* 0x002fc800078ec0ff */
[----:B------:R-:W-:Y:S01]  /*19b60*/  ISETP.NE.AND P0, PT, R16, 0x1f, PT ;  /* 0x0000001f1000780c */ /* 0x000fe20003f05270 */
[----:B------:R-:W-:-:S12]  /*19b70*/  BRA.DIV UR4, `(.L_x_936) ;  /* 0x0000002204f47947 */ /* 0x000fd8000b800000 */
[----:B------:R-:W2:Y:S01]  /*19b80*/  LDL.LU R2, [R1] ;  /* 0x0000000001027983 */ /* 0x000ea20000300800 */
[----:B------:R-:W-:-:S03]  /*19b90*/  ULDC UR4, c[0x0][0xc3c] ;  /* 0x00030f0000047ab9 */ /* 0x000fc60000000800 */
[----:B------:R-:W3:Y:S01]  /*19ba0*/  LDL R4, [R1+0xc] ;  /* 0x00000c0001047983 */ /* 0x000ee20000100800 */
[----:B--2---:R-:W-:Y:S02]  /*19bb0*/  IMAD.MOV.U32 R10, RZ, RZ, R2 ;  /* 0x000000ffff0a7224 */ /* 0x004fe400078e0002 */
[----:B---3--:R-:W-:-:S05]  /*19bc0*/  IMAD.IADD R0, R4, 0x1, R16 ;  /* 0x0000000104007824 */ /* 0x008fca00078e0210 */
[----:B------:R-:W-:-:S13]  /*19bd0*/  ISETP.GE.OR P1, PT, R0, UR4, !P0 ;  /* 0x0000000400007c0c */ /* 0x000fda000c726670 */
[----:B------:R-:W1:Y:S08]  /*19be0*/  @!P1 LDC.64 R2, c[0x0][0xc80] ;  /* 0x00032000ff029b82 */ /* 0x000e700000000a00 */
[----:B------:R-:W2:Y:S01]  /*19bf0*/  @!P1 LDC.64 R4, c[0x0][0xc78] ;  /* 0x00031e00ff049b82 */ /* 0x000ea20000000a00 */
[----:B-1----:R-:W-:-:S05]  /*19c00*/  @!P1 IMAD.WIDE R2, R0, 0x4, R2 ;  /* 0x0000000400029825 */ /* 0x002fca00078e0202 */
[----:B------:R2:W3:Y:S02]  /*19c10*/  @!P1 LDG.E R6, desc[UR40][R2.64] ;  /* 0x0000002802069981 */ /* 0x0004e4000c1e1900 */
[----:B--2---:R-:W-:-:S06]  /*19c20*/  @!P1 IMAD.WIDE R2, R0, 0x4, R4 ;  /* 0x0000000400029825 */ /* 0x004fcc00078e0204 */
[----:B------:R-:W2:Y:S01]  /*19c30*/  @!P1 LDG.E R2, desc[UR40][R2.64] ;  /* 0x0000002802029981 */ /* 0x000ea2000c1e1900 */
[----:B------:R-:W-:Y:S01]  /*19c40*/  IMAD.MOV.U32 R5, RZ, RZ, RZ ;  /* 0x000000ffff057224 */ /* 0x000fe200078e00ff */
[C---:B------:R-:W-:Y:S01]  /*19c50*/  ISETP.GE.U32.AND P2, PT, R16.reuse, 0x2, PT ;  /* 0x000000021000780c */ /* 0x040fe20003f46070 */
[----:B------:R-:W-:Y:S01]  /*19c60*/  IMAD.MOV.U32 R8, RZ, RZ, RZ ;  /* 0x000000ffff087224 */ /* 0x000fe200078e00ff */
[C---:B------:R-:W-:Y:S01]  /*19c70*/  ISETP.GE.U32.AND P3, PT, R16.reuse, 0x4, PT ;  /* 0x000000041000780c */ /* 0x040fe20003f66070 */
[----:B------:R-:W-:Y:S01]  /*19c80*/  SHFL.IDX PT, R0, R10, RZ, 0x1f ;  /* 0x00001fff0a007589 */ /* 0x000fe200000e0000 */
[C---:B------:R-:W-:Y:S02]  /*19c90*/  ISETP.GE.U32.AND P4, PT, R16.reuse, 0x8, PT ;  /* 0x000000081000780c */ /* 0x040fe40003f86070 */
[----:B------:R-:W-:Y:S01]  /*19ca0*/  ISETP.GE.U32.AND P5, PT, R16, 0x10, PT ;  /* 0x000000101000780c */ /* 0x000fe20003fa6070 */
[----:B---3--:R-:W-:Y:S02]  /*19cb0*/  @!P1 IMAD.MOV.U32 R5, RZ, RZ, R6 ;  /* 0x000000ffff059224 */ /* 0x008fe400078e0006 */
[----:B------:R-:W-:-:S02]  /*19cc0*/  IMAD.MOV.U32 R6, RZ, RZ, RZ ;  /* 0x000000ffff067224 */ /* 0x000fc400078e00ff */
[----:B--2---:R-:W-:Y:S01]  /*19cd0*/  @!P1 IMAD.MOV.U32 R6, RZ, RZ, R2 ;  /* 0x000000ffff069224 */ /* 0x004fe200078e0002 */
[----:B------:R-:W-:-:S03]  /*19ce0*/  ISETP.NE.AND P1, PT, R16, RZ, PT ;  /* 0x000000ff1000720c */ /* 0x000fc60003f25270 */
[----:B------:R-:W-:-:S05]  /*19cf0*/  IMAD R2, R6, R5, RZ ;  /* 0x0000000506027224 */ /* 0x000fca00078e02ff */
[----:B------:R-:W1:Y:S02]  /*19d00*/  SHFL.UP PT, R3, R2, 0x1, RZ ;  /* 0x0420000002037989 */ /* 0x000e6400000e00ff */
[----:B-1----:R-:W-:-:S05]  /*19d10*/  SEL R7, R3, RZ, P1 ;  /* 0x000000ff03077207 */ /* 0x002fca0000800000 */
[----:B------:R-:W-:Y:S02]  /*19d20*/  IMAD.IADD R2, R2, 0x1, R7 ;  /* 0x0000000102027824 */ /* 0x000fe400078e0207 */
[----:B------:R-:W-:Y:S04]  /*19d30*/  SHFL.IDX PT, R7, R10, 0x1, 0x1f ;  /* 0x00201f000a077f89 */ /* 0x000fe800000e0000 */
        /* <DEDUP_REMOVED lines=12> */
[----:B0-----:R0:W1:Y:S02]  /*19e00*/  SHFL.IDX PT, R9, R3, 0x1f, 0x1f ;  /* 0x03e01f0003097f89 */ /* 0x00106400000e0000 */
.L_x_1018:
[----:B------:R-:W-:Y:S02]  /*19e10*/  ULDC UR4, c[0x0][0xc38] ;  /* 0x00030e0000047ab9 */ /* 0x000fe40000000800 */
[----:B------:R-:W-:-:S04]  /*19e20*/  IMAD.U32 R2, RZ, RZ, UR4 ;  /* 0x00000004ff027e24 */ /* 0x000fc8000f8e00ff */
[----:B-1----:R-:W-:-:S04]  /*19e30*/  IMAD R9, R9, R2, RZ ;  /* 0x0000000209097224 */ /* 0x002fc800078e02ff */
[----:B------:R-:W-:Y:S02]  /*19e40*/  IMAD.IADD R4, R7, 0x1, R9 ;  /* 0x0000000107047824 */ /* 0x000fe400078e0209 */
[----:B------:R-:W-:-:S03]  /*19e50*/  IMAD.MOV.U32 R7, RZ, RZ, R3 ;  /* 0x000000ffff077224 */ /* 0x000fc600078e0003 */
[----:B------:R-:W-:-:S13]  /*19e60*/  ISETP.GT.AND P6, PT, R4, R0, PT ;  /* 0x000000000400720c */ /* 0x000fda0003fc4270 */
[----:B------:R-:W-:Y:S05]  /*19e70*/  @P6 BRA `(.L_x_937) ;  /* 0x0000000000ac6947 */ /* 0x000fea0003800000 */
.L_x_940:
[----:B------:R-:W2:Y:S01]  /*19e80*/  LDL.LU R2, [R1+0xc] ;  /* 0x00000c0001027983 */ /* 0x000ea20000300800 */
[----:B0-----:R-:W0:Y:S01]  /*19e90*/  LDC R3, c[0x0][0xc3c] ;  /* 0x00030f00ff037b82 */ /* 0x001e220000000800 */
        /* <DEDUP_REMOVED lines=11> */
[----:B------:R0:W2:Y:S02]  /*19f50*/  @!P6 LDG.E R5, desc[UR40][R2.64] ;  /* 0x000000280205e981 */ /* 0x0000a4000c1e1900 */
[----:B0-----:R-:W0:Y:S02]  /*19f60*/  @!P6 LDC.64 R2, c[0x0][0xc78] ;  /* 0x00031e00ff02eb82 */ /* 0x001e240000000a00 */
[----:B0-----:R-:W-:-:S04]  /*19f70*/  @!P6 IMAD.WIDE R2, R6, 0x4, R2 ;  /* 0x000000040602e825 */ /* 0x001fc800078e0202 */
[----:B------:R-:W-:-:S06]  /*19f80*/  IMAD.MOV.U32 R6, RZ, RZ, RZ ;  /* 0x000000ffff067224 */ /* 0x000fcc00078e00ff */
        /* <DEDUP_REMOVED lines=20> */
.L_x_1026:
[----:B------:R-:W-:Y:S02]  /*1a0d0*/  ULDC UR4, c[0x0][0xc38] ;  /* 0x00030e0000047ab9 */ /* 0x000fe40000000800 */
[----:B------:R-:W-:-:S04]  /*1a0e0*/  IMAD.U32 R2, RZ, RZ, UR4 ;  /* 0x00000004ff027e24 */ /* 0x000fc8000f8e00ff */
[----:B-1----:R-:W-:-:S04]  /*1a0f0*/  IMAD R9, R9, R2, RZ ;  /* 0x0000000209097224 */ /* 0x002fc800078e02ff */
[----:B------:R-:W-:-:S05]  /*1a100*/  IMAD.IADD R4, R9, 0x1, R4 ;  /* 0x0000000109047824 */ /* 0x000fca00078e0204 */
[----:B------:R-:W-:-:S13]  /*1a110*/  ISETP.GT.AND P6, PT, R4, R0, PT ;  /* 0x000000000400720c */ /* 0x000fda0003fc4270 */
[----:B------:R-:W-:Y:S05]  /*1a120*/  @!P6 BRA `(.L_x_940) ;  /* 0xfffffffc0054e947 */ /* 0x000fea000383ffff */
.L_x_937:
[----:B------:R-:W-:Y:S01]  /*1a130*/  IMAD.IADD R9, R4, 0x1, -R9 ;  /* 0x0000000104097824 */ /* 0x000fe200078e0a09 */
[----:B------:R-:W-:-:S03]  /*1a140*/  UMOV UR4, 0xffffffff ;  /* 0xffffffff00047882 */ /* 0x000fc60000000000 */
[----:B0-----:R-:W-:-:S05]  /*1a150*/  IMAD R3, R7, R2, R9 ;  /* 0x0000000207037224 */ /* 0x001fca00078e0209 */
[----:B------:R-:W-:Y:S01]  /*1a160*/  ISETP.GT.AND P6, PT, R3, R0, PT ;  /* 0x000000000300720c */ /* 0x000fe20003fc4270 */
[----:B------:R-:W-:-:S12]  /*1a170*/  BRA.DIV UR4, `(.L_x_941) ;  /* 0x0000002604ac7947 */ /* 0x000fd8000b800000 */
[----:B------:R-:W-:-:S04]  /*1a180*/  VOTE.ANY R3, PT, !P6 ;  /* 0x0000000000037806 */ /* 0x000fc800070e0100 */
[----:B------:R-:W0:Y:S02]  /*1a190*/  POPC R4, R3 ;  /* 0x0000000300047309 */ /* 0x000e240000000000 */
[----:B0-----:R0:W1:Y:S04]  /*1a1a0*/  SHFL.IDX PT, R5, R5, R4, 0x1f ;  /* 0x00001f0405057589 */ /* 0x00106800000e0000 */
[----:B------:R0:W2:Y:S02]  /*1a1b0*/  SHFL.IDX PT, R6, R6, R4, 0x1f ;  /* 0x00001f0406067589 */ /* 0x0000a400000e0000 */
.L_x_1031:
[----:B------:R-:W-:-:S13]  /*1a1c0*/  ISETP.NE.AND P0, PT, R3, RZ, PT ;  /* 0x000000ff0300720c */ /* 0x000fda0003f05270 */
[----:B------:R-:W-:Y:S05]  /*1a1d0*/  @!P0 BRA `(.L_x_942) ;  /* 0x0000000000148947 */ /* 0x000fea0003800000 */
[----:B------:R-:W-:Y:S01]  /*1a1e0*/  UMOV UR4, 0xffffffff ;  /* 0xffffffff00047882 */ /* 0x000fe20000000000 */
[----:B------:R-:W-:Y:S02]  /*1a1f0*/  VIADD R12, R4, 0xffffffff ;  /* 0xffffffff040c7836 */ /* 0x000fe40000000000 */
[----:B------:R-:W-:Y:S05]  /*1a200*/  BRA.DIV UR4, `(.L_x_943) ;  /* 0x0000002604e47947 */ /* 0x000fea000b800000 */
[----:B------:R3:W4:Y:S02]  /*1a210*/  SHFL.IDX PT, R7, R7, R12, 0x1f ;  /* 0x00001f0c07077589 */ /* 0x00072400000e0000 */
.L_x_1034:
[----:B----4-:R-:W-:-:S07]  /*1a220*/  IMAD.MOV.U32 R8, RZ, RZ, R7 ;  /* 0x000000ffff087224 */ /* 0x010fce00078e0007 */
.L_x_942:
[----:B------:R-:W4:Y:S01]  /*1a230*/  LDL.LU R10, [R1+0xc] ;  /* 0x00000c00010a7983 */ /* 0x000f220000300800 */
[----:B-1----:R-:W-:Y:S01]  /*1a240*/  IABS R7, R5 ;  /* 0x0000000500077213 */ /* 0x002fe20000000000 */
[----:B------:R-:W-:-:S03]  /*1a250*/  IMAD R9, R8, R2, R9 ;  /* 0x0000000208097224 */ /* 0x000fc600078e0209 */
[----:B------:R-:W1:Y:S01]  /*1a260*/  I2F.RP R2, R7 ;  /* 0x0000000700027306 */ /* 0x000e620000209400 */
[----:B------:R-:W-:Y:S01]  /*1a270*/  IMAD.IADD R0, R0, 0x1, -R9 ;  /* 0x0000000100007824 */ /* 0x000fe200078e0a09 */
[----:B------:R5:W-:Y:S02]  /*1a280*/  STL [R1], R9 ;  /* 0x0000000901007387 */ /* 0x000be40000100800 */
[----:B-----5:R-:W-:-:S04]  /*1a290*/  IABS R9, R5 ;  /* 0x0000000500097213 */ /* 0x020fc80000000000 */
[----:B-1----:R-:W1:Y:S01]  /*1a2a0*/  MUFU.RCP R2, R2 ;  /* 0x0000000200027308 */ /* 0x002e620000001000 */
[----:B------:R-:W-:Y:S02]  /*1a2b0*/  IMAD.MOV R9, RZ, RZ, -R9 ;  /* 0x000000ffff097224 */ /* 0x000fe400078e0a09 */
[----:B-1----:R-:W-:-:S05]  /*1a2c0*/  VIADD R2, R2, 0xffffffe ;  /* 0x0ffffffe02027836 */ /* 0x002fca0000000000 */
[----:B------:R-:W1:Y:S02]  /*1a2d0*/  F2I.FTZ.U32.TRUNC.NTZ R3, R2 ;  /* 0x0000000200037305 */ /* 0x000e64000021f000 */
[----:B-1----:R-:W-:-:S04]  /*1a2e0*/  IMAD.MOV R2, RZ, RZ, -R3 ;  /* 0x000000ffff027224 */ /* 0x002fc800078e0a03 */
        /* <DEDUP_REMOVED lines=11> */
[----:B--2---:R-:W-:-:S04]  /*1a3a0*/  IABS R7, R6 ;  /* 0x0000000600077213 */ /* 0x004fc80000000000 */
[----:B------:R-:W1:Y:S07]  /*1a3b0*/  I2F.RP R2, R7 ;  /* 0x0000000700027306 */ /* 0x000e6e0000209400 */
[----:B------:R-:W-:Y:S01]  /*1a3c0*/  @P0 VIADD R8, R8, 0x1 ;  /* 0x0000000108080836 */ /* 0x000fe20000000000 */
[----:B-1----:R-:W1:Y:S02]  /*1a3d0*/  MUFU.RCP R2, R2 ;  /* 0x0000000200027308 */ /* 0x002e640000001000 */
[----:B-1----:R-:W-:-:S06]  /*1a3e0*/  VIADD R2, R2, 0xffffffe ;  /* 0x0ffffffe02027836 */ /* 0x002fcc0000000000 */
[----:B------:R-:W1:Y:S02]  /*1a3f0*/  F2I.FTZ.U32.TRUNC.NTZ R3, R2 ;  /* 0x0000000200037305 */ /* 0x000e64000021f000 */
[----:B-1----:R-:W-:-:S04]  /*1a400*/  IMAD.MOV R2, RZ, RZ, -R3 ;  /* 0x000000ffff027224 */ /* 0x002fc800078e0a03 */
        /* <DEDUP_REMOVED lines=9> */
[-C--:B------:R-:W-:Y:S01]  /*1a4a0*/  IABS R3, R8.reuse ;  /* 0x0000000800037213 */ /* 0x080fe20000000000 */
[----:B------:R-:W-:-:S04]  /*1a4b0*/  IMAD R5, R5, R8, RZ ;  /* 0x0000000805057224 */ /* 0x000fc800078e02ff */
[----:B------:R-:W-:-:S04]  /*1a4c0*/  IMAD.HI.U32 R2, R2, R3, RZ ;  /* 0x0000000302027227 */ /* 0x000fc800078e00ff */
[----:B------:R-:W-:-:S05]  /*1a4d0*/  IMAD R3, R2, R9, R3 ;  /* 0x0000000902037224 */ /* 0x000fca00078e0203 */
[----:B------:R-:W-:-:S13]  /*1a4e0*/  ISETP.GT.U32.AND P1, PT, R7, R3, PT ;  /* 0x000000030700720c */ /* 0x000fda0003f24070 */
[----:B------:R-:W-:Y:S02]  /*1a4f0*/  @!P1 IMAD.IADD R3, R3, 0x1, -R7 ;  /* 0x0000000103039824 */ /* 0x000fe400078e0a07 */
[----:B------:R-:W-:Y:S01]  /*1a500*/  @!P1 VIADD R2, R2, 0x1 ;  /* 0x0000000102029836 */ /* 0x000fe20000000000 */
[----:B------:R-:W-:Y:S02]  /*1a510*/  ISETP.NE.AND P1, PT, R6, RZ, PT ;  /* 0x000000ff0600720c */ /* 0x000fe40003f25270 */
[----:B------:R-:W-:Y:S02]  /*1a520*/  ISETP.GE.U32.AND P0, PT, R3, R7, PT ;  /* 0x000000070300720c */ /* 0x000fe40003f06070 */
[----:B------:R-:W-:-:S04]  /*1a530*/  LOP3.LUT R3, R8, R6, RZ, 0x3c, !PT ;  /* 0x0000000608037212 */ /* 0x000fc800078e3cff */
[----:B------:R-:W-:-:S07]  /*1a540*/  ISETP.GE.AND P2, PT, R3, RZ, PT ;  /* 0x000000ff0300720c */ /* 0x000fce0003f46270 */
[----:B------:R-:W-:-:S06]  /*1a550*/  @P0 VIADD R2, R2, 0x1 ;  /* 0x0000000102020836 */ /* 0x000fcc0000000000 */
[----:B------:R-:W-:Y:S01]  /*1a560*/  @!P2 IMAD.MOV R2, RZ, RZ, -R2 ;  /* 0x000000ffff02a224 */ /* 0x000fe200078e0a02 */
[----:B------:R-:W-:-:S05]  /*1a570*/  @!P1 LOP3.LUT R2, RZ, R6, RZ, 0x33, !PT ;  /* 0x00000006ff029212 */ /* 0x000fca00078e33ff */
[--C-:B------:R-:W-:Y:S02]  /*1a580*/  IMAD.MOV R3, RZ, RZ, -R2.reuse ;  /* 0x000000ffff037224 */ /* 0x100fe400078e0a02 */
[C---:B------:R-:W-:Y:S02]  /*1a590*/  IMAD R2, R6.reuse, 0x1000000, R2 ;  /* 0x0100000006027824 */ /* 0x040fe400078e0202 */
[----:B------:R-:W-:Y:S02]  /*1a5a0*/  IMAD R3, R6, R3, R8 ;  /* 0x0000000306037224 */ /* 0x000fe400078e0208 */
[----:B----4-:R-:W-:Y:S02]  /*1a5b0*/  IMAD.IADD R10, R4, 0x1, R10 ;  /* 0x00000001040a7824 */ /* 0x010fe400078e020a */
[----:B0-----:R-:W-:Y:S02]  /*1a5c0*/  IMAD.IADD R4, R0, 0x1, -R5 ;  /* 0x0000000100047824 */ /* 0x001fe400078e0a05 */
[----:B------:R-:W-:-:S05]  /*1a5d0*/  IMAD R0, R3, 0x10000, R2 ;  /* 0x0001000003007824 */ /* 0x000fca00078e0202 */
[----:B------:R0:W-:Y:S04]  /*1a5e0*/  STL [R1+0x8], R0 ;  /* 0x0000080001007387 */ /* 0x0001e80000100800 */
[----:B------:R0:W-:Y:S04]  /*1a5f0*/  STL [R1+0xc], R10 ;  /* 0x00000c0a01007387 */ /* 0x0001e80000100800 */
[----:B------:R0:W-:Y:S01]  /*1a600*/  STL [R1+0x4], R4 ;  /* 0x0000040401007387 */ /* 0x0001e20000100800 */
[----:B------:R-:W-:Y:S05]  /*1a610*/  BRA `(.L_x_944) ;  /* 0x0000000000287947 */ /* 0x000fea0003800000 */
.L_x_938:
        /* <DEDUP_REMOVED lines=10> */
.L_x_944:
[----:B-1----:R-:W2:Y:S04]  /*1a6c0*/  LDL R3, [R1+0x8] ;  /* 0x0000080001037983 */ /* 0x002ea80000100800 */
[----:B------:R-:W4:Y:S04]  /*1a6d0*/  LDL R2, [R1+0xc] ;  /* 0x00000c0001027983 */ /* 0x000f280000100800 */
[----:B------:R-:W5:Y:S04]  /*1a6e0*/  LDL R5, [R1+0x4] ;  /* 0x0000040001057983 */ /* 0x000f680000100800 */
[----:B0-----:R-:W5:Y:S01]  /*1a6f0*/  LDL R4, [R1] ;  /* 0x0000000001047983 */ /* 0x001f620000100800 */
        /* <DEDUP_REMOVED lines=8> */
[----:B----4-:R-:W-:Y:S01]  /*1a780*/  IMAD.MOV.U32 R7, RZ, RZ, R2 ;  /* 0x000000ffff077224 */ /* 0x010fe200078e0002 */
[----:B0-----:R-:W-:-:S05]  /*1a790*/  @!P0 LEA R18, R3, R0, 0x18 ;  /* 0x0000000003128211 */ /* 0x001fca00078ec0ff */
[----:B-----5:R0:W-:Y:S01]  /*1a7a0*/  @!P0 STS.128 [R18+0x28cd0], R4 ;  /* 0x028cd00412008388 */ /* 0x0201e20000000c00 */
[----:B------:R-:W-:Y:S06]  /*1a7b0*/  BAR.ARV 0x5, 0x180 ;  /* 0x0146000000007b1d */ /* 0x000fec0000002000 */
.L_x_935:
[----:B------:R-:W2:Y:S01]  /*1a7c0*/  LDL R0, [R1+0xc] ;  /* 0x00000c0001007983 */ /* 0x000ea20000100800 */
[----:B------:R-:W-:Y:S02]  /*1a7d0*/  ULDC UR4, c[0x0][0xc3c] ;  /* 0x00030f0000047ab9 */ /* 0x000fe40000000800 */
[----:B--2---:R-:W-:-:S13]  /*1a7e0*/  ISETP.GE.AND P0, PT, R0, UR4, PT ;  /* 0x0000000400007c0c */ /* 0x004fda000bf06270 */
[----:B------:R-:W-:Y:S05]  /*1a7f0*/  @!P0 BRA `(.L_x_945) ;  /* 0xffffff80003c8947 */ /* 0x000fea000383ffff */
[----:B------:R-:W-:Y:S05]  /*1a800*/  BSYNC B8 ;  /* 0x0000000000087941 */ /* 0x000fea0003800000 */
.L_x_779:
[----:B--2---:R-:W2:Y:S01]  /*1a810*/  LDL.LU R0, [R1+0x54] ;  /* 0x0000540001007983 */ /* 0x004ea20000300800 */
[----:B------:R-:W-:Y:S01]  /*1a820*/  BSSY B0, `(.L_x_946) ;  /* 0x000000b000007945 */ /* 0x000fe20003800000 */
[----:B01----:R-:W0:Y:S01]  /*1a830*/  S2R R5, SR_CgaCtaId ;  /* 0x0000000000057919 */ /* 0x003e220000008800 */
[----:B--2---:R-:W-:-:S05]  /*1a840*/  VIADD R0, R0, 0x1 ;  /* 0x0000000100007836 */ /* 0x004fca0000000000 */
        /* <DEDUP_REMOVED lines=8> */
.L_x_1035:
[----:B------:R-:W-:Y:S05]  /*1a8d0*/  BSYNC B0 ;  /* 0x0000000000007941 */ /* 0x000fea0003800000 */
.L_x_946:
[----:B------:R-:W-:-:S03]  /*1a8e0*/  UMOV UR4, 0xffffffff ;  /* 0xffffffff00047882 */ /* 0x000fc60000000000 */
[----:B------:R-:W-:Y:S05]  /*1a8f0*/  BRA.DIV UR4, `(.L_x_948) ;  /* 0x0000002204647947 */ /* 0x000fea000b800000 */
[----:B------:R-:W1:Y:S02]  /*1a900*/  S2R R2, SR_TID.X ;  /* 0x0000000000027919 */ /* 0x000e640000002100 */
[----:B-1----:R-:W-:-:S04]  /*1a910*/  SHF.R.U32.HI R2, RZ, 0x5, R2 ;  /* 0x00000005ff027819 */ /* 0x002fc80000011602 */
[----:B------:R-:W-:-:S05]  /*1a920*/  LOP3.LUT R2, R2, 0x3, RZ, 0xc0, !PT ;  /* 0x0000000302027812 */ /* 0x000fca00078ec0ff */
[----:B------:R1:W2:Y:S02]  /*1a930*/  SHFL.IDX PT, R14, R2, RZ, 0x1f ;  /* 0x00001fff020e7589 */ /* 0x0002a400000e0000 */
.L_x_1038:
[----:B--2---:R-:W-:-:S13]  /*1a940*/  ISETP.NE.AND P0, PT, R14, RZ, PT ;  /* 0x000000ff0e00720c */ /* 0x004fda0003f05270 */
[----:B------:R-:W-:Y:S05]  /*1a950*/  @P0 BRA `(.L_x_643) ;  /* 0x00000000008c0947 */ /* 0x000fea0003800000 */
[----:B------:R-:W-:-:S03]  /*1a960*/  UMOV UR4, 0xffffffff ;  /* 0xffffffff00047882 */ /* 0x000fc60000000000 */
[----:B------:R-:W-:Y:S05]  /*1a970*/  BRA.DIV UR4, `(.L_x_949) ;  /* 0x0000002204787947 */ /* 0x000fea000b800000 */
[----:B------:R-:W-:-:S13]  /*1a980*/  ELECT P6, URZ, PT ;  /* 0x00000000003f782f */ /* 0x000fda00038c0000 */
.L_x_1041:
[----:B------:R-:W-:Y:S05]  /*1a990*/  @!P6 BRA `(.L_x_643) ;  /* 0x00000000007ce947 */ /* 0x000fea0003800000 */
[----:B-1----:R-:W2:Y:S02]  /*1a9a0*/  LDL.LU R2, [R1+0x64] ;  /* 0x0000640001027983 */ /* 0x002ea40000300800 */
[----:B--2---:R-:W-:-:S04]  /*1a9b0*/  LOP3.LUT R2, R2, 0x2, RZ, 0xfc, !PT ;  /* 0x0000000202027812 */ /* 0x004fc800078efcff */
[----:B------:R-:W-:-:S13]  /*1a9c0*/  ISETP.NE.AND P2, PT, R2, 0x3, PT ;  /* 0x000000030200780c */ /* 0x000fda0003f45270 */
[----:B------:R-:W-:Y:S05]  /*1a9d0*/  @!P2 BRA `(.L_x_950) ;  /* 0x000000000004a947 */ /* 0x000fea0003800000 */
[----:B------:R-:W-:Y:S01]  /*1a9e0*/  BPT.TRAP 0x1 ;  /* 0x000000040000795c */ /* 0x000fe20000300000 */
.L_x_950:
[----:B------:R-:W2:Y:S01]  /*1a9f0*/  LDL.LU R7, [R1+0x14] ;  /* 0x0000140001077983 */ /* 0x000ea20000300800 */
[----:B------:R-:W-:Y:S02]  /*1aa00*/  VIADD R2, R0, 0x28c40 ;  /* 0x00028c4000027836 */ /* 0x000fe40000000000 */
[C---:B0-----:R-:W-:Y:S02]  /*1aa10*/  VIADD R3, R19.reuse, 0x1 ;  /* 0x0000000113037836 */ /* 0x041fe40000000000 */
[----:B------:R-:W-:-:S03]  /*1aa20*/  IMAD R6, R19, 0x8, R2 ;  /* 0x0000000813067824 */ /* 0x000fc600078e0202 */
[----:B------:R-:W-:-:S04]  /*1aa30*/  ISETP.NE.AND P1, PT, R3, 0x2, PT ;  /* 0x000000020300780c */ /* 0x000fc80003f25270 */
[----:B------:R-:W-:Y:S02]  /*1aa40*/  SEL R4, RZ, 0x1, P1 ;  /* 0x00000001ff047807 */ /* 0x000fe40000800000 */
[----:B------:R-:W-:Y:S02]  /*1aa50*/  SEL R3, R3, RZ, P1 ;  /* 0x000000ff03037207 */ /* 0x000fe40000800000 */
[C---:B--2---:R-:W-:Y:S02]  /*1aa60*/  SHF.L.U32 R5, R7.reuse, 0x1f, RZ ;  /* 0x0000001f07057819 */ /* 0x044fe400000006ff */
[----:B------:R-:W-:Y:S01]  /*1aa70*/  LOP3.LUT R4, R7, R4, RZ, 0x3c, !PT ;  /* 0x0000000407047212 */ /* 0x000fe200078e3cff */
[----:B------:R-:W-:Y:S01]  /*1aa80*/  IMAD R7, R3, 0x8, R2 ;  /* 0x0000000803077824 */ /* 0x000fe200078e0202 */
[----:B------:R-:W0:Y:S02]  /*1aa90*/  SYNCS.PHASECHK.TRANS64.TRYWAIT P0, [R6+URZ], R5 ;  /* 0x00000005060075a7 */ /* 0x000e24000800017f */
[----:B------:R-:W-:Y:S01]  /*1aaa0*/  SHF.L.U32 R2, R4, 0x1f, RZ ;  /* 0x0000001f04027819 */ /* 0x000fe200000006ff */
[----:B0-----:R-:W-:Y:S06]  /*1aab0*/  @!P0 BRA `(.L_x_951) ;  /* 0x0000002000488947 */ /* 0x001fec0003800000 */
.L_x_1042:
[----:B------:R-:W1:Y:S02]  /*1aac0*/  SYNCS.PHASECHK.TRANS64.TRYWAIT P0, [R7+URZ], R2 ;  /* 0x00000002070075a7 */ /* 0x000e64000800017f */
[----:B-1----:R-:W-:Y:S05]  /*1aad0*/  @!P0 BRA `(.L_x_952) ;  /* 0x0000002000548947 */ /* 0x002fea0003800000 */
.L_x_1043:
[----:B------:R-:W-:Y:S05]  /*1aae0*/  @!P2 BRA `(.L_x_953) ;  /* 0x000000000004a947 */ /* 0x000fea0003800000 */
[----:B------:R-:W-:Y:S01]  /*1aaf0*/  BPT.TRAP 0x1 ;  /* 0x000000040000795c */ /* 0x000fe20000300000 */
.L_x_953:
[----:B------:R-:W-:-:S04]  /*1ab00*/  VIADD R0, R0, 0x28c60 ;  /* 0x00028c6000007836 */ /* 0x000fc80000000000 */
[----:B------:R-:W-:-:S04]  /*1ab10*/  IMAD R4, R19, 0x8, R0 ;  /* 0x0000000813047824 */ /* 0x000fc800078e0200 */
[----:B------:R-:W2:Y:S02]  /*1ab20*/  SYNCS.PHASECHK.TRANS64.TRYWAIT P0, [R4+URZ], R5 ;  /* 0x00000005040075a7 */ /* 0x000ea4000800017f */
[----:B--2---:R-:W-:Y:S05]  /*1ab30*/  @!P0 BRA `(.L_x_954) ;  /* 0x0000002000508947 */ /* 0x004fea0003800000 */
.L_x_1044:
[----:B------:R-:W-:-:S07]  /*1ab40*/  IMAD R3, R3, 0x8, R0 ;  /* 0x0000000803037824 */ /* 0x000fce00078e0200 */
.L_x_955:
[----:B----4-:R4:W0:Y:S02]  /*1ab50*/  SYNCS.PHASECHK.TRANS64.TRYWAIT P0, [R3+URZ], R2 ;  /* 0x00000002030075a7 */ /* 0x010824000800017f */
[----:B0-----:R-:W-:Y:S05]  /*1ab60*/  @!P0 NANOSLEEP.SYNCS 0x989680 ;  /* 0x009896800000895d */ /* 0x001fea0003900000 */
[----:B------:R-:W0:Y:S02]  /*1ab70*/  @!P0 SYNCS.PHASECHK.TRANS64 P0, [R3+URZ], R2 ;  /* 0x00000002030085a7 */ /* 0x000e24000800007f */
[----:B0-----:R-:W-:Y:S05]  /*1ab80*/  @!P0 BRA `(.L_x_955) ;  /* 0xfffffffc00f08947 */ /* 0x001fea000383ffff */
.L_x_643:
[----:B------:R-:W-:Y:S05]  /*1ab90*/  BSYNC B9 ;  /* 0x0000000000097941 */ /* 0x000fea0003800000 */
.L_x_640:
[----:B------:R-:W-:Y:S05]  /*1aba0*/  EXIT ;  /* 0x000000000000794d */ /* 0x000fea0003800000 */
.L_x_661:
[----:B0-----:R0:W1:Y:S02]  /*1abb0*/  SYNCS.PHASECHK.TRANS64.TRYWAIT P5, [R73+URZ+0x28c90], R76 ;  /* 0x028c904c490075a7 */ /* 0x00106400080a017f */
[----:B-1----:R-:W-:Y:S05]  /*1abc0*/  @!P5 NANOSLEEP.SYNCS 0x989680 ;  /* 0x009896800000d95d */ /* 0x002fea0003900000 */
[----:B------:R-:W1:Y:S02]  /*1abd0*/  @!P5 SYNCS.PHASECHK.TRANS64 P5, [R73+URZ+0x28c90], R76 ;  /* 0x028c904c4900d5a7 */ /* 0x000e6400080a007f */
[----:B-1----:R-:W-:Y:S05]  /*1abe0*/  @!P5 BRA `(.L_x_661) ;  /* 0xfffffffc00f0d947 */ /* 0x002fea000383ffff */
[----:B------:R-:W-:Y:S05]  /*1abf0*/  BRA `(.L_x_956) ;  /* 0xfffffe80004c7947 */ /* 0x000fea000383ffff */
.L_x_671:
[----:B0-----:R0:W1:Y:S02]  /*1ac00*/  SYNCS.PHASECHK.TRANS64.TRYWAIT P5, [R73+URZ+0x28c90], R76 ;  /* 0x028c904c490075a7 */ /* 0x00106400080a017f */
[----:B-1----:R-:W-:Y:S05]  /*1ac10*/  @!P5 NANOSLEEP.SYNCS 0x989680 ;  /* 0x009896800000d95d */ /* 0x002fea0003900000 */
[----:B------:R-:W1:Y:S02]  /*1ac20*/  @!P5 SYNCS.PHASECHK.TRANS64 P5, [R73+URZ+0x28c90], R76 ;  /* 0x028c904c4900d5a7 */ /* 0x000e6400080a007f */
[----:B-1----:R-:W-:Y:S05]  /*1ac30*/  @!P5 BRA `(.L_x_671) ;  /* 0xfffffffc00f0d947 */ /* 0x002fea000383ffff */
[----:B------:R-:W-:Y:S05]  /*1ac40*/  BRA `(.L_x_957) ;  /* 0xfffffe8800c87947 */ /* 0x000fea000383ffff */
.L_x_676:
[----:B0-----:R0:W1:Y:S02]  /*1ac50*/  SYNCS.PHASECHK.TRANS64.TRYWAIT P4, [R73+URZ+0x28c90], R76 ;  /* 0x028c904c490075a7 */ /* 0x001064000808017f */
[----:B-1----:R-:W-:Y:S05]  /*1ac60*/  @!P4 NANOSLEEP.SYNCS 0x989680 ;  /* 0x009896800000c95d */ /* 0x002fea0003900000 */
[----:B------:R-:W1:Y:S02]  /*1ac70*/  @!P4 SYNCS.PHASECHK.TRANS64 P4, [R73+URZ+0x28c90], R76 ;  /* 0x028c904c4900c5a7 */ /* 0x000e64000808007f */
[----:B-1----:R-:W-:Y:S05]  /*1ac80*/  @!P4 BRA `(.L_x_676) ;  /* 0xfffffffc00f0c947 */ /* 0x002fea000383ffff */
[----:B------:R-:W-:Y:S05]  /*1ac90*/  BRA `(.L_x_958) ;  /* 0xfffffe9000fc7947 */ /* 0x000fea000383ffff */
.L_x_680:
[----:B--2---:R2:W0:Y:S02]  /*1aca0*/  SYNCS.PHASECHK.TRANS64.TRYWAIT P3, [R73+URZ+0x28cb0], R76 ;  /* 0x028cb04c490075a7 */ /* 0x004424000806017f */
[----:B0-----:R-:W-:Y:S05]  /*1acb0*/  @!P3 NANOSLEEP.SYNCS 0x989680 ;  /* 0x009896800000b95d */ /* 0x001fea0003900000 */
[----:B------:R-:W0:Y:S02]  /*1acc0*/  @!P3 SYNCS.PHASECHK.TRANS64 P3, [R73+URZ+0x28cb0], R76 ;  /* 0x028cb04c4900b5a7 */ /* 0x000e24000806007f */
[----:B0-----:R-:W-:Y:S05]  /*1acd0*/  @!P3 BRA `(.L_x_680) ;  /* 0xfffffffc00f0b947 */ /* 0x001fea000383ffff */
[----:B------:R-:W-:Y:S05]  /*1ace0*/  BRA `(.L_x_959) ;  /* 0xfffffe9400787947 */ /* 0x000fea000383ffff */
.L_x_693:
[----:B0-----:R0:W1:Y:S02]  /*1acf0*/  SYNCS.PHASECHK.TRANS64.TRYWAIT P0, [R5+URZ+0x28c50], R8 ;  /* 0x028c5008050075a7 */ /* 0x001064000800017f */
[----:B-1----:R-:W-:Y:S05]  /*1ad00*/  @!P0 NANOSLEEP.SYNCS 0x989680 ;  /* 0x009896800000895d */ /* 0x002fea0003900000 */
[----:B------:R-:W1:Y:S02]  /*1ad10*/  @!P0 SYNCS.PHASECHK.TRANS64 P0, [R5+URZ+0x28c50], R8 ;  /* 0x028c5008050085a7 */ /* 0x000e64000800007f */
[----:B-1----:R-:W-:Y:S05]  /*1ad20*/  @!P0 BRA `(.L_x_693) ;  /* 0xfffffffc00f08947 */ /* 0x002fea000383ffff */
[----:B------:R-:W-:Y:S05]  /*1ad30*/  BRA `(.L_x_960) ;  /* 0xfffffea400287947 */ /* 0x000fea000383ffff */
.L_x_700:
[----:B-1----:R1:W2:Y:S02]  /*1ad40*/  SYNCS.PHASECHK.TRANS64.TRYWAIT P0, [R4+URZ+0x28c50], R5 ;  /* 0x028c5005040075a7 */ /* 0x0022a4000800017f */
[----:B--2---:R-:W-:Y:S05]  /*1ad50*/  @!P0 NANOSLEEP.SYNCS 0x989680 ;  /* 0x009896800000895d */ /* 0x004fea0003900000 */
[----:B------:R-:W2:Y:S02]  /*1ad60*/  @!P0 SYNCS.PHASECHK.TRANS64 P0, [R4+URZ+0x28c50], R5 ;  /* 0x028c5005040085a7 */ /* 0x000ea4000800007f */
[----:B--2---:R-:W-:Y:S05]  /*1ad70*/  @!P0 BRA `(.L_x_700) ;  /* 0xfffffffc00f08947 */ /* 0x004fea000383ffff */
[----:B------:R-:W-:Y:S05]  /*1ad80*/  BRA `(.L_x_699) ;  /* 0xfffffeb000607947 */ /* 0x000fea000383ffff */
.L_x_715:
        /* <DEDUP_REMOVED lines=8> */
.L_x_962:
[----:B------:R-:W-:Y:S05]  /*1ae10*/  BSYNC B1 ;  /* 0x0000000000017941 */ /* 0x000fea0003800000 */
.L_x_961:
[----:B------:R-:W-:Y:S02]  /*1ae20*/  IMAD.MOV.U32 R13, RZ, RZ, R24 ;  /* 0x000000ffff0d7224 */ /* 0x000fe400078e0018 */
[----:B------:R-:W-:Y:S02]  /*1ae30*/  IMAD.MOV.U32 R12, RZ, RZ, RZ ;  /* 0x000000ffff0c7224 */ /* 0x000fe400078e00ff */
[----:B------:R-:W-:Y:S02]  /*1ae40*/  IMAD.MOV.U32 R11, RZ, RZ, 0x1c1f ;  /* 0x00001c1fff0b7424 */ /* 0x000fe400078e00ff */
[----:B------:R-:W-:Y:S02]  /*1ae50*/  IMAD.MOV.U32 R15, RZ, RZ, -0x1 ;  /* 0xffffffffff0f7424 */ /* 0x000fe400078e00ff */
[----:B------:R-:W-:-:S07]  /*1ae60*/  IMAD.MOV.U32 R3, RZ, RZ, R14 ;  /* 0x000000ffff037224 */ /* 0x000fce00078e000e */
[----:B------:R-:W-:Y:S05]  /*1ae70*/  WARPSYNC.COLLECTIVE R15, `(.L_x_963) ;  /* 0x000000000f087348 */ /* 0x000fea0003c00000 */
[----:B------:R0:W1:Y:S02]  /*1ae80*/  SHFL.IDX P6, R14, R13, R12, R11 ;  /* 0x0000000c0d0e7389 */ /* 0x00006400000c000b */
[----:B01----:R-:W-:Y:S01]  /*1ae90*/  ENDCOLLECTIVE ;  /* 0x000000000000791b */ /* 0x003fe20003800000 */
.L_x_963:
[----:B------:R-:W-:Y:S02]  /*1aea0*/  IMAD.MOV.U32 R13, RZ, RZ, R26 ;  /* 0x000000ffff0d7224 */ /* 0x000fe400078e001a */
[----:B------:R-:W-:-:S07]  /*1aeb0*/  IMAD.MOV.U32 R0, RZ, RZ, R14 ;  /* 0x000000ffff007224 */ /* 0x000fce00078e000e */
[----:B------:R-:W-:Y:S05]  /*1aec0*/  WARPSYNC.COLLECTIVE R15, `(.L_x_964) ;  /* 0x000000000f087348 */ /* 0x000fea0003c00000 */
[----:B------:R0:W1:Y:S02]  /*1aed0*/  SHFL.IDX P6, R14, R13, R12, R11 ;  /* 0x0000000c0d0e7389 */ /* 0x00006400000c000b */
[----:B01----:R-:W-:Y:S01]  /*1aee0*/  ENDCOLLECTIVE ;  /* 0x000000000000791b */ /* 0x003fe20003800000 */
.L_x_964:
[----:B------:R-:W-:Y:S02]  /*1aef0*/  IMAD.MOV.U32 R13, RZ, RZ, R27 ;  /* 0x000000ffff0d7224 */ /* 0x000fe400078e001b */
[----:B------:R-:W-:-:S07]  /*1af00*/  IMAD.MOV.U32 R26, RZ, RZ, R14 ;  /* 0x000000ffff1a7224 */ /* 0x000fce00078e000e */
[----:B------:R-:W-:Y:S05]  /*1af10*/  WARPSYNC.COLLECTIVE R15, `(.L_x_965) ;  /* 0x000000000f087348 */ /* 0x000fea0003c00000 */
[----:B------:R0:W1:Y:S02]  /*1af20*/  SHFL.IDX P6, R14, R13, R12, R11 ;  /* 0x0000000c0d0e7389 */ /* 0x00006400000c000b */
[----:B01----:R-:W-:Y:S01]  /*1af30*/  ENDCOLLECTIVE ;  /* 0x000000000000791b */ /* 0x003fe20003800000 */
.L_x_965:
[----:B------:R-:W-:Y:S01]  /*1af40*/  IMAD.MOV.U32 R21, RZ, RZ, R14 ;  /* 0x000000ffff157224 */ /* 0x000fe200078e000e */
[----:B------:R-:W-:Y:S06]  /*1af50*/  BRA `(.L_x_966) ;  /* 0xfffffec800287947 */ /* 0x000fec000383ffff */
.L_x_719:
[----:B0-----:R0:W1:Y:S02]  /*1af60*/  SYNCS.PHASECHK.TRANS64.TRYWAIT P0, [R2+URZ+0x28c00], R27 ;  /* 0x028c001b020075a7 */ /* 0x001064000800017f */
[----:B-1----:R-:W-:Y:S05]  /*1af70*/  @!P0 NANOSLEEP.SYNCS 0x989680 ;  /* 0x009896800000895d */ /* 0x002fea0003900000 */
[----:B------:R-:W1:Y:S02]  /*1af80*/  @!P0 SYNCS.PHASECHK.TRANS64 P0, [R2+URZ+0x28c00], R27 ;  /* 0x028c001b020085a7 */ /* 0x000e64000800007f */
[----:B-1----:R-:W-:Y:S05]  /*1af90*/  @!P0 BRA `(.L_x_719) ;  /* 0xfffffffc00f08947 */ /* 0x002fea000383ffff */
[----:B------:R-:W-:Y:S05]  /*1afa0*/  BRA `(.L_x_967) ;  /* 0xfffffecc00407947 */ /* 0x000fea000383ffff */
.L_x_727:
        /* <DEDUP_REMOVED lines=8> */
.L_x_969:
[----:B------:R-:W-:Y:S05]  /*1b030*/  BSYNC B1 ;  /* 0x0000000000017941 */ /* 0x000fea0003800000 */
.L_x_968:
        /* <DEDUP_REMOVED lines=8> */
.L_x_970:
[----:B------:R-:W-:Y:S02]  /*1b0c0*/  IMAD.MOV.U32 R13, RZ, RZ, R26 ;  /* 0x000000ffff0d7224 */ /* 0x000fe400078e001a */
[----:B------:R-:W-:-:S07]  /*1b0d0*/  IMAD.MOV.U32 R3, RZ, RZ, R14 ;  /* 0x000000ffff037224 */ /* 0x000fce00078e000e */
[----:B------:R-:W-:Y:S05]  /*1b0e0*/  WARPSYNC.COLLECTIVE R15, `(.L_x_971) ;  /* 0x000000000f087348 */ /* 0x000fea0003c00000 */
[----:B------:R0:W1:Y:S02]  /*1b0f0*/  SHFL.IDX P6, R14, R13, R12, R11 ;  /* 0x0000000c0d0e7389 */ /* 0x00006400000c000b */
[----:B01----:R-:W-:Y:S01]  /*1b100*/  ENDCOLLECTIVE ;  /* 0x000000000000791b */ /* 0x003fe20003800000 */
.L_x_971:
[----:B------:R-:W-:Y:S02]  /*1b110*/  IMAD.MOV.U32 R13, RZ, RZ, R27 ;  /* 0x000000ffff0d7224 */ /* 0x000fe400078e001b */
[----:B------:R-:W-:-:S07]  /*1b120*/  IMAD.MOV.U32 R4, RZ, RZ, R14 ;  /* 0x000000ffff047224 */ /* 0x000fce00078e000e */
[----:B------:R-:W-:Y:S05]  /*1b130*/  WARPSYNC.COLLECTIVE R15, `(.L_x_972) ;  /* 0x000000000f087348 */ /* 0x000fea0003c00000 */
[----:B------:R0:W1:Y:S02]  /*1b140*/  SHFL.IDX P6, R14, R13, R12, R11 ;  /* 0x0000000c0d0e7389 */ /* 0x00006400000c000b */
[----:B01----:R-:W-:Y:S01]  /*1b150*/  ENDCOLLECTIVE ;  /* 0x000000000000791b */ /* 0x003fe20003800000 */
.L_x_972:
[----:B------:R-:W-:Y:S02]  /*1b160*/  IMAD.MOV.U32 R12, RZ, RZ, R3 ;  /* 0x000000ffff0c7224 */ /* 0x000fe400078e0003 */
[----:B------:R-:W-:Y:S01]  /*1b170*/  IMAD.MOV.U32 R13, RZ, RZ, R0 ;  /* 0x000000ffff0d7224 */ /* 0x000fe200078e0000 */
[----:B------:R-:W-:Y:S06]  /*1b180*/  BRA `(.L_x_973) ;  /* 0xfffffed400ac7947 */ /* 0x000fec000383ffff */
.L_x_731:
[----:B0-----:R0:W1:Y:S02]  /*1b190*/  SYNCS.PHASECHK.TRANS64.TRYWAIT P1, [R2+URZ+0x28c00], R27 ;  /* 0x028c001b020075a7 */ /* 0x001064000802017f */
[----:B-1----:R-:W-:Y:S05]  /*1b1a0*/  @!P1 NANOSLEEP.SYNCS 0x989680 ;  /* 0x009896800000995d */ /* 0x002fea0003900000 */
[----:B------:R-:W1:Y:S02]  /*1b1b0*/  @!P1 SYNCS.PHASECHK.TRANS64 P1, [R2+URZ+0x28c00], R27 ;  /* 0x028c001b020095a7 */ /* 0x000e64000802007f */
[----:B-1----:R-:W-:Y:S05]  /*1b1c0*/  @!P1 BRA `(.L_x_731) ;  /* 0xfffffffc00f09947 */ /* 0x002fea000383ffff */
[----:B------:R-:W-:Y:S05]  /*1b1d0*/  BRA `(.L_x_974) ;  /* 0xfffffed800787947 */ /* 0x000fea000383ffff */
.L_x_737:
[----:B0-----:R0:W1:Y:S02]  /*1b1e0*/  SYNCS.PHASECHK.TRANS64.TRYWAIT P1, [R14+URZ+0x28c30], R15 ;  /* 0x028c300f0e0075a7 */ /* 0x001064000802017f */
[----:B-1----:R-:W-:Y:S05]  /*1b1f0*/  @!P1 NANOSLEEP.SYNCS 0x989680 ;  /* 0x009896800000995d */ /* 0x002fea0003900000 */
[----:B------:R-:W1:Y:S02]  /*1b200*/  @!P1 SYNCS.PHASECHK.TRANS64 P1, [R14+URZ+0x28c30], R15 ;  /* 0x028c300f0e0095a7 */ /* 0x000e64000802007f */
[----:B-1----:R-:W-:Y:S05]  /*1b210*/  @!P1 BRA `(.L_x_737) ;  /* 0xfffffffc00f09947 */ /* 0x002fea000383ffff */
[----:B------:R-:W-:Y:S05]  /*1b220*/  BRA `(.L_x_736) ;  /* 0xfffffee400a87947 */ /* 0x000fea000383ffff */
.L_x_742:
[----:B--2---:R2:W3:Y:S02]  /*1b230*/  SYNCS.PHASECHK.TRANS64.TRYWAIT P2, [R14+URZ+0x28c50], R15 ;  /* 0x028c500f0e0075a7 */ /* 0x0044e4000804017f */
[----:B---3--:R-:W-:Y:S05]  /*1b240*/  @!P2 NANOSLEEP.SYNCS 0x989680 ;  /* 0x009896800000a95d */ /* 0x008fea0003900000 */
[----:B------:R-:W3:Y:S02]  /*1b250*/  @!P2 SYNCS.PHASECHK.TRANS64 P2, [R14+URZ+0x28c50], R15 ;  /* 0x028c500f0e00a5a7 */ /* 0x000ee4000804007f */
[----:B---3--:R-:W-:Y:S05]  /*1b260*/  @!P2 BRA `(.L_x_742) ;  /* 0xfffffffc00f0a947 */ /* 0x008fea000383ffff */
[----:B------:R-:W-:Y:S05]  /*1b270*/  BRA `(.L_x_741) ;  /* 0xfffffef400e47947 */ /* 0x000fea000383ffff */
.L_x_749:
[----:B-1----:R1:W2:Y:S02]  /*1b280*/  SYNCS.PHASECHK.TRANS64.TRYWAIT P3, [R217+URZ+0x28c30], R14 ;  /* 0x028c300ed90075a7 */ /* 0x0022a4000806017f */
[----:B--2---:R-:W-:Y:S05]  /*1b290*/  @!P3 NANOSLEEP.SYNCS 0x989680 ;  /* 0x009896800000b95d */ /* 0x004fea0003900000 */
[----:B------:R-:W2:Y:S02]  /*1b2a0*/  @!P3 SYNCS.PHASECHK.TRANS64 P3, [R217+URZ+0x28c30], R14 ;  /* 0x028c300ed900b5a7 */ /* 0x000ea4000806007f */
[----:B--2---:R-:W-:Y:S05]  /*1b2b0*/  @!P3 BRA `(.L_x_749) ;  /* 0xfffffffc00f0b947 */ /* 0x004fea000383ffff */
[----:B------:R-:W-:Y:S05]  /*1b2c0*/  BRA `(.L_x_748) ;  /* 0xfffffef800f87947 */ /* 0x000fea000383ffff */
.L_x_754:
[----:B----4-:R4:W0:Y:S02]  /*1b2d0*/  SYNCS.PHASECHK.TRANS64.TRYWAIT P3, [R217+URZ+0x28c50], R14 ;  /* 0x028c500ed90075a7 */ /* 0x010824000806017f */
[----:B0-----:R-:W-:Y:S05]  /*1b2e0*/  @!P3 NANOSLEEP.SYNCS 0x989680 ;  /* 0x009896800000b95d */ /* 0x001fea0003900000 */
[----:B------:R-:W0:Y:S02]  /*1b2f0*/  @!P3 SYNCS.PHASECHK.TRANS64 P3, [R217+URZ+0x28c50], R14 ;  /* 0x028c500ed900b5a7 */ /* 0x000e24000806007f */
[----:B0-----:R-:W-:Y:S05]  /*1b300*/  @!P3 BRA `(.L_x_754) ;  /* 0xfffffffc00f0b947 */ /* 0x001fea000383ffff */
[----:B------:R-:W-:Y:S05]  /*1b310*/  BRA `(.L_x_753) ;  /* 0xffffff10004c7947 */ /* 0x000fea000383ffff */
.L_x_787:
[----:B------:R-:W1:Y:S01]  /*1b320*/  S2R R5, SR_TID.X ;  /* 0x0000000000057919 */ /* 0x000e620000002100 */
[----:B------:R-:W-:Y:S01]  /*1b330*/  BSSY B1, `(.L_x_975) ;  /* 0x000000a000017945 */ /* 0x000fe20003800000 */
[----:B0-----:R-:W-:Y:S02]  /*1b340*/  IMAD.MOV.U32 R12, RZ, RZ, RZ ;  /* 0x000000ffff0c7224 */ /* 0x001fe400078e00ff */
[----:B------:R-:W-:Y:S02]  /*1b350*/  IMAD.MOV.U32 R11, RZ, RZ, 0x1f ;  /* 0x0000001fff0b7424 */ /* 0x000fe400078e00ff */
[----:B------:R-:W-:Y:S01]  /*1b360*/  IMAD.MOV.U32 R15, RZ, RZ, -0x1 ;  /* 0xffffffffff0f7424 */ /* 0x000fe200078e00ff */
[----:B-1----:R-:W-:-:S04]  /*1b370*/  SHF.R.U32.HI R5, RZ, 0x5, R5 ;  /* 0x00000005ff057819 */ /* 0x002fc80000011605 */
[----:B------:R-:W-:-:S05]  /*1b380*/  LOP3.LUT R5, R5, 0x3, RZ, 0xc0, !PT ;  /* 0x0000000305057812 */ /* 0x000fca00078ec0ff */
[----:B------:R-:W-:-:S07]  /*1b390*/  IMAD.MOV.U32 R13, RZ, RZ, R5 ;  /* 0x000000ffff0d7224 */ /* 0x000fce00078e0005 */
[----:B------:R-:W-:Y:S05]  /*1b3a0*/  WARPSYNC.COLLECTIVE R15, `(.L_x_976) ;  /* 0x000000000f087348 */ /* 0x000fea0003c00000 */
[----:B------:R0:W1:Y:S02]  /*1b3b0*/  SHFL.IDX P6, R14, R13, R12, R11 ;  /* 0x0000000c0d0e7389 */ /* 0x00006400000c000b */
[----:B01----:R-:W-:Y:S01]  /*1b3c0*/  ENDCOLLECTIVE ;  /* 0x000000000000791b */ /* 0x003fe20003800000 */
.L_x_976:
[----:B------:R-:W-:Y:S05]  /*1b3d0*/  BSYNC B1 ;  /* 0x0000000000017941 */ /* 0x000fea0003800000 */
.L_x_975:
[----:B------:R-:W-:Y:S05]  /*1b3e0*/  BRA `(.L_x_977) ;  /* 0xffffff7c00b07947 */ /* 0x000fea000383ffff */
.L_x_789:
[----:B------:R-:W-:Y:S01]  /*1b3f0*/  BSSY B1, `(.L_x_978) ;  /* 0x0000006000017945 */ /* 0x000fe20003800000 */
[----:B------:R-:W-:-:S07]  /*1b400*/  IMAD.MOV.U32 R15, RZ, RZ, -0x1 ;  /* 0xffffffffff0f7424 */ /* 0x000fce00078e00ff */
[----:B0-----:R-:W-:Y:S05]  /*1b410*/  WARPSYNC.COLLECTIVE R15, `(.L_x_979) ;  /* 0x000000000f0c7348 */ /* 0x001fea0003c00000 */
[----:B------:R-:W-:Y:S02]  /*1b420*/  ELECT P6, UR62, PT ;  /* 0x00000000003e782f */ /* 0x000fe400038c0000 */
[----:B------:R-:W-:Y:S01]  /*1b430*/  MOV R14, UR62 ;  /* 0x0000003e000e7c02 */ /* 0x000fe20008000f00 */
[----:B0-----:R-:W-:Y:S10]  /*1b440*/  ENDCOLLECTIVE ;  /* 0x000000000000791b */ /* 0x001ff40003800000 */
.L_x_979:
[----:B------:R-:W-:Y:S05]  /*1b450*/  BSYNC B1 ;  /* 0x0000000000017941 */ /* 0x000fea0003800000 */
.L_x_978:
[----:B------:R-:W-:Y:S05]  /*1b460*/  BRA `(.L_x_788) ;  /* 0xffffff7c00a87947 */ /* 0x000fea000383ffff */
.L_x_791:
[----:B0-----:R0:W1:Y:S02]  /*1b470*/  SYNCS.PHASECHK.TRANS64.TRYWAIT P0, [R18+URZ+0x28c20], R4 ;  /* 0x028c2004120075a7 */ /* 0x001064000800017f */
[----:B-1----:R-:W-:Y:S05]  /*1b480*/  @!P0 NANOSLEEP.SYNCS 0x989680 ;  /* 0x009896800000895d */ /* 0x002fea0003900000 */
[----:B------:R-:W1:Y:S02]  /*1b490*/  @!P0 SYNCS.PHASECHK.TRANS64 P0, [R18+URZ+0x28c20], R4 ;  /* 0x028c2004120085a7 */ /* 0x000e64000800007f */
[----:B-1----:R-:W-:Y:S05]  /*1b4a0*/  @!P0 BRA `(.L_x_791) ;  /* 0xfffffffc00f08947 */ /* 0x002fea000383ffff */
[----:B------:R-:W-:Y:S05]  /*1b4b0*/  BRA `(.L_x_980) ;  /* 0xffffff7c00b87947 */ /* 0x000fea000383ffff */
.L_x_795:
[----:B-1----:R1:W2:Y:S02]  /*1b4c0*/  SYNCS.PHASECHK.TRANS64.TRYWAIT P0, [R5+URZ+0x28ca0], R9 ;  /* 0x028ca009050075a7 */ /* 0x0022a4000800017f */
[----:B--2---:R-:W-:Y:S05]  /*1b4d0*/  @!P0 NANOSLEEP.SYNCS 0x989680 ;  /* 0x009896800000895d */ /* 0x004fea0003900000 */
[----:B------:R-:W2:Y:S02]  /*1b4e0*/  @!P0 SYNCS.PHASECHK.TRANS64 P0, [R5+URZ+0x28ca0], R9 ;  /* 0x028ca009050085a7 */ /* 0x000ea4000800007f */
[----:B--2---:R-:W-:Y:S05]  /*1b4f0*/  @!P0 BRA `(.L_x_795) ;  /* 0xfffffffc00f08947 */ /* 0x004fea000383ffff */
[----:B------:R-:W-:Y:S05]  /*1b500*/  BRA `(.L_x_981) ;  /* 0xffffff7c00d87947 */ /* 0x000fea000383ffff */
.L_x_800:
[----:B0-----:R0:W2:Y:S02]  /*1b510*/  SYNCS.PHASECHK.TRANS64.TRYWAIT P0, [R5+URZ+0x28cc0], R9 ;  /* 0x028cc009050075a7 */ /* 0x0010a4000800017f */
[----:B--2---:R-:W-:Y:S05]  /*1b520*/  @!P0 NANOSLEEP.SYNCS 0x989680 ;  /* 0x009896800000895d */ /* 0x004fea0003900000 */
[----:B------:R-:W2:Y:S02]  /*1b530*/  @!P0 SYNCS.PHASECHK.TRANS64 P0, [R5+URZ+0x28cc0], R9 ;  /* 0x028cc009050085a7 */ /* 0x000ea4000800007f */
[----:B--2---:R-:W-:Y:S05]  /*1b540*/  @!P0 BRA `(.L_x_800) ;  /* 0xfffffffc00f08947 */ /* 0x004fea000383ffff */
[----:B------:R-:W-:Y:S05]  /*1b550*/  BRA `(.L_x_982) ;  /* 0xffffff8000587947 */ /* 0x000fea000383ffff */
.L_x_814:
[----:B0-----:R0:W1:Y:S02]  /*1b560*/  SYNCS.PHASECHK.TRANS64.TRYWAIT P2, [R5+URZ+0x28ca0], R6 ;  /* 0x028ca006050075a7 */ /* 0x001064000804017f */
[----:B-1----:R-:W-:Y:S05]  /*1b570*/  @!P2 NANOSLEEP.SYNCS 0x989680 ;  /* 0x009896800000a95d */ /* 0x002fea0003900000 */
[----:B------:R-:W1:Y:S02]  /*1b580*/  @!P2 SYNCS.PHASECHK.TRANS64 P2, [R5+URZ+0x28ca0], R6 ;  /* 0x028ca0060500a5a7 */ /* 0x000e64000804007f */
[----:B-1----:R-:W-:Y:S05]  /*1b590*/  @!P2 BRA `(.L_x_814) ;  /* 0xfffffffc00f0a947 */ /* 0x002fea000383ffff */
[----:B------:R-:W-:Y:S05]  /*1b5a0*/  BRA `(.L_x_983) ;  /* 0xffffff8800d87947 */ /* 0x000fea000383ffff */
.L_x_819:
[----:B-1----:R1:W2:Y:S02]  /*1b5b0*/  SYNCS.PHASECHK.TRANS64.TRYWAIT P2, [R5+URZ+0x28cc0], R6 ;  /* 0x028cc006050075a7 */ /* 0x0022a4000804017f */
[----:B--2---:R-:W-:Y:S05]  /*1b5c0*/  @!P2 NANOSLEEP.SYNCS 0x989680 ;  /* 0x009896800000a95d */ /* 0x004fea0003900000 */
[----:B------:R-:W2:Y:S02]  /*1b5d0*/  @!P2 SYNCS.PHASECHK.TRANS64 P2, [R5+URZ+0x28cc0], R6 ;  /* 0x028cc0060500a5a7 */ /* 0x000ea4000804007f */
[----:B--2---:R-:W-:Y:S05]  /*1b5e0*/  @!P2 BRA `(.L_x_819) ;  /* 0xfffffffc00f0a947 */ /* 0x004fea000383ffff */
[----:B------:R-:W-:Y:S05]  /*1b5f0*/  BRA `(.L_x_984) ;  /* 0xffffff8c00547947 */ /* 0x000fea000383ffff */
.L_x_841:
        /* <DEDUP_REMOVED lines=11> */
.L_x_986:
[----:B------:R-:W-:Y:S05]  /*1b6b0*/  BSYNC B0 ;  /* 0x0000000000007941 */ /* 0x000fea0003800000 */
.L_x_985:
[----:B------:R-:W-:Y:S05]  /*1b6c0*/  BRA `(.L_x_987) ;  /* 0xffffff9c00c47947 */ /* 0x000fea000383ffff */
.L_x_843:
[----:B------:R-:W-:Y:S01]  /*1b6d0*/  BSSY B0, `(.L_x_988) ;  /* 0x0000006000007945 */ /* 0x000fe20003800000 */
[----:B------:R-:W-:-:S07]  /*1b6e0*/  IMAD.MOV.U32 R15, RZ, RZ, -0x1 ;  /* 0xffffffffff0f7424 */ /* 0x000fce00078e00ff */
[----:B0-----:R-:W-:Y:S05]  /*1b6f0*/  WARPSYNC.COLLECTIVE R15, `(.L_x_989) ;  /* 0x000000000f0c7348 */ /* 0x001fea0003c00000 */
[----:B------:R-:W-:Y:S02]  /*1b700*/  ELECT P6, UR62, PT ;  /* 0x00000000003e782f */ /* 0x000fe400038c0000 */
[----:B------:R-:W-:Y:S01]  /*1b710*/  MOV R14, UR62 ;  /* 0x0000003e000e7c02 */ /* 0x000fe20008000f00 */
[----:B0-----:R-:W-:Y:S10]  /*1b720*/  ENDCOLLECTIVE ;  /* 0x000000000000791b */ /* 0x001ff40003800000 */
.L_x_989:
[----:B------:R-:W-:Y:S05]  /*1b730*/  BSYNC B0 ;  /* 0x0000000000007941 */ /* 0x000fea0003800000 */
.L_x_988:
[----:B------:R-:W-:Y:S05]  /*1b740*/  BRA `(.L_x_990) ;  /* 0xffffff9c00d07947 */ /* 0x000fea000383ffff */
.L_x_845:
[----:B0-----:R0:W1:Y:S02]  /*1b750*/  SYNCS.PHASECHK.TRANS64.TRYWAIT P0, [R0+URZ+0x28c40], R2 ;  /* 0x028c4002000075a7 */ /* 0x001064000800017f */
[----:B-1----:R-:W-:Y:S05]  /*1b760*/  @!P0 NANOSLEEP.SYNCS 0x989680 ;  /* 0x009896800000895d */ /* 0x002fea0003900000 */
[----:B------:R-:W1:Y:S02]  /*1b770*/  @!P0 SYNCS.PHASECHK.TRANS64 P0, [R0+URZ+0x28c40], R2 ;  /* 0x028c4002000085a7 */ /* 0x000e64000800007f */
[----:B-1----:R-:W-:Y:S05]  /*1b780*/  @!P0 BRA `(.L_x_845) ;  /* 0xfffffffc00f08947 */ /* 0x002fea000383ffff */
[----:B------:R-:W-:Y:S05]  /*1b790*/  BRA `(.L_x_991) ;  /* 0xffffffa000307947 */ /* 0x000fea000383ffff */
.L_x_849:
        /* <DEDUP_REMOVED lines=15> */
.L_x_992:
[----:B------:R-:W-:Y:S02]  /*1b890*/  IMAD.MOV.U32 R13, RZ, RZ, R4 ;  /* 0x000000ffff0d7224 */ /* 0x000fe400078e0004 */
[----:B------:R-:W-:-:S07]  /*1b8a0*/  IMAD.MOV.U32 R6, RZ, RZ, R14 ;  /* 0x000000ffff067224 */ /* 0x000fce00078e000e */
[----:B------:R-:W-:Y:S05]  /*1b8b0*/  WARPSYNC.COLLECTIVE R15, `(.L_x_993) ;  /* 0x000000000f087348 */ /* 0x000fea0003c00000 */
[----:B------:R0:W1:Y:S02]  /*1b8c0*/  SHFL.IDX P6, R14, R13, R12, R11 ;  /* 0x0000000c0d0e7389 */ /* 0x00006400000c000b */
[----:B01----:R-:W-:Y:S01]  /*1b8d0*/  ENDCOLLECTIVE ;  /* 0x000000000000791b */ /* 0x003fe20003800000 */
.L_x_993:
[----:B------:R-:W-:Y:S02]  /*1b8e0*/  IMAD.MOV.U32 R13, RZ, RZ, R3 ;  /* 0x000000ffff0d7224 */ /* 0x000fe400078e0003 */
[----:B------:R-:W-:Y:S02]  /*1b8f0*/  IMAD.MOV.U32 R12, RZ, RZ, 0x1 ;  /* 0x00000001ff0c7424 */ /* 0x000fe400078e00ff */
[----:B------:R-:W-:-:S07]  /*1b900*/  IMAD.MOV.U32 R7, RZ, RZ, R14 ;  /* 0x000000ffff077224 */ /* 0x000fce00078e000e */
[----:B------:R-:W-:Y:S05]  /*1b910*/  WARPSYNC.COLLECTIVE R15, `(.L_x_994) ;  /* 0x000000000f087348 */ /* 0x000fea0003c00000 */
[----:B------:R0:W1:Y:S02]  /*1b920*/  SHFL.IDX P6, R14, R13, R12, R11 ;  /* 0x0000000c0d0e7389 */ /* 0x00006400000c000b */
[----:B01----:R-:W-:Y:S01]  /*1b930*/  ENDCOLLECTIVE ;  /* 0x000000000000791b */ /* 0x003fe20003800000 */
.L_x_994:
        /* <DEDUP_REMOVED lines=15> */
.L_x_995:
[----:B------:R-:W-:Y:S02]  /*1ba30*/  IMAD.MOV.U32 R13, RZ, RZ, R3 ;  /* 0x000000ffff0d7224 */ /* 0x000fe400078e0003 */
[----:B------:R-:W-:Y:S02]  /*1ba40*/  IMAD.MOV.U32 R12, RZ, RZ, 0x2 ;  /* 0x00000002ff0c7424 */ /* 0x000fe400078e00ff */
[----:B------:R-:W-:-:S07]  /*1ba50*/  IMAD.MOV.U32 R5, RZ, RZ, R14 ;  /* 0x000000ffff057224 */ /* 0x000fce00078e000e */
[----:B------:R-:W-:Y:S05]  /*1ba60*/  WARPSYNC.COLLECTIVE R15, `(.L_x_996) ;  /* 0x000000000f087348 */ /* 0x000fea0003c00000 */
[----:B------:R0:W1:Y:S02]  /*1ba70*/  SHFL.IDX P6, R14, R13, R12, R11 ;  /* 0x0000000c0d0e7389 */ /* 0x00006400000c000b */
[----:B01----:R-:W-:Y:S01]  /*1ba80*/  ENDCOLLECTIVE ;  /* 0x000000000000791b */ /* 0x003fe20003800000 */
.L_x_996:
        /* <DEDUP_REMOVED lines=15> */
.L_x_997:
[----:B------:R-:W-:Y:S02]  /*1bb80*/  IMAD.MOV.U32 R13, RZ, RZ, R3 ;  /* 0x000000ffff0d7224 */ /* 0x000fe400078e0003 */
[----:B------:R-:W-:Y:S02]  /*1bb90*/  IMAD.MOV.U32 R12, RZ, RZ, 0x3 ;  /* 0x00000003ff0c7424 */ /* 0x000fe400078e00ff */
[----:B------:R-:W-:-:S07]  /*1bba0*/  IMAD.MOV.U32 R5, RZ, RZ, R14 ;  /* 0x000000ffff057224 */ /* 0x000fce00078e000e */
[----:B------:R-:W-:Y:S05]  /*1bbb0*/  WARPSYNC.COLLECTIVE R15, `(.L_x_998) ;  /* 0x000000000f087348 */ /* 0x000fea0003c00000 */
[----:B------:R0:W1:Y:S02]  /*1bbc0*/  SHFL.IDX P6, R14, R13, R12, R11 ;  /* 0x0000000c0d0e7389 */ /* 0x00006400000c000b */
[----:B01----:R-:W-:Y:S01]  /*1bbd0*/  ENDCOLLECTIVE ;  /* 0x000000000000791b */ /* 0x003fe20003800000 */
.L_x_998:
        /* <DEDUP_REMOVED lines=13> */
.L_x_999:
[----:B------:R-:W-:Y:S01]  /*1bcb0*/  IMAD.MOV.U32 R3, RZ, RZ, R14 ;  /* 0x000000ffff037224 */ /* 0x000fe200078e000e */
[----:B------:R-:W-:Y:S06]  /*1bcc0*/  BRA `(.L_x_1000) ;  /* 0xffffffa400787947 */ /* 0x000fec000383ffff */
.L_x_852:
[----:B0-----:R0:W1:Y:S02]  /*1bcd0*/  SYNCS.PHASECHK.TRANS64.TRYWAIT P0, [R18+URZ+0x28c20], R0 ;  /* 0x028c2000120075a7 */ /* 0x001064000800017f */
[----:B-1----:R-:W-:Y:S05]  /*1bce0*/  @!P0 NANOSLEEP.SYNCS 0x989680 ;  /* 0x009896800000895d */ /* 0x002fea0003900000 */
[----:B------:R-:W1:Y:S02]  /*1bcf0*/  @!P0 SYNCS.PHASECHK.TRANS64 P0, [R18+URZ+0x28c20], R0 ;  /* 0x028c2000120085a7 */ /* 0x000e64000800007f */
[----:B-1----:R-:W-:Y:S05]  /*1bd00*/  @!P0 BRA `(.L_x_852) ;  /* 0xfffffffc00f08947 */ /* 0x002fea000383ffff */
[----:B------:R-:W-:Y:S05]  /*1bd10*/  BRA `(.L_x_1001) ;  /* 0xffffffa400d47947 */ /* 0x000fea000383ffff */
.L_x_856:
[----:B0-----:R0:W1:Y:S02]  /*1bd20*/  SYNCS.PHASECHK.TRANS64.TRYWAIT P0, [R0+URZ+0x28c60], R2 ;  /* 0x028c6002000075a7 */ /* 0x001064000800017f */
[----:B-1----:R-:W-:Y:S05]  /*1bd30*/  @!P0 NANOSLEEP.SYNCS 0x989680 ;  /* 0x009896800000895d */ /* 0x002fea0003900000 */
[----:B------:R-:W1:Y:S02]  /*1bd40*/  @!P0 SYNCS.PHASECHK.TRANS64 P0, [R0+URZ+0x28c60], R2 ;  /* 0x028c6002000085a7 */ /* 0x000e64000800007f */
[----:B-1----:R-:W-:Y:S05]  /*1bd50*/  @!P0 BRA `(.L_x_856) ;  /* 0xfffffffc00f08947 */ /* 0x002fea000383ffff */
[----:B------:R-:W-:Y:S05]  /*1bd60*/  BRA `(.L_x_1002) ;  /* 0xffffffa400f87947 */ /* 0x000fea000383ffff */
.L_x_875:
[----:B-1----:R1:W2:Y:S02]  /*1bd70*/  SYNCS.PHASECHK.TRANS64.TRYWAIT P0, [R2+URZ+0x28c40], R6 ;  /* 0x028c4006020075a7 */ /* 0x0022a4000800017f */
[----:B--2---:R-:W-:Y:S05]  /*1bd80*/  @!P0 NANOSLEEP.SYNCS 0x989680 ;  /* 0x009896800000895d */ /* 0x004fea0003900000 */
[----:B------:R-:W2:Y:S02]  /*1bd90*/  @!P0 SYNCS.PHASECHK.TRANS64 P0, [R2+URZ+0x28c40], R6 ;  /* 0x028c4006020085a7 */ /* 0x000ea4000800007f */
[----:B--2---:R-:W-:Y:S05]  /*1bda0*/  @!P0 BRA `(.L_x_875) ;  /* 0xfffffffc00f08947 */ /* 0x004fea000383ffff */
[----:B------:R-:W-:Y:S05]  /*1bdb0*/  BRA `(.L_x_1003) ;  /* 0xffffffb400087947 */ /* 0x000fea000383ffff */
.L_x_880:
[----:B0-----:R0:W2:Y:S02]  /*1bdc0*/  SYNCS.PHASECHK.TRANS64.TRYWAIT P0, [R2+URZ+0x28c60], R6 ;  /* 0x028c6006020075a7 */ /* 0x0010a4000800017f */
[----:B--2---:R-:W-:Y:S05]  /*1bdd0*/  @!P0 NANOSLEEP.SYNCS 0x989680 ;  /* 0x009896800000895d */ /* 0x004fea0003900000 */
[----:B------:R-:W2:Y:S02]  /*1bde0*/  @!P0 SYNCS.PHASECHK.TRANS64 P0, [R2+URZ+0x28c60], R6 ;  /* 0x028c6006020085a7 */ /* 0x000ea4000800007f */
[----:B--2---:R-:W-:Y:S05]  /*1bdf0*/  @!P0 BRA `(.L_x_880) ;  /* 0xfffffffc00f08947 */ /* 0x004fea000383ffff */
[----:B------:R-:W-:Y:S05]  /*1be00*/  BRA `(.L_x_1004) ;  /* 0xffffffb400847947 */ /* 0x000fea000383ffff */
.L_x_895:
[----:B-1----:R1:W2:Y:S02]  /*1be10*/  SYNCS.PHASECHK.TRANS64.TRYWAIT P0, [R2+URZ+0x28c40], R3 ;  /* 0x028c4003020075a7 */ /* 0x0022a4000800017f */
[----:B--2---:R-:W-:Y:S05]  /*1be20*/  @!P0 NANOSLEEP.SYNCS 0x989680 ;  /* 0x009896800000895d */ /* 0x004fea0003900000 */
[----:B------:R-:W2:Y:S02]  /*1be30*/  @!P0 SYNCS.PHASECHK.TRANS64 P0, [R2+URZ+0x28c40], R3 ;  /* 0x028c4003020085a7 */ /* 0x000ea4000800007f */
[----:B--2---:R-:W-:Y:S05]  /*1be40*/  @!P0 BRA `(.L_x_895) ;  /* 0xfffffffc00f08947 */ /* 0x004fea000383ffff */
[----:B------:R-:W-:Y:S05]  /*1be50*/  BRA `(.L_x_1005) ;  /* 0xffffffc000607947 */ /* 0x000fea000383ffff */
.L_x_900:
[----:B--2---:R2:W3:Y:S02]  /*1be60*/  SYNCS.PHASECHK.TRANS64.TRYWAIT P0, [R2+URZ+0x28c60], R3 ;  /* 0x028c6003020075a7 */ /* 0x0044e4000800017f */
[----:B---3--:R-:W-:Y:S05]  /*1be70*/  @!P0 NANOSLEEP.SYNCS 0x989680 ;  /* 0x009896800000895d */ /* 0x008fea0003900000 */
[----:B------:R-:W3:Y:S02]  /*1be80*/  @!P0 SYNCS.PHASECHK.TRANS64 P0, [R2+URZ+0x28c60], R3 ;  /* 0x028c6003020085a7 */ /* 0x000ee4000800007f */
[----:B---3--:R-:W-:Y:S05]  /*1be90*/  @!P0 BRA `(.L_x_900) ;  /* 0xfffffffc00f08947 */ /* 0x008fea000383ffff */
[----:B------:R-:W-:Y:S05]  /*1bea0*/  BRA `(.L_x_1006) ;  /* 0xffffffc000dc7947 */ /* 0x000fea000383ffff */
.L_x_915:
[----:B-1----:R1:W2:Y:S02]  /*1beb0*/  SYNCS.PHASECHK.TRANS64.TRYWAIT P0, [R3+URZ+0x28c40], R2 ;  /* 0x028c4002030075a7 */ /* 0x0022a4000800017f */
[----:B--2---:R-:W-:Y:S05]  /*1bec0*/  @!P0 NANOSLEEP.SYNCS 0x989680 ;  /* 0x009896800000895d */ /* 0x004fea0003900000 */
[----:B------:R-:W2:Y:S02]  /*1bed0*/  @!P0 SYNCS.PHASECHK.TRANS64 P0, [R3+URZ+0x28c40], R2 ;  /* 0x028c4002030085a7 */ /* 0x000ea4000800007f */
[----:B--2---:R-:W-:Y:S05]  /*1bee0*/  @!P0 BRA `(.L_x_915) ;  /* 0xfffffffc00f08947 */ /* 0x004fea000383ffff */
[----:B------:R-:W-:Y:S05]  /*1bef0*/  BRA `(.L_x_1007) ;  /* 0xffffffcc009c7947 */ /* 0x000fea000383ffff */
.L_x_920:
[----:B--2---:R2:W3:Y:S02]  /*1bf00*/  SYNCS.PHASECHK.TRANS64.TRYWAIT P0, [R3+URZ+0x28c60], R2 ;  /* 0x028c6002030075a7 */ /* 0x0044e4000800017f */
[----:B---3--:R-:W-:Y:S05]  /*1bf10*/  @!P0 NANOSLEEP.SYNCS 0x989680 ;  /* 0x009896800000895d */ /* 0x008fea0003900000 */
[----:B------:R-:W3:Y:S02]  /*1bf20*/  @!P0 SYNCS.PHASECHK.TRANS64 P0, [R3+URZ+0x28c60], R2 ;  /* 0x028c6002030085a7 */ /* 0x000ee4000800007f */
[----:B---3--:R-:W-:Y:S05]  /*1bf30*/  @!P0 BRA `(.L_x_920) ;  /* 0xfffffffc00f08947 */ /* 0x008fea000383ffff */
[----:B------:R-:W-:Y:S05]  /*1bf40*/  BRA `(.L_x_1008) ;  /* 0xffffffd000187947 */ /* 0x000fea000383ffff */
.L_x_936:
[----:B------:R-:W2:Y:S01]  /*1bf50*/  LDL R3, [R1] ;  /* 0x0000000001037983 */ /* 0x000ea20000100800 */
[----:B------:R-:W-:Y:S01]  /*1bf60*/  BSSY B0, `(.L_x_1009) ;  /* 0x0000008000007945 */ /* 0x000fe20003800000 */
[----:B0-----:R-:W-:Y:S02]  /*1bf70*/  IMAD.MOV.U32 R12, RZ, RZ, RZ ;  /* 0x000000ffff0c7224 */ /* 0x001fe400078e00ff */
[----:B------:R-:W-:Y:S02]  /*1bf80*/  IMAD.MOV.U32 R11, RZ, RZ, 0x1f ;  /* 0x0000001fff0b7424 */ /* 0x000fe400078e00ff */
[----:B------:R-:W-:Y:S02]  /*1bf90*/  IMAD.MOV.U32 R15, RZ, RZ, -0x1 ;  /* 0xffffffffff0f7424 */ /* 0x000fe400078e00ff */
[----:B--2---:R-:W-:-:S07]  /*1bfa0*/  IMAD.MOV.U32 R13, RZ, RZ, R3 ;  /* 0x000000ffff0d7224 */ /* 0x004fce00078e0003 */
[----:B------:R-:W-:Y:S05]  /*1bfb0*/  WARPSYNC.COLLECTIVE R15, `(.L_x_1010) ;  /* 0x000000000f087348 */ /* 0x000fea0003c00000 */
[----:B------:R0:W1:Y:S02]  /*1bfc0*/  SHFL.IDX P6, R14, R13, R12, R11 ;  /* 0x0000000c0d0e7389 */ /* 0x00006400000c000b */
[----:B01----:R-:W-:Y:S01]  /*1bfd0*/  ENDCOLLECTIVE ;  /* 0x000000000000791b */ /* 0x003fe20003800000 */
.L_x_1010:
[----:B------:R-:W-:Y:S05]  /*1bfe0*/  BSYNC B0 ;  /* 0x0000000000007941 */ /* 0x000fea0003800000 */
.L_x_1009:
        /* <DEDUP_REMOVED lines=9> */
.L_x_1011:
        /* <DEDUP_REMOVED lines=9> */
[----:B-1----:R-:W-:-:S06]  /*1c110*/  @!P1 IMAD.WIDE R2, R8, 0x4, R4 ;  /* 0x0000000408029825 */ /* 0x002fcc00078e0204 */
[----:B------:R-:W3:Y:S01]  /*1c120*/  @!P1 LDG.E R2, desc[UR40][R2.64] ;  /* 0x0000002802029981 */ /* 0x000ee2000c1e1900 */
[----:B------:R-:W-:Y:S01]  /*1c130*/  IMAD.MOV.U32 R5, RZ, RZ, RZ ;  /* 0x000000ffff057224 */ /* 0x000fe200078e00ff */
[C---:B------:R-:W-:Y:S01]  /*1c140*/  ISETP.GE.U32.AND P2, PT, R16.reuse, 0x2, PT ;  /* 0x000000021000780c */ /* 0x040fe20003f46070 */
[----:B------:R-:W-:Y:S01]  /*1c150*/  IMAD.MOV.U32 R8, RZ, RZ, RZ ;  /* 0x000000ffff087224 */ /* 0x000fe200078e00ff */
[C---:B------:R-:W-:Y:S02]  /*1c160*/  ISETP.GE.U32.AND P3, PT, R16.reuse, 0x4, PT ;  /* 0x000000041000780c */ /* 0x040fe40003f66070 */
[C---:B------:R-:W-:Y:S02]  /*1c170*/  ISETP.GE.U32.AND P4, PT, R16.reuse, 0x8, PT ;  /* 0x000000081000780c */ /* 0x040fe40003f86070 */
[----:B------:R-:W-:Y:S01]  /*1c180*/  ISETP.GE.U32.AND P5, PT, R16, 0x10, PT ;  /* 0x000000101000780c */ /* 0x000fe20003fa6070 */
[----:B--2---:R-:W-:Y:S02]  /*1c190*/  @!P1 IMAD.MOV.U32 R5, RZ, RZ, R6 ;  /* 0x000000ffff059224 */ /* 0x004fe400078e0006 */
[----:B------:R-:W-:-:S02]  /*1c1a0*/  IMAD.MOV.U32 R6, RZ, RZ, RZ ;  /* 0x000000ffff067224 */ /* 0x000fc400078e00ff */
[----:B---3--:R-:W-:Y:S01]  /*1c1b0*/  @!P1 IMAD.MOV.U32 R6, RZ, RZ, R2 ;  /* 0x000000ffff069224 */ /* 0x008fe200078e0002 */
[----:B------:R-:W-:-:S03]  /*1c1c0*/  ISETP.NE.AND P1, PT, R16, RZ, PT ;  /* 0x000000ff1000720c */ /* 0x000fc60003f25270 */
[----:B------:R-:W-:-:S04]  /*1c1d0*/  IMAD R2, R6, R5, RZ ;  /* 0x0000000506027224 */ /* 0x000fc800078e02ff */
[----:B------:R-:W-:-:S07]  /*1c1e0*/  IMAD.MOV.U32 R13, RZ, RZ, R2 ;  /* 0x000000ffff0d7224 */ /* 0x000fce00078e0002 */
[----:B------:R-:W-:Y:S05]  /*1c1f0*/  WARPSYNC.COLLECTIVE R15, `(.L_x_1012) ;  /* 0x000000000f087348 */ /* 0x000fea0003c00000 */
[----:B------:R0:W1:Y:S02]  /*1c200*/  SHFL.UP P6, R14, R13, R12, R11 ;  /* 0x0400000c0d0e7389 */ /* 0x00006400000c000b */
[----:B01----:R-:W-:Y:S01]  /*1c210*/  ENDCOLLECTIVE ;  /* 0x000000000000791b */ /* 0x003fe20003800000 */
.L_x_1012:
[----:B------:R-:W-:Y:S02]  /*1c220*/  IMAD.MOV.U32 R12, RZ, RZ, 0x2 ;  /* 0x00000002ff0c7424 */ /* 0x000fe400078e00ff */
[----:B------:R-:W-:-:S05]  /*1c230*/  IMAD.MOV.U32 R3, RZ, RZ, R14 ;  /* 0x000000ffff037224 */ /* 0x000fca00078e000e */
[----:B------:R-:W-:-:S05]  /*1c240*/  SEL R3, R3, RZ, P1 ;  /* 0x000000ff03037207 */ /* 0x000fca0000800000 */
[----:B------:R-:W-:-:S04]  /*1c250*/  IMAD.IADD R2, R2, 0x1, R3 ;  /* 0x0000000102027824 */ /* 0x000fc800078e0203 */
[----:B------:R-:W-:-:S07]  /*1c260*/  IMAD.MOV.U32 R13, RZ, RZ, R2 ;  /* 0x000000ffff0d7224 */ /* 0x000fce00078e0002 */
[----:B------:R-:W-:Y:S05]  /*1c270*/  WARPSYNC.COLLECTIVE R15, `(.L_x_1013) ;  /* 0x000000000f087348 */ /* 0x000fea0003c00000 */
[----:B------:R0:W1:Y:S02]  /*1c280*/  SHFL.UP P6, R14, R13, R12, R11 ;  /* 0x0400000c0d0e7389 */ /* 0x00006400000c000b */
[----:B01----:R-:W-:Y:S01]  /*1c290*/  ENDCOLLECTIVE ;  /* 0x000000000000791b */ /* 0x003fe20003800000 */
.L_x_1013:
        /* <DEDUP_REMOVED lines=8> */
.L_x_1014:
        /* <DEDUP_REMOVED lines=8> */
.L_x_1015:
        /* <DEDUP_REMOVED lines=8> */
.L_x_1016:
[----:B------:R-:W-:Y:S02]  /*1c420*/  IMAD.MOV.U32 R12, RZ, RZ, 0x1f ;  /* 0x0000001fff0c7424 */ /* 0x000fe400078e00ff */
[----:B------:R-:W-:Y:S02]  /*1c430*/  IMAD.MOV.U32 R11, RZ, RZ, 0x1f ;  /* 0x0000001fff0b7424 */ /* 0x000fe400078e00ff */
[----:B------:R-:W-:-:S05]  /*1c440*/  IMAD.MOV.U32 R3, RZ, RZ, R14 ;  /* 0x000000ffff037224 */ /* 0x000fca00078e000e */
[----:B------:R-:W-:-:S05]  /*1c450*/  SEL R3, R3, RZ, P5 ;  /* 0x000000ff03037207 */ /* 0x000fca0002800000 */
[----:B------:R-:W-:-:S04]  /*1c460*/  IMAD.IADD R3, R2, 0x1, R3 ;  /* 0x0000000102037824 */ /* 0x000fc800078e0203 */
[----:B------:R-:W-:-:S07]  /*1c470*/  IMAD.MOV.U32 R13, RZ, RZ, R3 ;  /* 0x000000ffff0d7224 */ /* 0x000fce00078e0003 */
[----:B------:R-:W-:Y:S05]  /*1c480*/  WARPSYNC.COLLECTIVE R15, `(.L_x_1017) ;  /* 0x000000000f087348 */ /* 0x000fea0003c00000 */
[----:B------:R0:W1:Y:S02]  /*1c490*/  SHFL.IDX P6, R14, R13, R12, R11 ;  /* 0x0000000c0d0e7389 */ /* 0x00006400000c000b */
[----:B01----:R-:W-:Y:S01]  /*1c4a0*/  ENDCOLLECTIVE ;  /* 0x000000000000791b */ /* 0x003fe20003800000 */
.L_x_1017:
[----:B------:R-:W-:Y:S01]  /*1c4b0*/  IMAD.MOV.U32 R9, RZ, RZ, R14 ;  /* 0x000000ffff097224 */ /* 0x000fe200078e000e */
[----:B------:R-:W-:Y:S06]  /*1c4c0*/  BRA `(.L_x_1018) ;  /* 0xffffffd800507947 */ /* 0x000fec000383ffff */
.L_x_939:
        /* <DEDUP_REMOVED lines=8> */
.L_x_1020:
[----:B------:R-:W-:Y:S05]  /*1c550*/  BSYNC B0 ;  /* 0x0000000000007941 */ /* 0x000fea0003800000 */
.L_x_1019:
[----:B------:R-:W-:Y:S02]  /*1c560*/  IMAD.MOV.U32 R3, RZ, RZ, R14 ;  /* 0x000000ffff037224 */ /* 0x000fe400078e000e */
[----:B------:R-:W-:Y:S02]  /*1c570*/  IMAD.MOV.U32 R12, RZ, RZ, 0x2 ;  /* 0x00000002ff0c7424 */ /* 0x000fe400078e00ff */
[----:B------:R-:W-:Y:S01]  /*1c580*/  IMAD.MOV.U32 R11, RZ, RZ, RZ ;  /* 0x000000ffff0b7224 */ /* 0x000fe200078e00ff */
[----:B------:R-:W-:Y:S01]  /*1c590*/  SEL R3, R3, RZ, P1 ;  /* 0x000000ff03037207 */ /* 0x000fe20000800000 */
[----:B------:R-:W-:-:S04]  /*1c5a0*/  IMAD.MOV.U32 R15, RZ, RZ, -0x1 ;  /* 0xffffffffff0f7424 */ /* 0x000fc800078e00ff */
[----:B------:R-:W-:-:S04]  /*1c5b0*/  IMAD.IADD R2, R2, 0x1, R3 ;  /* 0x0000000102027824 */ /* 0x000fc800078e0203 */
[----:B------:R-:W-:-:S07]  /*1c5c0*/  IMAD.MOV.U32 R13, RZ, RZ, R2 ;  /* 0x000000ffff0d7224 */ /* 0x000fce00078e0002 */
[----:B------:R-:W-:Y:S05]  /*1c5d0*/  WARPSYNC.COLLECTIVE R15, `(.L_x_1021) ;  /* 0x000000000f087348 */ /* 0x000fea0003c00000 */
[----:B------:R0:W1:Y:S02]  /*1c5e0*/  SHFL.UP P6, R14, R13, R12, R11 ;  /* 0x0400000c0d0e7389 */ /* 0x00006400000c000b */
[----:B01----:R-:W-:Y:S01]  /*1c5f0*/  ENDCOLLECTIVE ;  /* 0x000000000000791b */ /* 0x003fe20003800000 */
.L_x_1021:
        /* <DEDUP_REMOVED lines=8> */
.L_x_1022:
        /* <DEDUP_REMOVED lines=8> */
.L_x_1023:
        /* <DEDUP_REMOVED lines=8> */
.L_x_1024:
        /* <DEDUP_REMOVED lines=9> */
.L_x_1025:
[----:B------:R-:W-:Y:S01]  /*1c810*/  IMAD.MOV.U32 R9, RZ, RZ, R14 ;  /* 0x000000ffff097224 */ /* 0x000fe200078e000e */
[----:B------:R-:W-:Y:S06]  /*1c820*/  BRA `(.L_x_1026) ;  /* 0xffffffd800287947 */ /* 0x000fec000383ffff */
.L_x_941:
[----:B------:R-:W-:Y:S01]  /*1c830*/  BSSY B0, `(.L_x_1027) ;  /* 0x0000006000007945 */ /* 0x000fe20003800000 */
[----:B------:R-:W-:Y:S01]  /*1c840*/  PLOP3.LUT P6, PT, P6, PT, PT, 0x8, 0x0 ;  /* 0x000000000000781c */ /* 0x000fe200037ce170 */
[----:B------:R-:W-:-:S12]  /*1c850*/  IMAD.MOV.U32 R15, RZ, RZ, -0x1 ;  /* 0xffffffffff0f7424 */ /* 0x000fd800078e00ff */
[----:B------:R-:W-:Y:S05]  /*1c860*/  WARPSYNC.COLLECTIVE R15, `(.L_x_1028) ;  /* 0x000000000f087348 */ /* 0x000fea0003c00000 */
[----:B------:R-:W-:Y:S01]  /*1c870*/  VOTE.ANY R14, PT, P6 ;  /* 0x00000000000e7806 */ /* 0x000fe200030e0100 */
[----:B------:R-:W-:Y:S06]  /*1c880*/  ENDCOLLECTIVE ;  /* 0x000000000000791b */ /* 0x000fec0003800000 */
.L_x_1028:
[----:B------:R-:W-:Y:S05]  /*1c890*/  BSYNC B0 ;  /* 0x0000000000007941 */ /* 0x000fea0003800000 */
.L_x_1027:
        /* <DEDUP_REMOVED lines=9> */
.L_x_1029:
[----:B------:R-:W-:Y:S02]  /*1c930*/  IMAD.MOV.U32 R13, RZ, RZ, R6 ;  /* 0x000000ffff0d7224 */ /* 0x000fe400078e0006 */
[----:B------:R-:W-:-:S07]  /*1c940*/  IMAD.MOV.U32 R5, RZ, RZ, R14 ;  /* 0x000000ffff057224 */ /* 0x000fce00078e000e */
[----:B------:R-:W-:Y:S05]  /*1c950*/  WARPSYNC.COLLECTIVE R15, `(.L_x_1030) ;  /* 0x000000000f087348 */ /* 0x000fea0003c00000 */
[----:B------:R0:W1:Y:S02]  /*1c960*/  SHFL.IDX P6, R14, R13, R12, R11 ;  /* 0x0000000c0d0e7389 */ /* 0x00006400000c000b */
[----:B01----:R-:W-:Y:S01]  /*1c970*/  ENDCOLLECTIVE ;  /* 0x000000000000791b */ /* 0x003fe20003800000 */
.L_x_1030:
[----:B------:R-:W-:Y:S01]  /*1c980*/  IMAD.MOV.U32 R6, RZ, RZ, R14 ;  /* 0x000000ffff067224 */ /* 0x000fe200078e000e */
[----:B------:R-:W-:Y:S06]  /*1c990*/  BRA `(.L_x_1031) ;  /* 0xffffffd800087947 */ /* 0x000fec000383ffff */
.L_x_943:
[----:B------:R-:W-:Y:S01]  /*1c9a0*/  BSSY B0, `(.L_x_1032) ;  /* 0x0000007000007945 */ /* 0x000fe20003800000 */
[----:B------:R-:W-:Y:S02]  /*1c9b0*/  IMAD.MOV.U32 R13, RZ, RZ, R7 ;  /* 0x000000ffff0d7224 */ /* 0x000fe400078e0007 */
[----:B------:R-:W-:Y:S02]  /*1c9c0*/  IMAD.MOV.U32 R11, RZ, RZ, 0x1f ;  /* 0x0000001fff0b7424 */ /* 0x000fe400078e00ff */
[----:B------:R-:W-:-:S07]  /*1c9d0*/  IMAD.MOV.U32 R15, RZ, RZ, -0x1 ;  /* 0xffffffffff0f7424 */ /* 0x000fce00078e00ff */
[----:B012---:R-:W-:Y:S05]  /*1c9e0*/  WARPSYNC.COLLECTIVE R15, `(.L_x_1033) ;  /* 0x000000000f087348 */ /* 0x007fea0003c00000 */
[----:B------:R3:W4:Y:S02]  /*1c9f0*/  SHFL.IDX P6, R14, R13, R12, R11 ;  /* 0x0000000c0d0e7389 */ /* 0x00072400000c000b */
[----:B01234-:R-:W-:Y:S01]  /*1ca00*/  ENDCOLLECTIVE ;  /* 0x000000000000791b */ /* 0x01ffe20003800000 */
.L_x_1033:
[----:B------:R-:W-:Y:S05]  /*1ca10*/  BSYNC B0 ;  /* 0x0000000000007941 */ /* 0x000fea0003800000 */
.L_x_1032:
[----:B------:R-:W-:Y:S01]  /*1ca20*/  IMAD.MOV.U32 R7, RZ, RZ, R14 ;  /* 0x000000ffff077224 */ /* 0x000fe200078e000e */
[----:B------:R-:W-:Y:S06]  /*1ca30*/  BRA `(.L_x_1034) ;  /* 0xffffffd400f87947 */ /* 0x000fec000383ffff */
.L_x_947:
[----:B0-----:R0:W1:Y:S02]  /*1ca40*/  SYNCS.PHASECHK.TRANS64.TRYWAIT P0, [R0+URZ+0x28c20], R3 ;  /* 0x028c2003000075a7 */ /* 0x001064000800017f */
[----:B-1----:R-:W-:Y:S05]  /*1ca50*/  @!P0 NANOSLEEP.SYNCS 0x989680 ;  /* 0x009896800000895d */ /* 0x002fea0003900000 */
[----:B------:R-:W1:Y:S02]  /*1ca60*/  @!P0 SYNCS.PHASECHK.TRANS64 P0, [R0+URZ+0x28c20], R3 ;  /* 0x028c2003000085a7 */ /* 0x000e64000800007f */
[----:B-1----:R-:W-:Y:S05]  /*1ca70*/  @!P0 BRA `(.L_x_947) ;  /* 0xfffffffc00f08947 */ /* 0x002fea000383ffff */
[----:B------:R-:W-:Y:S05]  /*1ca80*/  BRA `(.L_x_1035) ;  /* 0xffffffdc00907947 */ /* 0x000fea000383ffff */
.L_x_948:
[----:B------:R-:W1:Y:S01]  /*1ca90*/  S2R R2, SR_TID.X ;  /* 0x0000000000027919 */ /* 0x000e620000002100 */
[----:B------:R-:W-:Y:S01]  /*1caa0*/  BSSY B0, `(.L_x_1036) ;  /* 0x000000a000007945 */ /* 0x000fe20003800000 */
[----:B---3--:R-:W-:Y:S02]  /*1cab0*/  IMAD.MOV.U32 R12, RZ, RZ, RZ ;  /* 0x000000ffff0c7224 */ /* 0x008fe400078e00ff */
[----:B------:R-:W-:Y:S02]  /*1cac0*/  IMAD.MOV.U32 R11, RZ, RZ, 0x1f ;  /* 0x0000001fff0b7424 */ /* 0x000fe400078e00ff */
[----:B------:R-:W-:Y:S01]  /*1cad0*/  IMAD.MOV.U32 R15, RZ, RZ, -0x1 ;  /* 0xffffffffff0f7424 */ /* 0x000fe200078e00ff */
[----:B-1----:R-:W-:-:S04]  /*1cae0*/  SHF.R.U32.HI R2, RZ, 0x5, R2 ;  /* 0x00000005ff027819 */ /* 0x002fc80000011602 */
[----:B------:R-:W-:-:S05]  /*1caf0*/  LOP3.LUT R2, R2, 0x3, RZ, 0xc0, !PT ;  /* 0x0000000302027812 */ /* 0x000fca00078ec0ff */
[----:B------:R-:W-:-:S07]  /*1cb00*/  IMAD.MOV.U32 R13, RZ, RZ, R2 ;  /* 0x000000ffff0d7224 */ /* 0x000fce00078e0002 */
[----:B0-----:R-:W-:Y:S05]  /*1cb10*/  WARPSYNC.COLLECTIVE R15, `(.L_x_1037) ;  /* 0x000000000f087348 */ /* 0x001fea0003c00000 */
[----:B------:R1:W2:Y:S02]  /*1cb20*/  SHFL.IDX P6, R14, R13, R12, R11 ;  /* 0x0000000c0d0e7389 */ /* 0x0002a400000c000b */
[----:B012---:R-:W-:Y:S01]  /*1cb30*/  ENDCOLLECTIVE ;  /* 0x000000000000791b */ /* 0x007fe20003800000 */
.L_x_1037:
[----:B------:R-:W-:Y:S05]  /*1cb40*/  BSYNC B0 ;  /* 0x0000000000007941 */ /* 0x000fea0003800000 */
.L_x_1036:
[----:B------:R-:W-:Y:S05]  /*1cb50*/  BRA `(.L_x_1038) ;  /* 0xffffffdc00787947 */ /* 0x000fea000383ffff */
.L_x_949:
[----:B------:R-:W-:Y:S01]  /*1cb60*/  BSSY B0, `(.L_x_1039) ;  /* 0x0000006000007945 */ /* 0x000fe20003800000 */
[----:B------:R-:W-:-:S07]  /*1cb70*/  IMAD.MOV.U32 R15, RZ, RZ, -0x1 ;  /* 0xffffffffff0f7424 */ /* 0x000fce00078e00ff */
[----:B01-3--:R-:W-:Y:S05]  /*1cb80*/  WARPSYNC.COLLECTIVE R15, `(.L_x_1040) ;  /* 0x000000000f0c7348 */ /* 0x00bfea0003c00000 */
[----:B------:R-:W-:Y:S02]  /*1cb90*/  ELECT P6, UR62, PT ;  /* 0x00000000003e782f */ /* 0x000fe400038c0000 */
[----:B------:R-:W-:Y:S01]  /*1cba0*/  MOV R14, UR62 ;  /* 0x0000003e000e7c02 */ /* 0x000fe20008000f00 */
[----:B01-3--:R-:W-:Y:S10]  /*1cbb0*/  ENDCOLLECTIVE ;  /* 0x000000000000791b */ /* 0x00bff40003800000 */
.L_x_1040:
[----:B------:R-:W-:Y:S05]  /*1cbc0*/  BSYNC B0 ;  /* 0x0000000000007941 */ /* 0x000fea0003800000 */
.L_x_1039:
[----:B------:R-:W-:Y:S05]  /*1cbd0*/  BRA `(.L_x_1041) ;  /* 0xffffffdc006c7947 */ /* 0x000fea000383ffff */
.L_x_951:
[----:B0-----:R0:W1:Y:S02]  /*1cbe0*/  SYNCS.PHASECHK.TRANS64.TRYWAIT P0, [R6+URZ], R5 ;  /* 0x00000005060075a7 */ /* 0x001064000800017f */
[----:B-1----:R-:W-:Y:S05]  /*1cbf0*/  @!P0 NANOSLEEP.SYNCS 0x989680 ;  /* 0x009896800000895d */ /* 0x002fea0003900000 */
[----:B------:R-:W1:Y:S02]  /*1cc00*/  @!P0 SYNCS.PHASECHK.TRANS64 P0, [R6+URZ], R5 ;  /* 0x00000005060085a7 */ /* 0x000e64000800007f */
[----:B-1----:R-:W-:Y:S05]  /*1cc10*/  @!P0 BRA `(.L_x_951) ;  /* 0xfffffffc00f08947 */ /* 0x002fea000383ffff */
[----:B------:R-:W-:Y:S05]  /*1cc20*/  BRA `(.L_x_1042) ;  /* 0xffffffdc00a47947 */ /* 0x000fea000383ffff */
.L_x_952:
[----:B-1----:R1:W2:Y:S02]  /*1cc30*/  SYNCS.PHASECHK.TRANS64.TRYWAIT P0, [R7+URZ], R2 ;  /* 0x00000002070075a7 */ /* 0x0022a4000800017f */
[----:B--2---:R-:W-:Y:S05]  /*1cc40*/  @!P0 NANOSLEEP.SYNCS 0x989680 ;  /* 0x009896800000895d */ /* 0x004fea0003900000 */
[----:B------:R-:W2:Y:S02]  /*1cc50*/  @!P0 SYNCS.PHASECHK.TRANS64 P0, [R7+URZ], R2 ;  /* 0x00000002070085a7 */ /* 0x000ea4000800007f */
[----:B--2---:R-:W-:Y:S05]  /*1cc60*/  @!P0 BRA `(.L_x_952) ;  /* 0xfffffffc00f08947 */ /* 0x004fea000383ffff */
[----:B------:R-:W-:Y:S05]  /*1cc70*/  BRA `(.L_x_1043) ;  /* 0xffffffdc00987947 */ /* 0x000fea000383ffff */
.L_x_954:
[----:B--2---:R2:W4:Y:S02]  /*1cc80*/  SYNCS.PHASECHK.TRANS64.TRYWAIT P0, [R4+URZ], R5 ;  /* 0x00000005040075a7 */ /* 0x004524000800017f */
[----:B----4-:R-:W-:Y:S05]  /*1cc90*/  @!P0 NANOSLEEP.SYNCS 0x989680 ;  /* 0x009896800000895d */ /* 0x010fea0003900000 */
[----:B------:R-:W4:Y:S02]  /*1cca0*/  @!P0 SYNCS.PHASECHK.TRANS64 P0, [R4+URZ], R5 ;  /* 0x00000005040085a7 */ /* 0x000f24000800007f */
[----:B----4-:R-:W-:Y:S05]  /*1ccb0*/  @!P0 BRA `(.L_x_954) ;  /* 0xfffffffc00f08947 */ /* 0x010fea000383ffff */
[----:B------:R-:W-:Y:S05]  /*1ccc0*/  BRA `(.L_x_1044) ;  /* 0xffffffdc009c7947 */ /* 0x000fea000383ffff */
.L_x_1045:
        /* <DEDUP_REMOVED lines=11> */
.L_x_5869:


//--------------------- .text._ZN7cutlass13device_kernelIN5flash11enable_sm90INS1_16FlashAttnFwdSm90INS1_25CollectiveMainloopFwdSm90ILi2EN4cute5tupleIJNS5_1CILi1EEES8_S8_EEENS6_IJNS7_ILi64EEESA_SA_EEELi512ENS_10bfloat16_tEfNS_4arch4Sm90ELb0ELb0ELb0ELb1ELb0ELb0ELb1ELb0ELb0ELb1ELb1ELb0EEENS1_21CollectiveEpilogueFwdINS6_IJSA_NS7_ILi512EEESA_EEES9_SC_SE_Li256ELb1ELb1ELb1ELb0EEENS1_36VarlenDynamicPersistentTileSchedulerILi64ELi64ELi256ELi128ELb1ELb1ELb1ELb0ELb1ELb1EEEEEEEEEvNT_6ParamsE --------------------------
	.section	.text._ZN7cutlass13device_kernelIN5flash11enable_sm90INS1_16FlashAttnFwdSm90INS1_25CollectiveMainloopFwdSm90ILi2EN4cute5tupleIJNS5_1CILi1EEES8_S8_EEENS6_IJNS7_ILi64EEESA_SA_EEELi512ENS_10bfloat16_tEfNS_4arch4Sm90ELb0ELb0ELb0ELb1ELb0ELb0ELb1ELb0ELb0ELb1ELb1ELb0EEENS1_21CollectiveEpilogueFwdINS6_IJSA_NS7_ILi512EEESA_EEES9_SC_SE_Li256ELb1ELb1ELb1ELb0EEENS1_36VarlenDynamicPersistentTileSchedulerILi64ELi64ELi256ELi128ELb1ELb1ELb1ELb0ELb1ELb1EEEEEEEEEvNT_6ParamsE,"ax",@progbits
	.align	128
.text._ZN7cutlass13device_kernelIN5flash11enable_sm90INS1_16FlashAttnFwdSm90INS1_25CollectiveMainloopFwdSm90ILi2EN4cute5tupleIJNS5_1CILi1EEES8_S8_EEENS6_IJNS7_ILi64EEESA_SA_EEELi512ENS_10bfloat16_tEfNS_4arch4Sm90ELb0ELb0ELb0ELb1ELb0ELb0ELb1ELb0ELb0ELb1ELb1ELb0EEENS1_21CollectiveEpilogueFwdINS6_IJSA_NS7_ILi512EEESA_EEES9_SC_SE_Li256ELb1ELb1ELb1ELb0EEENS1_36VarlenDynamicPersistentTileSchedulerILi64ELi64ELi256ELi128ELb1ELb1ELb1ELb0ELb1ELb1EEEEEEEEEvNT_6ParamsE:
        .type           _ZN7cutlass13device_kernelIN5flash11enable_sm90INS1_16FlashAttnFwdSm90INS1_25CollectiveMainloopFwdSm90ILi2EN4cute5tupleIJNS5_1CILi1EEES8_S8_EEENS6_IJNS7_ILi64EEESA_SA_EEELi512ENS_10bfloat16_tEfNS_4arch4Sm90ELb0ELb0ELb0ELb1ELb0ELb0ELb1ELb0ELb0ELb1ELb1ELb0EEENS1_21CollectiveEpilogueFwdINS6_IJSA_NS7_ILi512EEESA_EEES9_SC_SE_Li256ELb1ELb1ELb1ELb0EEENS1_36VarlenDynamicPersistentTileSchedulerILi64ELi64ELi256ELi128ELb1ELb1ELb1ELb0ELb1ELb1EEEEEEEEEvNT_6ParamsE,@function
        .size           _ZN7cutlass13device_kernelIN5flash11enable_sm90INS1_16FlashAttnFwdSm90INS1_25CollectiveMainloopFwdSm90ILi2EN4cute5tupleIJNS5_1CILi1EEES8_S8_EEENS6_IJNS7_ILi64EEESA_SA_EEELi512ENS_10bfloat16_tEfNS_4arch4Sm90ELb0ELb0ELb0ELb1ELb0ELb0ELb1ELb0ELb0ELb1ELb1ELb0EEENS1_21CollectiveEpilogueFwdINS6_IJSA_NS7_ILi512EEESA_EEES9_SC_SE_Li256ELb1ELb1ELb1ELb0EEENS1_36VarlenDynamicPersistentTileSchedulerILi64ELi64ELi256ELi128ELb1ELb1ELb1ELb0ELb1ELb1EEEEEEEEEvNT_6ParamsE,(.L_x_5870 - _ZN7cutlass13device_kernelIN5flash11enable_sm90INS1_16FlashAttnFwdSm90INS1_25CollectiveMainloopFwdSm90ILi2EN4cute5tupleIJNS5_1CILi1EEES8_S8_EEENS6_IJNS7_ILi64EEESA_SA_EEELi512ENS_10bfloat16_tEfNS_4arch4Sm90ELb0ELb0ELb0ELb1ELb0ELb0ELb1ELb0ELb0ELb1ELb1ELb0EEENS1_21CollectiveEpilogueFwdINS6_IJSA_NS7_ILi512EEESA_EEES9_SC_SE_Li256ELb1ELb1ELb1ELb0EEENS1_36VarlenDynamicPersistentTileSchedulerILi64ELi64ELi256ELi128ELb1ELb1ELb1ELb0ELb1ELb1EEEEEEEEEvNT_6ParamsE)
        .other          _ZN7cutlass13device_kernelIN5flash11enable_sm90INS1_16FlashAttnFwdSm90INS1_25CollectiveMainloopFwdSm90ILi2EN4cute5tupleIJNS5_1CILi1EEES8_S8_EEENS6_IJNS7_ILi64EEESA_SA_EEELi512ENS_10bfloat16_tEfNS_4arch4Sm90ELb0ELb0ELb0ELb1ELb0ELb0ELb1ELb0ELb0ELb1ELb1ELb0EEENS1_21CollectiveEpilogueFwdINS6_IJSA_NS7_ILi512EEESA_EEES9_SC_SE_Li256ELb1ELb1ELb1ELb0EEENS1_36VarlenDynamicPersistentTileSchedulerILi64ELi64ELi256ELi128ELb1ELb1ELb1ELb0ELb1ELb1EEEEEEEEEvNT_6ParamsE,@"STO_CUDA_ENTRY STV_DEFAULT"
_ZN7cutlass13device_kernelIN5flash11enable_sm90INS1_16FlashAttnFwdSm90INS1_25CollectiveMainloopFwdSm90ILi2EN4cute5tupleIJNS5_1CILi1EEES8_S8_EEENS6_IJNS7_ILi64EEESA_SA_EEELi512ENS_10bfloat16_tEfNS_4arch4Sm90ELb0ELb0ELb0ELb1ELb0ELb0ELb1ELb0ELb0ELb1ELb1ELb0EEENS1_21CollectiveEpilogueFwdINS6_IJSA_NS7_ILi512EEESA_EEES9_SC_SE_Li256ELb1ELb1ELb1ELb0EEENS1_36VarlenDynamicPersistentTileSchedulerILi64ELi64ELi256ELi128ELb1ELb1ELb1ELb0ELb1ELb1EEEEEEEEEvNT_6ParamsE:
        /* <DEDUP_REMOVED lines=17> */
.L_x_1047:
[----:B------:R-:W-:Y:S05]  /*0110*/  BSYNC B0 ;  /* 0x0000000000007941 */ /* 0x000fea0003800000 */
.L_x_1046:
[----:B------:R-:W-:Y:S01]  /*0120*/  SHF.R.U32.HI R3, RZ, 0x7, R6 ;  /* 0x00000007ff037819 */ /* 0x000fe20000011606 */
[----:B------:R-:W-:Y:S01]  /*0130*/  VOTEU.ANY UP0, P0 ;  /* 0x00000000003f7886 */ /* 0x000fe20000000100 */
[----:B------:R-:W0:Y:S01]  /*0140*/  SHFL.IDX PT, R2, R0, RZ, 0x1f ;  /* 0x00001fff00027589 */ /* 0x000e2200000e0000 */
[----:B------:R-:W-:Y:S01]  /*0150*/  UMOV UR4, 0x80 ;  /* 0x0000008000047882 */ /* 0x000fe20000000000 */
[----:B------:R-:W-:Y:S01]  /*0160*/  UMOV UR7, 0x100 ;  /* 0x0000010000077882 */ /* 0x000fe20000000000 */
[----:B------:R-:W-:Y:S01]  /*0170*/  VOTEU.ANY UP1, P0 ;  /* 0x00000000003f7886 */ /* 0x000fe20000020100 */
[----:B------:R-:W1:Y:S01]  /*0180*/  SHFL.IDX PT, R3, R3, RZ, 0x1f ;  /* 0x00001fff03037589 */ /* 0x000e6200000e0000 */
[----:B------:R-:W2:Y:S01]  /*0190*/  @UP0 S2UR UR8, SR_CgaCtaId ;  /* 0x00000000000809c3 */ /* 0x000ea20000008800 */
[----:B------:R-:W-:Y:S01]  /*01a0*/  @UP0 UMOV UR6, 0x400 ;  /* 0x0000040000060882 */ /* 0x000fe20000000000 */
[----:B------:R-:W-:-:S04]  /*01b0*/  @UP0 UIADD3 UR4, -UR4, 0x100000, URZ ;  /* 0x0010000004040890 */ /* 0x000fc8000fffe13f */
[----:B------:R-:W-:Y:S02]  /*01c0*/  @UP0 USHF.L.U32 UR5, UR4, 0xb, URZ ;  /* 0x0000000b04050899 */ /* 0x000fe4000800063f */
[----:B------:R-:W-:Y:S01]  /*01d0*/  @UP0 USHF.L.U32 UR4, UR4, 0x1, URZ ;  /* 0x0000000104040899 */ /* 0x000fe2000800063f */
[----:B------:R-:W-:Y:S01]  /*01e0*/  VOTEU.ANY UP2, P0 ;  /* 0x00000000003f7886 */ /* 0x000fe20000040100 */
[----:B0-----:R-:W-:Y:S01]  /*01f0*/  ISETP.NE.AND P1, PT, R2, RZ, PT ;  /* 0x000000ff0200720c */ /* 0x001fe20003f25270 */
[----:B-1----:R0:W-:Y:S01]  /*0200*/  STL [R1], R3 ;  /* 0x0000000301007387 */ /* 0x0021e20000100800 */
[----:B--2---:R-:W-:Y:S02]  /*0210*/  @UP0 ULEA UR8, UR8, UR6, 0x18 ;  /* 0x0000000608080291 */ /* 0x004fe4000f8ec03f */
[----:B------:R-:W-:-:S04]  /*0220*/  @UP0 UIADD3 UR6, -UR7, 0x100000, URZ ;  /* 0x0010000007060890 */ /* 0x000fc8000fffe13f */
[----:B------:R-:W-:Y:S02]  /*0230*/  @UP0 USHF.L.U32 UR7, UR6, 0xb, URZ ;  /* 0x0000000b06070899 */ /* 0x000fe4000800063f */
[----:B------:R-:W-:Y:S01]  /*0240*/  @UP0 USHF.L.U32 UR6, UR6, 0x1, URZ ;  /* 0x0000000106060899 */ /* 0x000fe2000800063f */
[----:B------:R-:W-:Y:S01]  /*0250*/  VOTEU.ANY UP0, P0 ;  /* 0x00000000003f7886 */ /* 0x000fe20000000100 */
[----:B------:R-:W1:Y:S04]  /*0260*/  FENCE.VIEW.ASYNC.S ;  /* 0x00000000000073c6 */ /* 0x000e680000000000 */
[----:B-1----:R0:W1:Y:S01]  /*0270*/  @UP0 SYNCS.EXCH.64 URZ, [UR8+0x38800], UR4 ;  /* 0x03880004083f05b2 */ /* 0x0020620008000100 */
[----:B------:R0:W2:Y:S05]  /*0280*/  @UP1 SYNCS.EXCH.64 URZ, [UR8+0x38810], UR4 ;  /* 0x03881004083f15b2 */ /* 0x0000aa0008000100 */
        /* <DEDUP_REMOVED lines=16> */
.L_x_1048:
        /* <DEDUP_REMOVED lines=22> */
.L_x_1049:
        /* <DEDUP_REMOVED lines=18> */
.L_x_1050:
        /* <DEDUP_REMOVED lines=22> */
.L_x_1051:
        /* <DEDUP_REMOVED lines=22> */
.L_x_1052:
[----:B------:R-:W-:Y:S01]  /*08d0*/  ISETP.NE.AND P0, PT, R3, RZ, PT ;  /* 0x000000ff0300720c */ /* 0x000fe20003f05270 */
[----:B------:R-:W-:Y:S01]  /*08e0*/  NOP ;  /* 0x0000000000007918 */ /* 0x000fe20000000000 */
[----:B------:R-:W-:Y:S01]  /*08f0*/  ULDC.64 UR38, c[0x0][0x208] ;  /* 0x0000820000267ab9 */ /* 0x000fe20000000a00 */
[----:B01234-:R-:W-:Y:S10]  /*0900*/  BAR.SYNC.DEFER_BLOCKING 0x0 ;  /* 0x0000000000007b1d */ /* 0x01fff40000010000 */
[----:B------:R-:W-:Y:S05]  /*0910*/  @!P0 BRA `(.L_x_1053) ;  /* 0x000000d400d88947 */ /* 0x000fea0003800000 */
.L_x_1054:
        /* <DEDUP_REMOVED lines=22> */
[----:B------:R-:W-:Y:S01]  /*0a80*/  UMOV UR36, URZ ;  /* 0x0000003f00247c82 */ /* 0x000fe20008000000 */
[----:B------:R-:W-:Y:S01]  /*0a90*/  SHF.R.S32.HI R3, RZ, 0x1f, R6 ;  /* 0x0000001fff037819 */ /* 0x000fe20000011406 */
[----:B------:R-:W-:Y:S01]  /*0aa0*/  UMOV UR37, URZ ;  /* 0x0000003f00257c82 */ /* 0x000fe20008000000 */
[----:B------:R-:W-:Y:S02]  /*0ab0*/  UMOV UR40, URZ ;  /* 0x0000003f00287c82 */ /* 0x000fe40008000000 */
[CC--:B------:R-:W-:Y:S02]  /*0ac0*/  LEA.HI R2, R3.reuse, R6.reuse, RZ, 0x4 ;  /* 0x0000000603027211 */ /* 0x0c0fe400078f20ff */
[----:B------:R-:W-:-:S02]  /*0ad0*/  LEA.HI R5, R3, R6, RZ, 0x3 ;  /* 0x0000000603057211 */ /* 0x000fc400078f18ff */
[CC--:B------:R-:W-:Y:S02]  /*0ae0*/  LEA.HI R4, R3.reuse, R6.reuse, RZ, 0x5 ;  /* 0x0000000603047211 */ /* 0x0c0fe400078f28ff */
[CC--:B------:R-:W-:Y:S02]  /*0af0*/  LEA.HI R0, R3.reuse, R6.reuse, RZ, 0x7 ;  /* 0x0000000603007211 */ /* 0x0c0fe400078f38ff */
[----:B------:R-:W-:Y:S02]  /*0b00*/  LEA.HI R3, R3, R6, RZ, 0x2 ;  /* 0x0000000603037211 */ /* 0x000fe400078f10ff */
[----:B------:R-:W-:Y:S02]  /*0b10*/  SHF.R.S32.HI R7, RZ, 0x4, R2 ;  /* 0x00000004ff077819 */ /* 0x000fe40000011402 */
[----:B------:R-:W-:Y:S02]  /*0b20*/  LOP3.LUT R11, R5, 0xfffffff8, RZ, 0xc0, !PT ;  /* 0xfffffff8050b7812 */ /* 0x000fe400078ec0ff */
[----:B------:R-:W-:-:S02]  /*0b30*/  LOP3.LUT R5, R2, 0xfffffff0, RZ, 0xc0, !PT ;  /* 0xfffffff002057812 */ /* 0x000fc400078ec0ff */
[--C-:B------:R-:W-:Y:S01]  /*0b40*/  SHF.R.S32.HI R9, RZ, 0x5, R4.reuse ;  /* 0x00000005ff097819 */ /* 0x100fe20000011404 */
[C---:B------:R-:W-:Y:S01]  /*0b50*/  IMAD.IADD R11, R6.reuse, 0x1, -R11 ;  /* 0x00000001060b7824 */ /* 0x040fe200078e0a0b */
[----:B------:R-:W-:Y:S01]  /*0b60*/  LOP3.LUT R13, R3, 0xfffffffc, RZ, 0xc0, !PT ;  /* 0xfffffffc030d7812 */ /* 0x000fe200078ec0ff */
[----:B------:R-:W-:Y:S01]  /*0b70*/  IMAD.IADD R8, R6, 0x1, -R5 ;  /* 0x0000000106087824 */ /* 0x000fe200078e0a05 */
[----:B------:R-:W-:Y:S02]  /*0b80*/  SHF.R.S32.HI R4, RZ, 0x1f, R4 ;  /* 0x0000001fff047819 */ /* 0x000fe40000011404 */
[----:B------:R-:W-:Y:S01]  /*0b90*/  LOP3.LUT R3, R0, 0xffffff80, RZ, 0xc0, !PT ;  /* 0xffffff8000037812 */ /* 0x000fe200078ec0ff */
[----:B------:R-:W-:Y:S01]  /*0ba0*/  IMAD.IADD R13, R6, 0x1, -R13 ;  /* 0x00000001060d7824 */ /* 0x000fe200078e0a0d */
[----:B------:R-:W-:Y:S02]  /*0bb0*/  LEA.HI R2, R2, R7, RZ, 0x1 ;  /* 0x0000000702027211 */ /* 0x000fe400078f08ff */
[----:B------:R-:W-:Y:S01]  /*0bc0*/  LEA.HI R4, R4, R9, RZ, 0x2 ;  /* 0x0000000904047211 */ /* 0x000fe200078f10ff */
[----:B------:R-:W-:Y:S01]  /*0bd0*/  IMAD.IADD R3, R6, 0x1, -R3 ;  /* 0x0000000106037824 */ /* 0x000fe200078e0a03 */
[----:B------:R-:W-:-:S02]  /*0be0*/  LOP3.LUT R2, R2, 0x1ffffffe, RZ, 0xc0, !PT ;  /* 0x1ffffffe02027812 */ /* 0x000fc400078ec0ff */
[----:B------:R-:W-:Y:S02]  /*0bf0*/  SHF.R.S32.HI R227, RZ, 0x7, R0 ;  /* 0x00000007ffe37819 */ /* 0x000fe40000011400 */
[----:B------:R-:W-:Y:S01]  /*0c00*/  LOP3.LUT R4, R4, 0x3ffffc, RZ, 0xc0, !PT ;  /* 0x003ffffc04047812 */ /* 0x000fe200078ec0ff */
[----:B------:R-:W-:Y:S01]  /*0c10*/  IMAD.IADD R7, R7, 0x1, -R2 ;  /* 0x0000000107077824 */ /* 0x000fe200078e0a02 */
[--C-:B------:R-:W-:Y:S01]  /*0c20*/  SHF.R.S32.HI R5, RZ, 0x1f, R8.reuse ;  /* 0x0000001fff057819 */ /* 0x100fe20000011408 */
[----:B------:R-:W-:Y:S01]  /*0c30*/  IMAD R15, R227, 0x100, R8 ;  /* 0x00000100e30f7824 */ /* 0x000fe200078e0208 */
[----:B------:R-:W-:Y:S01]  /*0c40*/  SHF.R.S32.HI R2, RZ, 0x1f, R3 ;  /* 0x0000001fff027819 */ /* 0x000fe20000011403 */
[----:B------:R-:W-:Y:S01]  /*0c50*/  IMAD.IADD R10, R9, 0x1, -R4 ;  /* 0x00000001090a7824 */ /* 0x000fe200078e0a04 */
        /* <DEDUP_REMOVED lines=29> */
[----:B------:R-:W-:Y:S02]  /*0e30*/  LOP3.LUT R7, R7, R4, RZ, 0x3c, !PT ;  /* 0x0000000407077212 */ /* 0x000fe400078e3cff */
[----:B------:R-:W-:Y:S01]  /*0e40*/  SHF.R.S32.HI R5, RZ, 0x5, R5 ;  /* 0x00000005ff057819 */ /* 0x000fe20000011405 */
[----:B------:R-:W-:Y:S01]  /*0e50*/  IMAD.IADD R16, R2, 0x1, -R3 ;  /* 0x0000000102107824 */ /* 0x000fe200078e0a03 */
[----:B------:R-:W-:Y:S01]  /*0e60*/  R2P PR, R8, 0x6 ;  /* 0x0000000608007804 */ /* 0x000fe20000000000 */
[----:B0-----:R-:W-:Y:S02]  /*0e70*/  IMAD.SHL.U32 R12, R0, 0x100, RZ ;  /* 0x00000100000c7824 */ /* 0x001fe400078e00ff */
[----:B------:R-:W-:Y:S02]  /*0e80*/  IMAD.IADD R7, R6, 0x1, R7 ;  /* 0x0000000106077824 */ /* 0x000fe400078e0207 */
[----:B------:R-:W-:Y:S01]  /*0e90*/  IMAD.SHL.U32 R2, R11, 0x8, RZ ;  /* 0x000000080b027824 */ /* 0x000fe200078e00ff */
[----:B------:R-:W-:Y:S01]  /*0ea0*/  STL [R1+0x6c], R12 ;  /* 0x00006c0c01007387 */ /* 0x000fe20000100800 */
[----:B------:R-:W-:Y:S01]  /*0eb0*/  IMAD.IADD R17, R230, 0x1, R12 ;  /* 0x00000001e6117824 */ /* 0x000fe200078e020c */
[----:B------:R-:W-:Y:S01]  /*0ec0*/  LEA R19, R7, UR41, 0x1 ;  /* 0x0000002907137c11 */ /* 0x000fe2000f8e08ff */
[----:B------:R-:W-:Y:S01]  /*0ed0*/  IMAD R16, R5, 0x10, R16 ;  /* 0x0000001005107824 */ /* 0x000fe200078e0210 */
[----:B------:R-:W-:Y:S01]  /*0ee0*/  SEL R185, R185, 0xffffffc0, !P2 ;  /* 0xffffffc0b9b97807 */ /* 0x000fe20005000000 */
[----:B------:R-:W-:Y:S01]  /*0ef0*/  VIADD R193, R2, 0x40 ;  /* 0x0000004002c17836 */ /* 0x000fe20000000000 */
[----:B------:R-:W-:Y:S01]  /*0f00*/  SHF.R.S32.HI R0, RZ, 0x1f, R17 ;  /* 0x0000001fff007819 */ /* 0x000fe20000011411 */
[----:B------:R-:W-:-:S02]  /*0f10*/  VIADD R226, R17, 0x8 ;  /* 0x0000000811e27836 */ /* 0x000fc40000000000 */
        /* <DEDUP_REMOVED lines=8> */
[C---:B------:R-:W-:Y:S01]  /*0fa0*/  VIADD R222, R17.reuse, 0x28 ;  /* 0x0000002811de7836 */ /* 0x040fe20000000000 */
[----:B------:R0:W-:Y:S01]  /*0fb0*/  STL [R1+0x68], R4 ;  /* 0x0000680401007387 */ /* 0x0001e20000100800 */
[----:B------:R-:W-:-:S02]  /*0fc0*/  VIADD R219, R17, 0x38 ;  /* 0x0000003811db7836 */ /* 0x000fc40000000000 */
[C---:B------:R-:W-:Y:S01]  /*0fd0*/  VIADD R221, R17.reuse, 0x30 ;  /* 0x0000003011dd7836 */ /* 0x040fe20000000000 */
[----:B------:R-:W-:Y:S01]  /*0fe0*/  SHF.R.S32.HI R3, RZ, 0x1f, R222 ;  /* 0x0000001fff037819 */ /* 0x000fe200000114de */
[C---:B------:R-:W-:Y:S01]  /*0ff0*/  VIADD R218, R17.reuse, 0x40 ;  /* 0x0000004011da7836 */ /* 0x040fe20000000000 */
[----:B------:R-:W-:Y:S01]  /*1000*/  SHF.R.S32.HI R0, RZ, 0x1f, R219 ;  /* 0x0000001fff007819 */ /* 0x000fe200000114db */
[C---:B------:R-:W-:Y:S02]  /*1010*/  VIADD R216, R17.reuse, 0x50 ;  /* 0x0000005011d87836 */ /* 0x040fe40000000000 */
        /* <DEDUP_REMOVED lines=50> */
[----:B------:R-:W-:Y:S01]  /*1340*/  IMAD.IADD R186, R186, 0x1, R185 ;  /* 0x00000001baba7824 */ /* 0x000fe200078e02b9 */
[----:B------:R-:W-:Y:S01]  /*1350*/  SHF.R.S32.HI R231, RZ, 0x1f, R195 ;  /* 0x0000001fffe77819 */ /* 0x000fe200000114c3 */
[----:B------:R-:W-:-:S02]  /*1360*/  IMAD.MOV.U32 R6, RZ, RZ, R14 ;  /* 0x000000ffff067224 */ /* 0x000fc400078e000e */
[C---:B------:R-:W-:Y:S02]  /*1370*/  VIADD R192, R2.reuse, 0x80 ;  /* 0x0000008002c07836 */ /* 0x040fe40000000000 */
[C---:B------:R-:W-:Y:S02]  /*1380*/  VIADD R191, R2.reuse, 0xc0 ;  /* 0x000000c002bf7836 */ /* 0x040fe40000000000 */
[C---:B------:R-:W-:Y:S02]  /*1390*/  VIADD R190, R2.reuse, 0x100 ;  /* 0x0000010002be7836 */ /* 0x040fe40000000000 */
[C---:B------:R-:W-:Y:S02]  /*13a0*/  VIADD R189, R2.reuse, 0x140 ;  /* 0x0000014002bd7836 */ /* 0x040fe40000000000 */
[C---:B------:R-:W-:Y:S02]  /*13b0*/  VIADD R229, R2.reuse, 0x180 ;  /* 0x0000018002e57836 */ /* 0x040fe40000000000 */
[----:B------:R-:W-:-:S02]  /*13c0*/  VIADD R228, R2, 0x1c0 ;  /* 0x000001c002e47836 */ /* 0x000fc40000000000 */
[----:B------:R-:W-:-:S07]  /*13d0*/  IMAD.IADD R185, R185, 0x1, R184 ;  /* 0x00000001b9b97824 */ /* 0x000fce00078e02b8 */
.L_x_1098:
[----:B------:R-:W-:Y:S01]  /*13e0*/  ULDC.64 UR6, c[0x0][0xd88] ;  /* 0x0003620000067ab9 */ /* 0x000fe20000000a00 */
[----:B0123-5:R-:W0:Y:S01]  /*13f0*/  LDC.64 R12, c[0x0][0x418] ;  /* 0x00010600ff0c7b82 */ /* 0x02fe220000000a00 */
[----:B------:R-:W-:-:S06]  /*1400*/  UIMAD.WIDE UR6, UR5, 0x4, UR6 ;  /* 0x00000004050678a5 */ /* 0x000fcc000f8e0206 */
[----:B------:R-:W-:Y:S01]  /*1410*/  IMAD.U32 R8, RZ, RZ, UR6 ;  /* 0x00000006ff087e24 */ /* 0x000fe2000f8e00ff */
[----:B------:R-:W1:Y:S01]  /*1420*/  LDC R0, c[0x0][0x424] ;  /* 0x00010900ff007b82 */ /* 0x000e620000000800 */
[----:B------:R-:W-:Y:S01]  /*1430*/  IMAD.U32 R9, RZ, RZ, UR7 ;  /* 0x00000007ff097e24 */ /* 0x000fe2000f8e00ff */
[----:B------:R-:W-:-:S04]  /*1440*/  ULDC.64 UR6, c[0x0][0xb20] ;  /* 0x0002c80000067ab9 */ /* 0x000fc80000000a00 */
[----:B------:R-:W2:Y:S01]  /*1450*/  LDG.E R187, desc[UR38][R8.64] ;  /* 0x0000002608bb7981 */ /* 0x000ea2000c1e1900 */
[----:B------:R-:W-:Y:S01]  /*1460*/  ISETP.NE.U32.AND P0, PT, RZ, UR6, PT ;  /* 0x00000006ff007c0c */ /* 0x000fe2000bf05070 */
[----:B------:R-:W3:Y:S01]  /*1470*/  LDC R153, c[0x0][0x2f0] ;  /* 0x0000bc00ff997b82 */ /* 0x000ee20000000800 */
[----:B------:R-:W-:Y:S02]  /*1480*/  IMAD.MOV.U32 R10, RZ, RZ, RZ ;  /* 0x000000ffff0a7224 */ /* 0x000fe400078e00ff */
[----:B------:R-:W-:-:S05]  /*1490*/  ISETP.NE.AND.EX P0, PT, RZ, UR7, PT, P0 ;  /* 0x00000007ff007c0c */ /* 0x000fca000bf05300 */
[----:B----4-:R-:W4:Y:S01]  /*14a0*/  LDC R7, c[0x0][0xae8] ;  /* 0x0002ba00ff077b82 */ /* 0x010f220000000800 */
[----:B--2---:R-:W-:-:S07]  /*14b0*/  SHF.R.S32.HI R220, RZ, 0x1f, R187 ;  /* 0x0000001fffdc7819 */ /* 0x004fce00000114bb */
[----:B------:R-:W-:-:S04]  /*14c0*/  @P0 LEA R4, P1, R187, UR6, 0x2 ;  /* 0x00000006bb040c11 */ /* 0x000fc8000f8210ff */
[----:B------:R-:W-:Y:S01]  /*14d0*/  @P0 LEA.HI.X R5, R187, UR7, R220, 0x2, P1 ;  /* 0x00000007bb050c11 */ /* 0x000fe200088f14dc */
[----:B------:R-:W-:Y:S02]  /*14e0*/  ULDC.64 UR6, c[0x0][0xb18] ;  /* 0x0002c60000067ab9 */ /* 0x000fe40000000a00 */
[----:B------:R-:W-:Y:S02]  /*14f0*/  ISETP.NE.U32.AND P1, PT, RZ, UR6, PT ;  /* 0x00000006ff007c0c */ /* 0x000fe4000bf25070 */
[----:B------:R2:W5:Y:S01]  /*1500*/  @P0 LDG.E R10, desc[UR38][R4.64] ;  /* 0x00000026040a0981 */ /* 0x000562000c1e1900 */
[----:B0-----:R-:W-:Y:S02]  /*1510*/  ISETP.NE.U32.AND P0, PT, R12, RZ, PT ;  /* 0x000000ff0c00720c */ /* 0x001fe40003f05070 */
[----:B------:R-:W-:Y:S02]  /*1520*/  ISETP.NE.AND.EX P1, PT, RZ, UR7, PT, P1 ;  /* 0x00000007ff007c0c */ /* 0x000fe4000bf25310 */
[----:B------:R-:W-:-:S04]  /*1530*/  ISETP.NE.AND.EX P0, PT, R13, RZ, PT, P0 ;  /* 0x000000ff0d00720c */ /* 0x000fc80003f05300 */
[----:B-1----:R-:W-:-:S05]  /*1540*/  SEL R0, R0, 0x1, P0 ;  /* 0x0000000100007807 */ /* 0x002fca0000000000 */
[----:B---3--:R-:W-:Y:S02]  /*1550*/  IMAD R153, R0, R153, RZ ;  /* 0x0000009900997224 */ /* 0x008fe400078e02ff */
[----:B------:R-:W-:-:S04]  /*1560*/  @P1 LEA R8, P0, R187, UR6, 0x2 ;  /* 0x00000006bb081c11 */ /* 0x000fc8000f8010ff */
[----:B------:R-:W-:-:S05]  /*1570*/  @P1 LEA.HI.X R9, R187, UR7, R220, 0x2, P0 ;  /* 0x00000007bb091c11 */ /* 0x000fca00080f14dc */
[----:B------:R2:W5:Y:S01]  /*1580*/  @P1 LDG.E R153, desc[UR38][R8.64] ;  /* 0x0000002608991981 */ /* 0x000562000c1e1900 */
[C---:B------:R-:W-:Y:S01]  /*1590*/  LOP3.LUT R3, R6.reuse, 0xff000000, RZ, 0xc0, !PT ;  /* 0xff00000006037812 */ /* 0x040fe200078ec0ff */
[----:B------:R-:W-:Y:S01]  /*15a0*/  UMOV UR42, UR4 ;  /* 0x00000004002a7c82 */ /* 0x000fe20008000000 */
[----:B------:R-:W-:Y:S02]  /*15b0*/  LOP3.LUT R0, R6, 0xff0000, RZ, 0xc0, !PT ;  /* 0x00ff000006007812 */ /* 0x000fe400078ec0ff */
[----:B------:R-:W-:Y:S01]  /*15c0*/  SHF.R.U32.HI R3, RZ, 0x8, R3 ;  /* 0x00000008ff037819 */ /* 0x000fe20000011603 */
[----:B----4-:R-:W-:Y:S06]  /*15d0*/  @P1 BRA `(.L_x_1055) ;  /* 0x0000000000241947 */ /* 0x010fec0003800000 */
[----:B------:R-:W-:Y:S02]  /*15e0*/  ULDC.64 UR4, c[0x0][0xb00] ;  /* 0x0002c00000047ab9 */ /* 0x000fe40000000a00 */
[----:B------:R-:W-:-:S04]  /*15f0*/  ISETP.NE.U32.AND P0, PT, RZ, UR4, PT ;  /* 0x00000004ff007c0c */ /* 0x000fc8000bf05070 */
[----:B------:R-:W-:-:S13]  /*1600*/  ISETP.NE.AND.EX P0, PT, RZ, UR5, PT, P0 ;  /* 0x00000005ff007c0c */ /* 0x000fda000bf05300 */
[----:B------:R-:W-:Y:S05]  /*1610*/  @!P0 BRA `(.L_x_1055) ;  /* 0x0000000000148947 */ /* 0x000fea0003800000 */
[----:B--2---:R-:W0:Y:S02]  /*1620*/  LDC.64 R4, c[0x0][0xb00] ;  /* 0x0002c000ff047b82 */ /* 0x004e240000000a00 */
[----:B0-----:R-:W-:-:S05]  /*1630*/  IMAD.WIDE R4, R187, 0x4, R4 ;  /* 0x00000004bb047825 */ /* 0x001fca00078e0204 */
[----:B-----5:R-:W2:Y:S04]  /*1640*/  LDG.E R153, desc[UR38][R4.64] ;  /* 0x0000002604997981 */ /* 0x020ea8000c1e1900 */
[----:B------:R-:W2:Y:S02]  /*1650*/  LDG.E R8, desc[UR38][R4.64+0x4] ;  /* 0x0000042604087981 */ /* 0x000ea4000c1e1900 */
[----:B--2---:R-:W-:-:S07]  /*1660*/  IMAD.IADD R153, R8, 0x1, -R153 ;  /* 0x0000000108997824 */ /* 0x004fce00078e0a99 */
.L_x_1055:
[----:B--2---:R-:W2:Y:S01]  /*1670*/  LDL R4, [R1] ;  /* 0x0000000001047983 */ /* 0x004ea20000100800 */
[----:B-----5:R-:W-:Y:S01]  /*1680*/  IMAD.IADD R153, R153, 0x1, -R10 ;  /* 0x0000000199997824 */ /* 0x020fe200078e0a0a */
[----:B------:R-:W-:Y:S02]  /*1690*/  LEA.HI R194, R0, R3, RZ, 0x10 ;  /* 0x0000000300c27211 */ /* 0x000fe400078f80ff */
[----:B------:R-:W-:Y:S01]  /*16a0*/  LOP3.LUT R188, R6, 0xffff, RZ, 0xc0, !PT ;  /* 0x0000ffff06bc7812 */ /* 0x000fe200078ec0ff */
[----:B------:R-:W-:Y:S01]  /*16b0*/  VIADD R0, R153, 0x3f ;  /* 0x0000003f99007836 */ /* 0x000fe20000000000 */
[----:B------:R-:W-:Y:S02]  /*16c0*/  SHF.R.U32.HI R22, RZ, 0x10, R194 ;  /* 0x00000010ff167819 */ /* 0x000fe400000116c2 */
[----:B------:R-:W-:Y:S02]  /*16d0*/  LOP3.LUT R194, R194, 0xff, RZ, 0xc0, !PT ;  /* 0x000000ffc2c27812 */ /* 0x000fe400078ec0ff */
[----:B------:R-:W-:-:S02]  /*16e0*/  SHF.R.S32.HI R3, RZ, 0x1f, R0 ;  /* 0x0000001fff037819 */ /* 0x000fc40000011400 */
[C---:B------:R-:W-:Y:S02]  /*16f0*/  ISETP.NE.AND P0, PT, R22.reuse, RZ, PT ;  /* 0x000000ff1600720c */ /* 0x040fe40003f05270 */
[----:B------:R-:W-:Y:S02]  /*1700*/  LEA.HI R3, R3, R0, RZ, 0x6 ;  /* 0x0000000003037211 */ /* 0x000fe400078f30ff */
[----:B------:R-:W-:Y:S02]  /*1710*/  SEL R10, R22, R7, P0 ;  /* 0x00000007160a7207 */ /* 0x000fe40000000000 */
[----:B------:R-:W-:Y:S02]  /*1720*/  SHF.R.S32.HI R9, RZ, 0x6, R3 ;  /* 0x00000006ff097819 */ /* 0x000fe40000011403 */
[----:B--2---:R-:W-:-:S13]  /*1730*/  ISETP.NE.AND P1, PT, R4, 0x1, PT ;  /* 0x000000010400780c */ /* 0x004fda0003f25270 */
[----:B------:R-:W-:Y:S05]  /*1740*/  @!P1 BRA `(.L_x_1056) ;  /* 0x0000001c006c9947 */ /* 0x000fea0003800000 */
[----:B------:R-:W-:Y:S01]  /*1750*/  ISETP.GE.AND P0, PT, R153, 0x1, PT ;  /* 0x000000019900780c */ /* 0x000fe20003f06270 */
[----:B------:R-:W-:-:S12]  /*1760*/  IMAD.MOV.U32 R3, RZ, RZ, RZ ;  /* 0x000000ffff037224 */ /* 0x000fd800078e00ff */
[----:B------:R-:W-:Y:S05]  /*1770*/  @!P0 BRA `(.L_x_1057) ;  /* 0x0000000000688947 */ /* 0x000fea0003800000 */
[-C--:B------:R-:W-:Y:S02]  /*1780*/  IABS R6, R10.reuse ;  /* 0x0000000a00067213 */ /* 0x080fe40000000000 */
[----:B------:R-:W-:Y:S02]  /*1790*/  IADD3 R0, R9, -0x1, R10 ;  /* 0xffffffff09007810 */ /* 0x000fe40007ffe00a */
[----:B------:R-:W0:Y:S01]  /*17a0*/  I2F.RP R3, R6 ;  /* 0x0000000600037306 */ /* 0x000e220000209400 */
[----:B------:R-:W-:Y:S02]  /*17b0*/  IABS R11, R10 ;  /* 0x0000000a000b7213 */ /* 0x000fe40000000000 */
        /* <DEDUP_REMOVED lines=22> */
.L_x_1057:
[-C--:B------:R-:W-:Y:S01]  /*1920*/  IMAD R0, R194, R3.reuse, RZ ;  /* 0x00000003c2007224 */ /* 0x080fe200078e02ff */
[----:B------:R-:W-:Y:S01]  /*1930*/  PLOP3.LUT P0, PT, PT, PT, PT, 0x80, 0x0 ;  /* 0x000000000000781c */ /* 0x000fe20003f0f070 */
[----:B------:R-:W-:Y:S01]  /*1940*/  IMAD.MOV.U32 R152, RZ, RZ, RZ ;  /* 0x000000ffff987224 */ /* 0x000fe200078e00ff */
[----:B------:R-:W-:Y:S02]  /*1950*/  CS2R R150, SRZ ;  /* 0x0000000000967805 */ /* 0x000fe4000001ff00 */
[----:B------:R-:W-:Y:S02]  /*1960*/  CS2R R148, SRZ ;  /* 0x0000000000947805 */ /* 0x000fe4000001ff00 */
[----:B------:R-:W-:Y:S02]  /*1970*/  VIADDMNMX R3, R0, R3, R9, PT ;  /* 0x0000000300037246 */ /* 0x000fe40003800109 */
[----:B------:R-:W-:Y:S02]  /*1980*/  CS2R R146, SRZ ;  /* 0x0000000000927805 */ /* 0x000fe4000001ff00 */
[----:B------:R-:W-:-:S02]  /*1990*/  CS2R R144, SRZ ;  /* 0x0000000000907805 */ /* 0x000fc4000001ff00 */
[----:B------:R-:W-:Y:S02]  /*19a0*/  CS2R R142, SRZ ;  /* 0x00000000008e7805 */ /* 0x000fe4000001ff00 */
[----:B------:R-:W-:Y:S01]  /*19b0*/  R2UR UR16, R3 ;  /* 0x00000000031072ca */ /* 0x000fe200000e0000 */
[----:B------:R-:W-:Y:S01]  /*19c0*/  IMAD.MOV.U32 R3, RZ, RZ, RZ ;  /* 0x000000ffff037224 */ /* 0x000fe200078e00ff */
        /* <DEDUP_REMOVED lines=11> */
[----:B------:R-:W-:Y:S02]  /*1a80*/  ISETP.LT.AND P1, PT, R0, UR16, PT ;  /* 0x0000001000007c0c */ /* 0x000fe4000bf21270 */
        /* <DEDUP_REMOVED lines=49> */
[----:B------:R-:W0:Y:S01]  /*1da0*/  SHFL.IDX PT, R3, R227, RZ, 0x1f ;  /* 0x00001fffe3037589 */ /* 0x000e2200000e0000 */
[----:B------:R-:W-:Y:S01]  /*1db0*/  UMOV UR7, 0x40000040 ;  /* 0x4000004000077882 */ /* 0x000fe20000000000 */
[----:B------:R-:W-:Y:S01]  /*1dc0*/  UMOV UR9, 0x40000040 ;  /* 0x4000004000097882 */ /* 0x000fe20000000000 */
[----:B------:R-:W-:Y:S01]  /*1dd0*/  UMOV UR11, 0x40000040 ;  /* 0x40000040000b7882 */ /* 0x000fe20000000000 */
[----:B------:R-:W-:Y:S06]  /*1de0*/  BAR.SYNC.DEFER_BLOCKING 0xe, 0x100 ;  /* 0x0384000000007b1d */ /* 0x000fec0000010000 */
[----:B------:R-:W-:Y:S01]  /*1df0*/  UMOV UR13, 0x40000040 ;  /* 0x40000040000d7882 */ /* 0x000fe20000000000 */
[----:B------:R-:W-:Y:S01]  /*1e00*/  UMOV UR15, 0x40000040 ;  /* 0x40000040000f7882 */ /* 0x000fe20000000000 */
[----:B------:R-:W-:Y:S01]  /*1e10*/  UMOV UR17, 0x40000040 ;  /* 0x4000004000117882 */ /* 0x000fe20000000000 */
[----:B------:R-:W-:Y:S01]  /*1e20*/  UMOV UR19, 0x40000040 ;  /* 0x4000004000137882 */ /* 0x000fe20000000000 */
[----:B------:R-:W1:Y:S01]  /*1e30*/  S2R R4, SR_TID.X ;  /* 0x0000000000047919 */ /* 0x000e620000002100 */
[----:B0-----:R-:W-:Y:S01]  /*1e40*/  R2UR UR4, R3 ;  /* 0x00000000030472ca */ /* 0x001fe200000e0000 */
[----:B------:R-:W-:Y:S01]  /*1e50*/  IMAD.U32 R3, RZ, RZ, UR37 ;  /* 0x00000025ff037e24 */ /* 0x000fe2000f8e00ff */
[----:B------:R-:W-:-:S11]  /*1e60*/  WARPGROUP.ARRIVE ;  /* 0x00000000000079c5 */ /* 0x000fd60000000000 */
[----:B------:R-:W-:-:S04]  /*1e70*/  ULEA.HI UR5, UR4, UR4, URZ, 0x1 ;  /* 0x0000000404057291 */ /* 0x000fc8000f8f083f */
[----:B------:R-:W-:-:S04]  /*1e80*/  ULOP3.LUT UR5, UR5, 0x1fffe, URZ, 0xc0, !UPT ;  /* 0x0001fffe05057892 */ /* 0x000fc8000f8ec03f */
[----:B------:R-:W-:Y:S01]  /*1e90*/  UIADD3 UR5, UR4, -UR5, URZ ;  /* 0x8000000504057290 */ /* 0x000fe2000fffe03f */
[----:B-1----:R-:W-:Y:S01]  /*1ea0*/  LOP3.LUT R4, R4, 0x7f, RZ, 0xc0, !PT ;  /* 0x0000007f04047812 */ /* 0x002fe200078ec0ff */
[----:B------:R-:W-:Y:S02]  /*1eb0*/  UIADD3 UR4, UR41, 0x36400, URZ ;  /* 0x0003640029047890 */ /* 0x000fe4000fffe03f */
[----:B------:R-:W-:Y:S01]  /*1ec0*/  ULEA UR5, UR5, UR41, 0xf ;  /* 0x0000002905057291 */ /* 0x000fe2000f8e783f */
[----:B------:R-:W-:Y:S01]  /*1ed0*/  ISETP.NE.AND P1, PT, R4, RZ, PT ;  /* 0x000000ff0400720c */ /* 0x000fe20003f25270 */
[----:B------:R-:W-:Y:S02]  /*1ee0*/  USHF.R.U32.HI UR4, URZ, 0x4, UR4 ;  /* 0x000000043f047899 */ /* 0x000fe40008011604 */
[----:B------:R-:W-:Y:S02]  /*1ef0*/  UIADD3 UR5, UR5, 0x400, URZ ;  /* 0x0000040005057890 */ /* 0x000fe4000fffe03f */
[----:B------:R-:W-:-:S02]  /*1f00*/  ULOP3.LUT UR4, UR4, 0x3fff, URZ, 0xc0, !UPT ;  /* 0x00003fff04047892 */ /* 0x000fc4000f8ec03f */
[----:B------:R-:W-:Y:S02]  /*1f10*/  USHF.R.U32.HI UR5, URZ, 0x4, UR5 ;  /* 0x000000043f057899 */ /* 0x000fe40008011605 */
[----:B------:R-:W-:Y:S02]  /*1f20*/  ULOP3.LUT UR4, UR4, 0x10000, URZ, 0xfc, !UPT ;  /* 0x0001000004047892 */ /* 0x000fe4000f8efc3f */
[----:B------:R-:W-:Y:S02]  /*1f30*/  ULOP3.LUT UR5, UR5, 0x3fff, URZ, 0xc0, !UPT ;  /* 0x00003fff05057892 */ /* 0x000fe4000f8ec03f */
[----:B------:R-:W-:Y:S01]  /*1f40*/  UIADD3 UR8, UR4, 0x2, URZ ;  /* 0x0000000204087890 */ /* 0x000fe2000fffe03f */
[----:B------:R-:W-:Y:S01]  /*1f50*/  @!P1 LEA R3, R3, UR41, 0x3 ;  /* 0x0000002903039c11 */ /* 0x000fe2000f8e18ff */
[----:B------:R-:W-:Y:S02]  /*1f60*/  ULOP3.LUT UR20, UR5, 0x2000000, URZ, 0xfc, !UPT ;  /* 0x0200000005147892 */ /* 0x000fe4000f8efc3f */
[----:B------:R-:W-:-:S02]  /*1f70*/  UIADD3 UR12, UR4, 0x4, URZ ;  /* 0x00000004040c7890 */ /* 0x000fc4000fffe03f */
[----:B------:R-:W-:Y:S01]  /*1f80*/  ULEA UR6, UR37, UR20, 0xc ;  /* 0x0000001425067291 */ /* 0x000fe2000f8e603f */
[----:B------:R-:W-:Y:S01]  /*1f90*/  @!P1 VIADD R3, R3, 0x38860 ;  /* 0x0003886003039836 */ /* 0x000fe20000000000 */
[----:B------:R-:W-:Y:S02]  /*1fa0*/  UMOV UR5, 0x40000040 ;  /* 0x4000004000057882 */ /* 0x000fe40000000000 */
[----:B------:R-:W-:Y:S02]  /*1fb0*/  UIADD3 UR10, UR6, 0x80, URZ ;  /* 0x00000080060a7890 */ /* 0x000fe4000fffe03f */
[----:B------:R-:W-:Y:S01]  /*1fc0*/  UIADD3 UR14, UR6, 0x100, URZ ;  /* 0x00000100060e7890 */ /* 0x000fe2000fffe03f */
[----:B------:R-:W-:Y:S01]  /*1fd0*/  @!P1 PRMT R3, RZ, 0x654, R3 ;  /* 0x00000654ff039816 */ /* 0x000fe20000000003 */
[----:B------:R-:W-:Y:S02]  /*1fe0*/  UIADD3 UR18, UR6, 0x180, URZ ;  /* 0x0000018006127890 */ /* 0x000fe4000fffe03f */
[----:B------:R-:W-:Y:S01]  /*1ff0*/  HGMMA.64x256x16.F32.BF16 R24, gdesc[UR4].tnspB, RZ, !UPT, gsb0 ;  /* 0x43e00000041879f0 */ /* 0x000fe2000c0018ff */
[----:B------:R-:W-:-:S02]  /*2000*/  UIADD3 UR7, UR16, -0x2, URZ ;  /* 0xfffffffe10077890 */ /* 0x000fc4000fffe03f */
[----:B------:R-:W-:-:S04]  /*2010*/  UIADD3 UR16, UR4, 0x6, URZ ;  /* 0x0000000604107890 */ /* 0x000fc8000fffe03f */
[----:B------:R-:W-:Y:S01]  /*2020*/  ISETP.LE.AND P0, PT, R0, UR7, PT ;  /* 0x0000000700007c0c */ /* 0x000fe2000bf03270 */
        /* <DEDUP_REMOVED lines=16> */
[----:B------:R-:W-:-:S05]  /*2130*/  UMOV UR21, UR7 ;  /* 0x0000000700157c82 */ /* 0x000fca0008000000 */
.L_x_1060:
[----:B------:R-:W-:Y:S01]  /*2140*/  BAR.SYNC.DEFER_BLOCKING 0xe, 0x100 ;  /* 0x0384000000007b1d */ /* 0x000fe20000010000 */
[----:B01----:R-:W-:Y:S01]  /*2150*/  IMAD.U32 R3, RZ, RZ, UR37 ;  /* 0x00000025ff037e24 */ /* 0x003fe2000f8e00ff */
[----:B------:R-:W-:-:S03]  /*2160*/  UIADD3 UR37, UR37, 0x1, URZ ;  /* 0x0000000125257890 */ /* 0x000fc6000fffe03f */
[----:B------:R-:W-:Y:S01]  /*2170*/  IMAD R3, R3, 0x40, R16 ;  /* 0x0000004003037824 */ /* 0x000fe200078e0210 */
[----:B------:R-:W-:Y:S01]  /*2180*/  UISETP.NE.AND UP0, UPT, UR37, 0x2, UPT ;  /* 0x000000022500788c */ /* 0x000fe2000bf05270 */
[----:B------:R-:W-:Y:S01]  /*2190*/  UMOV UR7, 0x40000040 ;  /* 0x4000004000077882 */ /* 0x000fe20000000000 */
[----:B------:R-:W-:Y:S02]  /*21a0*/  UMOV UR11, 0x40000040 ;  /* 0x40000040000b7882 */ /* 0x000fe40000000000 */
[----:B------:R-:W-:Y:S01]  /*21b0*/  LEA R3, R3, UR41, 0x2 ;  /* 0x0000002903037c11 */ /* 0x000fe2000f8e10ff */
[----:B------:R-:W-:Y:S01]  /*21c0*/  USEL UR37, UR37, URZ, UP0 ;  /* 0x0000003f25257287 */ /* 0x000fe20008000000 */
[----:B------:R-:W-:Y:S01]  /*21d0*/  UMOV UR15, 0x40000040 ;  /* 0x40000040000f7882 */ /* 0x000fe20000000000 */
[----:B------:R-:W-:Y:S02]  /*21e0*/  UMOV UR19, 0x40000040 ;  /* 0x4000004000137882 */ /* 0x000fe40000000000 */
[----:B------:R-:W-:-:S04]  /*21f0*/  ULEA UR6, UR37, UR20, 0xc ;  /* 0x0000001425067291 */ /* 0x000fc8000f8e603f */
[----:B------:R-:W-:Y:S02]  /*2200*/  UIADD3 UR10, UR6, 0x80, URZ ;  /* 0x00000080060a7890 */ /* 0x000fe4000fffe03f */
[----:B------:R-:W-:Y:S02]  /*2210*/  UIADD3 UR14, UR6, 0x100, URZ ;  /* 0x00000100060e7890 */ /* 0x000fe4000fffe03f */
[----:B------:R-:W-:Y:S01]  /*2220*/  UIADD3 UR18, UR6, 0x180, URZ ;  /* 0x0000018006127890 */ /* 0x000fe2000fffe03f */
[----:B------:R-:W0:Y:S04]  /*2230*/  LDS R4, [R3+0x38400] ;  /* 0x0384000003047984 */ /* 0x000e280000000800 */
[----:B------:R1:W2:Y:S02]  /*2240*/  LDS R5, [R3+0x38420] ;  /* 0x0384200003057984 */ /* 0x0002a40000000800 */
[----:B-1----:R-:W-:-:S05]  /*2250*/  IMAD.U32 R3, RZ, RZ, UR37 ;  /* 0x00000025ff037e24 */ /* 0x002fca000f8e00ff */
[----:B------:R-:W-:-:S05]  /*2260*/  @!P1 LEA R3, R3, UR41, 0x3 ;  /* 0x0000002903039c11 */ /* 0x000fca000f8e18ff */
[----:B------:R-:W-:-:S05]  /*2270*/  @!P1 VIADD R3, R3, 0x38860 ;  /* 0x0003886003039836 */ /* 0x000fca0000000000 */
[----:B------:R-:W-:Y:S01]  /*2280*/  @!P1 PRMT R3, RZ, 0x654, R3 ;  /* 0x00000654ff039816 */ /* 0x000fe20000000003 */
        /* <DEDUP_REMOVED lines=129> */
[----:B------:R-:W-:Y:S01]  /*2aa0*/  HGMMA.64x256x16.F32.BF16 R24, gdesc[UR4].tnspB, R24, gsb0 ;  /* 0x43e00000041879f0 */ /* 0x000fe20008001818 */
[----:B------:R-:W-:Y:S01]  /*2ab0*/  UMOV UR6, UR21 ;  /* 0x0000001500067c82 */ /* 0x000fe20008000000 */
[----:B------:R-:W-:Y:S01]  /*2ac0*/  USEL UR7, URZ, 0x1, UP0 ;  /* 0x000000013f077887 */ /* 0x000fe20008000000 */
[----:B------:R-:W-:Y:S01]  /*2ad0*/  ISETP.LT.AND P0, PT, R0, UR6, PT ;  /* 0x0000000600007c0c */ /* 0x000fe2000bf01270 */
[----:B------:R-:W-:Y:S02]  /*2ae0*/  UIADD3 UR21, UR21, -0x1, URZ ;  /* 0xffffffff15157890 */ /* 0x000fe4000fffe03f */
[----:B------:R-:W-:Y:S01]  /*2af0*/  ULOP3.LUT UR36, UR36, UR7, URZ, 0x3c, !UPT ;  /* 0x0000000724247292 */ /* 0x000fe2000f8e3c3f */
[----:B------:R-:W-:Y:S02]  /*2b00*/  WARPGROUP.DEPBAR.LE gsb0, 0x0 ;  /* 0x00008000000079c5 */ /* 0x000fe40000010000 */
[----:B------:R-:W-:-:S15]  /*2b10*/  WARPGROUP.ARRIVE ;  /* 0x00000000000079c5 */ /* 0x000fde0000000000 */
[----:B------:R-:W-:-:S04]  /*2b20*/  NOP ;  /* 0x0000000000007918 */ /* 0x000fc80000000000 */
        /* <DEDUP_REMOVED lines=13> */
.L_x_1059:
[----:B------:R-:W-:Y:S01]  /*2c00*/  BAR.SYNC.DEFER_BLOCKING 0xe, 0x100 ;  /* 0x0384000000007b1d */ /* 0x000fe20000010000 */
[----:B01----:R-:W-:Y:S01]  /*2c10*/  IMAD.U32 R3, RZ, RZ, UR37 ;  /* 0x00000025ff037e24 */ /* 0x003fe2000f8e00ff */
[----:B------:R-:W-:Y:S01]  /*2c20*/  UIADD3 UR37, UR37, 0x1, URZ ;  /* 0x0000000125257890 */ /* 0x000fe2000fffe03f */
[----:B------:R-:W-:Y:S01]  /*2c30*/  PLOP3.LUT P0, PT, PT, PT, PT, 0x8, 0x0 ;  /* 0x000000000000781c */ /* 0x000fe20003f0e170 */
[----:B------:R-:W-:Y:S02]  /*2c40*/  IMAD.MOV.U32 R152, RZ, RZ, RZ ;  /* 0x000000ffff987224 */ /* 0x000fe400078e00ff */
        /* <DEDUP_REMOVED lines=136> */
[----:B------:R-:W-:Y:S01]  /*34d0*/  IMAD.MOV.U32 R3, RZ, RZ, RZ ;  /* 0x000000ffff037224 */ /* 0x000fe200078e00ff */
[----:B------:R-:W-:Y:S06]  /*34e0*/  BAR.ARV 0xf, 0x100 ;  /* 0x03c4000000007b1d */ /* 0x000fec0000002000 */
[----:B------:R-:W-:Y:S05]  /*34f0*/  BRA `(.L_x_1058) ;  /* 0x0000006000bc7947 */ /* 0x000fea0003800000 */
.L_x_1056:
[----:B------:R-:W-:Y:S01]  /*3500*/  ISETP.GE.AND P0, PT, R153, 0x1, PT ;  /* 0x000000019900780c */ /* 0x000fe20003f06270 */
[----:B------:R-:W-:-:S12]  /*3510*/  IMAD.MOV.U32 R23, RZ, RZ, RZ ;  /* 0x000000ffff177224 */ /* 0x000fd800078e00ff */
        /* <DEDUP_REMOVED lines=27> */
.L_x_1061:
[-C--:B------:R-:W-:Y:S01]  /*36d0*/  IMAD R18, R194, R23.reuse, RZ ;  /* 0x00000017c2127224 */ /* 0x080fe200078e02ff */
[----:B------:R-:W-:Y:S01]  /*36e0*/  PLOP3.LUT P0, PT, PT, PT, PT, 0x80, 0x0 ;  /* 0x000000000000781c */ /* 0x000fe20003f0f070 */
[----:B------:R-:W-:Y:S01]  /*36f0*/  IMAD.MOV.U32 R152, RZ, RZ, RZ ;  /* 0x000000ffff987224 */ /* 0x000fe200078e00ff */
[----:B------:R-:W-:Y:S01]  /*3700*/  CS2R R150, SRZ ;  /* 0x0000000000967805 */ /* 0x000fe2000001ff00 */
[----:B------:R-:W-:Y:S01]  /*3710*/  IMAD.MOV.U32 R3, RZ, RZ, RZ ;  /* 0x000000ffff037224 */ /* 0x000fe200078e00ff */
[----:B------:R-:W-:Y:S02]  /*3720*/  VIADDMNMX R23, R18, R23, R9, PT ;  /* 0x0000001712177246 */ /* 0x000fe40003800109 */
[----:B------:R-:W-:Y:S02]  /*3730*/  CS2R R148, SRZ ;  /* 0x0000000000947805 */ /* 0x000fe4000001ff00 */
        /* <DEDUP_REMOVED lines=93> */
.L_x_1062:
[----:B------:R-:W2:Y:S01]  /*3d10*/  LDL R20, [R1] ;  /* 0x0000000001147983 */ /* 0x000ea20000100800 */
[----:B------:R-:W-:-:S04]  /*3d20*/  ULEA.HI UR4, UR40, UR40, URZ, 0x1 ;  /* 0x0000002828047291 */ /* 0x000fc8000f8f083f */
[----:B------:R-:W-:-:S04]  /*3d30*/  ULOP3.LUT UR4, UR4, 0xfffffffe, URZ, 0xc0, !UPT ;  /* 0xfffffffe04047892 */ /* 0x000fc8000f8ec03f */
[----:B------:R-:W-:-:S06]  /*3d40*/  UIADD3 UR4, UR40, -UR4, URZ ;  /* 0x8000000428047290 */ /* 0x000fcc000fffe03f */
[----:B------:R-:W-:-:S05]  /*3d50*/  IMAD.U32 R3, RZ, RZ, UR4 ;  /* 0x00000004ff037e24 */ /* 0x000fca000f8e00ff */
[----:B------:R-:W-:-:S04]  /*3d60*/  SHF.L.U32 R3, R3, 0x1f, RZ ;  /* 0x0000001f03037819 */ /* 0x000fc800000006ff */
[----:B------:R-:W0:Y:S01]  /*3d70*/  SYNCS.PHASECHK.TRANS64.TRYWAIT P1, [UR41+0x38800], R3 ;  /* 0x03880003ff0075a7 */ /* 0x000e220008020169 */
[----:B--2---:R-:W-:Y:S01]  /*3d80*/  ISETP.NE.AND P0, PT, R20, RZ, PT ;  /* 0x000000ff1400720c */ /* 0x004fe20003f05270 */
[----:B0-----:R-:W-:-:S12]  /*3d90*/  @!P1 BRA `(.L_x_1063) ;  /* 0x0000012400589947 */ /* 0x001fd80003800000 */
.L_x_1241:
[----:B------:R-:W-:Y:S05]  /*3da0*/  @P0 BRA `(.L_x_1064) ;  /* 0x0000000000040947 */ /* 0x000fea0003800000 */
[----:B------:R-:W-:Y:S01]  /*3db0*/  BPT.TRAP 0x1 ;  /* 0x000000040000795c */ /* 0x000fe20000300000 */
.L_x_1064:
[----:B------:R-:W-:Y:S02]  /*3dc0*/  IMAD.U32 R6, RZ, RZ, UR37 ;  /* 0x00000025ff067e24 */ /* 0x000fe4000f8e00ff */
[----:B------:R-:W-:-:S03]  /*3dd0*/  IMAD.U32 R5, RZ, RZ, UR36 ;  /* 0x00000024ff057e24 */ /* 0x000fc6000f8e00ff */
[----:B------:R-:W-:Y:S02]  /*3de0*/  LEA R6, R6, UR41, 0x3 ;  /* 0x0000002906067c11 */ /* 0x000fe4000f8e18ff */
[----:B------:R-:W-:-:S04]  /*3df0*/  SHF.L.U32 R5, R5, 0x1f, RZ ;  /* 0x0000001f05057819 */ /* 0x000fc800000006ff */
[----:B------:R1:W2:Y:S01]  /*3e00*/  SYNCS.PHASECHK.TRANS64.TRYWAIT P1, [R6+URZ+0x38830], R5 ;  /* 0x03883005060075a7 */ /* 0x0002a2000802017f */
[----:B------:R-:W-:Y:S05]  /*3e10*/  @P0 BRA `(.L_x_1065) ;  /* 0x0000000000040947 */ /* 0x000fea0003800000 */
[----:B------:R-:W-:Y:S01]  /*3e20*/  BPT.TRAP 0x1 ;  /* 0x000000040000795c */ /* 0x000fe20000300000 */
.L_x_1065:
[----:B--2---:R-:W-:Y:S05]  /*3e30*/  @P1 BRA `(.L_x_1066) ;  /* 0x0000000000081947 */ /* 0x004fea0003800000 */
[----:B------:R-:W2:Y:S02]  /*3e40*/  SYNCS.PHASECHK.TRANS64.TRYWAIT P1, [R6+URZ+0x38830], R5 ;  /* 0x03883005060075a7 */ /* 0x000ea4000802017f */
[----:B--2---:R-:W-:Y:S05]  /*3e50*/  @!P1 BRA `(.L_x_1067) ;  /* 0x0000012400409947 */ /* 0x004fea0003800000 */
.L_x_1066:
[----:B------:R-:W-:-:S04]  /*3e60*/  UIADD3 UR4, UR41, 0x22400, URZ ;  /* 0x0002240029047890 */ /* 0x000fc8000fffe03f */
[----:B------:R-:W-:-:S04]  /*3e70*/  USHF.R.U32.HI UR4, URZ, 0x4, UR4 ;  /* 0x000000043f047899 */ /* 0x000fc80008011604 */
[----:B------:R-:W-:-:S06]  /*3e80*/  ULOP3.LUT UR4, UR4, 0x3fff, URZ, 0xc0, !UPT ;  /* 0x00003fff04047892 */ /* 0x000fcc000f8ec03f */
[----:B0-----:R-:W-:Y:S01]  /*3e90*/  IMAD.U32 R0, RZ, RZ, UR4 ;  /* 0x00000004ff007e24 */ /* 0x001fe2000f8e00ff */
[----:B------:R-:W-:Y:S05]  /*3ea0*/  WARPSYNC.ALL ;  /* 0x0000000000007948 */ /* 0x000fea0003800000 */
[----:B------:R-:W-:-:S04]  /*3eb0*/  LOP3.LUT R0, R0, 0x10000, RZ, 0xfc, !PT ;  /* 0x0001000000007812 */ /* 0x000fc800078efcff */
        /* <DEDUP_REMOVED lines=10> */
[----:B------:R-:W-:-:S02]  /*3f60*/  UMOV UR13, 0x40000040 ;  /* 0x40000040000d7882 */ /* 0x000fc40000000000 */
[----:B------:R-:W-:Y:S02]  /*3f70*/  ULEA UR6, UR37, UR6, 0x9 ;  /* 0x0000000625067291 */ /* 0x000fe4000f8e483f */
[----:B------:R-:W-:Y:S02]  /*3f80*/  ULOP3.LUT UR4, UR4, 0x10000, URZ, 0xfc, !UPT ;  /* 0x0001000004047892 */ /* 0x000fe4000f8efc3f */
[----:B------:R-:W-:Y:S02]  /*3f90*/  UIADD3 UR10, UR6, 0x2, URZ ;  /* 0x00000002060a7890 */ /* 0x000fe4000fffe03f */
[----:B------:R-:W-:Y:S02]  /*3fa0*/  UIADD3 UR8, UR4, 0x2, URZ ;  /* 0x0000000204087890 */ /* 0x000fe4000fffe03f */
[----:B------:R-:W-:Y:S02]  /*3fb0*/  UIADD3 UR14, UR6, 0x4, URZ ;  /* 0x00000004060e7890 */ /* 0x000fe4000fffe03f */
[----:B------:R-:W-:-:S02]  /*3fc0*/  UIADD3 UR12, UR4, 0x4, URZ ;  /* 0x00000004040c7890 */ /* 0x000fc4000fffe03f */
[----:B------:R-:W-:Y:S01]  /*3fd0*/  HGMMA.64x64x16.F32.BF16 R24, gdesc[UR4], RZ, !UPT, gsb0 ;  /* 0x00e00000041879f0 */ /* 0x000fe2000c0018ff */
[----:B------:R-:W-:Y:S02]  /*3fe0*/  UIADD3 UR18, UR6, 0x6, URZ ;  /* 0x0000000606127890 */ /* 0x000fe4000fffe03f */
[----:B------:R-:W-:Y:S01]  /*3ff0*/  UIADD3 UR16, UR4, 0x6, URZ ;  /* 0x0000000604107890 */ /* 0x000fe2000fffe03f */
[----:B------:R-:W-:Y:S01]  /*4000*/  UMOV UR19, 0x40000040 ;  /* 0x4000004000137882 */ /* 0x000fe20000000000 */
        /* <DEDUP_REMOVED lines=11> */
[----:B------:R-:W0:Y:S02]  /*40c0*/  SYNCS.PHASECHK.TRANS64.TRYWAIT P1, [UR41+0x38810], R3 ;  /* 0x03881003ff0075a7 */ /* 0x000e240008020169 */
[----:B0-----:R-:W-:Y:S05]  /*40d0*/  @!P1 BRA `(.L_x_1068) ;  /* 0x0000012000b49947 */ /* 0x001fea0003800000 */
.L_x_1242:
[----:B------:R-:W-:Y:S05]  /*40e0*/  @P0 BRA `(.L_x_1069) ;  /* 0x0000000000040947 */ /* 0x000fea0003800000 */
[----:B------:R-:W-:Y:S01]  /*40f0*/  BPT.TRAP 0x1 ;  /* 0x000000040000795c */ /* 0x000fe20000300000 */
.L_x_1069:
[----:B------:R3:W4:Y:S01]  /*4100*/  SYNCS.PHASECHK.TRANS64.TRYWAIT P1, [R6+URZ+0x38850], R5 ;  /* 0x03885005060075a7 */ /* 0x000722000802017f */
[----:B------:R-:W-:Y:S05]  /*4110*/  @P0 BRA `(.L_x_1070) ;  /* 0x0000000000040947 */ /* 0x000fea0003800000 */
[----:B------:R-:W-:Y:S01]  /*4120*/  BPT.TRAP 0x1 ;  /* 0x000000040000795c */ /* 0x000fe20000300000 */
.L_x_1070:
[----:B----4-:R-:W-:Y:S05]  /*4130*/  @P1 BRA `(.L_x_1071) ;  /* 0x0000000000081947 */ /* 0x010fea0003800000 */
[----:B------:R-:W4:Y:S02]  /*4140*/  SYNCS.PHASECHK.TRANS64.TRYWAIT P1, [R6+URZ+0x38850], R5 ;  /* 0x03885005060075a7 */ /* 0x000f24000802017f */
[----:B----4-:R-:W-:Y:S05]  /*4150*/  @!P1 BRA `(.L_x_1072) ;  /* 0x0000012000ac9947 */ /* 0x010fea0003800000 */
.L_x_1071:
[----:B------:R-:W-:Y:S01]  /*4160*/  UIADD3 UR4, UR41, 0x400, URZ ;  /* 0x0000040029047890 */ /* 0x000fe2000fffe03f */
[----:B------:R-:W-:Y:S01]  /*4170*/  WARPGROUP.ARRIVE ;  /* 0x00000000000079c5 */ /* 0x000fe20000000000 */
[----:B------:R-:W-:-:S05]  /*4180*/  UIADD3 UR5, UR41, 0x26400, URZ ;  /* 0x0002640029057890 */ /* 0x000fca000fffe03f */
[----:B0-----:R-:W0:Y:S01]  /*4190*/  S2R R3, SR_TID.X ;  /* 0x0000000000037919 */ /* 0x001e220000002100 */
[----:B------:R-:W-:Y:S01]  /*41a0*/  USHF.R.U32.HI UR4, URZ, 0x4, UR4 ;  /* 0x000000043f047899 */ /* 0x000fe20008011604 */
[C---:B------:R-:W-:Y:S01]  /*41b0*/  IMAD R153, R23.reuse, -0x40, R153 ;  /* 0xffffffc017997824 */ /* 0x040fe200078e0299 */
[----:B------:R-:W-:Y:S01]  /*41c0*/  USHF.R.U32.HI UR5, URZ, 0x4, UR5 ;  /* 0x000000043f057899 */ /* 0x000fe20008011605 */
[----:B------:R-:W5:Y:S01]  /*41d0*/  S2R R9, SR_TID.X ;  /* 0x0000000000097919 */ /* 0x000f620000002100 */
[----:B------:R-:W-:Y:S01]  /*41e0*/  ULOP3.LUT UR4, UR4, 0x3fff, URZ, 0xc0, !UPT ;  /* 0x00003fff04047892 */ /* 0x000fe2000f8ec03f */
[----:B------:R-:W-:Y:S01]  /*41f0*/  VIADD R23, R23, 0xfffffffe ;  /* 0xfffffffe17177836 */ /* 0x000fe20000000000 */
[----:B------:R-:W-:Y:S01]  /*4200*/  ULOP3.LUT UR5, UR5, 0x3fff, URZ, 0xc0, !UPT ;  /* 0x00003fff05057892 */ /* 0x000fe2000f8ec03f */
[----:B------:R-:W-:Y:S01]  /*4210*/  IADD3 R153, -R230, 0x40, R153 ;  /* 0x00000040e6997810 */ /* 0x000fe20007ffe199 */
[----:B------:R-:W-:Y:S02]  /*4220*/  ULOP3.LUT UR4, UR4, 0x10000, URZ, 0xfc, !UPT ;  /* 0x0001000004047892 */ /* 0x000fe4000f8efc3f */
[----:B------:R-:W-:Y:S01]  /*4230*/  ULOP3.LUT UR6, UR5, 0x10000, URZ, 0xfc, !UPT ;  /* 0x0001000005067892 */ /* 0x000fe2000f8efc3f */
[C---:B------:R-:W-:Y:S01]  /*4240*/  ISETP.GT.AND P5, PT, R153.reuse, RZ, PT ;  /* 0x000000ff9900720c */ /* 0x040fe20003fa4270 */
[----:B------:R-:W-:Y:S01]  /*4250*/  ULEA UR10, UR37, UR4, 0xc ;  /* 0x00000004250a7291 */ /* 0x000fe2000f8e603f */
[C---:B------:R-:W-:Y:S01]  /*4260*/  ISETP.GT.AND P4, PT, R153.reuse, 0x1, PT ;  /* 0x000000019900780c */ /* 0x040fe20003f84270 */
[----:B------:R-:W-:Y:S01]  /*4270*/  UMOV UR21, 0x40000040 ;  /* 0x4000004000157882 */ /* 0x000fe20000000000 */
[----:B------:R-:W-:Y:S01]  /*4280*/  UMOV UR23, 0x40000040 ;  /* 0x4000004000177882 */ /* 0x000fe20000000000 */
[----:B------:R-:W-:Y:S01]  /*4290*/  UIADD3 UR14, UR6, 0x800, URZ ;  /* 0x00000800060e7890 */ /* 0x000fe2000fffe03f */
[C---:B------:R-:W-:Y:S01]  /*42a0*/  ISETP.GT.AND P3, PT, R153.reuse, 0x8, PT ;  /* 0x000000089900780c */ /* 0x040fe20003f64270 */
[----:B------:R-:W-:Y:S01]  /*42b0*/  UMOV UR20, UR6 ;  /* 0x0000000600147c82 */ /* 0x000fe20008000000 */
[----:B------:R-:W-:Y:S01]  /*42c0*/  UMOV UR22, UR10 ;  /* 0x0000000a00167c82 */ /* 0x000fe20008000000 */
[----:B------:R-:W-:Y:S01]  /*42d0*/  UIADD3 UR15, UR10, 0x800, URZ ;  /* 0x000008000a0f7890 */ /* 0x000fe2000fffe03f */
[----:B------:R-:W-:Y:S01]  /*42e0*/  HGMMA.64x64x16.F32.BF16 R24, gdesc[UR20], R24, gsb0 ;  /* 0x00e00000141879f0 */ /* 0x000fe20008001818 */
[----:B------:R-:W-:Y:S01]  /*42f0*/  UIADD3 UR20, UR6, 0x2, URZ ;  /* 0x0000000206147890 */ /* 0x000fe2000fffe03f */
[C---:B------:R-:W-:Y:S01]  /*4300*/  ISETP.GT.AND P2, PT, R153.reuse, 0x9, PT ;  /* 0x000000099900780c */ /* 0x040fe20003f44270 */
[----:B------:R-:W-:Y:S01]  /*4310*/  UIADD3 UR22, UR10, 0x2, URZ ;  /* 0x000000020a167890 */ /* 0x000fe2000fffe03f */
[C---:B------:R-:W-:Y:S01]  /*4320*/  ISETP.GT.AND P1, PT, R153.reuse, 0x10, PT ;  /* 0x000000109900780c */ /* 0x040fe20003f24270 */
[----:B------:R-:W-:Y:S01]  /*4330*/  UMOV UR21, 0x40000040 ;  /* 0x4000004000157882 */ /* 0x000fe20000000000 */
[----:B------:R-:W-:Y:S01]  /*4340*/  UMOV UR23, 0x40000040 ;  /* 0x4000004000177882 */ /* 0x000fe20000000000 */
[----:B------:R-:W-:Y:S01]  /*4350*/  ISETP.GT.AND P6, PT, R153, 0x11, PT ;  /* 0x000000119900780c */ /* 0x000fe20003fc4270 */
[----:B------:R-:W-:Y:S01]  /*4360*/  UMOV UR19, 0x40000040 ;  /* 0x4000004000137882 */ /* 0x000fe20000000000 */
[----:B0-----:R-:W-:-:S02]  /*4370*/  SHF.R.U32.HI R3, RZ, 0x7, R3 ;  /* 0x00000007ff037819 */ /* 0x001fc40000011603 */
[----:B-----5:R-:W-:-:S04]  /*4380*/  LOP3.LUT R9, R9, 0x7f, RZ, 0xc0, !PT ;  /* 0x0000007f09097812 */ /* 0x020fc800078ec0ff */
[----:B------:R-:W0:Y:S02]  /*4390*/  SHFL.IDX PT, R3, R3, RZ, 0x1f ;  /* 0x00001fff03037589 */ /* 0x000e2400000e0000 */
[----:B0-----:R-:W-:-:S13]  /*43a0*/  R2UR UR5, R3 ;  /* 0x00000000030572ca */ /* 0x001fda00000e0000 */
[----:B------:R-:W-:-:S03]  /*43b0*/  UISETP.GT.AND UP0, UPT, UR5, 0x7f, UPT ;  /* 0x0000007f0500788c */ /* 0x000fc6000bf04270 */
[----:B------:R-:W-:Y:S01]  /*43c0*/  UMOV UR5, 0x4 ;  /* 0x0000000400057882 */ /* 0x000fe20000000000 */
[----:B------:R-:W-:Y:S02]  /*43d0*/  USEL UR11, URZ, 0x2, !UP0 ;  /* 0x000000023f0b7887 */ /* 0x000fe4000c000000 */
[----:B------:R-:W-:Y:S02]  /*43e0*/  USEL UR7, UR5, 0x2, UP0 ;  /* 0x0000000205077887 */ /* 0x000fe40008000000 */
[----:B------:R-:W-:Y:S01]  /*43f0*/  USEL UR5, UR5, 0x6, !UP0 ;  /* 0x0000000605057887 */ /* 0x000fe2000c000000 */
[----:B------:R-:W-:Y:S02]  /*4400*/  WARPGROUP.DEPBAR.LE gsb0, 0x0 ;  /* 0x00008000000079c5 */ /* 0x000fe40000010000 */
[----:B------:R-:W-:-:S06]  /*4410*/  WARPGROUP.ARRIVE ;  /* 0x00000000000079c5 */ /* 0x000fcc0000000000 */
[----:B------:R-:W-:Y:S01]  /*4420*/  HGMMA.64x64x16.F32.BF16 R24, gdesc[UR20], R24, gsb0 ;  /* 0x00e00000141879f0 */ /* 0x000fe20008001818 */
[----:B------:R-:W-:Y:S02]  /*4430*/  UIADD3 UR20, UR6, 0x4, URZ ;  /* 0x0000000406147890 */ /* 0x000fe4000fffe03f */
[----:B------:R-:W-:Y:S01]  /*4440*/  UIADD3 UR22, UR10, 0x4, URZ ;  /* 0x000000040a167890 */ /* 0x000fe2000fffe03f */
[----:B------:R-:W-:Y:S01]  /*4450*/  UMOV UR21, 0x40000040 ;  /* 0x4000004000157882 */ /* 0x000fe20000000000 */
[----:B------:R-:W-:Y:S01]  /*4460*/  UMOV UR23, 0x40000040 ;  /* 0x4000004000177882 */ /* 0x000fe20000000000 */
        /* <DEDUP_REMOVED lines=94> */
[----:B------:R-:W-:Y:S02]  /*4a50*/  UIADD3 UR20, UR11, UR14, URZ ;  /* 0x0000000e0b147290 */ /* 0x000fe4000fffe03f */
[----:B------:R-:W-:Y:S01]  /*4a60*/  UIADD3 UR22, UR11, UR15, URZ ;  /* 0x0000000f0b167290 */ /* 0x000fe2000fffe03f */
        /* <DEDUP_REMOVED lines=16> */
[----:B------:R-:W-:Y:S01]  /*4b70*/  UMOV UR14, 0x28 ;  /* 0x00000028000e7882 */ /* 0x000fe20000000000 */
[----:B------:R-:W-:Y:S01]  /*4b80*/  UMOV UR15, 0xa00 ;  /* 0x00000a00000f7882 */ /* 0x000fe20000000000 */
[----:B------:R-:W-:Y:S02]  /*4b90*/  USEL UR14, UR14, 0x26, UP0 ;  /* 0x000000260e0e7887 */ /* 0x000fe40008000000 */
[----:B------:R-:W-:-:S02]  /*4ba0*/  USEL UR15, UR15, 0x980, UP0 ;  /* 0x000009800f0f7887 */ /* 0x000fc40008000000 */
[----:B------:R-:W-:Y:S02]  /*4bb0*/  ULOP3.LUT UR14, UR14, 0x6, URZ, 0xc0, !UPT ;  /* 0x000000060e0e7892 */ /* 0x000fe4000f8ec03f */
[----:B------:R-:W-:Y:S01]  /*4bc0*/  ULOP3.LUT UR15, UR15, 0xa00, URZ, 0xc0, !UPT ;  /* 0x00000a000f0f7892 */ /* 0x000fe2000f8ec03f */
[----:B------:R-:W-:Y:S02]  /*4bd0*/  WARPGROUP.DEPBAR.LE gsb0, 0x0 ;  /* 0x00008000000079c5 */ /* 0x000fe40000010000 */
[----:B------:R-:W-:-:S06]  /*4be0*/  WARPGROUP.ARRIVE ;  /* 0x00000000000079c5 */ /* 0x000fcc0000000000 */
[----:B------:R-:W-:Y:S01]  /*4bf0*/  HGMMA.64x64x16.F32.BF16 R24, gdesc[UR20], R24, gsb0 ;  /* 0x00e00000141879f0 */ /* 0x000fe20008001818 */
[----:B------:R-:W-:Y:S02]  /*4c00*/  UIADD3 UR20, UR14, UR15, UR6 ;  /* 0x0000000f0e147290 */ /* 0x000fe4000fffe006 */
[----:B------:R-:W-:Y:S01]  /*4c10*/  UIADD3 UR22, UR14, UR15, UR10 ;  /* 0x0000000f0e167290 */ /* 0x000fe2000fffe00a */
[----:B------:R-:W-:Y:S01]  /*4c20*/  UMOV UR21, 0x40000040 ;  /* 0x4000004000157882 */ /* 0x000fe20000000000 */
[----:B------:R-:W-:Y:S01]  /*4c30*/  UMOV UR23, 0x40000040 ;  /* 0x4000004000177882 */ /* 0x000fe20000000000 */
[----:B------:R-:W-:Y:S02]  /*4c40*/  UIADD3 UR14, UR6, 0xa00, URZ ;  /* 0x00000a00060e7890 */ /* 0x000fe4000fffe03f */
[----:B------:R-:W-:Y:S01]  /*4c50*/  UIADD3 UR15, UR10, 0xa00, URZ ;  /* 0x00000a000a0f7890 */ /* 0x000fe2000fffe03f */
        /* <DEDUP_REMOVED lines=87> */
[----:B------:R-:W-:Y:S02]  /*51d0*/  UMOV UR7, 0x1000 ;  /* 0x0000100000077882 */ /* 0x000fe40000000000 */
[----:B------:R-:W-:-:S04]  /*51e0*/  USEL UR7, UR7, 0xf80, UP0 ;  /* 0x00000f8007077887 */ /* 0x000fc80008000000 */
[----:B------:R-:W-:Y:S01]  /*51f0*/  ULOP3.LUT UR7, UR7, 0x1e00, URZ, 0xc0, !UPT ;  /* 0x00001e0007077892 */ /* 0x000fe2000f8ec03f */
        /* <DEDUP_REMOVED lines=8> */
[----:B------:R-:W-:Y:S01]  /*5280*/  ULDC UR15, c[0x0][0xa80] ;  /* 0x0002a000000f7ab9 */ /* 0x000fe20000000800 */
[----:B------:R-:W-:-:S04]  /*5290*/  USEL UR5, UR5, 0x3e, UP0 ;  /* 0x0000003e05057887 */ /* 0x000fc80008000000 */
        /* <DEDUP_REMOVED lines=8> */
[----:B------:R-:W-:-:S04]  /*5320*/  ULOP3.LUT UR7, UR43, 0x2000000, URZ, 0xfc, !UPT ;  /* 0x020000002b077892 */ /* 0x000fc8000f8efc3f */
[----:B------:R-:W-:-:S04]  /*5330*/  ULEA UR10, UR37, UR7, 0xc ;  /* 0x00000007250a7291 */ /* 0x000fc8000f8e603f */
[----:B------:R-:W-:-:S07]  /*5340*/  UIADD3 UR14, UR10, 0x80, URZ ;  /* 0x000000800a0e7890 */ /* 0x000fce000fffe03f */
[----:B------:R-:W-:Y:S01]  /*5350*/  UMOV UR18, UR14 ;  /* 0x0000000e00127c82 */ /* 0x000fe20008000000 */
[----:B------:R-:W-:Y:S01]  /*5360*/  UIADD3 UR14, UR10, 0x100, URZ ;  /* 0x000001000a0e7890 */ /* 0x000fe2000fffe03f */
        /* <DEDUP_REMOVED lines=54> */
[----:B------:R-:W-:Y:S02]  /*56d0*/  FMNMX.FTZ R3, R26, R27, !PT ;  /* 0x0000001b1a037209 */ /* 0x000fe40007810000 */
[----:B-1234-:R-:W-:-:S02]  /*56e0*/  FMNMX.FTZ R5, R53, R4, !PT ;  /* 0x0000000435057209 */ /* 0x01efc40007810000 */
[----:B------:R-:W-:Y:S02]  /*56f0*/  FSEL R46, R46, -INF , P1 ;  /* 0xff8000002e2e7808 */ /* 0x000fe40000800000 */
[----:B------:R-:W-:Y:S01]  /*5700*/  FSEL R47, R47, -INF , P6 ;  /* 0xff8000002f2f7808 */ /* 0x000fe20003000000 */
[----:B------:R-:W0:Y:S01]  /*5710*/  SHFL.BFLY PT, R4, R5, 0x2, 0x1f ;  /* 0x0c401f0005047f89 */ /* 0x000e2200000e0000 */
[----:B------:R-:W-:Y:S02]  /*5720*/  FSEL R50, R50, -INF , P5 ;  /* 0xff80000032327808 */ /* 0x000fe40002800000 */
[----:B------:R-:W-:Y:S02]  /*5730*/  FSEL R51, R51, -INF , P4 ;  /* 0xff80000033337808 */ /* 0x000fe40002000000 */
[----:B------:R-:W-:Y:S02]  /*5740*/  FSEL R54, R54, -INF , P3 ;  /* 0xff80000036367808 */ /* 0x000fe40001800000 */
[----:B------:R-:W-:-:S02]  /*5750*/  FSEL R55, R55, -INF , P2 ;  /* 0xff80000037377808 */ /* 0x000fc40001000000 */
[----:B------:R-:W-:Y:S02]  /*5760*/  ISETP.GE.AND P2, PT, R23, R18, PT ;  /* 0x000000121700720c */ /* 0x000fe40003f46270 */
        /* <DEDUP_REMOVED lines=32> */
[----:B------:R-:W1:Y:S01]  /*5970*/  MUFU.EX2 R25, R25 ;  /* 0x0000001900197308 */ /* 0x000e620000000800 */
[--C-:B------:R-:W-:Y:S01]  /*5980*/  FFMA.FTZ R44, R44, UR15, -R7.reuse ;  /* 0x0000000f2c2c7c23 */ /* 0x100fe20008010807 */
[--C-:B------:R-:W-:Y:S01]  /*5990*/  FFMA.FTZ R45, R45, UR15, -R7.reuse ;  /* 0x0000000f2d2d7c23 */ /* 0x100fe20008010807 */
[--C-:B------:R-:W-:Y:S01]  /*59a0*/  FFMA.FTZ R48, R48, UR15, -R7.reuse ;  /* 0x0000000f30307c23 */ /* 0x100fe20008010807 */
[--C-:B------:R-:W-:Y:S01]  /*59b0*/  FFMA.FTZ R49, R49, UR15, -R7.reuse ;  /* 0x0000000f31317c23 */ /* 0x100fe20008010807 */
[--C-:B------:R-:W-:Y:S01]  /*59c0*/  FFMA.FTZ R52, R52, UR15, -R7.reuse ;  /* 0x0000000f34347c23 */ /* 0x100fe20008010807 */
[----:B------:R-:W-:-:S02]  /*59d0*/  FFMA.FTZ R7, R53, UR15, -R7 ;  /* 0x0000000f35077c23 */ /* 0x000fc40008010807 */
[----:B------:R-:W-:Y:S08]  /*59e0*/  MUFU.EX2 R28, R28 ;  /* 0x0000001c001c7308 */ /* 0x000ff00000000800 */
[----:B------:R-:W2:Y:S01]  /*59f0*/  MUFU.EX2 R29, R29 ;  /* 0x0000001d001d7308 */ /* 0x000ea20000000800 */
[----:B-1----:R-:W-:Y:S02]  /*5a00*/  F2FP.BF16.F32.PACK_AB R152, R25, R24 ;  /* 0x000000181998723e */ /* 0x002fe400000010ff */
[----:B0-----:R-:W-:-:S05]  /*5a10*/  FMNMX.FTZ R3, R8, R3, !PT ;  /* 0x0000000308037209 */ /* 0x001fca0007810000 */
[----:B------:R-:W-:Y:S01]  /*5a20*/  MUFU.EX2 R32, R32 ;  /* 0x0000002000207308 */ /* 0x000fe20000000800 */
[----:B------:R-:W0:Y:S07]  /*5a30*/  SHFL.BFLY PT, R8, R3, 0x1, 0x1f ;  /* 0x0c201f0003087f89 */ /* 0x000e2e00000e0000 */
[----:B------:R-:W1:Y:S01]  /*5a40*/  MUFU.EX2 R33, R33 ;  /* 0x0000002100217308 */ /* 0x000e620000000800 */
[----:B--2---:R-:W-:-:S07]  /*5a50*/  F2FP.BF16.F32.PACK_AB R154, R29, R28 ;  /* 0x0000001c1d9a723e */ /* 0x004fce00000010ff */
[----:B------:R-:W-:Y:S08]  /*5a60*/  MUFU.EX2 R36, R36 ;  /* 0x0000002400247308 */ /* 0x000ff00000000800 */
[----:B------:R-:W2:Y:S01]  /*5a70*/  MUFU.EX2 R37, R37 ;  /* 0x0000002500257308 */ /* 0x000ea20000000800 */
[----:B-1----:R-:W-:Y:S02]  /*5a80*/  F2FP.BF16.F32.PACK_AB R156, R33, R32 ;  /* 0x00000020219c723e */ /* 0x002fe400000010ff */
[----:B0-----:R-:W-:-:S04]  /*5a90*/  FMNMX.FTZ R5, R3, R8, !PT ;  /* 0x0000000803057209 */ /* 0x001fc80007810000 */
[C---:B------:R-:W-:Y:S01]  /*5aa0*/  FSETP.NEU.FTZ.AND P1, PT, R5.reuse, -INF , PT ;  /* 0xff8000000500780b */ /* 0x040fe20003f3d000 */
[----:B------:R-:W-:Y:S01]  /*5ab0*/  FMUL.FTZ R3, R5, UR15 ;  /* 0x0000000f05037c20 */ /* 0x000fe20008410000 */
[----:B------:R-:W-:Y:S04]  /*5ac0*/  MUFU.EX2 R40, R40 ;  /* 0x0000002800287308 */ /* 0x000fe80000000800 */
[----:B------:R-:W-:Y:S02]  /*5ad0*/  FSEL R8, R3, RZ, P1 ;  /* 0x000000ff03087208 */ /* 0x000fe40000800000 */
[----:B------:R-:W-:Y:S01]  /*5ae0*/  ISETP.NE.AND P1, PT, R9, RZ, PT ;  /* 0x000000ff0900720c */ /* 0x000fe20003f25270 */
[----:B------:R-:W-:Y:S01]  /*5af0*/  FADD.FTZ R9, R24, R25 ;  /* 0x0000001918097221 */ /* 0x000fe20000010000 */
[----:B------:R-:W0:Y:S01]  /*5b00*/  MUFU.EX2 R41, R41 ;  /* 0x0000002900297308 */ /* 0x000e220000000800 */
[--C-:B------:R-:W-:Y:S01]  /*5b10*/  FFMA.FTZ R26, R26, UR15, -R8.reuse ;  /* 0x0000000f1a1a7c23 */ /* 0x100fe20008010808 */
[--C-:B------:R-:W-:Y:S01]  /*5b20*/  FFMA.FTZ R27, R27, UR15, -R8.reuse ;  /* 0x0000000f1b1b7c23 */ /* 0x100fe20008010808 */
[--C-:B------:R-:W-:Y:S01]  /*5b30*/  FFMA.FTZ R30, R30, UR15, -R8.reuse ;  /* 0x0000000f1e1e7c23 */ /* 0x100fe20008010808 */
[--C-:B------:R-:W-:Y:S01]  /*5b40*/  FFMA.FTZ R31, R31, UR15, -R8.reuse ;  /* 0x0000000f1f1f7c23 */ /* 0x100fe20008010808 */
[--C-:B------:R-:W-:Y:S01]  /*5b50*/  FFMA.FTZ R34, R34, UR15, -R8.reuse ;  /* 0x0000000f22227c23 */ /* 0x100fe20008010808 */
[--C-:B------:R-:W-:Y:S01]  /*5b60*/  FFMA.FTZ R35, R35, UR15, -R8.reuse ;  /* 0x0000000f23237c23 */ /* 0x100fe20008010808 */
[--C-:B------:R-:W-:Y:S01]  /*5b70*/  FFMA.FTZ R38, R38, UR15, -R8.reuse ;  /* 0x0000000f26267c23 */ /* 0x100fe20008010808 */
[----:B------:R-:W-:Y:S01]  /*5b80*/  MUFU.EX2 R26, R26 ;  /* 0x0000001a001a7308 */ /* 0x000fe20000000800 */
[----:B------:R-:W-:Y:S01]  /*5b90*/  FFMA.FTZ R39, R39, UR15, -R8 ;  /* 0x0000000f27277c23 */ /* 0x000fe20008010808 */
[----:B------:R-:W-:Y:S01]  /*5ba0*/  FADD.FTZ R10, R28, R9 ;  /* 0x000000091c0a7221 */ /* 0x000fe20000010000 */
[----:B------:R-:W-:-:S02]  /*5bb0*/  @!P1 VIADD R3, R6, 0x38840 ;  /* 0x0003884006039836 */ /* 0x000fc40000000000 */
[--C-:B------:R-:W-:Y:S01]  /*5bc0*/  FFMA.FTZ R42, R42, UR15, -R8.reuse ;  /* 0x0000000f2a2a7c23 */ /* 0x100fe20008010808 */
[--C-:B------:R-:W-:Y:S01]  /*5bd0*/  FFMA.FTZ R43, R43, UR15, -R8.reuse ;  /* 0x0000000f2b2b7c23 */ /* 0x100fe20008010808 */
[--C-:B------:R-:W-:Y:S01]  /*5be0*/  FFMA.FTZ R46, R46, UR15, -R8.reuse ;  /* 0x0000000f2e2e7c23 */ /* 0x100fe20008010808 */
[--C-:B------:R-:W-:Y:S01]  /*5bf0*/  FFMA.FTZ R47, R47, UR15, -R8.reuse ;  /* 0x0000000f2f2f7c23 */ /* 0x100fe20008010808 */
[----:B------:R-:W1:Y:S01]  /*5c00*/  MUFU.EX2 R27, R27 ;  /* 0x0000001b001b7308 */ /* 0x000e620000000800 */
[----:B------:R-:W-:Y:S01]  /*5c10*/  @!P1 PRMT R3, RZ, 0x654, R3 ;  /* 0x00000654ff039816 */ /* 0x000fe20000000003 */
[--C-:B------:R-:W-:Y:S01]  /*5c20*/  FFMA.FTZ R50, R50, UR15, -R8.reuse ;  /* 0x0000000f32327c23 */ /* 0x100fe20008010808 */
[--C-:B------:R-:W-:Y:S01]  /*5c30*/  FFMA.FTZ R51, R51, UR15, -R8.reuse ;  /* 0x0000000f33337c23 */ /* 0x100fe20008010808 */
[--C-:B------:R-:W-:Y:S01]  /*5c40*/  FFMA.FTZ R54, R54, UR15, -R8.reuse ;  /* 0x0000000f36367c23 */ /* 0x100fe20008010808 */
[----:B------:R3:W-:Y:S01]  /*5c50*/  @!P1 SYNCS.ARRIVE.TRANS64.RED.A1T0 RZ, [R3+URZ], RZ ;  /* 0x000000ff03ff99a7 */ /* 0x0007e2000810043f */
[----:B------:R-:W-:Y:S01]  /*5c60*/  FFMA.FTZ R8, R55, UR15, -R8 ;  /* 0x0000000f37087c23 */ /* 0x000fe20008010808 */
[----:B--2---:R-:W-:Y:S01]  /*5c70*/  F2FP.BF16.F32.PACK_AB R158, R37, R36 ;  /* 0x00000024259e723e */ /* 0x004fe200000010ff */
[----:B------:R-:W2:Y:S01]  /*5c80*/  MUFU.EX2 R30, R30 ;  /* 0x0000001e001e7308 */ /* 0x000ea20000000800 */
[----:B0-----:R-:W-:Y:S01]  /*5c90*/  F2FP.BF16.F32.PACK_AB R160, R41, R40 ;  /* 0x0000002829a0723e */ /* 0x001fe200000010ff */
[----:B------:R-:W-:-:S02]  /*5ca0*/  @!P1 VIADD R6, R6, 0x38860 ;  /* 0x0003886006069836 */ /* 0x000fc40000000000 */
[----:B---3--:R-:W-:-:S03]  /*5cb0*/  FADD.FTZ R3, R29, R10 ;  /* 0x0000000a1d037221 */ /* 0x008fc60000010000 */
[----:B------:R-:W-:Y:S01]  /*5cc0*/  @!P1 PRMT R6, RZ, 0x654, R6 ;  /* 0x00000654ff069816 */ /* 0x000fe20000000006 */
[----:B------:R-:W0:Y:S01]  /*5cd0*/  MUFU.EX2 R31, R31 ;  /* 0x0000001f001f7308 */ /* 0x000e220000000800 */
[----:B-1----:R-:W-:Y:S01]  /*5ce0*/  FADD.FTZ R11, R26, R27 ;  /* 0x0000001b1a0b7221 */ /* 0x002fe20000010000 */
[----:B------:R-:W-:Y:S01]  /*5cf0*/  FADD.FTZ R10, R32, R3 ;  /* 0x00000003200a7221 */ /* 0x000fe20000010000 */
[----:B------:R-:W-:-:S03]  /*5d00*/  F2FP.BF16.F32.PACK_AB R153, R27, R26 ;  /* 0x0000001a1b99723e */ /* 0x000fc600000010ff */
[----:B------:R-:W-:Y:S02]  /*5d10*/  FADD.FTZ R3, R33, R10 ;  /* 0x0000000a21037221 */ /* 0x000fe40000010000 */
[----:B------:R-:W1:Y:S01]  /*5d20*/  MUFU.EX2 R34, R34 ;  /* 0x0000002200227308 */ /* 0x000e620000000800 */
[----:B--2---:R-:W-:Y:S01]  /*5d30*/  FADD.FTZ R12, R30, R11 ;  /* 0x0000000b1e0c7221 */ /* 0x004fe20000010000 */
[----:B------:R-:W-:-:S04]  /*5d40*/  FADD.FTZ R10, R36, R3 ;  /* 0x00000003240a7221 */ /* 0x000fc80000010000 */
[----:B------:R-:W-:Y:S02]  /*5d50*/  FADD.FTZ R3, R37, R10 ;  /* 0x0000000a25037221 */ /* 0x000fe40000010000 */
[----:B------:R-:W2:Y:S01]  /*5d60*/  MUFU.EX2 R35, R35 ;  /* 0x0000002300237308 */ /* 0x000ea20000000800 */
[C---:B0-----:R-:W-:Y:S01]  /*5d70*/  FADD.FTZ R9, R31.reuse, R12 ;  /* 0x0000000c1f097221 */ /* 0x041fe20000010000 */
[----:B------:R-:W-:Y:S01]  /*5d80*/  FADD.FTZ R10, R40, R3 ;  /* 0x00000003280a7221 */ /* 0x000fe20000010000 */
[----:B------:R-:W-:Y:S01]  /*5d90*/  F2FP.BF16.F32.PACK_AB R155, R31, R30 ;  /* 0x0000001e1f9b723e */ /* 0x000fe200000010ff */
[----:B------:R-:W-:Y:S02]  /*5da0*/  BAR.SYNC.DEFER_BLOCKING 0xf, 0x100 ;  /* 0x03c4000000007b1d */ /* 0x000fe40000010000 */
[----:B------:R-:W-:Y:S01]  /*5db0*/  FADD.FTZ R3, R41, R10 ;  /* 0x0000000a29037221 */ /* 0x000fe20000010000 */
[----:B-1----:R-:W-:-:S03]  /*5dc0*/  FADD.FTZ R12, R34, R9 ;  /* 0x00000009220c7221 */ /* 0x002fc60000010000 */
[----:B------:R-:W0:Y:S01]  /*5dd0*/  MUFU.EX2 R38, R38 ;  /* 0x0000002600267308 */ /* 0x000e220000000800 */
[----:B--2---:R-:W-:-:S07]  /*5de0*/  FADD.FTZ R9, R35, R12 ;  /* 0x0000000c23097221 */ /* 0x004fce0000010000 */
[----:B------:R-:W1:Y:S01]  /*5df0*/  MUFU.EX2 R39, R39 ;  /* 0x0000002700277308 */ /* 0x000e620000000800 */
[----:B------:R-:W-:-:S07]  /*5e00*/  F2FP.BF16.F32.PACK_AB R157, R35, R34 ;  /* 0x00000022239d723e */ /* 0x000fce00000010ff */
[----:B------:R-:W2:Y:S01]  /*5e10*/  MUFU.EX2 R42, R42 ;  /* 0x0000002a002a7308 */ /* 0x000ea20000000800 */
[----:B0-----:R-:W-:Y:S01]  /*5e20*/  FADD.FTZ R12, R38, R9 ;  /* 0x00000009260c7221 */ /* 0x001fe20000010000 */
[----:B------:R0:W-:Y:S06]  /*5e30*/  STSM.16.M88.4 [R19+0x36400], R152 ;  /* 0x0364009813007844 */ /* 0x0001ec0000000200 */
[----:B------:R-:W3:Y:S01]  /*5e40*/  MUFU.EX2 R43, R43 ;  /* 0x0000002b002b7308 */ /* 0x000ee20000000800 */
[C---:B-1----:R-:W-:Y:S01]  /*5e50*/  FADD.FTZ R9, R39.reuse, R12 ;  /* 0x0000000c27097221 */ /* 0x042fe20000010000 */
[----:B------:R-:W-:-:S05]  /*5e60*/  F2FP.BF16.F32.PACK_AB R159, R39, R38 ;  /* 0x00000026279f723e */ /* 0x000fca00000010ff */
[----:B------:R0:W-:Y:S01]  /*5e70*/  STSM.16.M88.4 [R184], R156 ;  /* 0x0000009cb8007844 */ /* 0x0001e20000000200 */
[----:B------:R-:W1:Y:S01]  /*5e80*/  MUFU.EX2 R44, R44 ;  /* 0x0000002c002c7308 */ /* 0x000e620000000800 */
[----:B--2---:R-:W-:-:S07]  /*5e90*/  FADD.FTZ R12, R42, R9 ;  /* 0x000000092a0c7221 */ /* 0x004fce0000010000 */
[----:B------:R-:W2:Y:S01]  /*5ea0*/  MUFU.EX2 R46, R46 ;  /* 0x0000002e002e7308 */ /* 0x000ea20000000800 */
[C---:B---3--:R-:W-:Y:S01]  /*5eb0*/  FADD.FTZ R9, R43.reuse, R12 ;  /* 0x0000000c2b097221 */ /* 0x048fe20000010000 */
[----:B------:R-:W-:-:S06]  /*5ec0*/  F2FP.BF16.F32.PACK_AB R161, R43, R42 ;  /* 0x0000002a2ba1723e */ /* 0x000fcc00000010ff */
[----:B------:R-:W3:Y:S01]  /*5ed0*/  MUFU.EX2 R45, R45 ;  /* 0x0000002d002d7308 */ /* 0x000ee20000000800 */
[----:B-1----:R-:W-:-:S07]  /*5ee0*/  FADD.FTZ R10, R44, R3 ;  /* 0x000000032c0a7221 */ /* 0x002fce0000010000 */
[----:B------:R-:W1:Y:S01]  /*5ef0*/  MUFU.EX2 R47, R47 ;  /* 0x0000002f002f7308 */ /* 0x000e620000000800 */
[----:B--2---:R-:W-:-:S07]  /*5f00*/  FADD.FTZ R12, R46, R9 ;  /* 0x000000092e0c7221 */ /* 0x004fce0000010000 */
[----:B------:R-:W2:Y:S01]  /*5f10*/  MUFU.EX2 R48, R48 ;  /* 0x0000003000307308 */ /* 0x000ea20000000800 */
[C---:B---3--:R-:W-:Y:S01]  /*5f20*/  FADD.FTZ R3, R45.reuse, R10 ;  /* 0x0000000a2d037221 */ /* 0x048fe20000010000 */
[----:B------:R-:W-:-:S06]  /*5f30*/  F2FP.BF16.F32.PACK_AB R162, R45, R44 ;  /* 0x0000002c2da2723e */ /* 0x000fcc00000010ff */
[----:B------:R-:W3:Y:S01]  /*5f40*/  MUFU.EX2 R50, R50 ;  /* 0x0000003200327308 */ /* 0x000ee20000000800 */
[C---:B-1----:R-:W-:Y:S01]  /*5f50*/  FADD.FTZ R9, R47.reuse, R12 ;  /* 0x0000000c2f097221 */ /* 0x042fe20000010000 */
[----:B------:R-:W-:-:S05]  /*5f60*/  F2FP.BF16.F32.PACK_AB R163, R47, R46 ;  /* 0x0000002e2fa3723e */ /* 0x000fca00000010ff */
[----:B------:R0:W-:Y:S01]  /*5f70*/  STSM.16.M88.4 [R186], R160 ;  /* 0x000000a0ba007844 */ /* 0x0001e20000000200 */
[----:B------:R-:W1:Y:S01]  /*5f80*/  MUFU.EX2 R49, R49 ;  /* 0x0000003100317308 */ /* 0x000e620000000800 */
[----:B--2---:R-:W-:-:S07]  /*5f90*/  FADD.FTZ R10, R48, R3 ;  /* 0x00000003300a7221 */ /* 0x004fce0000010000 */
[----:B------:R-:W2:Y:S01]  /*5fa0*/  MUFU.EX2 R51, R51 ;  /* 0x0000003300337308 */ /* 0x000ea20000000800 */
[----:B---3--:R-:W-:-:S07]  /*5fb0*/  FADD.FTZ R12, R50, R9 ;  /* 0x00000009320c7221 */ /* 0x008fce0000010000 */
[----:B------:R-:W-:Y:S01]  /*5fc0*/  MUFU.EX2 R52, R52 ;  /* 0x0000003400347308 */ /* 0x000fe20000000800 */
[C---:B-1----:R-:W-:Y:S01]  /*5fd0*/  FADD.FTZ R3, R49.reuse, R10 ;  /* 0x0000000a31037221 */ /* 0x042fe20000010000 */
[----:B------:R-:W-:-:S06]  /*5fe0*/  F2FP.BF16.F32.PACK_AB R164, R49, R48 ;  /* 0x0000003031a4723e */ /* 0x000fcc00000010ff */
[----:B------:R-:W1:Y:S01]  /*5ff0*/  MUFU.EX2 R54, R54 ;  /* 0x0000003600367308 */ /* 0x000e620000000800 */
[C---:B--2---:R-:W-:Y:S01]  /*6000*/  FADD.FTZ R9, R51.reuse, R12 ;  /* 0x0000000c33097221 */ /* 0x044fe20000010000 */
[----:B------:R-:W-:-:S06]  /*6010*/  F2FP.BF16.F32.PACK_AB R165, R51, R50 ;  /* 0x0000003233a5723e */ /* 0x000fcc00000010ff */
[----:B------:R-:W2:Y:S08]  /*6020*/  MUFU.EX2 R7, R7 ;  /* 0x0000000700077308 */ /* 0x000eb00000000800 */
[----:B------:R3:W4:Y:S01]  /*6030*/  MUFU.EX2 R167, R8 ;  /* 0x0000000800a77308 */ /* 0x0007220000000800 */
[----:B-1----:R-:W-:Y:S01]  /*6040*/  FADD.FTZ R10, R54, R9 ;  /* 0x00000009360a7221 */ /* 0x002fe20000010000 */
[----:B---3--:R-:W-:Y:S01]  /*6050*/  FADD.FTZ R8, R52, R3 ;  /* 0x0000000334087221 */ /* 0x008fe20000010000 */
[----:B--2---:R-:W-:-:S03]  /*6060*/  F2FP.BF16.F32.PACK_AB R166, R7, R52 ;  /* 0x0000003407a6723e */ /* 0x004fc600000010ff */
[----:B------:R-:W-:Y:S01]  /*6070*/  FADD.FTZ R3, R7, R8 ;  /* 0x0000000807037221 */ /* 0x000fe20000010000 */
[C---:B----4-:R-:W-:Y:S01]  /*6080*/  FADD.FTZ R7, R167.reuse, R10 ;  /* 0x0000000aa7077221 */ /* 0x050fe20000010000 */
[----:B------:R-:W-:-:S05]  /*6090*/  F2FP.BF16.F32.PACK_AB R167, R167, R54 ;  /* 0x00000036a7a7723e */ /* 0x000fca00000010ff */
[----:B------:R0:W-:Y:S01]  /*60a0*/  STSM.16.M88.4 [R185], R164 ;  /* 0x000000a4b9007844 */ /* 0x0001e20000000200 */
[----:B------:R-:W-:-:S06]  /*60b0*/  WARPGROUP.ARRIVE ;  /* 0x00000000000079c5 */ /* 0x000fcc0000000000 */
[----:B------:R-:W-:Y:S01]  /*60c0*/  HGMMA.64x256x16.F32.BF16 R24, R152, gdesc[UR8].tnspB, RZ, !UPT, gsb0 ;  /* 0x43e0000898187df0 */ /* 0x000fe2000c0018ff */
[----:B------:R-:W-:Y:S01]  /*60d0*/  UIADD3 UR10, UR10, 0x180, URZ ;  /* 0x000001800a0a7890 */ /* 0x000fe2000fffe03f */
[----:B------:R-:W-:Y:S01]  /*60e0*/  UMOV UR11, 0x40000040 ;  /* 0x40000040000b7882 */ /* 0x000fe20000000000 */
[----:B------:R-:W-:Y:S02]  /*60f0*/  WARPGROUP.DEPBAR.LE gsb0, 0x0 ;  /* 0x00008000000079c5 */ /* 0x000fe40000010000 */
[----:B------:R-:W-:-:S15]  /*6100*/  WARPGROUP.ARRIVE ;  /* 0x00000000000079c5 */ /* 0x000fde0000000000 */
[----:B------:R-:W-:-:S08]  /*6110*/  NOP ;  /* 0x0000000000007918 */ /* 0x000fd00000000000 */
[----:B------:R-:W-:Y:S01]  /*6120*/  HGMMA.64x256x16.F32.BF16 R24, R156, gdesc[UR16].tnspB, R24, gsb0 ;  /* 0x43e000109c187df0 */ /* 0x000fe20008001818 */
[----:B------:R-:W-:Y:S01]  /*6130*/  UMOV UR18, UR14 ;  /* 0x0000000e00127c82 */ /* 0x000fe20008000000 */
[----:B------:R-:W-:Y:S01]  /*6140*/  UMOV UR19, 0x40000040 ;  /* 0x4000004000137882 */ /* 0x000fe20000000000 */
        /* <DEDUP_REMOVED lines=19> */
[----:B------:R-:W-:Y:S01]  /*6280*/  R2UR UR11, R23 ;  /* 0x00000000170b72ca */ /* 0x000fe200000e0000 */
[----:B0-----:R-:W-:Y:S01]  /*6290*/  IMAD.MOV.U32 R6, RZ, RZ, R5 ;  /* 0x000000ffff067224 */ /* 0x001fe200078e0005 */
[----:B------:R-:W-:Y:S01]  /*62a0*/  UMOV UR10, UR37 ;  /* 0x00000025000a7c82 */ /* 0x000fe20008000000 */
[----:B------:R-:W-:-:S12]  /*62b0*/  IMAD.MOV.U32 R8, RZ, RZ, R4 ;  /* 0x000000ffff087224 */ /* 0x000fd800078e0004 */
.L_x_1082:
[----:B------:R-:W-:Y:S01]  /*62c0*/  UIADD3 UR37, UR10, 0x1, URZ ;  /* 0x000000010a257890 */ /* 0x000fe2000fffe03f */
[----:B------:R-:W-:Y:S01]  /*62d0*/  UMOV UR5, UR11 ;  /* 0x0000000b00057c82 */ /* 0x000fe20008000000 */
[----:B------:R-:W-:Y:S01]  /*62e0*/  UIADD3 UR11, UR11, -0x1, URZ ;  /* 0xffffffff0b0b7890 */ /* 0x000fe2000fffe03f */
[----:B------:R-:W-:Y:S01]  /*62f0*/  ISETP.LT.AND P2, PT, R18, UR5, PT ;  /* 0x0000000512007c0c */ /* 0x000fe2000bf41270 */
[----:B------:R-:W-:-:S04]  /*6300*/  UISETP.NE.AND UP0, UPT, UR37, 0x2, UPT ;  /* 0x000000022500788c */ /* 0x000fc8000bf05270 */
[----:B------:R-:W-:Y:S02]  /*6310*/  USEL UR14, URZ, 0x1, UP0 ;  /* 0x000000013f0e7887 */ /* 0x000fe40008000000 */
[----:B------:R-:W-:Y:S02]  /*6320*/  USEL UR37, UR37, URZ, UP0 ;  /* 0x0000003f25257287 */ /* 0x000fe40008000000 */
[----:B------:R-:W-:Y:S01]  /*6330*/  ULOP3.LUT UR36, UR36, UR14, URZ, 0x3c, !UPT ;  /* 0x0000000e24247292 */ /* 0x000fe2000f8e3c3f */
[----:B-1----:R-:W-:Y:S11]  /*6340*/  @P0 BRA `(.L_x_1074) ;  /* 0x0000000000040947 */ /* 0x002ff60003800000 */
[----:B------:R-:W-:Y:S01]  /*6350*/  BPT.TRAP 0x1 ;  /* 0x000000040000795c */ /* 0x000fe20000300000 */
.L_x_1074:
[----:B------:R-:W-:Y:S01]  /*6360*/  ULEA UR5, UR37, UR41, 0x3 ;  /* 0x0000002925057291 */ /* 0x000fe2000f8e183f */
[----:B------:R-:W-:-:S05]  /*6370*/  IMAD.U32 R4, RZ, RZ, UR36 ;  /* 0x00000024ff047e24 */ /* 0x000fca000f8e00ff */
[----:B------:R-:W-:-:S04]  /*6380*/  SHF.L.U32 R4, R4, 0x1f, RZ ;  /* 0x0000001f04047819 */ /* 0x000fc800000006ff */
[----:B------:R0:W1:Y:S01]  /*6390*/  SYNCS.PHASECHK.TRANS64.TRYWAIT P3, [UR5+0x38830], R4 ;  /* 0x03883004ff0075a7 */ /* 0x0000620008060145 */
[----:B------:R-:W-:Y:S05]  /*63a0*/  @P0 BRA `(.L_x_1075) ;  /* 0x0000000000040947 */ /* 0x000fea0003800000 */
[----:B------:R-:W-:Y:S01]  /*63b0*/  BPT.TRAP 0x1 ;  /* 0x000000040000795c */ /* 0x000fe20000300000 */
.L_x_1075:
[----:B-1----:R-:W-:Y:S05]  /*63c0*/  @P3 BRA `(.L_x_1076) ;  /* 0x0000000000083947 */ /* 0x002fea0003800000 */
[----:B------:R-:W1:Y:S02]  /*63d0*/  SYNCS.PHASECHK.TRANS64.TRYWAIT P3, [UR5+0x38830], R4 ;  /* 0x03883004ff0075a7 */ /* 0x000e640008060145 */
[----:B-1----:R-:W-:Y:S05]  /*63e0*/  @!P3 BRA `(.L_x_1077) ;  /* 0x00000100001cb947 */ /* 0x002fea0003800000 */
.L_x_1076:
        /* <DEDUP_REMOVED lines=8> */
[----:B------:R-:W-:-:S04]  /*6470*/  ULOP3.LUT UR14, UR14, 0x3fff, URZ, 0xc0, !UPT ;  /* 0x00003fff0e0e7892 */ /* 0x000fc8000f8ec03f */
[----:B------:R-:W-:Y:S02]  /*6480*/  ULEA UR18, UR37, UR18, 0x9 ;  /* 0x0000001225127291 */ /* 0x000fe4000f8e483f */
[----:B------:R-:W-:Y:S02]  /*6490*/  ULOP3.LUT UR20, UR14, 0x10000, URZ, 0xfc, !UPT ;  /* 0x000100000e147892 */ /* 0x000fe4000f8efc3f */
[----:B------:R-:W-:-:S03]  /*64a0*/  UIADD3 UR14, UR18, 0x4, URZ ;  /* 0x00000004120e7890 */ /* 0x000fc6000fffe03f */
[----:B------:R-:W-:-:S04]  /*64b0*/  UMOV UR22, UR18 ;  /* 0x0000001200167c82 */ /* 0x000fc80008000000 */
[----:B------:R-:W-:Y:S01]  /*64c0*/  HGMMA.64x64x16.F32.BF16 R152, gdesc[UR20], RZ, !UPT, gsb0 ;  /* 0x00e00000149879f0 */ /* 0x000fe2000c0018ff */
[----:B------:R-:W-:Y:S01]  /*64d0*/  UIADD3 UR22, UR18, 0x2, URZ ;  /* 0x0000000212167890 */ /* 0x000fe2000fffe03f */
[----:B------:R-:W-:Y:S01]  /*64e0*/  UMOV UR20, UR8 ;  /* 0x0000000800147c82 */ /* 0x000fe20008000000 */
[----:B------:R-:W-:Y:S01]  /*64f0*/  UMOV UR21, UR9 ;  /* 0x0000000900157c82 */ /* 0x000fe20008000000 */
[----:B------:R-:W-:Y:S01]  /*6500*/  UMOV UR23, 0x40000040 ;  /* 0x4000004000177882 */ /* 0x000fe20000000000 */
[----:B------:R-:W-:Y:S01]  /*6510*/  UIADD3 UR18, UR18, 0x6, URZ ;  /* 0x0000000612127890 */ /* 0x000fe2000fffe03f */
        /* <DEDUP_REMOVED lines=10> */
[----:B------:R-:W-:Y:S05]  /*65c0*/  @P0 BRA `(.L_x_1078) ;  /* 0x0000000000040947 */ /* 0x000fea0003800000 */
[----:B------:R-:W-:Y:S01]  /*65d0*/  BPT.TRAP 0x1 ;  /* 0x000000040000795c */ /* 0x000fe20000300000 */
.L_x_1078:
[----:B------:R2:W3:Y:S01]  /*65e0*/  SYNCS.PHASECHK.TRANS64.TRYWAIT P3, [UR5+0x38850], R4 ;  /* 0x03885004ff0075a7 */ /* 0x0004e20008060145 */
[----:B------:R-:W-:Y:S05]  /*65f0*/  @P0 BRA `(.L_x_1079) ;  /* 0x0000000000040947 */ /* 0x000fea0003800000 */
[----:B------:R-:W-:Y:S01]  /*6600*/  BPT.TRAP 0x1 ;  /* 0x000000040000795c */ /* 0x000fe20000300000 */
.L_x_1079:
[----:B---3--:R-:W-:Y:S05]  /*6610*/  @P3 BRA `(.L_x_1080) ;  /* 0x0000000000083947 */ /* 0x008fea0003800000 */
[----:B------:R-:W3:Y:S02]  /*6620*/  SYNCS.PHASECHK.TRANS64.TRYWAIT P3, [UR5+0x38850], R4 ;  /* 0x03885004ff0075a7 */ /* 0x000ee40008060145 */
[----:B---3--:R-:W-:Y:S05]  /*6630*/  @!P3 BRA `(.L_x_1081) ;  /* 0x000000fc00a0b947 */ /* 0x008fea0003800000 */
.L_x_1080:
[----:B------:R-:W-:Y:S01]  /*6640*/  UIADD3 UR14, UR41, 0x26400, URZ ;  /* 0x00026400290e7890 */ /* 0x000fe2000fffe03f */
[----:B------:R-:W-:Y:S01]  /*6650*/  WARPGROUP.ARRIVE ;  /* 0x00000000000079c5 */ /* 0x000fe20000000000 */
[----:B------:R-:W-:-:S05]  /*6660*/  UIADD3 UR19, UR6, 0x2, URZ ;  /* 0x0000000206137890 */ /* 0x000fca000fffe03f */
[----:B-1----:R-:W1:Y:S01]  /*6670*/  S2R R5, SR_TID.X ;  /* 0x0000000000057919 */ /* 0x002e620000002100 */
[----:B------:R-:W-:Y:S01]  /*6680*/  USHF.R.U32.HI UR14, URZ, 0x4, UR14 ;  /* 0x000000043f0e7899 */ /* 0x000fe2000801160e */
[----:B------:R-:W-:Y:S01]  /*6690*/  IMAD.U32 R9, RZ, RZ, UR5 ;  /* 0x00000005ff097e24 */ /* 0x000fe2000f8e00ff */
[----:B------:R-:W-:Y:S01]  /*66a0*/  UIADD3 UR15, UR6, 0x6, URZ ;  /* 0x00000006060f7890 */ /* 0x000fe2000fffe03f */
[----:B------:R-:W-:Y:S01]  /*66b0*/  ISETP.NE.AND P3, PT, R17, RZ, PT ;  /* 0x000000ff1100720c */ /* 0x000fe20003f65270 */
[----:B------:R-:W-:Y:S02]  /*66c0*/  ULOP3.LUT UR20, UR14, 0x3fff, URZ, 0xc0, !UPT ;  /* 0x00003fff0e147892 */ /* 0x000fe4000f8ec03f */
[----:B------:R-:W-:Y:S02]  /*66d0*/  UIADD3 UR18, UR6, 0x4, URZ ;  /* 0x0000000406127890 */ /* 0x000fe4000fffe03f */
[----:B------:R-:W-:Y:S02]  /*66e0*/  ULEA UR14, UR37, UR4, 0xc ;  /* 0x00000004250e7291 */ /* 0x000fe4000f8e603f */
[----:B------:R-:W-:Y:S01]  /*66f0*/  ULOP3.LUT UR6, UR20, 0x10000, URZ, 0xfc, !UPT ;  /* 0x0001000014067892 */ /* 0x000fe2000f8efc3f */
[----:B------:R-:W-:Y:S01]  /*6700*/  UMOV UR23, 0x40000040 ;  /* 0x4000004000177882 */ /* 0x000fe20000000000 */
[----:B------:R-:W-:Y:S01]  /*6710*/  UMOV UR21, 0x40000040 ;  /* 0x4000004000157882 */ /* 0x000fe20000000000 */
[----:B------:R-:W-:-:S02]  /*6720*/  UIADD3 UR24, UR14, 0x800, URZ ;  /* 0x000008000e187890 */ /* 0x000fc4000fffe03f */
[----:B------:R-:W-:Y:S02]  /*6730*/  UMOV UR22, UR14 ;  /* 0x0000000e00167c82 */ /* 0x000fe40008000000 */
[----:B------:R-:W-:Y:S01]  /*6740*/  UMOV UR20, UR6 ;  /* 0x0000000600147c82 */ /* 0x000fe20008000000 */
[----:B------:R-:W-:Y:S01]  /*6750*/  UIADD3 UR25, UR6, 0x800, URZ ;  /* 0x0000080006197890 */ /* 0x000fe2000fffe03f */
[----:B------:R-:W-:Y:S01]  /*6760*/  HGMMA.64x64x16.F32.BF16 R152, gdesc[UR20], R152, gsb0 ;  /* 0x00e00000149879f0 */ /* 0x000fe20008001898 */
[----:B------:R-:W-:Y:S01]  /*6770*/  UIADD3 UR22, UR14, 0x2, URZ ;  /* 0x000000020e167890 */ /* 0x000fe2000fffe03f */
[----:B------:R-:W-:Y:S01]  /*6780*/  UMOV UR20, UR19 ;  /* 0x0000001300147c82 */ /* 0x000fe20008000000 */
[----:B------:R-:W-:Y:S01]  /*6790*/  UMOV UR21, 0x40000040 ;  /* 0x4000004000157882 */ /* 0x000fe20000000000 */
[----:B------:R-:W-:Y:S01]  /*67a0*/  UMOV UR23, 0x40000040 ;  /* 0x4000004000177882 */ /* 0x000fe20000000000 */
[----:B-1----:R-:W-:-:S05]  /*67b0*/  SHF.R.U32.HI R5, RZ, 0x7, R5 ;  /* 0x00000007ff057819 */ /* 0x002fca0000011605 */
[----:B0-2---:R-:W0:Y:S01]  /*67c0*/  SHFL.IDX PT, R4, R5, RZ, 0x1f ;  /* 0x00001fff05047589 */ /* 0x005e2200000e0000 */
[----:B------:R-:W-:Y:S02]  /*67d0*/  WARPGROUP.DEPBAR.LE gsb0, 0x0 ;  /* 0x00008000000079c5 */ /* 0x000fe40000010000 */
[----:B------:R-:W-:-:S06]  /*67e0*/  WARPGROUP.ARRIVE ;  /* 0x00000000000079c5 */ /* 0x000fcc0000000000 */
[----:B------:R-:W-:Y:S01]  /*67f0*/  HGMMA.64x64x16.F32.BF16 R152, gdesc[UR20], R152, gsb0 ;  /* 0x00e00000149879f0 */ /* 0x000fe20008001898 */
[----:B------:R-:W-:Y:S01]  /*6800*/  UIADD3 UR22, UR14, 0x4, URZ ;  /* 0x000000040e167890 */ /* 0x000fe2000fffe03f */
[----:B------:R-:W-:Y:S01]  /*6810*/  UMOV UR20, UR18 ;  /* 0x0000001200147c82 */ /* 0x000fe20008000000 */
[----:B------:R-:W-:Y:S01]  /*6820*/  UMOV UR21, 0x40000040 ;  /* 0x4000004000157882 */ /* 0x000fe20000000000 */
[----:B------:R-:W-:Y:S01]  /*6830*/  UMOV UR23, 0x40000040 ;  /* 0x4000004000177882 */ /* 0x000fe20000000000 */
[----:B------:R-:W-:Y:S02]  /*6840*/  WARPGROUP.DEPBAR.LE gsb0, 0x0 ;  /* 0x00008000000079c5 */ /* 0x000fe40000010000 */
[----:B------:R-:W-:-:S06]  /*6850*/  WARPGROUP.ARRIVE ;  /* 0x00000000000079c5 */ /* 0x000fcc0000000000 */
[----:B------:R-:W-:Y:S01]  /*6860*/  HGMMA.64x64x16.F32.BF16 R152, gdesc[UR20], R152, gsb0 ;  /* 0x00e00000149879f0 */ /* 0x000fe20008001898 */
[----:B------:R-:W-:Y:S01]  /*6870*/  UIADD3 UR22, UR14, 0x6, URZ ;  /* 0x000000060e167890 */ /* 0x000fe2000fffe03f */
[----:B------:R-:W-:Y:S01]  /*6880*/  UMOV UR20, UR15 ;  /* 0x0000000f00147c82 */ /* 0x000fe20008000000 */
[----:B------:R-:W-:Y:S01]  /*6890*/  UMOV UR21, 0x40000040 ;  /* 0x4000004000157882 */ /* 0x000fe20000000000 */
[----:B------:R-:W-:Y:S01]  /*68a0*/  UMOV UR23, 0x40000040 ;  /* 0x4000004000177882 */ /* 0x000fe20000000000 */
        /* <DEDUP_REMOVED lines=111> */
[----:B------:R-:W-:Y:S01]  /*6fa0*/  UIADD3 UR25, UR6, 0xa00, URZ ;  /* 0x00000a0006197890 */ /* 0x000fe2000fffe03f */
[----:B------:R-:W-:Y:S02]  /*6fb0*/  WARPGROUP.DEPBAR.LE gsb0, 0x0 ;  /* 0x00008000000079c5 */ /* 0x000fe40000010000 */
[----:B------:R-:W-:-:S06]  /*6fc0*/  WARPGROUP.ARRIVE ;  /* 0x00000000000079c5 */ /* 0x000fcc0000000000 */
[----:B------:R-:W-:Y:S01]  /*6fd0*/  HGMMA.64x64x16.F32.BF16 R152, gdesc[UR20], R152, gsb0 ;  /* 0x00e00000149879f0 */ /* 0x000fe20008001898 */
[----:B------:R-:W-:Y:S01]  /*6fe0*/  UMOV UR20, 0x28 ;  /* 0x0000002800147882 */ /* 0x000fe20000000000 */
[----:B------:R-:W-:Y:S01]  /*6ff0*/  UMOV UR21, 0xa00 ;  /* 0x00000a0000157882 */ /* 0x000fe20000000000 */
[----:B------:R-:W-:Y:S02]  /*7000*/  USEL UR20, UR20, 0x26, UP0 ;  /* 0x0000002614147887 */ /* 0x000fe40008000000 */
[----:B------:R-:W-:Y:S02]  /*7010*/  USEL UR21, UR21, 0x980, UP0 ;  /* 0x0000098015157887 */ /* 0x000fe40008000000 */
[----:B------:R-:W-:Y:S02]  /*7020*/  ULOP3.LUT UR20, UR20, 0x6, URZ, 0xc0, !UPT ;  /* 0x0000000614147892 */ /* 0x000fe4000f8ec03f */
[----:B------:R-:W-:Y:S01]  /*7030*/  ULOP3.LUT UR21, UR21, 0xa00, URZ, 0xc0, !UPT ;  /* 0x00000a0015157892 */ /* 0x000fe2000f8ec03f */
[----:B------:R-:W-:-:S03]  /*7040*/  UMOV UR23, 0x40000040 ;  /* 0x4000004000177882 */ /* 0x000fc60000000000 */
[----:B------:R-:W-:Y:S02]  /*7050*/  UIADD3 UR22, UR20, UR21, UR6 ;  /* 0x0000001514167290 */ /* 0x000fe4000fffe006 */
[----:B------:R-:W-:-:S03]  /*7060*/  UIADD3 UR24, UR20, UR21, UR14 ;  /* 0x0000001514187290 */ /* 0x000fc6000fffe00e */
[----:B------:R-:W-:Y:S02]  /*7070*/  UMOV UR21, 0x40000040 ;  /* 0x4000004000157882 */ /* 0x000fe40000000000 */
[----:B------:R-:W-:Y:S02]  /*7080*/  UMOV UR20, UR22 ;  /* 0x0000001600147c82 */ /* 0x000fe40008000000 */
[----:B------:R-:W-:Y:S01]  /*7090*/  UMOV UR22, UR24 ;  /* 0x0000001800167c82 */ /* 0x000fe20008000000 */
        /* <DEDUP_REMOVED lines=112> */
[----:B------:R-:W-:Y:S01]  /*77a0*/  ULDC UR15, c[0x0][0xa80] ;  /* 0x0002a000000f7ab9 */ /* 0x000fe20000000800 */
        /* <DEDUP_REMOVED lines=42> */
[----:B------:R-:W-:-:S02]  /*7a50*/  @!P1 VIADD R5, R9, 0x38840 ;  /* 0x0003884009059836 */ /* 0x000fc40000000000 */
[----:B------:R-:W-:Y:S01]  /*7a60*/  FMUL.FTZ R8, R8, UR15 ;  /* 0x0000000f08087c20 */ /* 0x000fe20008410000 */
[----:B------:R-:W-:Y:S01]  /*7a70*/  MUFU.EX2 R152, R152 ;  /* 0x0000009800987308 */ /* 0x000fe20000000800 */
[----:B------:R-:W-:Y:S01]  /*7a80*/  @!P1 VIADD R9, R9, 0x38860 ;  /* 0x0003886009099836 */ /* 0x000fe20000000000 */
[----:B------:R-:W-:-:S04]  /*7a90*/  @!P1 PRMT R5, RZ, 0x654, R5 ;  /* 0x00000654ff059816 */ /* 0x000fc80000000005 */
[----:B------:R-:W-:Y:S01]  /*7aa0*/  @!P1 PRMT R9, RZ, 0x654, R9 ;  /* 0x00000654ff099816 */ /* 0x000fe20000000009 */
[----:B------:R0:W-:Y:S01]  /*7ab0*/  @!P1 SYNCS.ARRIVE.TRANS64.RED.A1T0 RZ, [R5+URZ], RZ ;  /* 0x000000ff05ff99a7 */ /* 0x0001e2000810043f */
[----:B------:R-:W1:Y:S01]  /*7ac0*/  MUFU.EX2 R8, R8 ;  /* 0x0000000800087308 */ /* 0x000e620000000800 */
[----:B0-----:R-:W-:-:S07]  /*7ad0*/  FMNMX.FTZ R5, R154, R6, !PT ;  /* 0x000000069a057209 */ /* 0x001fce0007810000 */
[----:B------:R-:W0:Y:S01]  /*7ae0*/  MUFU.EX2 R153, R153 ;  /* 0x0000009900997308 */ /* 0x000e220000000800 */
[----:B------:R-:W-:-:S04]  /*7af0*/  FMNMX.FTZ R5, R155, R5, !PT ;  /* 0x000000059b057209 */ /* 0x000fc80007810000 */
[----:B------:R-:W-:-:S03]  /*7b00*/  FMNMX.FTZ R5, R158, R5, !PT ;  /* 0x000000059e057209 */ /* 0x000fc60007810000 */
[----:B------:R-:W2:Y:S01]  /*7b10*/  MUFU.EX2 R156, R156 ;  /* 0x0000009c009c7308 */ /* 0x000ea20000000800 */
[----:B-1----:R-:W-:Y:S01]  /*7b20*/  FFMA.FTZ R3, R8, R3, R152 ;  /* 0x0000000308037223 */ /* 0x002fe20000010098 */
[-C--:B------:R-:W-:Y:S01]  /*7b30*/  FMUL.FTZ R24, R24, R8.reuse ;  /* 0x0000000818187220 */ /* 0x080fe20000410000 */
[----:B------:R-:W-:Y:S01]  /*7b40*/  FMNMX.FTZ R5, R159, R5, !PT ;  /* 0x000000059f057209 */ /* 0x000fe20007810000 */
[-C--:B------:R-:W-:Y:S01]  /*7b50*/  FMUL.FTZ R25, R25, R8.reuse ;  /* 0x0000000819197220 */ /* 0x080fe20000410000 */
[-C--:B------:R-:W-:Y:S01]  /*7b60*/  FMUL.FTZ R28, R28, R8.reuse ;  /* 0x000000081c1c7220 */ /* 0x080fe20000410000 */
[----:B------:R-:W-:Y:S01]  /*7b70*/  FMUL.FTZ R29, R29, R8 ;  /* 0x000000081d1d7220 */ /* 0x000fe20000410000 */
[----:B------:R-:W-:Y:S01]  /*7b80*/  FMNMX.FTZ R5, R162, R5, !PT ;  /* 0x00000005a2057209 */ /* 0x000fe20007810000 */
[----:B------:R-:W1:Y:S01]  /*7b90*/  MUFU.EX2 R157, R157 ;  /* 0x0000009d009d7308 */ /* 0x000e620000000800 */
[C---:B0-----:R-:W-:Y:S01]  /*7ba0*/  FADD.FTZ R3, R153.reuse, R3 ;  /* 0x0000000399037221 */ /* 0x041fe20000010000 */
[----:B------:R-:W-:Y:S01]  /*7bb0*/  F2FP.BF16.F32.PACK_AB R152, R153, R152 ;  /* 0x000000989998723e */ /* 0x000fe200000010ff */
[-C--:B------:R-:W-:Y:S01]  /*7bc0*/  FMUL.FTZ R32, R32, R8.reuse ;  /* 0x0000000820207220 */ /* 0x080fe20000410000 */
[----:B------:R-:W-:Y:S01]  /*7bd0*/  FMNMX.FTZ R5, R163, R5, !PT ;  /* 0x00000005a3057209 */ /* 0x000fe20007810000 */
[-C--:B------:R-:W-:Y:S01]  /*7be0*/  FMUL.FTZ R33, R33, R8.reuse ;  /* 0x0000000821217220 */ /* 0x080fe20000410000 */
[-C--:B------:R-:W-:Y:S01]  /*7bf0*/  FMUL.FTZ R36, R36, R8.reuse ;  /* 0x0000000824247220 */ /* 0x080fe20000410000 */
[-C--:B------:R-:W-:Y:S01]  /*7c00*/  FMUL.FTZ R37, R37, R8.reuse ;  /* 0x0000000825257220 */ /* 0x080fe20000410000 */
[----:B------:R-:W-:Y:S01]  /*7c10*/  FMNMX.FTZ R5, R166, R5, !PT ;  /* 0x00000005a6057209 */ /* 0x000fe20007810000 */
[----:B------:R-:W0:Y:S01]  /*7c20*/  MUFU.EX2 R160, R160 ;  /* 0x000000a000a07308 */ /* 0x000e220000000800 */
[----:B--2---:R-:W-:Y:S01]  /*7c30*/  FADD.FTZ R3, R156, R3 ;  /* 0x000000039c037221 */ /* 0x004fe20000010000 */
[-C--:B------:R-:W-:Y:S01]  /*7c40*/  FMUL.FTZ R40, R40, R8.reuse ;  /* 0x0000000828287220 */ /* 0x080fe20000410000 */
[----:B------:R-:W-:Y:S01]  /*7c50*/  FMNMX.FTZ R5, R167, R5, !PT ;  /* 0x00000005a7057209 */ /* 0x000fe20007810000 */
[-C--:B------:R-:W-:Y:S01]  /*7c60*/  FMUL.FTZ R41, R41, R8.reuse ;  /* 0x0000000829297220 */ /* 0x080fe20000410000 */
[-C--:B------:R-:W-:Y:S01]  /*7c70*/  FMUL.FTZ R44, R44, R8.reuse ;  /* 0x000000082c2c7220 */ /* 0x080fe20000410000 */
[-C--:B------:R-:W-:Y:S01]  /*7c80*/  FMUL.FTZ R45, R45, R8.reuse ;  /* 0x000000082d2d7220 */ /* 0x080fe20000410000 */
[----:B------:R-:W-:Y:S01]  /*7c90*/  FMNMX.FTZ R5, R170, R5, !PT ;  /* 0x00000005aa057209 */ /* 0x000fe20007810000 */
[----:B------:R-:W2:Y:S01]  /*7ca0*/  MUFU.EX2 R161, R161 ;  /* 0x000000a100a17308 */ /* 0x000ea20000000800 */
[----:B-1----:R-:W-:Y:S01]  /*7cb0*/  FADD.FTZ R3, R157, R3 ;  /* 0x000000039d037221 */ /* 0x002fe20000010000 */
[-C--:B------:R-:W-:Y:S01]  /*7cc0*/  FMUL.FTZ R48, R48, R8.reuse ;  /* 0x0000000830307220 */ /* 0x080fe20000410000 */
[----:B------:R-:W-:Y:S01]  /*7cd0*/  FMNMX.FTZ R5, R171, R5, !PT ;  /* 0x00000005ab057209 */ /* 0x000fe20007810000 */
[-C--:B------:R-:W-:Y:S01]  /*7ce0*/  FMUL.FTZ R49, R49, R8.reuse ;  /* 0x0000000831317220 */ /* 0x080fe20000410000 */
[-C--:B------:R-:W-:Y:S01]  /*7cf0*/  FMUL.FTZ R52, R52, R8.reuse ;  /* 0x0000000834347220 */ /* 0x080fe20000410000 */
[-C--:B------:R-:W-:Y:S01]  /*7d00*/  FMUL.FTZ R53, R53, R8.reuse ;  /* 0x0000000835357220 */ /* 0x080fe20000410000 */
[----:B------:R-:W-:Y:S01]  /*7d10*/  FMNMX.FTZ R5, R174, R5, !PT ;  /* 0x00000005ae057209 */ /* 0x000fe20007810000 */
[----:B------:R-:W1:Y:S01]  /*7d20*/  MUFU.EX2 R164, R164 ;  /* 0x000000a400a47308 */ /* 0x000e620000000800 */
[----:B0-----:R-:W-:Y:S01]  /*7d30*/  FADD.FTZ R3, R160, R3 ;  /* 0x00000003a0037221 */ /* 0x001fe20000010000 */
        /* <DEDUP_REMOVED lines=21> */
[-C--:B------:R-:W-:Y:S01]  /*7e90*/  FMUL.FTZ R80, R80, R8.reuse ;  /* 0x0000000850507220 */ /* 0x080fe20000410000 */
[----:B------:R-:W1:Y:S01]  /*7ea0*/  SHFL.BFLY PT, R10, R5, 0x2, 0x1f ;  /* 0x0c401f00050a7f89 */ /* 0x000e6200000e0000 */
        /* <DEDUP_REMOVED lines=22> */
[----:B------:R-:W-:Y:S01]  /*8010*/  FMUL.FTZ R113, R113, R8 ;  /* 0x0000000871717220 */ /* 0x000fe20000410000 */
[----:B-1----:R-:W-:Y:S01]  /*8020*/  FMNMX.FTZ R5, R5, R10, !PT ;  /* 0x0000000a05057209 */ /* 0x002fe20007810000 */
[----:B------:R-:W1:Y:S01]  /*8030*/  MUFU.EX2 R176, R176 ;  /* 0x000000b000b07308 */ /* 0x000e620000000800 */
[----:B0-----:R-:W-:Y:S01]  /*8040*/  FADD.FTZ R3, R172, R3 ;  /* 0x00000003ac037221 */ /* 0x001fe20000010000 */
[-C--:B------:R-:W-:Y:S01]  /*8050*/  FMUL.FTZ R116, R116, R8.reuse ;  /* 0x0000000874747220 */ /* 0x080fe20000410000 */
[-C--:B------:R-:W-:Y:S01]  /*8060*/  FMUL.FTZ R117, R117, R8.reuse ;  /* 0x0000000875757220 */ /* 0x080fe20000410000 */
[----:B------:R-:W0:Y:S01]  /*8070*/  SHFL.BFLY PT, R10, R5, 0x1, 0x1f ;  /* 0x0c201f00050a7f89 */ /* 0x000e2200000e0000 */
[-C--:B------:R-:W-:Y:S01]  /*8080*/  FMUL.FTZ R120, R120, R8.reuse ;  /* 0x0000000878787220 */ /* 0x080fe20000410000 */
[-C--:B------:R-:W-:Y:S01]  /*8090*/  FMUL.FTZ R121, R121, R8.reuse ;  /* 0x0000000879797220 */ /* 0x080fe20000410000 */
[-C--:B------:R-:W-:Y:S01]  /*80a0*/  FMUL.FTZ R124, R124, R8.reuse ;  /* 0x000000087c7c7220 */ /* 0x080fe20000410000 */
[----:B------:R-:W3:Y:S01]  /*80b0*/  MUFU.EX2 R177, R177 ;  /* 0x000000b100b17308 */ /* 0x000ee20000000800 */
        /* <DEDUP_REMOVED lines=8> */
[----:B-1----:R-:W-:Y:S01]  /*8140*/  FADD.FTZ R3, R176, R3 ;  /* 0x00000003b0037221 */ /* 0x002fe20000010000 */
[-C--:B------:R-:W-:Y:S01]  /*8150*/  FMUL.FTZ R137, R137, R8.reuse ;  /* 0x0000000889897220 */ /* 0x080fe20000410000 */
[-C--:B------:R-:W-:Y:S01]  /*8160*/  FMUL.FTZ R140, R140, R8.reuse ;  /* 0x000000088c8c7220 */ /* 0x080fe20000410000 */
[-C--:B------:R-:W-:Y:S01]  /*8170*/  FMUL.FTZ R141, R141, R8.reuse ;  /* 0x000000088d8d7220 */ /* 0x080fe20000410000 */
[-C--:B------:R-:W-:Y:S01]  /*8180*/  FMUL.FTZ R144, R144, R8.reuse ;  /* 0x0000000890907220 */ /* 0x080fe20000410000 */
[-C--:B------:R-:W-:Y:S01]  /*8190*/  FMUL.FTZ R145, R145, R8.reuse ;  /* 0x0000000891917220 */ /* 0x080fe20000410000 */
[-C--:B------:R-:W-:Y:S01]  /*81a0*/  FMUL.FTZ R148, R148, R8.reuse ;  /* 0x0000000894947220 */ /* 0x080fe20000410000 */
[----:B------:R-:W-:Y:S01]  /*81b0*/  FMUL.FTZ R149, R149, R8 ;  /* 0x0000000895957220 */ /* 0x000fe20000410000 */
[----:B---3--:R-:W-:Y:S01]  /*81c0*/  FADD.FTZ R3, R177, R3 ;  /* 0x00000003b1037221 */ /* 0x008fe20000010000 */
[----:B0-----:R-:W-:Y:S01]  /*81d0*/  FMNMX.FTZ R5, R5, R10, !PT ;  /* 0x0000000a05057209 */ /* 0x001fe20007810000 */
[----:B------:R-:W-:Y:S01]  /*81e0*/  IMAD.U32 R10, RZ, RZ, UR10 ;  /* 0x0000000aff0a7e24 */ /* 0x000fe2000f8e00ff */
[----:B------:R-:W-:-:S03]  /*81f0*/  ULEA UR10, UR37, UR7, 0xc ;  /* 0x00000007250a7291 */ /* 0x000fc6000f8e603f */
[----:B------:R-:W-:Y:S01]  /*8200*/  FADD.FTZ R6, -R5, R6 ;  /* 0x0000000605067221 */ /* 0x000fe20000010100 */
[----:B------:R-:W-:Y:S02]  /*8210*/  @!P3 IMAD R10, R10, 0x40, R16 ;  /* 0x000000400a0ab824 */ /* 0x000fe400078e0210 */
[----:B--2---:R-:W-:Y:S01]  /*8220*/  FADD.FTZ R3, R180, R3 ;  /* 0x00000003b4037221 */ /* 0x004fe20000010000 */
[----:B------:R-:W-:Y:S01]  /*8230*/  UIADD3 UR14, UR10, 0x80, URZ ;  /* 0x000000800a0e7890 */ /* 0x000fe2000fffe03f */
[----:B------:R-:W-:Y:S01]  /*8240*/  FMUL.FTZ R6, R6, UR15 ;  /* 0x0000000f06067c20 */ /* 0x000fe20008410000 */
[----:B------:R-:W-:Y:S01]  /*8250*/  UMOV UR18, UR10 ;  /* 0x0000000a00127c82 */ /* 0x000fe20008000000 */
[----:B------:R-:W-:-:S04]  /*8260*/  @!P3 LEA R10, R10, UR41, 0x2 ;  /* 0x000000290a0abc11 */ /* 0x000fc8000f8e10ff */
[----:B------:R-:W0:Y:S01]  /*8270*/  MUFU.EX2 R6, R6 ;  /* 0x0000000600067308 */ /* 0x000e220000000800 */
[----:B------:R1:W-:Y:S02]  /*8280*/  @!P3 STS [R10+0x38400], R8 ;  /* 0x038400080a00b388 */ /* 0x0003e40000000800 */
[----:B-1----:R-:W-:Y:S02]  /*8290*/  IMAD.MOV.U32 R8, RZ, RZ, R4 ;  /* 0x000000ffff087224 */ /* 0x002fe400078e0004 */
        /* <DEDUP_REMOVED lines=10> */
[----:B0-----:R-:W-:Y:S01]  /*8340*/  FMUL.FTZ R10, R5, UR15 ;  /* 0x0000000f050a7c20 */ /* 0x001fe20008410000 */
[-C--:B------:R-:W-:Y:S01]  /*8350*/  FMUL.FTZ R43, R43, R6.reuse ;  /* 0x000000062b2b7220 */ /* 0x080fe20000410000 */
[-C--:B------:R-:W-:Y:S01]  /*8360*/  FMUL.FTZ R46, R46, R6.reuse ;  /* 0x000000062e2e7220 */ /* 0x080fe20000410000 */
[----:B------:R-:W-:Y:S01]  /*8370*/  FMUL.FTZ R47, R47, R6 ;  /* 0x000000062f2f7220 */ /* 0x000fe20000410000 */
[--C-:B------:R-:W-:Y:S01]  /*8380*/  FFMA.FTZ R154, R154, UR15, -R10.reuse ;  /* 0x0000000f9a9a7c23 */ /* 0x100fe2000801080a */
[--C-:B------:R-:W-:Y:S01]  /*8390*/  FFMA.FTZ R155, R155, UR15, -R10.reuse ;  /* 0x0000000f9b9b7c23 */ /* 0x100fe2000801080a */
[--C-:B------:R-:W-:Y:S01]  /*83a0*/  FFMA.FTZ R12, R166, UR15, -R10.reuse ;  /* 0x0000000fa60c7c23 */ /* 0x100fe2000801080a */
[--C-:B------:R-:W-:Y:S01]  /*83b0*/  FFMA.FTZ R158, R158, UR15, -R10.reuse ;  /* 0x0000000f9e9e7c23 */ /* 0x100fe2000801080a */
[----:B------:R0:W1:Y:S01]  /*83c0*/  MUFU.EX2 R153, R154 ;  /* 0x0000009a00997308 */ /* 0x0000620000000800 */
        /* <DEDUP_REMOVED lines=12> */
[----:B------:R-:W2:Y:S01]  /*8490*/  MUFU.EX2 R155, R155 ;  /* 0x0000009b009b7308 */ /* 0x000ea20000000800 */
[----:B0-----:R-:W-:Y:S01]  /*84a0*/  F2FP.BF16.F32.PACK_AB R154, R157, R156 ;  /* 0x0000009c9d9a723e */ /* 0x001fe200000010ff */
[----:B------:R-:W-:Y:S01]  /*84b0*/  FMUL.FTZ R50, R50, R6 ;  /* 0x0000000632327220 */ /* 0x000fe20000410000 */
[----:B------:R-:W-:Y:S01]  /*84c0*/  F2FP.BF16.F32.PACK_AB R156, R161, R160 ;  /* 0x000000a0a19c723e */ /* 0x000fe200000010ff */
[----:B-1----:R-:W-:Y:S01]  /*84d0*/  FFMA.FTZ R15, R6, R7, R153 ;  /* 0x00000007060f7223 */ /* 0x002fe20000010099 */
[----:B------:R-:W-:Y:S01]  /*84e0*/  F2FP.BF16.F32.PACK_AB R160, R169, R168 ;  /* 0x000000a8a9a0723e */ /* 0x000fe200000010ff */
[-C--:B------:R-:W-:Y:S01]  /*84f0*/  FMUL.FTZ R51, R51, R6.reuse ;  /* 0x0000000633337220 */ /* 0x080fe20000410000 */
[-C--:B------:R-:W-:Y:S01]  /*8500*/  FMUL.FTZ R54, R54, R6.reuse ;  /* 0x0000000636367220 */ /* 0x080fe20000410000 */
[----:B------:R0:W-:Y:S01]  /*8510*/  MUFU.EX2 R10, R158 ;  /* 0x0000009e000a7308 */ /* 0x0001e20000000800 */
        /* <DEDUP_REMOVED lines=8> */
[C---:B--2---:R-:W-:Y:S01]  /*85a0*/  FADD.FTZ R15, R155.reuse, R15 ;  /* 0x0000000f9b0f7221 */ /* 0x044fe20000010000 */
[----:B------:R-:W-:Y:S01]  /*85b0*/  F2FP.BF16.F32.PACK_AB R153, R155, R153 ;  /* 0x000000999b99723e */ /* 0x000fe200000010ff */
[----:B------:R-:W-:Y:S01]  /*85c0*/  FMUL.FTZ R70, R70, R6 ;  /* 0x0000000646467220 */ /* 0x000fe20000410000 */
[----:B0-----:R-:W-:Y:S01]  /*85d0*/  F2FP.BF16.F32.PACK_AB R158, R165, R164 ;  /* 0x000000a4a59e723e */ /* 0x001fe200000010ff */
[----:B------:R-:W-:Y:S01]  /*85e0*/  FMUL.FTZ R71, R71, R6 ;  /* 0x0000000647477220 */ /* 0x000fe20000410000 */
[----:B------:R-:W-:Y:S01]  /*85f0*/  F2FP.BF16.F32.PACK_AB R164, R177, R176 ;  /* 0x000000b0b1a4723e */ /* 0x000fe200000010ff */
        /* <DEDUP_REMOVED lines=8> */
[----:B------:R-:W-:Y:S01]  /*8680*/  FMUL.FTZ R87, R87, R6 ;  /* 0x0000000657577220 */ /* 0x000fe20000410000 */
[----:B------:R-:W2:Y:S01]  /*8690*/  MUFU.EX2 R14, R163 ;  /* 0x000000a3000e7308 */ /* 0x000ea20000000800 */
[----:B-1----:R-:W-:Y:S01]  /*86a0*/  F2FP.BF16.F32.PACK_AB R155, R11, R10 ;  /* 0x0000000a0b9b723e */ /* 0x002fe200000010ff */
[----:B------:R-:W-:Y:S01]  /*86b0*/  BAR.SYNC.DEFER_BLOCKING 0xf, 0x100 ;  /* 0x03c4000000007b1d */ /* 0x000fe20000010000 */
[----:B0-----:R-:W-:Y:S01]  /*86c0*/  F2FP.BF16.F32.PACK_AB R162, R173, R172 ;  /* 0x000000acada2723e */ /* 0x001fe200000010ff */
        /* <DEDUP_REMOVED lines=12> */
[----:B------:R-:W0:Y:S01]  /*8790*/  MUFU.EX2 R7, R167 ;  /* 0x000000a700077308 */ /* 0x000e220000000800 */
[----:B--2---:R-:W-:Y:S01]  /*87a0*/  F2FP.BF16.F32.PACK_AB R157, R14, R13 ;  /* 0x0000000d0e9d723e */ /* 0x004fe200000010ff */
[-C--:B------:R-:W-:Y:S01]  /*87b0*/  FMUL.FTZ R111, R111, R6.reuse ;  /* 0x000000066f6f7220 */ /* 0x080fe20000410000 */
[-C--:B------:R-:W-:Y:S01]  /*87c0*/  FMUL.FTZ R114, R114, R6.reuse ;  /* 0x0000000672727220 */ /* 0x080fe20000410000 */
[-C--:B------:R-:W-:Y:S01]  /*87d0*/  FMUL.FTZ R115, R115, R6.reuse ;  /* 0x0000000673737220 */ /* 0x080fe20000410000 */
[-C--:B------:R-:W-:Y:S01]  /*87e0*/  FMUL.FTZ R118, R118, R6.reuse ;  /* 0x0000000676767220 */ /* 0x080fe20000410000 */
[-C--:B------:R-:W-:Y:S01]  /*87f0*/  FMUL.FTZ R119, R119, R6.reuse ;  /* 0x0000000677777220 */ /* 0x080fe20000410000 */
[-C--:B------:R-:W-:Y:S01]  /*8800*/  FMUL.FTZ R122, R122, R6.reuse ;  /* 0x000000067a7a7220 */ /* 0x080fe20000410000 */
[----:B------:R-:W1:Y:S01]  /*8810*/  MUFU.EX2 R166, R181 ;  /* 0x000000b500a67308 */ /* 0x000e620000000800 */
        /* <DEDUP_REMOVED lines=14> */
[----:B------:R-:W-:Y:S01]  /*8900*/  FMUL.FTZ R147, R147, R6 ;  /* 0x0000000693937220 */ /* 0x000fe20000410000 */
[----:B------:R-:W0:Y:S01]  /*8910*/  MUFU.EX2 R171, R171 ;  /* 0x000000ab00ab7308 */ /* 0x000e220000000800 */
[C---:B-1----:R-:W-:Y:S01]  /*8920*/  FADD.FTZ R3, R166.reuse, R3 ;  /* 0x00000003a6037221 */ /* 0x042fe20000010000 */
[----:B------:R-:W-:Y:S01]  /*8930*/  F2FP.BF16.F32.PACK_AB R166, R166, R180 ;  /* 0x000000b4a6a6723e */ /* 0x000fe200000010ff */
[-C--:B------:R-:W-:Y:S01]  /*8940*/  FMUL.FTZ R150, R150, R6.reuse ;  /* 0x0000000696967220 */ /* 0x080fe20000410000 */
[----:B------:R-:W-:Y:S01]  /*8950*/  FMUL.FTZ R151, R151, R6 ;  /* 0x0000000697977220 */ /* 0x000fe20000410000 */
[----:B------:R1:W-:Y:S01]  /*8960*/  STSM.16.M88.4 [R19+0x36400], R152 ;  /* 0x0364009813007844 */ /* 0x0003e20000000200 */
[----:B------:R-:W-:Y:S01]  /*8970*/  FADD.FTZ R15, R10, R15 ;  /* 0x0000000f0a0f7221 */ /* 0x000fe20000010000 */
[----:B------:R-:W-:Y:S01]  /*8980*/  IMAD.MOV.U32 R6, RZ, RZ, R5 ;  /* 0x000000ffff067224 */ /* 0x000fe200078e0005 */
[----:B------:R-:W-:Y:S01]  /*8990*/  MUFU.EX2 R174, R174 ;  /* 0x000000ae00ae7308 */ /* 0x000fe20000000800 */
[----:B------:R1:W-:Y:S01]  /*89a0*/  STSM.16.M88.4 [R184], R156 ;  /* 0x0000009cb8007844 */ /* 0x0003e20000000200 */
[----:B------:R-:W-:-:S04]  /*89b0*/  FADD.FTZ R15, R11, R15 ;  /* 0x0000000f0b0f7221 */ /* 0x000fc80000010000 */
[----:B------:R-:W-:Y:S02]  /*89c0*/  FADD.FTZ R15, R13, R15 ;  /* 0x0000000f0d0f7221 */ /* 0x000fe40000010000 */
[----:B------:R-:W2:Y:S01]  /*89d0*/  MUFU.EX2 R175, R175 ;  /* 0x000000af00af7308 */ /* 0x000ea20000000800 */
[----:B0-----:R-:W-:Y:S01]  /*89e0*/  F2FP.BF16.F32.PACK_AB R161, R171, R170 ;  /* 0x000000aaaba1723e */ /* 0x001fe200000010ff */
[----:B------:R-:W-:-:S04]  /*89f0*/  FADD.FTZ R15, R14, R15 ;  /* 0x0000000f0e0f7221 */ /* 0x000fc80000010000 */
[----:B------:R-:W-:Y:S02]  /*8a00*/  FADD.FTZ R12, R12, R15 ;  /* 0x0000000f0c0c7221 */ /* 0x000fe40000010000 */
[----:B------:R-:W-:Y:S02]  /*8a10*/  MUFU.EX2 R178, R178 ;  /* 0x000000b200b27308 */ /* 0x000fe40000000800 */
[----:B------:R-:W-:-:S04]  /*8a20*/  FADD.FTZ R7, R7, R12 ;  /* 0x0000000c07077221 */ /* 0x000fc80000010000 */
[----:B------:R-:W-:Y:S02]  /*8a30*/  FADD.FTZ R170, R170, R7 ;  /* 0x00000007aaaa7221 */ /* 0x000fe40000010000 */
[----:B------:R-:W0:Y:S01]  /*8a40*/  MUFU.EX2 R179, R179 ;  /* 0x000000b300b37308 */ /* 0x000e220000000800 */
[----:B--2---:R-:W-:Y:S01]  /*8a50*/  F2FP.BF16.F32.PACK_AB R163, R175, R174 ;  /* 0x000000aeafa3723e */ /* 0x004fe200000010ff */
[----:B------:R-:W-:-:S04]  /*8a60*/  FADD.FTZ R171, R171, R170 ;  /* 0x000000aaabab7221 */ /* 0x000fc80000010000 */
[----:B------:R1:W-:Y:S01]  /*8a70*/  STSM.16.M88.4 [R186], R160 ;  /* 0x000000a0ba007844 */ /* 0x0003e20000000200 */
[----:B------:R-:W-:Y:S01]  /*8a80*/  FADD.FTZ R174, R174, R171 ;  /* 0x000000abaeae7221 */ /* 0x000fe20000010000 */
[----:B------:R-:W-:Y:S03]  /*8a90*/  MUFU.EX2 R182, R182 ;  /* 0x000000b600b67308 */ /* 0x000fe60000000800 */
[----:B------:R-:W-:-:S05]  /*8aa0*/  FADD.FTZ R175, R175, R174 ;  /* 0x000000aeafaf7221 */ /* 0x000fca0000010000 */
[----:B------:R-:W2:Y:S01]  /*8ab0*/  MUFU.EX2 R183, R183 ;  /* 0x000000b700b77308 */ /* 0x000ea20000000800 */
[----:B0-----:R-:W-:Y:S01]  /*8ac0*/  F2FP.BF16.F32.PACK_AB R165, R179, R178 ;  /* 0x000000b2b3a5723e */ /* 0x001fe200000010ff */
        /* <DEDUP_REMOVED lines=8> */
[----:B------:R-:W-:Y:S01]  /*8b50*/  UMOV UR18, UR14 ;  /* 0x0000000e00127c82 */ /* 0x000fe20008000000 */
[----:B------:R-:W-:Y:S01]  /*8b60*/  UMOV UR19, 0x40000040 ;  /* 0x4000004000137882 */ /* 0x000fe20000000000 */
[----:B------:R-:W-:Y:S02]  /*8b70*/  UIADD3 UR14, UR10, 0x100, URZ ;  /* 0x000001000a0e7890 */ /* 0x000fe4000fffe03f */
[----:B------:R-:W-:Y:S01]  /*8b80*/  UIADD3 UR10, UR10, 0x180, URZ ;  /* 0x000001800a0a7890 */ /* 0x000fe2000fffe03f */
[----:B------:R-:W-:Y:S02]  /*8b90*/  WARPGROUP.DEPBAR.LE gsb0, 0x0 ;  /* 0x00008000000079c5 */ /* 0x000fe40000010000 */
[----:B------:R-:W-:-:S15]  /*8ba0*/  WARPGROUP.ARRIVE ;  /* 0x00000000000079c5 */ /* 0x000fde0000000000 */
[----:B------:R-:W-:-:S05]  /*8bb0*/  NOP ;  /* 0x0000000000007918 */ /* 0x000fca0000000000 */
[----:B------:R-:W-:Y:S01]  /*8bc0*/  HGMMA.64x256x16.F32.BF16 R24, R156, gdesc[UR16].tnspB, R24, gsb0 ;  /* 0x43e000109c187df0 */ /* 0x000fe20008001818 */
[----:B------:R-:W-:Y:S01]  /*8bd0*/  UMOV UR18, UR14 ;  /* 0x0000000e00127c82 */ /* 0x000fe20008000000 */
[----:B------:R-:W-:Y:S01]  /*8be0*/  UMOV UR19, 0x40000040 ;  /* 0x4000004000137882 */ /* 0x000fe20000000000 */
[----:B------:R-:W-:Y:S02]  /*8bf0*/  WARPGROUP.DEPBAR.LE gsb0, 0x0 ;  /* 0x00008000000079c5 */ /* 0x000fe40000010000 */
[----:B------:R-:W-:-:S15]  /*8c00*/  WARPGROUP.ARRIVE ;  /* 0x00000000000079c5 */ /* 0x000fde0000000000 */
[----:B------:R-:W-:-:S08]  /*8c10*/  NOP ;  /* 0x0000000000007918 */ /* 0x000fd00000000000 */
        /* <DEDUP_REMOVED lines=19> */
.L_x_1073:
[----:B------:R-:W2:Y:S01]  /*8d50*/  SHFL.BFLY PT, R0, R3, 0x2, 0x1f ;  /* 0x0c401f0003007f89 */ /* 0x000ea200000e0000 */
[----:B01----:R-:W-:Y:S01]  /*8d60*/  IMAD.MOV.U32 R152, RZ, RZ, -0x800000 ;  /* 0xff800000ff987424 */ /* 0x003fe200078e00ff */
[----:B------:R-:W-:Y:S02]  /*8d70*/  UIADD3 UR40, UR40, 0x1, URZ ;  /* 0x0000000128287890 */ /* 0x000fe4000fffe03f */
[----:B------:R-:W0:Y:S01]  /*8d80*/  SHFL.BFLY PT, R6, R7, 0x2, 0x1f ;  /* 0x0c401f0007067f89 */ /* 0x000e2200000e0000 */
[----:B------:R-:W-:Y:S08]  /*8d90*/  BAR.ARV 0x8, 0x100 ;  /* 0x0204000000007b1d */ /* 0x000ff00000002000 */
[----:B------:R-:W-:Y:S01]  /*8da0*/  BAR.SYNC.DEFER_BLOCKING 0xf, 0x100 ;  /* 0x03c4000000007b1d */ /* 0x000fe20000010000 */
[----:B--2---:R-:W-:Y:S01]  /*8db0*/  FADD.FTZ R0, R0, R3 ;  /* 0x0000000300007221 */ /* 0x004fe20000010000 */
[----:B------:R-:W-:-:S02]  /*8dc0*/  IMAD.U32 R3, RZ, RZ, UR15 ;  /* 0x0000000fff037e24 */ /* 0x000fc4000f8e00ff */
[----:B0-----:R-:W-:Y:S02]  /*8dd0*/  FADD.FTZ R6, R6, R7 ;  /* 0x0000000706067221 */ /* 0x001fe40000010000 */
[----:B------:R-:W0:Y:S04]  /*8de0*/  SHFL.BFLY PT, R9, R0, 0x1, 0x1f ;  /* 0x0c201f0000097f89 */ /* 0x000e2800000e0000 */
[----:B------:R-:W1:Y:S01]  /*8df0*/  SHFL.BFLY PT, R11, R6, 0x1, 0x1f ;  /* 0x0c201f00060b7f89 */ /* 0x000e6200000e0000 */
[----:B0-----:R-:W-:Y:S01]  /*8e00*/  FADD.FTZ R10, R0, R9 ;  /* 0x00000009000a7221 */ /* 0x001fe20000010000 */
[----:B-1----:R-:W-:-:S04]  /*8e10*/  FADD.FTZ R11, R6, R11 ;  /* 0x0000000b060b7221 */ /* 0x002fc80000010000 */
[----:B------:R-:W-:Y:S02]  /*8e20*/  FSETP.NE.FTZ.AND P0, PT, R10, RZ, PT ;  /* 0x000000ff0a00720b */ /* 0x000fe40003f15000 */
[----:B------:R-:W-:-:S11]  /*8e30*/  FSETP.NE.FTZ.AND P1, PT, R11, RZ, PT ;  /* 0x000000ff0b00720b */ /* 0x000fd60003f35000 */
[----:B------:R-:W0:Y:S01]  /*8e40*/  @P0 MUFU.LG2 R8, R10 ;  /* 0x0000000a00080308 */ /* 0x000e220000000c00 */
[----:B------:R-:W-:Y:S01]  /*8e50*/  @P0 FMUL.FTZ R7, R3, 0.69314718246459960938 ;  /* 0x3f31721803070820 */ /* 0x000fe20000410000 */
[----:B------:R-:W-:-:S06]  /*8e60*/  IMAD.MOV.U32 R3, RZ, RZ, -0x800000 ;  /* 0xff800000ff037424 */ /* 0x000fcc00078e00ff */
[----:B------:R-:W1:Y:S01]  /*8e70*/  @P1 MUFU.LG2 R9, R11 ;  /* 0x0000000b00091308 */ /* 0x000e620000000c00 */
[----:B0-----:R-:W-:-:S04]  /*8e80*/  @P0 FMUL.FTZ R8, R8, 0.69314718246459960938 ;  /* 0x3f31721808080820 */ /* 0x001fc80000410000 */
[----:B------:R-:W-:Y:S01]  /*8e90*/  @P0 FFMA.FTZ R3, R7, R4, R8 ;  /* 0x0000000407030223 */ /* 0x000fe20000010008 */
[----:B------:R-:W-:Y:S02]  /*8ea0*/  IMAD.U32 R7, RZ, RZ, UR15 ;  /* 0x0000000fff077e24 */ /* 0x000fe4000f8e00ff */
[----:B------:R-:W-:Y:S02]  /*8eb0*/  IMAD.MOV.U32 R4, RZ, RZ, RZ ;  /* 0x000000ffff047224 */ /* 0x000fe400078e00ff */
[----:B-1----:R-:W-:Y:S01]  /*8ec0*/  @P1 FMUL.FTZ R0, R9, 0.69314718246459960938 ;  /* 0x3f31721809001820 */ /* 0x002fe20000410000 */
[----:B------:R-:W-:-:S04]  /*8ed0*/  @P1 FMUL.FTZ R7, R7, 0.69314718246459960938 ;  /* 0x3f31721807071820 */ /* 0x000fc80000410000 */
[----:B------:R-:W-:Y:S01]  /*8ee0*/  @P1 FFMA.FTZ R152, R7, R5, R0 ;  /* 0x0000000507981223 */ /* 0x000fe20000010000 */
[----:B------:R-:W0:Y:S01]  /*8ef0*/  @P0 MUFU.RCP R4, R10 ;  /* 0x0000000a00040308 */ /* 0x000e220000001000 */
[----:B------:R-:W-:Y:S01]  /*8f00*/  ISETP.NE.AND P0, PT, R17, RZ, PT ;  /* 0x000000ff1100720c */ /* 0x000fe20003f05270 */
[----:B------:R-:W-:Y:S02]  /*8f10*/  IMAD.MOV.U32 R0, RZ, RZ, RZ ;  /* 0x000000ffff007224 */ /* 0x000fe400078e00ff */
[----:B------:R-:W-:Y:S01]  /*8f20*/  IMAD.U32 R5, RZ, RZ, UR37 ;  /* 0x00000025ff057e24 */ /* 0x000fe2000f8e00ff */
[----:B------:R-:W-:-:S03]  /*8f30*/  UIADD3 UR37, UR37, 0x1, URZ ;  /* 0x0000000125257890 */ /* 0x000fc6000fffe03f */
[----:B------:R-:W1:Y:S01]  /*8f40*/  @P1 MUFU.RCP R0, R11 ;  /* 0x0000000b00001308 */ /* 0x000e620000001000 */
[----:B------:R-:W-:-:S04]  /*8f50*/  UISETP.NE.AND UP0, UPT, UR37, 0x2, UPT ;  /* 0x000000022500788c */ /* 0x000fc8000bf05270 */
[----:B------:R-:W-:Y:S01]  /*8f60*/  USEL UR4, URZ, 0x1, UP0 ;  /* 0x000000013f047887 */ /* 0x000fe20008000000 */
[----:B------:R-:W-:Y:S01]  /*8f70*/  @!P0 IMAD R5, R5, 0x40, R16 ;  /* 0x0000004005058824 */ /* 0x000fe200078e0210 */
[----:B------:R-:W-:Y:S01]  /*8f80*/  USEL UR37, UR37, URZ, UP0 ;  /* 0x0000003f25257287 */ /* 0x000fe20008000000 */
[-C--:B0-----:R-:W-:Y:S01]  /*8f90*/  FMUL.FTZ R24, R24, R4.reuse ;  /* 0x0000000418187220 */ /* 0x081fe20000410000 */
[-C--:B------:R-:W-:Y:S02]  /*8fa0*/  FMUL.FTZ R25, R25, R4.reuse ;  /* 0x0000000419197220 */ /* 0x080fe40000410000 */
[----:B------:R-:W-:Y:S01]  /*8fb0*/  @!P0 LEA R5, R5, UR41, 0x2 ;  /* 0x0000002905058c11 */ /* 0x000fe2000f8e10ff */
[-C--:B------:R-:W-:Y:S01]  /*8fc0*/  FMUL.FTZ R28, R28, R4.reuse ;  /* 0x000000041c1c7220 */ /* 0x080fe20000410000 */
[-C--:B------:R-:W-:Y:S01]  /*8fd0*/  FMUL.FTZ R29, R29, R4.reuse ;  /* 0x000000041d1d7220 */ /* 0x080fe20000410000 */
[-C--:B------:R-:W-:Y:S01]  /*8fe0*/  FMUL.FTZ R32, R32, R4.reuse ;  /* 0x0000000420207220 */ /* 0x080fe20000410000 */
[-C--:B------:R-:W-:Y:S01]  /*8ff0*/  FMUL.FTZ R33, R33, R4.reuse ;  /* 0x0000000421217220 */ /* 0x080fe20000410000 */
[----:B------:R0:W-:Y:S01]  /*9000*/  @!P0 STS [R5+0x38400], R4 ;  /* 0x0384000405008388 */ /* 0x0001e20000000800 */
        /* <DEDUP_REMOVED lines=124> */
[----:B------:R-:W-:Y:S01]  /*97d0*/  ULOP3.LUT UR36, UR36, UR4, URZ, 0x3c, !UPT ;  /* 0x0000000424247292 */ /* 0x000fe2000f8e3c3f */
[----:B0-----:R-:W-:Y:S11]  /*97e0*/  BAR.ARV 0xe, 0x100 ;  /* 0x0384000000007b1d */ /* 0x001ff60000002000 */
.L_x_1058:
[----:B------:R-:W0:Y:S08]  /*97f0*/  S2UR UR4, SR_CgaCtaId ;  /* 0x00000000000479c3 */ /* 0x000e300000008800 */
[----:B------:R-:W-:Y:S06]  /*9800*/  BAR.SYNC.DEFER_BLOCKING 0x5, 0x180 ;  /* 0x0146000000007b1d */ /* 0x000fec0000010000 */
[----:B------:R-:W-:Y:S01]  /*9810*/  UMOV UR41, 0x400 ;  /* 0x0000040000297882 */ /* 0x000fe20000000000 */
[----:B------:R-:W-:Y:S01]  /*9820*/  BSSY B0, `(.L_x_1083) ;  /* 0x0000480000007945 */ /* 0x000fe20003800000 */
[----:B0-----:R-:W-:-:S09]  /*9830*/  ULEA UR41, UR4, UR41, 0x18 ;  /* 0x0000002904297291 */ /* 0x001fd2000f8ec03f */
[----:B------:R-:W0:Y:S02]  /*9840*/  LDS.128 R4, [UR41+0x388d0] ;  /* 0x0388d029ff047984 */ /* 0x000e240008000c00 */
[----:B0-----:R-:W-:Y:S02]  /*9850*/  R2UR UR4, R5 ;  /* 0x00000000050472ca */ /* 0x001fe400000e0000 */
[----:B------:R-:W-:Y:S01]  /*9860*/  R2UR UR5, R7 ;  /* 0x00000000070572ca */ /* 0x000fe200000e0000 */
[----:B------:R-:W-:Y:S06]  /*9870*/  BAR.ARV 0x4, 0x180 ;  /* 0x0106000000007b1d */ /* 0x000fec0000002000 */
[----:B------:R-:W-:Y:S08]  /*9880*/  @P0 BRA `(.L_x_1084) ;  /* 0x0000003800200947 */ /* 0x000ff00003800000 */
[----:B------:R-:W2:Y:S01]  /*9890*/  LDL R0, [R1+0x70] ;  /* 0x0000700001007983 */ /* 0x000ea20000100800 */
[----:B------:R-:W0:Y:S01]  /*98a0*/  S2UR UR8, SR_SWINHI ;  /* 0x00000000000879c3 */ /* 0x000e220000002f00 */
[----:B------:R-:W-:Y:S01]  /*98b0*/  F2FP.BF16.F32.PACK_AB R23, R71, R70 ;  /* 0x000000464717723e */ /* 0x000fe200000010ff */
[----:B------:R-:W-:Y:S01]  /*98c0*/  UMOV UR6, UR41 ;  /* 0x0000002900067c82 */ /* 0x000fe20008000000 */
[----:B0-----:R-:W-:Y:S01]  /*98d0*/  UMOV UR7, UR8 ;  /* 0x0000000800077c82 */ /* 0x001fe20008000000 */
[----:B------:R-:W-:Y:S02]  /*98e0*/  IMAD.U32 R4, RZ, RZ, UR6 ;  /* 0x00000006ff047e24 */ /* 0x000fe4000f8e00ff */
[----:B------:R-:W-:Y:S01]  /*98f0*/  IMAD.U32 R5, RZ, RZ, UR7 ;  /* 0x00000007ff057e24 */ /* 0x000fe2000f8e00ff */
[----:B------:R-:W-:Y:S01]  /*9900*/  ULDC.64 UR6, c[0x0][0xd08] ;  /* 0x0003420000067ab9 */ /* 0x000fe20000000a00 */
[----:B------:R-:W-:Y:S01]  /*9910*/  BAR.SYNC.DEFER_BLOCKING 0x1, 0x100 ;  /* 0x0044000000007b1d */ /* 0x000fe20000010000 */
[----:B--2---:R-:W-:-:S03]  /*9920*/  IMAD.WIDE R20, R0, 0x2, R4 ;  /* 0x0000000200147825 */ /* 0x004fc600078e0204 */
[C---:B------:R-:W-:Y:S02]  /*9930*/  IADD3 R9, P6, R20.reuse, 0x6060, RZ ;  /* 0x0000606014097810 */ /* 0x040fe40007fde0ff */
[C---:B------:R-:W-:Y:S02]  /*9940*/  IADD3 R13, P1, R20.reuse, 0x6020, RZ ;  /* 0x00006020140d7810 */ /* 0x040fe40007f3e0ff */
[----:B------:R-:W-:Y:S02]  /*9950*/  LOP3.LUT R8, R9, 0x380, RZ, 0xc0, !PT ;  /* 0x0000038009087812 */ /* 0x000fe400078ec0ff */
[----:B------:R-:W-:Y:S02]  /*9960*/  IADD3 R11, P0, R20, 0x6040, RZ ;  /* 0x00006040140b7810 */ /* 0x000fe40007f1e0ff */
[----:B------:R-:W-:Y:S02]  /*9970*/  SHF.R.U64 R8, R8, 0x3, RZ ;  /* 0x0000000308087819 */ /* 0x000fe400000012ff */
[----:B------:R-:W-:-:S02]  /*9980*/  LOP3.LUT R12, R13, 0x380, RZ, 0xc0, !PT ;  /* 0x000003800d0c7812 */ /* 0x000fc400078ec0ff */
[----:B------:R-:W-:Y:S01]  /*9990*/  LOP3.LUT R8, R8, R9, RZ, 0x3c, !PT ;  /* 0x0000000908087212 */ /* 0x000fe200078e3cff */
[----:B------:R-:W-:Y:S01]  /*99a0*/  IMAD.X R9, RZ, RZ, R21, P6 ;  /* 0x000000ffff097224 */ /* 0x000fe200030e0615 */
[----:B------:R-:W-:Y:S02]  /*99b0*/  LOP3.LUT R10, R11, 0x380, RZ, 0xc0, !PT ;  /* 0x000003800b0a7812 */ /* 0x000fe400078ec0ff */
[----:B------:R-:W-:Y:S02]  /*99c0*/  LOP3.LUT R0, R20, 0x380, RZ, 0xc0, !PT ;  /* 0x0000038014007812 */ /* 0x000fe400078ec0ff */
[----:B------:R-:W-:Y:S02]  /*99d0*/  SHF.R.U64 R12, R12, 0x3, RZ ;  /* 0x000000030c0c7819 */ /* 0x000fe400000012ff */
[----:B------:R-:W-:Y:S02]  /*99e0*/  SHF.R.U64 R10, R10, 0x3, RZ ;  /* 0x000000030a0a7819 */ /* 0x000fe400000012ff */
[----:B------:R-:W-:-:S02]  /*99f0*/  SHF.R.U64 R0, R0, 0x3, RZ ;  /* 0x0000000300007819 */ /* 0x000fc400000012ff */
[----:B------:R-:W-:Y:S01]  /*9a00*/  LOP3.LUT R12, R12, R13, RZ, 0x3c, !PT ;  /* 0x0000000d0c0c7212 */ /* 0x000fe200078e3cff */
[--C-:B------:R-:W-:Y:S01]  /*9a10*/  IMAD.X R13, RZ, RZ, R21.reuse, P1 ;  /* 0x000000ffff0d7224 */ /* 0x100fe200008e0615 */
[----:B------:R-:W-:Y:S01]  /*9a20*/  MOV R164, R8 ;  /* 0x0000000800a47202 */ /* 0x000fe20000000f00 */
[--C-:B------:R-:W-:Y:S01]  /*9a30*/  IMAD.MOV.U32 R9, RZ, RZ, R21.reuse ;  /* 0x000000ffff097224 */ /* 0x100fe200078e0015 */
[----:B------:R-:W-:Y:S01]  /*9a40*/  LOP3.LUT R10, R10, R11, RZ, 0x3c, !PT ;  /* 0x0000000b0a0a7212 */ /* 0x000fe200078e3cff */
[----:B------:R-:W-:Y:S01]  /*9a50*/  IMAD.X R11, RZ, RZ, R21, P0 ;  /* 0x000000ffff0b7224 */ /* 0x000fe200000e0615 */
[----:B------:R-:W-:Y:S02]  /*9a60*/  LOP3.LUT R8, R0, R20, RZ, 0x3c, !PT ;  /* 0x0000001400087212 */ /* 0x000fe400078e3cff */
[----:B------:R-:W-:Y:S02]  /*9a70*/  IADD3 R162, P0, R20, 0x2060, RZ ;  /* 0x0000206014a27810 */ /* 0x000fe40007f1e0ff */
[----:B------:R-:W-:-:S02]  /*9a80*/  MOV R18, R12 ;  /* 0x0000000c00127202 */ /* 0x000fc40000000f00 */
[----:B------:R-:W-:Y:S02]  /*9a90*/  MOV R12, R8 ;  /* 0x00000008000c7202 */ /* 0x000fe40000000f00 */
[----:B------:R-:W0:Y:S01]  /*9aa0*/  LDC R9, c[0x0][0xbd4] ;  /* 0x0002f500ff097b82 */ /* 0x000e220000000800 */
[----:B------:R-:W-:Y:S02]  /*9ab0*/  LOP3.LUT R163, R162, 0x380, RZ, 0xc0, !PT ;  /* 0x00000380a2a37812 */ /* 0x000fe400078ec0ff */
[----:B------:R-:W-:Y:S02]  /*9ac0*/  IADD3 R154, P3, R20, 0x4060, RZ ;  /* 0x00004060149a7810 */ /* 0x000fe40007f7e0ff */
[----:B------:R-:W-:Y:S02]  /*9ad0*/  SHF.R.U64 R163, R163, 0x3, RZ ;  /* 0x00000003a3a37819 */ /* 0x000fe400000012ff */
[----:B------:R-:W-:Y:S02]  /*9ae0*/  LOP3.LUT R155, R154, 0x380, RZ, 0xc0, !PT ;  /* 0x000003809a9b7812 */ /* 0x000fe400078ec0ff */
[----:B------:R-:W-:Y:S01]  /*9af0*/  LOP3.LUT R162, R163, R162, RZ, 0x3c, !PT ;  /* 0x000000a2a3a27212 */ /* 0x000fe200078e3cff */
[----:B------:R-:W-:Y:S01]  /*9b00*/  IMAD.X R163, RZ, RZ, R21, P0 ;  /* 0x000000ffffa37224 */ /* 0x000fe200000e0615 */
[----:B------:R-:W-:-:S02]  /*9b10*/  IADD3 R8, P0, R20, 0x2040, RZ ;  /* 0x0000204014087810 */ /* 0x000fc40007f1e0ff */
[----:B------:R-:W-:Y:S02]  /*9b20*/  SHF.R.U64 R155, R155, 0x3, RZ ;  /* 0x000000039b9b7819 */ /* 0x000fe400000012ff */
[----:B------:R-:W-:Y:S02]  /*9b30*/  LOP3.LUT R0, R8, 0x380, RZ, 0xc0, !PT ;  /* 0x0000038008007812 */ /* 0x000fe400078ec0ff */
[----:B------:R-:W-:Y:S02]  /*9b40*/  ISETP.NE.AND P1, PT, R22, RZ, PT ;  /* 0x000000ff1600720c */ /* 0x000fe40003f25270 */
[----:B------:R-:W-:Y:S02]  /*9b50*/  SHF.R.U64 R0, R0, 0x3, RZ ;  /* 0x0000000300007819 */ /* 0x000fe400000012ff */
[----:B------:R-:W-:Y:S01]  /*9b60*/  LOP3.LUT R154, R155, R154, RZ, 0x3c, !PT ;  /* 0x0000009a9b9a7212 */ /* 0x000fe200078e3cff */
[----:B------:R-:W-:Y:S01]  /*9b70*/  IMAD.X R155, RZ, RZ, R21, P3 ;  /* 0x000000ffff9b7224 */ /* 0x000fe200018e0615 */
[----:B------:R-:W-:-:S02]  /*9b80*/  LOP3.LUT R8, R0, R8, RZ, 0x3c, !PT ;  /* 0x0000000800087212 */ /* 0x000fc400078e3cff */
[----:B0-----:R-:W-:Y:S01]  /*9b90*/  SEL R0, R22, R9, P1 ;  /* 0x0000000916007207 */ /* 0x001fe20000800000 */
[----:B------:R-:W-:Y:S01]  /*9ba0*/  IMAD.X R9, RZ, RZ, R21, P0 ;  /* 0x000000ffff097224 */ /* 0x000fe200000e0615 */
[----:B------:R-:W-:Y:S02]  /*9bb0*/  MOV R154, R154 ;  /* 0x0000009a009a7202 */ /* 0x000fe40000000f00 */
[C---:B------:R-:W-:Y:S02]  /*9bc0*/  IADD3 R156, P4, R20.reuse, 0x4040, RZ ;  /* 0x00004040149c7810 */ /* 0x040fe40007f9e0ff */
[----:B------:R-:W-:Y:S02]  /*9bd0*/  MOV R155, R8 ;  /* 0x00000008009b7202 */ /* 0x000fe40000000f00 */
[----:B------:R-:W-:Y:S02]  /*9be0*/  IADD3 R8, P0, R20, 0x2020, RZ ;  /* 0x0000202014087810 */ /* 0x000fe40007f1e0ff */
[----:B------:R-:W-:-:S02]  /*9bf0*/  LOP3.LUT R157, R156, 0x380, RZ, 0xc0, !PT ;  /* 0x000003809c9d7812 */ /* 0x000fc400078ec0ff */
[----:B------:R-:W-:Y:S02]  /*9c00*/  LOP3.LUT R9, R8, 0x380, RZ, 0xc0, !PT ;  /* 0x0000038008097812 */ /* 0x000fe400078ec0ff */
[----:B------:R-:W-:Y:S02]  /*9c10*/  SHF.R.U64 R157, R157, 0x3, RZ ;  /* 0x000000039d9d7819 */ /* 0x000fe400000012ff */
[----:B------:R-:W-:Y:S02]  /*9c20*/  SHF.R.U64 R9, R9, 0x3, RZ ;  /* 0x0000000309097819 */ /* 0x000fe400000012ff */
[----:B------:R-:W-:Y:S01]  /*9c30*/  LOP3.LUT R156, R157, R156, RZ, 0x3c, !PT ;  /* 0x0000009c9d9c7212 */ /* 0x000fe200078e3cff */
[--C-:B------:R-:W-:Y:S01]  /*9c40*/  IMAD.X R157, RZ, RZ, R21.reuse, P4 ;  /* 0x000000ffff9d7224 */ /* 0x100fe200020e0615 */
[----:B------:R-:W-:Y:S01]  /*9c50*/  LOP3.LUT R8, R9, R8, RZ, 0x3c, !PT ;  /* 0x0000000809087212 */ /* 0x000fe200078e3cff */
[----:B------:R-:W-:Y:S01]  /*9c60*/  IMAD.X R9, RZ, RZ, R21, P0 ;  /* 0x000000ffff097224 */ /* 0x000fe200000e0615 */
[----:B------:R-:W-:-:S02]  /*9c70*/  MOV R153, R10 ;  /* 0x0000000a00997202 */ /* 0x000fc40000000f00 */
[----:B------:R-:W-:Y:S02]  /*9c80*/  MOV R156, R156 ;  /* 0x0000009c009c7202 */ /* 0x000fe40000000f00 */
[----:B------:R-:W-:Y:S02]  /*9c90*/  MOV R157, R8 ;  /* 0x00000008009d7202 */ /* 0x000fe40000000f00 */
[----:B------:R-:W-:Y:S02]  /*9ca0*/  F2FP.BF16.F32.PACK_AB R8, R25, R24 ;  /* 0x000000181908723e */ /* 0x000fe400000010ff */
[----:B------:R-:W-:Y:S02]  /*9cb0*/  F2FP.BF16.F32.PACK_AB R9, R27, R26 ;  /* 0x0000001a1b09723e */ /* 0x000fe400000010ff */
[----:B------:R-:W-:Y:S02]  /*9cc0*/  F2FP.BF16.F32.PACK_AB R10, R29, R28 ;  /* 0x0000001c1d0a723e */ /* 0x000fe400000010ff */
[----:B------:R-:W-:-:S02]  /*9cd0*/  F2FP.BF16.F32.PACK_AB R11, R31, R30 ;  /* 0x0000001e1f0b723e */ /* 0x000fc400000010ff */
[----:B------:R-:W-:Y:S02]  /*9ce0*/  IADD3 R14, P2, R20, 0x6000, RZ ;  /* 0x00006000140e7810 */ /* 0x000fe40007f5e0ff */
[----:B------:R-:W-:Y:S01]  /*9cf0*/  F2FP.BF16.F32.PACK_AB R13, R35, R34 ;  /* 0x00000022230d723e */ /* 0x000fe200000010ff */
[----:B------:R0:W-:Y:S01]  /*9d00*/  STSM.16.M88.4 [R12], R8 ;  /* 0x000000080c007844 */ /* 0x0001e20000000200 */
[----:B------:R-:W-:Y:S02]  /*9d10*/  LOP3.LUT R15, R14, 0x380, RZ, 0xc0, !PT ;  /* 0x000003800e0f7812 */ /* 0x000fe400078ec0ff */
[C---:B------:R-:W-:Y:S02]  /*9d20*/  IADD3 R158, P5, R20.reuse, 0x4020, RZ ;  /* 0x00004020149e7810 */ /* 0x040fe40007fbe0ff */
[----:B------:R-:W-:Y:S02]  /*9d30*/  SHF.R.U64 R15, R15, 0x3, RZ ;  /* 0x000000030f0f7819 */ /* 0x000fe400000012ff */
[----:B------:R-:W-:-:S02]  /*9d40*/  IADD3 R160, P6, R20, 0x4000, RZ ;  /* 0x0000400014a07810 */ /* 0x000fc40007fde0ff */
[----:B------:R-:W-:Y:S01]  /*9d50*/  LOP3.LUT R14, R15, R14, RZ, 0x3c, !PT ;  /* 0x0000000e0f0e7212 */ /* 0x000fe200078e3cff */
[----:B------:R-:W-:Y:S01]  /*9d60*/  IMAD.X R15, RZ, RZ, R21, P2 ;  /* 0x000000ffff0f7224 */ /* 0x000fe200010e0615 */
[----:B------:R-:W-:Y:S02]  /*9d70*/  LOP3.LUT R159, R158, 0x380, RZ, 0xc0, !PT ;  /* 0x000003809e9f7812 */ /* 0x000fe400078ec0ff */
[----:B------:R-:W-:Y:S02]  /*9d80*/  LOP3.LUT R161, R160, 0x380, RZ, 0xc0, !PT ;  /* 0x00000380a0a17812 */ /* 0x000fe400078ec0ff */
[----:B------:R-:W-:Y:S02]  /*9d90*/  MOV R7, R14 ;  /* 0x0000000e00077202 */ /* 0x000fe40000000f00 */
[----:B0-----:R-:W-:Y:S02]  /*9da0*/  IADD3 R8, P0, R20, 0x20, RZ ;  /* 0x0000002014087810 */ /* 0x001fe40007f1e0ff */
[----:B------:R-:W-:-:S02]  /*9db0*/  F2FP.BF16.F32.PACK_AB R12, R33, R32 ;  /* 0x00000020210c723e */ /* 0x000fc400000010ff */
[----:B------:R-:W-:Y:S02]  /*9dc0*/  LOP3.LUT R9, R8, 0x380, RZ, 0xc0, !PT ;  /* 0x0000038008097812 */ /* 0x000fe400078ec0ff */
[----:B------:R-:W-:Y:S02]  /*9dd0*/  F2FP.BF16.F32.PACK_AB R14, R37, R36 ;  /* 0x00000024250e723e */ /* 0x000fe400000010ff */
[----:B------:R-:W-:Y:S02]  /*9de0*/  SHF.R.U64 R9, R9, 0x3, RZ ;  /* 0x0000000309097819 */ /* 0x000fe400000012ff */
[----:B------:R-:W-:Y:S02]  /*9df0*/  F2FP.BF16.F32.PACK_AB R15, R39, R38 ;  /* 0x00000026270f723e */ /* 0x000fe400000010ff */
[----:B------:R-:W-:Y:S01]  /*9e00*/  LOP3.LUT R8, R9, R8, RZ, 0x3c, !PT ;  /* 0x0000000809087212 */ /* 0x000fe200078e3cff */
[----:B------:R-:W-:Y:S01]  /*9e10*/  IMAD.X R9, RZ, RZ, R21, P0 ;  /* 0x000000ffff097224 */ /* 0x000fe200000e0615 */
[----:B------:R-:W-:-:S02]  /*9e20*/  F2FP.BF16.F32.PACK_AB R10, R45, R44 ;  /* 0x0000002c2d0a723e */ /* 0x000fc400000010ff */
[----:B------:R-:W-:Y:S02]  /*9e30*/  F2FP.BF16.F32.PACK_AB R11, R47, R46 ;  /* 0x0000002e2f0b723e */ /* 0x000fe400000010ff */
[----:B------:R-:W-:Y:S02]  /*9e40*/  MOV R8, R8 ;  /* 0x0000000800087202 */ /* 0x000fe40000000f00 */
[----:B------:R-:W-:Y:S02]  /*9e50*/  SHF.R.U64 R159, R159, 0x3, RZ ;  /* 0x000000039f9f7819 */ /* 0x000fe400000012ff */
[----:B------:R-:W-:Y:S01]  /*9e60*/  SHF.R.U64 R161, R161, 0x3, RZ ;  /* 0x00000003a1a17819 */ /* 0x000fe200000012ff */
[----:B------:R0:W-:Y:S01]  /*9e70*/  STSM.16.M88.4 [R8], R12 ;  /* 0x0000000c08007844 */ /* 0x0001e20000000200 */
[----:B------:R-:W-:Y:S01]  /*9e80*/  LOP3.LUT R158, R159, R158, RZ, 0x3c, !PT ;  /* 0x0000009e9f9e7212 */ /* 0x000fe200078e3cff */
[--C-:B------:R-:W-:Y:S01]  /*9e90*/  IMAD.X R159, RZ, RZ, R21.reuse, P5 ;  /* 0x000000ffff9f7224 */ /* 0x100fe200028e0615 */
[----:B------:R-:W-:Y:S01]  /*9ea0*/  LOP3.LUT R160, R161, R160, RZ, 0x3c, !PT ;  /* 0x000000a0a1a07212 */ /* 0x000fe200078e3cff */
[----:B------:R-:W-:Y:S01]  /*9eb0*/  IMAD.X R161, RZ, RZ, R21, P6 ;  /* 0x000000ffffa17224 */ /* 0x000fe200030e0615 */
[----:B------:R-:W-:-:S02]  /*9ec0*/  MOV R162, R162 ;  /* 0x000000a200a27202 */ /* 0x000fc40000000f00 */
[----:B------:R-:W-:Y:S02]  /*9ed0*/  MOV R158, R158 ;  /* 0x0000009e009e7202 */ /* 0x000fe40000000f00 */
[----:B------:R-:W-:Y:S02]  /*9ee0*/  MOV R160, R160 ;  /* 0x000000a000a07202 */ /* 0x000fe40000000f00 */
[----:B0-----:R-:W-:Y:S02]  /*9ef0*/  IADD3 R8, P0, R20, 0x40, RZ ;  /* 0x0000004014087810 */ /* 0x001fe40007f1e0ff */
[----:B------:R-:W-:Y:S02]  /*9f00*/  F2FP.BF16.F32.PACK_AB R13, R59, R58 ;  /* 0x0000003a3b0d723e */ /* 0x000fe400000010ff */
[----:B------:R-:W-:Y:S02]  /*9f10*/  LOP3.LUT R9, R8, 0x380, RZ, 0xc0, !PT ;  /* 0x0000038008097812 */ /* 0x000fe400078ec0ff */
[----:B------:R-:W-:-:S02]  /*9f20*/  F2FP.BF16.F32.PACK_AB R14, R61, R60 ;  /* 0x0000003c3d0e723e */ /* 0x000fc400000010ff */
[----:B------:R-:W-:Y:S02]  /*9f30*/  SHF.R.U64 R9, R9, 0x3, RZ ;  /* 0x0000000309097819 */ /* 0x000fe400000012ff */
[----:B------:R-:W-:Y:S02]  /*9f40*/  F2FP.BF16.F32.PACK_AB R15, R63, R62 ;  /* 0x0000003e3f0f723e */ /* 0x000fe400000010ff */
[----:B------:R-:W-:Y:S01]  /*9f50*/  LOP3.LUT R8, R9, R8, RZ, 0x3c, !PT ;  /* 0x0000000809087212 */ /* 0x000fe200078e3cff */
[----:B------:R-:W-:-:S05]  /*9f60*/  IMAD.X R9, RZ, RZ, R21, P0 ;  /* 0x000000ffff097224 */ /* 0x000fca00000e0615 */
[----:B------:R-:W-:Y:S02]  /*9f70*/  MOV R12, R8 ;  /* 0x00000008000c7202 */ /* 0x000fe40000000f00 */
[----:B------:R-:W-:Y:S02]  /*9f80*/  F2FP.BF16.F32.PACK_AB R8, R41, R40 ;  /* 0x000000282908723e */ /* 0x000fe400000010ff */
[----:B------:R-:W-:-:S05]  /*9f90*/  F2FP.BF16.F32.PACK_AB R9, R43, R42 ;  /* 0x0000002a2b09723e */ /* 0x000fca00000010ff */
[----:B------:R0:W-:Y:S02]  /*9fa0*/  STSM.16.M88.4 [R12], R8 ;  /* 0x000000080c007844 */ /* 0x0001e40000000200 */
[C---:B0-----:R-:W-:Y:S02]  /*9fb0*/  IADD3 R8, P0, R20.reuse, 0x2000, RZ ;  /* 0x0000200014087810 */ /* 0x041fe40007f1e0ff */
[----:B------:R-:W-:Y:S02]  /*9fc0*/  IADD3 R10, P1, R20, 0x60, RZ ;  /* 0x00000060140a7810 */ /* 0x000fe40007f3e0ff */
[----:B------:R-:W-:Y:S02]  /*9fd0*/  LOP3.LUT R9, R8, 0x380, RZ, 0xc0, !PT ;  /* 0x0000038008097812 */ /* 0x000fe400078ec0ff */
[----:B------:R-:W-:Y:S02]  /*9fe0*/  F2FP.BF16.F32.PACK_AB R11, R55, R54 ;  /* 0x00000036370b723e */ /* 0x000fe400000010ff */
[----:B------:R-:W-:-:S02]  /*9ff0*/  SHF.R.U64 R9, R9, 0x3, RZ ;  /* 0x0000000309097819 */ /* 0x000fc400000012ff */
[----:B------:R-:W-:Y:S02]  /*a000*/  F2FP.BF16.F32.PACK_AB R12, R57, R56 ;  /* 0x00000038390c723e */ /* 0x000fe400000010ff */
[----:B------:R-:W-:Y:S01]  /*a010*/  LOP3.LUT R8, R9, R8, RZ, 0x3c, !PT ;  /* 0x0000000809087212 */ /* 0x000fe200078e3cff */
[--C-:B------:R-:W-:Y:S01]  /*a020*/  IMAD.X R9, RZ, RZ, R21.reuse, P0 ;  /* 0x000000ffff097224 */ /* 0x100fe200000e0615 */
[----:B------:R-:W-:Y:S01]  /*a030*/  ISETP.NE.U32.AND P0, PT, RZ, UR6, PT ;  /* 0x00000006ff007c0c */ /* 0x000fe2000bf05070 */
[----:B------:R-:W-:-:S03]  /*a040*/  IMAD.X R21, RZ, RZ, R21, P1 ;  /* 0x000000ffff157224 */ /* 0x000fc600008e0615 */
[----:B------:R-:W-:Y:S02]  /*a050*/  MOV R22, R8 ;  /* 0x0000000800167202 */ /* 0x000fe40000000f00 */
[----:B------:R-:W-:Y:S02]  /*a060*/  LOP3.LUT R8, R10, 0x380, RZ, 0xc0, !PT ;  /* 0x000003800a087812 */ /* 0x000fe400078ec0ff */
[----:B------:R-:W-:Y:S02]  /*a070*/  F2FP.BF16.F32.PACK_AB R9, R51, R50 ;  /* 0x000000323309723e */ /* 0x000fe400000010ff */
[----:B------:R-:W-:Y:S02]  /*a080*/  SHF.R.U64 R8, R8, 0x3, RZ ;  /* 0x0000000308087819 */ /* 0x000fe400000012ff */
[----:B------:R-:W-:Y:S02]  /*a090*/  ISETP.NE.AND.EX P0, PT, RZ, UR7, PT, P0 ;  /* 0x00000007ff007c0c */ /* 0x000fe4000bf05300 */
[----:B------:R-:W-:-:S02]  /*a0a0*/  LOP3.LUT R20, R8, R10, RZ, 0x3c, !PT ;  /* 0x0000000a08147212 */ /* 0x000fc400078e3cff */
[----:B------:R-:W-:Y:S02]  /*a0b0*/  F2FP.BF16.F32.PACK_AB R8, R49, R48 ;  /* 0x000000303108723e */ /* 0x000fe400000010ff */
[----:B------:R-:W-:Y:S02]  /*a0c0*/  MOV R20, R20 ;  /* 0x0000001400147202 */ /* 0x000fe40000000f00 */
[----:B------:R-:W-:Y:S02]  /*a0d0*/  F2FP.BF16.F32.PACK_AB R10, R53, R52 ;  /* 0x00000034350a723e */ /* 0x000fe400000010ff */
[----:B------:R-:W-:-:S03]  /*a0e0*/  F2FP.BF16.F32.PACK_AB R21, R67, R66 ;  /* 0x000000424315723e */ /* 0x000fc600000010ff */
[----:B------:R0:W-:Y:S04]  /*a0f0*/  STSM.16.M88.4 [R20], R8 ;  /* 0x0000000814007844 */ /* 0x0001e80000000200 */
[----:B------:R1:W-:Y:S01]  /*a100*/  STSM.16.M88.4 [R22], R12 ;  /* 0x0000000c16007844 */ /* 0x0003e20000000200 */
[----:B0-----:R-:W-:Y:S02]  /*a110*/  F2FP.BF16.F32.PACK_AB R20, R65, R64 ;  /* 0x000000404114723e */ /* 0x001fe400000010ff */
[----:B------:R-:W-:Y:S02]  /*a120*/  F2FP.BF16.F32.PACK_AB R8, R73, R72 ;  /* 0x000000484908723e */ /* 0x000fe400000010ff */
[----:B-1----:R-:W-:Y:S02]  /*a130*/  F2FP.BF16.F32.PACK_AB R22, R69, R68 ;  /* 0x000000444516723e */ /* 0x002fe400000010ff */
[----:B------:R-:W-:-:S02]  /*a140*/  F2FP.BF16.F32.PACK_AB R9, R75, R74 ;  /* 0x0000004a4b09723e */ /* 0x000fc400000010ff */
[----:B------:R-:W-:Y:S01]  /*a150*/  F2FP.BF16.F32.PACK_AB R10, R77, R76 ;  /* 0x0000004c4d0a723e */ /* 0x000fe200000010ff */
[----:B------:R0:W-:Y:S01]  /*a160*/  STSM.16.M88.4 [R157], R20 ;  /* 0x000000149d007844 */ /* 0x0001e20000000200 */
[----:B------:R-:W-:Y:S02]  /*a170*/  F2FP.BF16.F32.PACK_AB R11, R79, R78 ;  /* 0x0000004e4f0b723e */ /* 0x000fe400000010ff */
[----:B------:R-:W-:Y:S02]  /*a180*/  F2FP.BF16.F32.PACK_AB R12, R81, R80 ;  /* 0x00000050510c723e */ /* 0x000fe400000010ff */
[----:B------:R-:W-:Y:S01]  /*a190*/  F2FP.BF16.F32.PACK_AB R13, R83, R82 ;  /* 0x00000052530d723e */ /* 0x000fe200000010ff */
[----:B------:R1:W-:Y:S01]  /*a1a0*/  STSM.16.M88.4 [R155], R8 ;  /* 0x000000089b007844 */ /* 0x0003e20000000200 */
[----:B------:R-:W-:Y:S02]  /*a1b0*/  F2FP.BF16.F32.PACK_AB R14, R85, R84 ;  /* 0x00000054550e723e */ /* 0x000fe400000010ff */
[----:B------:R-:W-:-:S05]  /*a1c0*/  F2FP.BF16.F32.PACK_AB R15, R87, R86 ;  /* 0x00000056570f723e */ /* 0x000fca00000010ff */
[----:B------:R2:W-:Y:S01]  /*a1d0*/  STSM.16.M88.4 [R162], R12 ;  /* 0x0000000ca2007844 */ /* 0x0005e20000000200 */
[----:B0-----:R-:W-:Y:S02]  /*a1e0*/  F2FP.BF16.F32.PACK_AB R20, R89, R88 ;  /* 0x000000585914723e */ /* 0x001fe400000010ff */
[----:B------:R-:W-:Y:S02]  /*a1f0*/  F2FP.BF16.F32.PACK_AB R21, R91, R90 ;  /* 0x0000005a5b15723e */ /* 0x000fe400000010ff */
[----:B------:R-:W-:Y:S02]  /*a200*/  F2FP.BF16.F32.PACK_AB R22, R93, R92 ;  /* 0x0000005c5d16723e */ /* 0x000fe400000010ff */
[----:B------:R-:W-:Y:S02]  /*a210*/  F2FP.BF16.F32.PACK_AB R23, R95, R94 ;  /* 0x0000005e5f17723e */ /* 0x000fe400000010ff */
[----:B-1----:R-:W-:Y:S02]  /*a220*/  F2FP.BF16.F32.PACK_AB R8, R97, R96 ;  /* 0x000000606108723e */ /* 0x002fe400000010ff */
[----:B------:R-:W-:Y:S01]  /*a230*/  F2FP.BF16.F32.PACK_AB R9, R99, R98 ;  /* 0x000000626309723e */ /* 0x000fe200000010ff */
[----:B------:R0:W-:Y:S01]  /*a240*/  STSM.16.M88.4 [R160], R20 ;  /* 0x00000014a0007844 */ /* 0x0001e20000000200 */
[----:B------:R-:W-:-:S02]  /*a250*/  F2FP.BF16.F32.PACK_AB R10, R101, R100 ;  /* 0x00000064650a723e */ /* 0x000fc400000010ff */
[----:B------:R-:W-:Y:S02]  /*a260*/  F2FP.BF16.F32.PACK_AB R11, R103, R102 ;  /* 0x00000066670b723e */ /* 0x000fe400000010ff */
[----:B--2---:R-:W-:Y:S02]  /*a270*/  F2FP.BF16.F32.PACK_AB R12, R105, R104 ;  /* 0x00000068690c723e */ /* 0x004fe400000010ff */
[----:B------:R-:W-:Y:S01]  /*a280*/  F2FP.BF16.F32.PACK_AB R13, R107, R106 ;  /* 0x0000006a6b0d723e */ /* 0x000fe200000010ff */
[----:B------:R1:W-:Y:S01]  /*a290*/  STSM.16.M88.4 [R158], R8 ;  /* 0x000000089e007844 */ /* 0x0003e20000000200 */
[----:B------:R-:W-:Y:S02]  /*a2a0*/  F2FP.BF16.F32.PACK_AB R14, R109, R108 ;  /* 0x0000006c6d0e723e */ /* 0x000fe400000010ff */
[----:B------:R-:W-:Y:S02]  /*a2b0*/  F2FP.BF16.F32.PACK_AB R15, R111, R110 ;  /* 0x0000006e6f0f723e */ /* 0x000fe400000010ff */
[----:B0-----:R-:W-:-:S03]  /*a2c0*/  F2FP.BF16.F32.PACK_AB R20, R113, R112 ;  /* 0x000000707114723e */ /* 0x001fc600000010ff */
[----:B------:R0:W-:Y:S01]  /*a2d0*/  STSM.16.M88.4 [R156], R12 ;  /* 0x0000000c9c007844 */ /* 0x0001e20000000200 */
        /* <DEDUP_REMOVED lines=8> */
[----:B0-----:R-:W-:Y:S02]  /*a360*/  F2FP.BF16.F32.PACK_AB R12, R129, R128 ;  /* 0x00000080810c723e */ /* 0x001fe400000010ff */
[----:B------:R-:W-:Y:S01]  /*a370*/  F2FP.BF16.F32.PACK_AB R13, R131, R130 ;  /* 0x00000082830d723e */ /* 0x000fe200000010ff */
[----:B------:R0:W-:Y:S01]  /*a380*/  STSM.16.M88.4 [R7], R8 ;  /* 0x0000000807007844 */ /* 0x0001e20000000200 */
[----:B------:R-:W-:Y:S02]  /*a390*/  F2FP.BF16.F32.PACK_AB R14, R133, R132 ;  /* 0x00000084850e723e */ /* 0x000fe400000010ff */
[----:B------:R-:W-:Y:S02]  /*a3a0*/  F2FP.BF16.F32.PACK_AB R15, R135, R134 ;  /* 0x00000086870f723e */ /* 0x000fe400000010ff */
[----:B-1----:R-:W-:-:S03]  /*a3b0*/  F2FP.BF16.F32.PACK_AB R20, R137, R136 ;  /* 0x000000888914723e */ /* 0x002fc600000010ff */
[----:B------:R1:W-:Y:S01]  /*a3c0*/  STSM.16.M88.4 [R18], R12 ;  /* 0x0000000c12007844 */ /* 0x0003e20000000200 */
[----:B------:R-:W-:Y:S02]  /*a3d0*/  F2FP.BF16.F32.PACK_AB R21, R139, R138 ;  /* 0x0000008a8b15723e */ /* 0x000fe400000010ff */
[----:B------:R-:W-:Y:S02]  /*a3e0*/  F2FP.BF16.F32.PACK_AB R22, R141, R140 ;  /* 0x0000008c8d16723e */ /* 0x000fe400000010ff */
[----:B------:R-:W-:Y:S02]  /*a3f0*/  F2FP.BF16.F32.PACK_AB R23, R143, R142 ;  /* 0x0000008e8f17723e */ /* 0x000fe400000010ff */
[----:B0-----:R-:W-:Y:S02]  /*a400*/  F2FP.BF16.F32.PACK_AB R8, R145, R144 ;  /* 0x000000909108723e */ /* 0x001fe400000010ff */
[----:B------:R-:W-:Y:S01]  /*a410*/  F2FP.BF16.F32.PACK_AB R9, R147, R146 ;  /* 0x000000929309723e */ /* 0x000fe200000010ff */
[----:B------:R-:W-:Y:S01]  /*a420*/  STSM.16.M88.4 [R153], R20 ;  /* 0x0000001499007844 */ /* 0x000fe20000000200 */
[----:B------:R-:W-:-:S02]  /*a430*/  F2FP.BF16.F32.PACK_AB R10, R149, R148 ;  /* 0x00000094950a723e */ /* 0x000fc400000010ff */
[----:B------:R-:W-:Y:S01]  /*a440*/  F2FP.BF16.F32.PACK_AB R11, R151, R150 ;  /* 0x00000096970b723e */ /* 0x000fe200000010ff */
[C---:B-1----:R-:W-:Y:S01]  /*a450*/  IMAD.SHL.U32 R13, R187.reuse, 0x4, RZ ;  /* 0x00000004bb0d7824 */ /* 0x042fe200078e00ff */
[----:B------:R-:W-:-:S03]  /*a460*/  SHF.L.U64.HI R14, R187, 0x2, R220 ;  /* 0x00000002bb0e7819 */ /* 0x000fc600000102dc */
[----:B------:R0:W-:Y:S02]  /*a470*/  STSM.16.M88.4 [R164], R8 ;  /* 0x00000008a4007844 */ /* 0x0001e40000000200 */
[----:B0-----:R-:W0:Y:S08]  /*a480*/  LDC.64 R10, c[0x0][0xd00] ;  /* 0x00034000ff0a7b82 */ /* 0x001e300000000a00 */
[----:B------:R-:W-:Y:S01]  /*a490*/  BAR.SYNC.DEFER_BLOCKING 0x1, 0x100 ;  /* 0x0044000000007b1d */ /* 0x000fe20000010000 */
[----:B------:R-:W-:-:S04]  /*a4a0*/  @P0 IADD3 R8, P2, R13, UR6, RZ ;  /* 0x000000060d080c10 */ /* 0x000fc8000ff5e0ff */
[----:B------:R-:W-:Y:S02]  /*a4b0*/  @P0 IADD3.X R9, R14, UR7, RZ, P2, !PT ;  /* 0x000000070e090c10 */ /* 0x000fe400097fe4ff */
[----:B0-----:R-:W-:-:S04]  /*a4c0*/  ISETP.NE.U32.AND P1, PT, R10, RZ, PT ;  /* 0x000000ff0a00720c */ /* 0x001fc80003f25070 */
[----:B------:R0:W2:Y:S01]  /*a4d0*/  @P0 LDG.E R9, desc[UR38][R8.64] ;  /* 0x0000002608090981 */ /* 0x0000a2000c1e1900 */
[----:B------:R-:W-:Y:S02]  /*a4e0*/  IADD3 R12, P2, R13, R10, RZ ;  /* 0x0000000a0d0c7210 */ /* 0x000fe40007f5e0ff */
[----:B------:R-:W-:-:S03]  /*a4f0*/  ISETP.NE.AND.EX P1, PT, R11, RZ, PT, P1 ;  /* 0x000000ff0b00720c */ /* 0x000fc60003f25310 */
[----:B------:R-:W-:Y:S02]  /*a500*/  IMAD.X R13, R14, 0x1, R11, P2 ;  /* 0x000000010e0d7824 */ /* 0x000fe400010e060b */
[----:B0-----:R-:W-:-:S08]  /*a510*/  IMAD.MOV.U32 R8, RZ, RZ, RZ ;  /* 0x000000ffff087224 */ /* 0x001fd000078e00ff */
[----:B------:R0:W5:Y:S01]  /*a520*/  @P1 LDG.E R8, desc[UR38][R12.64] ;  /* 0x000000260c081981 */ /* 0x000162000c1e1900 */
[----:B------:R-:W-:Y:S01]  /*a530*/  ULDC UR6, c[0x0][0xb88] ;  /* 0x0002e20000067ab9 */ /* 0x000fe20000000800 */
        /* <DEDUP_REMOVED lines=8> */
.L_x_1085:
[----:B------:R-:W0:Y:S02]  /*a5c0*/  SHFL.IDX PT, R7, R227, RZ, 0x1f ;  /* 0x00001fffe3077589 */ /* 0x000e2400000e0000 */
[----:B0-----:R-:W-:Y:S02]  /*a5d0*/  ISETP.NE.AND P0, PT, R7, RZ, PT ;  /* 0x000000ff0700720c */ /* 0x001fe40003f05270 */
[----:B-----5:R-:W-:-:S11]  /*a5e0*/  SHF.R.S32.HI R7, RZ, 0x1f, R8 ;  /* 0x0000001fff077819 */ /* 0x020fd60000011408 */
[----:B------:R-:W-:Y:S05]  /*a5f0*/  @P0 BRA `(.L_x_1086) ;  /* 0x0000000400000947 */ /* 0x000fea0003800000 */
[----:B------:R-:W2:Y:S04]  /*a600*/  LDL R153, [R1+0x68] ;  /* 0x0000680001997983 */ /* 0x000ea80000100800 */
[----:B------:R-:W3:Y:S01]  /*a610*/  LDL R154, [R1+0x6c] ;  /* 0x00006c00019a7983 */ /* 0x000ee20000100800 */
[----:B------:R-:W-:Y:S01]  /*a620*/  IMAD.MOV.U32 R9, RZ, RZ, 0xab8 ;  /* 0x00000ab8ff097424 */ /* 0x000fe200078e00ff */
[----:B------:R-:W-:Y:S01]  /*a630*/  ISETP.GT.AND P1, PT, R0, 0x1, PT ;  /* 0x000000010000780c */ /* 0x000fe20003f24270 */
[----:B------:R-:W0:Y:S01]  /*a640*/  LDC R23, c[0x0][0xce8] ;  /* 0x00033a00ff177b82 */ /* 0x000e220000000800 */
[----:B------:R-:W-:Y:S01]  /*a650*/  ISETP.NE.U32.AND P0, PT, R10, RZ, PT ;  /* 0x000000ff0a00720c */ /* 0x000fe20003f05070 */
[----:B------:R-:W-:Y:S01]  /*a660*/  IMAD.U32 R22, RZ, RZ, UR42 ;  /* 0x0000002aff167e24 */ /* 0x000fe2000f8e00ff */
[----:B------:R-:W-:-:S02]  /*a670*/  SEL R9, R9, 0xa78, P1 ;  /* 0x00000a7809097807 */ /* 0x000fc40000800000 */
[----:B------:R-:W-:-:S03]  /*a680*/  ISETP.NE.AND.EX P0, PT, R11, RZ, PT, P0 ;  /* 0x000000ff0b00720c */ /* 0x000fc60003f05300 */
[----:B------:R-:W1:Y:S01]  /*a690*/  LDC.64 R12, c[0x0][R9+0x220] ;  /* 0x00008800090c7b82 */ /* 0x000e620000000a00 */
[----:B------:R-:W-:Y:S02]  /*a6a0*/  SEL R21, R187, RZ, !P0 ;  /* 0x000000ffbb157207 */ /* 0x000fe40004000000 */
[----:B------:R-:W-:Y:S02]  /*a6b0*/  SEL R15, R220, RZ, !P0 ;  /* 0x000000ffdc0f7207 */ /* 0x000fe40004000000 */
[----:B0-----:R-:W-:Y:S01]  /*a6c0*/  ISETP.NE.AND P0, PT, R23, 0x1, PT ;  /* 0x000000011700780c */ /* 0x001fe20003f05270 */
[----:B-1----:R-:W-:-:S04]  /*a6d0*/  IMAD R18, R13, R21, RZ ;  /* 0x000000150d127224 */ /* 0x002fc800078e02ff */
[C---:B------:R-:W-:Y:S02]  /*a6e0*/  IMAD R18, R12.reuse, R15, R18 ;  /* 0x0000000f0c127224 */ /* 0x040fe400078e0212 */
[----:B------:R-:W0:Y:S01]  /*a6f0*/  LDC.64 R14, c[0x0][R9+0x218] ;  /* 0x00008600090e7b82 */ /* 0x000e220000000a00 */
[----:B------:R-:W-:-:S04]  /*a700*/  IMAD.WIDE.U32 R12, R12, R21, RZ ;  /* 0x000000150c0c7225 */ /* 0x000fc800078e00ff */
[----:B------:R-:W-:-:S03]  /*a710*/  IMAD.IADD R18, R13, 0x1, R18 ;  /* 0x000000010d127824 */ /* 0x000fc600078e0212 */
[----:B------:R-:W1:Y:S01]  /*a720*/  @P0 LDC R13, c[0x0][0xcec] ;  /* 0x00033b00ff0d0b82 */ /* 0x000e620000000800 */
[-C--:B0-----:R-:W-:Y:S02]  /*a730*/  IMAD R20, R15, R188.reuse, RZ ;  /* 0x000000bc0f147224 */ /* 0x081fe400078e02ff */
[----:B------:R-:W-:-:S04]  /*a740*/  IMAD.WIDE.U32 R14, R14, R188, RZ ;  /* 0x000000bc0e0e7225 */ /* 0x000fc800078e00ff */
[----:B------:R-:W-:Y:S01]  /*a750*/  IMAD.IADD R20, R15, 0x1, R20 ;  /* 0x000000010f147824 */ /* 0x000fe200078e0214 */
[----:B------:R-:W-:Y:S02]  /*a760*/  IADD3 R21, P2, P3, R12, R14, R8 ;  /* 0x0000000e0c157210 */ /* 0x000fe40007b5e008 */
[----:B------:R-:W0:Y:S02]  /*a770*/  @P0 LDC R12, c[0x0][0xcf0] ;  /* 0x00033c00ff0c0b82 */ /* 0x000e240000000800 */
[----:B------:R-:W-:Y:S01]  /*a780*/  IADD3.X R18, R18, R20, R7, P2, P3 ;  /* 0x0000001412127210 */ /* 0x000fe200017e6407 */
[----:B--2---:R-:W-:Y:S01]  /*a790*/  IMAD R22, R22, 0x40, R153 ;  /* 0x0000004016167824 */ /* 0x004fe200078e0299 */
[----:B------:R-:W-:-:S03]  /*a7a0*/  SEL R153, R194, RZ, P1 ;  /* 0x000000ffc2997207 */ /* 0x000fc60000800000 */
[----:B-1----:R-:W-:-:S04]  /*a7b0*/  @P0 IMAD.HI.U32 R13, R22, R13, RZ ;  /* 0x0000000d160d0227 */ /* 0x002fc800078e00ff */
[----:B------:R-:W-:Y:S01]  /*a7c0*/  IMAD.MOV.U32 R20, RZ, RZ, R22 ;  /* 0x000000ffff147224 */ /* 0x000fe200078e0016 */
[----:B0-----:R-:W-:Y:S02]  /*a7d0*/  @P0 SHF.R.U32.HI R20, RZ, R12, R13 ;  /* 0x0000000cff140219 */ /* 0x001fe4000001160d */
[----:B------:R-:W0:Y:S02]  /*a7e0*/  LDC.64 R12, c[0x0][R9+0x228] ;  /* 0x00008a00090c7b82 */ /* 0x000e240000000a00 */
[-C--:B0-----:R-:W-:Y:S02]  /*a7f0*/  IMAD R13, R13, R153.reuse, RZ ;  /* 0x000000990d0d7224 */ /* 0x081fe400078e02ff */
[----:B------:R-:W-:-:S04]  /*a800*/  IMAD.WIDE.U32 R14, R12, R153, RZ ;  /* 0x000000990c0e7225 */ /* 0x000fc800078e00ff */
[----:B------:R-:W-:Y:S01]  /*a810*/  IMAD.IADD R15, R15, 0x1, R13 ;  /* 0x000000010f0f7824 */ /* 0x000fe200078e020d */
[----:B------:R-:W-:Y:S01]  /*a820*/  IADD3 R14, P0, P2, R20, R21, R14 ;  /* 0x00000015140e7210 */ /* 0x000fe20007a1e00e */
[----:B------:R-:W0:Y:S01]  /*a830*/  LDC.64 R12, c[0x0][R9+0x210] ;  /* 0x00008400090c7b82 */ /* 0x000e220000000a00 */
[--C-:B------:R-:W-:Y:S01]  /*a840*/  IMAD.MOV R21, RZ, RZ, -R20.reuse ;  /* 0x000000ffff157224 */ /* 0x100fe200078e0a14 */
[----:B------:R-:W-:-:S03]  /*a850*/  SHF.R.S32.HI R20, RZ, 0x1f, R20 ;  /* 0x0000001fff147819 */ /* 0x000fc60000011414 */
[C---:B------:R-:W-:Y:S01]  /*a860*/  IMAD R21, R23.reuse, R21, R22 ;  /* 0x0000001517157224 */ /* 0x040fe200078e0216 */
[----:B------:R-:W-:Y:S01]  /*a870*/  IADD3.X R15, R20, R18, R15, P0, P2 ;  /* 0x00000012140f7210 */ /* 0x000fe200007e440f */
[----:B------:R-:W-:-:S03]  /*a880*/  IMAD R22, R23, UR6, RZ ;  /* 0x0000000617167c24 */ /* 0x000fc6000f8e02ff */
[----:B------:R-:W-:Y:S01]  /*a890*/  SHF.R.S32.HI R153, RZ, 0x1f, R21 ;  /* 0x0000001fff997819 */ /* 0x000fe20000011415 */
[-C--:B0-----:R-:W-:Y:S02]  /*a8a0*/  IMAD R13, R13, R21.reuse, RZ ;  /* 0x000000150d0d7224 */ /* 0x081fe400078e02ff */
[----:B------:R-:W-:-:S04]  /*a8b0*/  IMAD.WIDE.U32 R14, R12, R21, R14 ;  /* 0x000000150c0e7225 */ /* 0x000fc800078e000e */
[----:B------:R-:W-:Y:S02]  /*a8c0*/  IMAD R9, R12, R153, R13 ;  /* 0x000000990c097224 */ /* 0x000fe400078e020d */
[----:B------:R-:W0:Y:S02]  /*a8d0*/  LDC.64 R12, c[0x0][0xca8] ;  /* 0x00032a00ff0c7b82 */ /* 0x000e240000000a00 */
[----:B------:R-:W-:Y:S02]  /*a8e0*/  IMAD.IADD R15, R15, 0x1, R9 ;  /* 0x000000010f0f7824 */ /* 0x000fe400078e0209 */
[----:B---3--:R-:W-:-:S04]  /*a8f0*/  IMAD.MOV R9, RZ, RZ, -R154 ;  /* 0x000000ffff097224 */ /* 0x008fc800078e0a9a */
[----:B0-----:R-:W0:Y:S08]  /*a900*/  @!P1 LDC R12, c[0x0][0xc50] ;  /* 0x00031400ff0c9b82 */ /* 0x001e300000000800 */
[----:B------:R-:W1:Y:S01]  /*a910*/  @!P1 LDC R13, c[0x0][0xc54] ;  /* 0x00031500ff0d9b82 */ /* 0x000e620000000800 */
[----:B0-----:R-:W-:-:S05]  /*a920*/  LEA R18, P0, R14, R12, 0x2 ;  /* 0x0000000c0e127211 */ /* 0x001fca00078010ff */
[----:B------:R-:W-:Y:S01]  /*a930*/  SHFL.IDX PT, R12, R18, RZ, 0x1c1f ;  /* 0x001c1fff120c7589 */ /* 0x000fe200000e0000 */
[----:B-1----:R-:W-:Y:S02]  /*a940*/  LEA.HI.X R20, R14, R13, R15, 0x2, P0 ;  /* 0x0000000d0e147211 */ /* 0x002fe400000f140f */
[----:B------:R-:W-:Y:S01]  /*a950*/  ISETP.NE.AND P0, PT, R230, R9, PT ;  /* 0x00000009e600720c */ /* 0x000fe20003f05270 */
[----:B------:R-:W-:Y:S01]  /*a960*/  IMAD.U32 R9, RZ, RZ, UR42 ;  /* 0x0000002aff097e24 */ /* 0x000fe2000f8e00ff */
[----:B------:R-:W-:Y:S03]  /*a970*/  SHFL.IDX PT, R14, R18, 0x1, 0x1c1f ;  /* 0x003c1f00120e7f89 */ /* 0x000fe600000e0000 */
[----:B------:R-:W-:Y:S01]  /*a980*/  IMAD R9, R9, 0x40, R16 ;  /* 0x0000004009097824 */ /* 0x000fe200078e0210 */
[----:B------:R-:W0:Y:S04]  /*a990*/  SHFL.IDX PT, R13, R20, RZ, 0x1c1f ;  /* 0x001c1fff140d7589 */ /* 0x000e2800000e0000 */
[----:B------:R-:W1:Y:S01]  /*a9a0*/  SHFL.IDX PT, R15, R20, 0x1, 0x1c1f ;  /* 0x003c1f00140f7f89 */ /* 0x000e6200000e0000 */
[C---:B------:R-:W-:Y:S01]  /*a9b0*/  ISETP.GE.OR P1, PT, R9.reuse, R22, P0 ;  /* 0x000000160900720c */ /* 0x040fe20000726670 */
[----:B------:R-:W-:-:S05]  /*a9c0*/  VIADD R9, R9, 0x8 ;  /* 0x0000000809097836 */ /* 0x000fca0000000000 */
[----:B------:R-:W-:-:S07]  /*a9d0*/  ISETP.GE.OR P0, PT, R9, R22, P0 ;  /* 0x000000160900720c */ /* 0x000fce0000706670 */
[----:B0-----:R0:W-:Y:S06]  /*a9e0*/  @!P1 ST.E desc[UR38][R12.64], R3 ;  /* 0x000000030c009985 */ /* 0x0011ec000c101926 */
[----:B-1----:R0:W-:Y:S02]  /*a9f0*/  @!P0 ST.E desc[UR38][R14.64], R152 ;  /* 0x000000980e008985 */ /* 0x0021e4000c101926 */
.L_x_1086:
[----:B------:R-:W-:Y:S02]  /*aa00*/  ISETP.GT.AND P1, PT, R0, 0x1, PT ;  /* 0x000000010000780c */ /* 0x000fe40003f24270 */
[----:B------:R-:W-:-:S04]  /*aa10*/  ISETP.NE.U32.AND P0, PT, R10, RZ, PT ;  /* 0x000000ff0a00720c */ /* 0x000fc80003f05070 */
[----:B------:R-:W-:-:S04]  /*aa20*/  ISETP.NE.AND.EX P0, PT, R11, RZ, PT, P0 ;  /* 0x000000ff0b00720c */ /* 0x000fc80003f05300 */
[----:B------:R-:W-:-:S03]  /*aa30*/  SEL R187, R187, RZ, !P0 ;  /* 0x000000ffbbbb7207 */ /* 0x000fc60004000000 */
[----:B------:R-:W-:Y:S06]  /*aa40*/  @P1 BRA `(.L_x_1087) ;  /* 0x0000001000441947 */ /* 0x000fec0003800000 */
[----:B------:R-:W1:Y:S01]  /*aa50*/  S2R R0, SR_TID.X ;  /* 0x0000000000007919 */ /* 0x000e620000002100 */
[----:B------:R-:W2:Y:S01]  /*aa60*/  LDC R18, c[0x0][0xce8] ;  /* 0x00033a00ff127b82 */ /* 0x000ea20000000800 */
[----:B------:R-:W-:Y:S01]  /*aa70*/  ULDC.64 UR8, c[0x0][0xba0] ;  /* 0x0002e80000087ab9 */ /* 0x000fe20000000a00 */
[----:B------:R-:W-:Y:S01]  /*aa80*/  ULDC UR10, c[0x0][0xbc8] ;  /* 0x0002f200000a7ab9 */ /* 0x000fe20000000800 */
[----:B-1----:R-:W-:-:S05]  /*aa90*/  VIADD R0, R0, 0xffffff80 ;  /* 0xffffff8000007836 */ /* 0x002fca0000000000 */
[----:B0-----:R-:W-:-:S04]  /*aaa0*/  SHF.R.S32.HI R3, RZ, 0x1f, R0 ;  /* 0x0000001fff037819 */ /* 0x001fc80000011400 */
[----:B------:R-:W-:-:S04]  /*aab0*/  LEA.HI R10, R3, R0, RZ, 0x3 ;  /* 0x00000000030a7211 */ /* 0x000fc800078f18ff */
[----:B------:R-:W-:-:S05]  /*aac0*/  SHF.R.S32.HI R3, RZ, 0x3, R10 ;  /* 0x00000003ff037819 */ /* 0x000fca000001140a */
[----:B------:R-:W-:-:S04]  /*aad0*/  IMAD R9, R3, 0x40, R2 ;  /* 0x0000004003097824 */ /* 0x000fc800078e0202 */
[----:B------:R-:W-:-:S03]  /*aae0*/  IMAD.WIDE R4, R9, 0x2, R4 ;  /* 0x0000000209047825 */ /* 0x000fc600078e0204 */
[C---:B------:R-:W-:Y:S02]  /*aaf0*/  IADD3 R21, P3, R4.reuse, 0x1000, RZ ;  /* 0x0000100004157810 */ /* 0x040fe40007f7e0ff */
[----:B------:R-:W-:Y:S02]  /*ab00*/  IADD3 R45, P2, R4, 0x7000, RZ ;  /* 0x00007000042d7810 */ /* 0x000fe40007f5e0ff */
[----:B------:R-:W-:Y:S02]  /*ab10*/  LOP3.LUT R20, R21, 0x380, RZ, 0xc0, !PT ;  /* 0x0000038015147812 */ /* 0x000fe400078ec0ff */
[----:B------:R-:W-:Y:S02]  /*ab20*/  LOP3.LUT R44, R45, 0x380, RZ, 0xc0, !PT ;  /* 0x000003802d2c7812 */ /* 0x000fe400078ec0ff */
[----:B------:R-:W-:Y:S02]  /*ab30*/  SHF.R.U64 R20, R20, 0x3, RZ ;  /* 0x0000000314147819 */ /* 0x000fe400000012ff */
[----:B------:R-:W-:-:S02]  /*ab40*/  IADD3 R37, P0, R4, 0x5000, RZ ;  /* 0x0000500004257810 */ /* 0x000fc40007f1e0ff */
[----:B------:R-:W-:Y:S01]  /*ab50*/  LOP3.LUT R20, R20, R21, RZ, 0x3c, !PT ;  /* 0x0000001514147212 */ /* 0x000fe200078e3cff */
[----:B------:R-:W-:Y:S01]  /*ab60*/  IMAD.X R21, RZ, RZ, R5, P3 ;  /* 0x000000ffff157224 */ /* 0x000fe200018e0605 */
[----:B------:R-:W-:Y:S02]  /*ab70*/  SHF.R.U64 R44, R44, 0x3, RZ ;  /* 0x000000032c2c7819 */ /* 0x000fe400000012ff */
[C---:B------:R-:W-:Y:S02]  /*ab80*/  IADD3 R25, P4, R4.reuse, 0x2000, RZ ;  /* 0x0000200004197810 */ /* 0x040fe40007f9e0ff */
[C---:B------:R-:W-:Y:S01]  /*ab90*/  IADD3 R29, P5, R4.reuse, 0x3000, RZ ;  /* 0x00003000041d7810 */ /* 0x040fe20007fbe0ff */
[----:B------:R-:W-:Y:S01]  /*aba0*/  IMAD R7, R7, UR8, RZ ;  /* 0x0000000807077c24 */ /* 0x000fe2000f8e02ff */
[C---:B------:R-:W-:Y:S01]  /*abb0*/  IADD3 R33, P6, R4.reuse, 0x4000, RZ ;  /* 0x0000400004217810 */ /* 0x040fe20007fde0ff */
[----:B------:R-:W5:Y:S01]  /*abc0*/  LD.E.128 R20, desc[UR38][R20.64] ;  /* 0x0000002614147980 */ /* 0x000f62000c101d00 */
[----:B------:R-:W-:-:S02]  /*abd0*/  IADD3 R41, P1, R4, 0x6000, RZ ;  /* 0x0000600004297810 */ /* 0x000fc40007f3e0ff */
[----:B------:R-:W-:Y:S02]  /*abe0*/  LOP3.LUT R36, R37, 0x380, RZ, 0xc0, !PT ;  /* 0x0000038025247812 */ /* 0x000fe400078ec0ff */
[----:B------:R-:W-:Y:S02]  /*abf0*/  IADD3 R49, P3, R4, 0x8000, RZ ;  /* 0x0000800004317810 */ /* 0x000fe40007f7e0ff */
[----:B------:R-:W-:Y:S01]  /*ac00*/  LOP3.LUT R44, R44, R45, RZ, 0x3c, !PT ;  /* 0x0000002d2c2c7212 */ /* 0x000fe200078e3cff */
[----:B------:R-:W-:Y:S01]  /*ac10*/  IMAD.X R45, RZ, RZ, R5, P2 ;  /* 0x000000ffff2d7224 */ /* 0x000fe200010e0605 */
[----:B------:R-:W-:Y:S02]  /*ac20*/  LOP3.LUT R24, R25, 0x380, RZ, 0xc0, !PT ;  /* 0x0000038019187812 */ /* 0x000fe400078ec0ff */
[----:B------:R-:W-:Y:S02]  /*ac30*/  LOP3.LUT R28, R29, 0x380, RZ, 0xc0, !PT ;  /* 0x000003801d1c7812 */ /* 0x000fe400078ec0ff */
[----:B------:R-:W-:-:S02]  /*ac40*/  LOP3.LUT R32, R33, 0x380, RZ, 0xc0, !PT ;  /* 0x0000038021207812 */ /* 0x000fc400078ec0ff */
[----:B------:R-:W-:Y:S01]  /*ac50*/  LOP3.LUT R11, R4, 0x380, RZ, 0xc0, !PT ;  /* 0x00000380040b7812 */ /* 0x000fe200078ec0ff */
[----:B------:R-:W-:Y:S01]  /*ac60*/  IMAD R7, R8, UR9, R7 ;  /* 0x0000000908077c24 */ /* 0x000fe2000f8e0207 */
[----:B------:R-:W-:Y:S01]  /*ac70*/  LOP3.LUT R40, R41, 0x380, RZ, 0xc0, !PT ;  /* 0x0000038029287812 */ /* 0x000fe200078ec0ff */
[----:B------:R-:W5:Y:S01]  /*ac80*/  LD.E.128 R44, desc[UR38][R44.64] ;  /* 0x000000262c2c7980 */ /* 0x000f62000c101d00 */
[----:B------:R-:W-:Y:S02]  /*ac90*/  SHF.R.U64 R36, R36, 0x3, RZ ;  /* 0x0000000324247819 */ /* 0x000fe400000012ff */
[----:B------:R-:W-:Y:S02]  /*aca0*/  LOP3.LUT R48, R49, 0x380, RZ, 0xc0, !PT ;  /* 0x0000038031307812 */ /* 0x000fe400078ec0ff */
[----:B------:R-:W-:Y:S02]  /*acb0*/  IADD3 R73, P2, R4, 0xe000, RZ ;  /* 0x0000e00004497810 */ /* 0x000fe40007f5e0ff */
[----:B------:R-:W-:-:S02]  /*acc0*/  SHF.R.U64 R24, R24, 0x3, RZ ;  /* 0x0000000318187819 */ /* 0x000fc400000012ff */
[----:B------:R-:W-:Y:S02]  /*acd0*/  SHF.R.U64 R28, R28, 0x3, RZ ;  /* 0x000000031c1c7819 */ /* 0x000fe400000012ff */
[----:B------:R-:W-:Y:S02]  /*ace0*/  SHF.R.U64 R32, R32, 0x3, RZ ;  /* 0x0000000320207819 */ /* 0x000fe400000012ff */
[----:B------:R-:W-:Y:S02]  /*acf0*/  SHF.R.U64 R40, R40, 0x3, RZ ;  /* 0x0000000328287819 */ /* 0x000fe400000012ff */
[----:B------:R-:W-:Y:S01]  /*ad00*/  LOP3.LUT R36, R36, R37, RZ, 0x3c, !PT ;  /* 0x0000002524247212 */ /* 0x000fe200078e3cff */
[----:B------:R-:W-:Y:S01]  /*ad10*/  IMAD.X R37, RZ, RZ, R5, P0 ;  /* 0x000000ffff257224 */ /* 0x000fe200000e0605 */
[----:B------:R-:W-:Y:S02]  /*ad20*/  SHF.R.U64 R48, R48, 0x3, RZ ;  /* 0x0000000330307819 */ /* 0x000fe400000012ff */
[----:B------:R-:W-:-:S02]  /*ad30*/  LOP3.LUT R72, R73, 0x380, RZ, 0xc0, !PT ;  /* 0x0000038049487812 */ /* 0x000fc400078ec0ff */
[----:B------:R-:W-:Y:S01]  /*ad40*/  IADD3 R65, P0, R4, 0xc000, RZ ;  /* 0x0000c00004417810 */ /* 0x000fe20007f1e0ff */
[----:B------:R-:W5:Y:S01]  /*ad50*/  LD.E.128 R36, desc[UR38][R36.64] ;  /* 0x0000002624247980 */ /* 0x000f62000c101d00 */
        /* <DEDUP_REMOVED lines=10> */
[----:B------:R-:W-:Y:S01]  /*ae00*/  SHF.R.U64 R72, R72, 0x3, RZ ;  /* 0x0000000348487819 */ /* 0x000fe200000012ff */
[----:B------:R-:W5:Y:S01]  /*ae10*/  LD.E.128 R24, desc[UR38][R24.64] ;  /* 0x0000002618187980 */ /* 0x000f62000c101d00 */
[----:B------:R-:W-:-:S02]  /*ae20*/  IADD3 R53, P4, R4, 0x9000, RZ ;  /* 0x0000900004357810 */ /* 0x000fc40007f9e0ff */
[C---:B------:R-:W-:Y:S01]  /*ae30*/  IADD3 R57, P5, R4.reuse, 0xa000, RZ ;  /* 0x0000a00004397810 */ /* 0x040fe20007fbe0ff */
[----:B------:R-:W5:Y:S01]  /*ae40*/  LD.E.128 R28, desc[UR38][R28.64] ;  /* 0x000000261c1c7980 */ /* 0x000f62000c101d00 */
[C---:B------:R-:W-:Y:S02]  /*ae50*/  IADD3 R61, P6, R4.reuse, 0xb000, RZ ;  /* 0x0000b000043d7810 */ /* 0x040fe40007fde0ff */
[C---:B------:R-:W-:Y:S01]  /*ae60*/  IADD3 R69, P1, R4.reuse, 0xd000, RZ ;  /* 0x0000d00004457810 */ /* 0x040fe20007f3e0ff */
[----:B------:R-:W5:Y:S01]  /*ae70*/  LD.E.128 R32, desc[UR38][R32.64] ;  /* 0x0000002620207980 */ /* 0x000f62000c101d00 */
[----:B------:R-:W-:Y:S02]  /*ae80*/  LOP3.LUT R64, R65, 0x380, RZ, 0xc0, !PT ;  /* 0x0000038041407812 */ /* 0x000fe400078ec0ff */
[----:B------:R-:W-:Y:S01]  /*ae90*/  IADD3 R12, P3, R4, 0xf000, RZ ;  /* 0x0000f000040c7810 */ /* 0x000fe20007f7e0ff */
[----:B------:R-:W5:Y:S01]  /*aea0*/  LD.E.128 R40, desc[UR38][R40.64] ;  /* 0x0000002628287980 */ /* 0x000f62000c101d00 */
[----:B------:R-:W-:Y:S01]  /*aeb0*/  LOP3.LUT R72, R72, R73, RZ, 0x3c, !PT ;  /* 0x0000004948487212 */ /* 0x000fe200078e3cff */
[--C-:B------:R-:W-:Y:S01]  /*aec0*/  IMAD.X R73, RZ, RZ, R5.reuse, P2 ;  /* 0x000000ffff497224 */ /* 0x100fe200010e0605 */
[----:B------:R-:W-:Y:S01]  /*aed0*/  LOP3.LUT R52, R53, 0x380, RZ, 0xc0, !PT ;  /* 0x0000038035347812 */ /* 0x000fe200078ec0ff */
[----:B------:R-:W-:Y:S01]  /*aee0*/  IMAD.X R77, RZ, RZ, R5, P3 ;  /* 0x000000ffff4d7224 */ /* 0x000fe200018e0605 */
[----:B------:R-:W-:Y:S01]  /*aef0*/  LOP3.LUT R56, R57, 0x380, RZ, 0xc0, !PT ;  /* 0x0000038039387812 */ /* 0x000fe200078ec0ff */
[----:B------:R-:W5:Y:S01]  /*af00*/  LD.E.128 R48, desc[UR38][R48.64] ;  /* 0x0000002630307980 */ /* 0x000f62000c101d00 */
[----:B------:R-:W-:-:S02]  /*af10*/  LOP3.LUT R60, R61, 0x380, RZ, 0xc0, !PT ;  /* 0x000003803d3c7812 */ /* 0x000fc400078ec0ff */
[----:B------:R-:W-:Y:S01]  /*af20*/  LOP3.LUT R68, R69, 0x380, RZ, 0xc0, !PT ;  /* 0x0000038045447812 */ /* 0x000fe200078ec0ff */
[----:B------:R-:W5:Y:S01]  /*af30*/  LD.E.128 R72, desc[UR38][R72.64] ;  /* 0x0000002648487980 */ /* 0x000f62000c101d00 */
[----:B------:R-:W-:Y:S02]  /*af40*/  SHF.R.U64 R64, R64, 0x3, RZ ;  /* 0x0000000340407819 */ /* 0x000fe400000012ff */
[----:B------:R-:W-:Y:S02]  /*af50*/  SHF.R.U64 R11, R11, 0x3, RZ ;  /* 0x000000030b0b7819 */ /* 0x000fe400000012ff */
[----:B------:R-:W-:Y:S02]  /*af60*/  LOP3.LUT R9, R12, 0x380, RZ, 0xc0, !PT ;  /* 0x000003800c097812 */ /* 0x000fe400078ec0ff */
[----:B--2---:R-:W-:Y:S02]  /*af70*/  ISETP.NE.AND P2, PT, R18, 0x1, PT ;  /* 0x000000011200780c */ /* 0x004fe40003f45270 */
[----:B------:R-:W-:-:S02]  /*af80*/  SHF.R.U64 R52, R52, 0x3, RZ ;  /* 0x0000000334347819 */ /* 0x000fc400000012ff */
[----:B------:R-:W-:Y:S02]  /*af90*/  SHF.R.U64 R56, R56, 0x3, RZ ;  /* 0x0000000338387819 */ /* 0x000fe400000012ff */
[----:B------:R-:W-:Y:S02]  /*afa0*/  SHF.R.U64 R60, R60, 0x3, RZ ;  /* 0x000000033c3c7819 */ /* 0x000fe400000012ff */
[----:B------:R-:W-:Y:S02]  /*afb0*/  SHF.R.U64 R68, R68, 0x3, RZ ;  /* 0x0000000344447819 */ /* 0x000fe400000012ff */
[----:B------:R-:W-:Y:S01]  /*afc0*/  LOP3.LUT R64, R64, R65, RZ, 0x3c, !PT ;  /* 0x0000004140407212 */ /* 0x000fe200078e3cff */
[----:B------:R-:W-:Y:S01]  /*afd0*/  IMAD.X R65, RZ, RZ, R5, P0 ;  /* 0x000000ffff417224 */ /* 0x000fe200000e0605 */
[----:B------:R-:W-:Y:S01]  /*afe0*/  LOP3.LUT R4, R11, R4, RZ, 0x3c, !PT ;  /* 0x000000040b047212 */ /* 0x000fe200078e3cff */
[----:B------:R-:W0:Y:S01]  /*aff0*/  @P2 LDC R81, c[0x0][0xcec] ;  /* 0x00033b00ff512b82 */ /* 0x000e220000000800 */
[----:B------:R-:W-:-:S02]  /*b000*/  SHF.R.U64 R9, R9, 0x3, RZ ;  /* 0x0000000309097819 */ /* 0x000fc400000012ff */
[----:B------:R-:W-:Y:S01]  /*b010*/  ISETP.GE.AND P0, PT, R193, UR10, PT ;  /* 0x0000000ac1007c0c */ /* 0x000fe2000bf06270 */
        /* <DEDUP_REMOVED lines=10> */
[----:B------:R-:W-:Y:S01]  /*b0c0*/  IMAD.WIDE.U32 R8, R8, UR8, RZ ;  /* 0x0000000808087c25 */ /* 0x000fe2000f8e00ff */
[----:B------:R1:W5:Y:S01]  /*b0d0*/  LD.E.128 R12, desc[UR38][R4.64] ;  /* 0x00000026040c7980 */ /* 0x000362000c101d00 */
[----:B------:R-:W-:Y:S01]  /*b0e0*/  ISETP.GE.AND P1, PT, R2, UR10, PT ;  /* 0x0000000a02007c0c */ /* 0x000fe2000bf26270 */
[----:B------:R-:W2:Y:S01]  /*b0f0*/  @P2 LDC R83, c[0x0][0xcf0] ;  /* 0x00033c00ff532b82 */ /* 0x000ea20000000800 */
[----:B------:R-:W-:Y:S01]  /*b100*/  IMAD.IADD R9, R9, 0x1, R7 ;  /* 0x0000000109097824 */ /* 0x000fe200078e0207 */
[----:B------:R-:W-:Y:S01]  /*b110*/  LOP3.LUT R7, R10, 0xfffffff8, RZ, 0xc0, !PT ;  /* 0xfffffff80a077812 */ /* 0x000fe200078ec0ff */
[----:B------:R-:W-:Y:S01]  /*b120*/  ULDC.64 UR8, c[0x0][0xbe8] ;  /* 0x0002fa0000087ab9 */ /* 0x000fe20000000a00 */
[----:B------:R-:W5:Y:S01]  /*b130*/  LD.E.128 R52, desc[UR38][R52.64] ;  /* 0x0000002634347980 */ /* 0x000f62000c101d00 */
[----:B-1----:R-:W-:-:S03]  /*b140*/  SEL R5, RZ, 0xffffffff, P0 ;  /* 0xffffffffff057807 */ /* 0x002fc60000000000 */
[----:B------:R-:W5:Y:S01]  /*b150*/  LD.E.128 R56, desc[UR38][R56.64] ;  /* 0x0000002638387980 */ /* 0x000f62000c101d00 */
[----:B------:R-:W-:Y:S01]  /*b160*/  ISETP.GE.AND P0, PT, R192, UR10, PT ;  /* 0x0000000ac0007c0c */ /* 0x000fe2000bf06270 */
[----:B------:R-:W-:-:S03]  /*b170*/  IMAD.SHL.U32 R11, R5, 0x2, RZ ;  /* 0x00000002050b7824 */ /* 0x000fc600078e00ff */
[----:B------:R-:W-:Y:S01]  /*b180*/  SEL R5, RZ, 0xffffffff, P0 ;  /* 0xffffffffff057807 */ /* 0x000fe20000000000 */
[----:B------:R-:W5:Y:S01]  /*b190*/  LD.E.128 R60, desc[UR38][R60.64] ;  /* 0x000000263c3c7980 */ /* 0x000f62000c101d00 */
[----:B------:R-:W-:Y:S02]  /*b1a0*/  ISETP.GE.AND P0, PT, R191, UR10, PT ;  /* 0x0000000abf007c0c */ /* 0x000fe4000bf06270 */
[----:B------:R-:W-:Y:S01]  /*b1b0*/  SEL R4, RZ, 0x1, P1 ;  /* 0x00000001ff047807 */ /* 0x000fe20000800000 */
[----:B------:R-:W-:Y:S01]  /*b1c0*/  IMAD.IADD R10, R0, 0x1, -R7 ;  /* 0x00000001000a7824 */ /* 0x000fe200078e0a07 */
[----:B------:R-:W-:Y:S01]  /*b1d0*/  SEL R0, RZ, 0xffffffff, P0 ;  /* 0xffffffffff007807 */ /* 0x000fe20000000000 */
[----:B------:R-:W-:Y:S01]  /*b1e0*/  IMAD.SHL.U32 R5, R5, 0x4, RZ ;  /* 0x0000000405057824 */ /* 0x000fe200078e00ff */
[----:B------:R-:W-:Y:S01]  /*b1f0*/  LOP3.LUT R4, R11, 0x2, R4, 0xe2, !PT ;  /* 0x000000020b047812 */ /* 0x000fe200078ee204 */
[----:B------:R-:W-:Y:S01]  /*b200*/  IMAD.WIDE.U32 R8, R188, UR8, R8 ;  /* 0x00000008bc087c25 */ /* 0x000fe2000f8e0008 */
[----:B------:R-:W5:Y:S02]  /*b210*/  LD.E.128 R68, desc[UR38][R68.64] ;  /* 0x0000002644447980 */ /* 0x000f64000c101d00 */
[----:B------:R-:W-:Y:S01]  /*b220*/  LOP3.LUT R4, R5, 0x4, R4, 0xe2, !PT ;  /* 0x0000000405047812 */ /* 0x000fe200078ee204 */
[----:B------:R-:W-:Y:S01]  /*b230*/  IMAD.SHL.U32 R7, R0, 0x8, RZ ;  /* 0x0000000800077824 */ /* 0x000fe200078e00ff */
[----:B------:R-:W-:Y:S01]  /*b240*/  SHF.R.S32.HI R5, RZ, 0x1f, R187 ;  /* 0x0000001fff057819 */ /* 0x000fe200000114bb */
[----:B------:R-:W-:Y:S01]  /*b250*/  IMAD.U32 R11, RZ, RZ, UR42 ;  /* 0x0000002aff0b7e24 */ /* 0x000fe2000f8e00ff */
[----:B------:R-:W5:Y:S01]  /*b260*/  LD.E.128 R76, desc[UR38][R76.64] ;  /* 0x000000264c4c7980 */ /* 0x000f62000c101d00 */
[----:B------:R-:W-:-:S02]  /*b270*/  IMAD R0, R10, 0x20, R3 ;  /* 0x000000200a007824 */ /* 0x000fc400078e0203 */
[----:B------:R-:W-:Y:S01]  /*b280*/  IMAD R9, R188, UR9, R9 ;  /* 0x00000009bc097c24 */ /* 0x000fe2000f8e0209 */
[----:B------:R-:W-:Y:S01]  /*b290*/  ULDC.64 UR8, c[0x0][0xbf0] ;  /* 0x0002fc0000087ab9 */ /* 0x000fe20000000a00 */
[----:B------:R-:W-:Y:S01]  /*b2a0*/  IMAD R10, R11, 0x40, R0 ;  /* 0x000000400b0a7824 */ /* 0x000fe200078e0200 */
[----:B------:R-:W-:Y:S01]  /*b2b0*/  ISETP.GE.AND P1, PT, R190, UR10, PT ;  /* 0x0000000abe007c0c */ /* 0x000fe2000bf26270 */
[----:B------:R-:W-:Y:S01]  /*b2c0*/  IMAD R0, R5, UR8, RZ ;  /* 0x0000000805007c24 */ /* 0x000fe2000f8e02ff */
[----:B------:R-:W-:Y:S01]  /*b2d0*/  LOP3.LUT R4, R7, 0x8, R4, 0xe2, !PT ;  /* 0x0000000807047812 */ /* 0x000fe200078ee204 */
[----:B------:R-:W-:Y:S01]  /*b2e0*/  @!PT LDS RZ, [RZ] ;  /* 0x00000000fffff984 */ /* 0x000fe20000000800 */
[----:B------:R-:W-:Y:S01]  /*b2f0*/  @!PT LDS RZ, [RZ] ;  /* 0x00000000fffff984 */ /* 0x000fe20000000800 */
[----:B------:R-:W-:Y:S01]  /*b300*/  @!PT LDS RZ, [RZ] ;  /* 0x00000000fffff984 */ /* 0x000fe20000000800 */
[----:B------:R-:W-:Y:S01]  /*b310*/  @!PT LDS RZ, [RZ] ;  /* 0x00000000fffff984 */ /* 0x000fe20000000800 */
[----:B------:R1:W-:Y:S06]  /*b320*/  MEMBAR.ALL.CTA ;  /* 0x0000000000007992 */ /* 0x0003ec0000008000 */
[----:B-1----:R-:W1:Y:S01]  /*b330*/  FENCE.VIEW.ASYNC.S ;  /* 0x00000000000073c6 */ /* 0x002e620000000000 */
[----:B------:R-:W-:Y:S01]  /*b340*/  SEL R7, RZ, 0xffffffff, P1 ;  /* 0xffffffffff077807 */ /* 0x000fe20000800000 */
[----:B------:R-:W-:Y:S01]  /*b350*/  IMAD R11, R187, UR9, R0 ;  /* 0x00000009bb0b7c24 */ /* 0x000fe2000f8e0200 */
[----:B------:R-:W-:Y:S01]  /*b360*/  ISETP.GE.AND P0, PT, R189, UR10, PT ;  /* 0x0000000abd007c0c */ /* 0x000fe2000bf06270 */
[----:B0-----:R-:W-:-:S04]  /*b370*/  @P2 IMAD.HI.U32 R0, R10, R81, RZ ;  /* 0x000000510a002227 */ /* 0x001fc800078e00ff */
[----:B------:R-:W-:Y:S01]  /*b380*/  IMAD.SHL.U32 R81, R7, 0x10, RZ ;  /* 0x0000001007517824 */ /* 0x000fe200078e00ff */
[----:B------:R-:W-:Y:S01]  /*b390*/  SEL R7, RZ, 0xffffffff, P0 ;  /* 0xffffffffff077807 */ /* 0x000fe20000000000 */
[----:B------:R-:W-:Y:S01]  /*b3a0*/  IMAD.MOV.U32 R5, RZ, RZ, R10 ;  /* 0x000000ffff057224 */ /* 0x000fe200078e000a */
[----:B--2---:R-:W-:Y:S02]  /*b3b0*/  @P2 SHF.R.U32.HI R5, RZ, R83, R0 ;  /* 0x00000053ff052219 */ /* 0x004fe40000011600 */
[----:B------:R-:W-:Y:S01]  /*b3c0*/  LOP3.LUT R4, R81, 0x10, R4, 0xe2, !PT ;  /* 0x0000001051047812 */ /* 0x000fe200078ee204 */
[----:B------:R-:W-:Y:S01]  /*b3d0*/  IMAD.SHL.U32 R81, R7, 0x20, RZ ;  /* 0x0000002007517824 */ /* 0x000fe200078e00ff */
[--C-:B------:R-:W-:Y:S01]  /*b3e0*/  SHF.R.S32.HI R0, RZ, 0x1f, R5.reuse ;  /* 0x0000001fff007819 */ /* 0x100fe20000011405 */
[----:B------:R-:W-:Y:S02]  /*b3f0*/  IMAD.MOV R7, RZ, RZ, -R5 ;  /* 0x000000ffff077224 */ /* 0x000fe400078e0a05 */
[----:B------:R-:W-:Y:S01]  /*b400*/  IMAD.WIDE.U32 R8, R187, UR8, R8 ;  /* 0x00000008bb087c25 */ /* 0x000fe2000f8e0008 */
[----:B------:R-:W-:-:S03]  /*b410*/  ULDC.64 UR8, c[0x0][0xbe0] ;  /* 0x0002f80000087ab9 */ /* 0x000fc60000000a00 */
[----:B------:R-:W-:Y:S02]  /*b420*/  IMAD R0, R0, UR8, RZ ;  /* 0x0000000800007c24 */ /* 0x000fe4000f8e02ff */
[----:B------:R-:W-:Y:S02]  /*b430*/  IMAD R7, R18, R7, R10 ;  /* 0x0000000712077224 */ /* 0x000fe400078e020a */
[----:B------:R-:W-:Y:S01]  /*b440*/  IMAD.IADD R9, R9, 0x1, R11 ;  /* 0x0000000109097824 */ /* 0x000fe200078e020b */
[----:B------:R-:W-:Y:S01]  /*b450*/  ISETP.GE.AND P0, PT, R229, UR10, PT ;  /* 0x0000000ae5007c0c */ /* 0x000fe2000bf06270 */
[C---:B------:R-:W-:Y:S01]  /*b460*/  IMAD R11, R5.reuse, UR9, R0 ;  /* 0x00000009050b7c24 */ /* 0x040fe2000f8e0200 */
[----:B------:R-:W-:Y:S01]  /*b470*/  SHF.R.S32.HI R0, RZ, 0x1f, R7 ;  /* 0x0000001fff007819 */ /* 0x000fe20000011407 */
[----:B------:R-:W-:Y:S01]  /*b480*/  IMAD.WIDE.U32 R8, R5, UR8, R8 ;  /* 0x0000000805087c25 */ /* 0x000fe2000f8e0008 */
[----:B------:R-:W-:Y:S01]  /*b490*/  ULDC.64 UR8, c[0x0][0xbd8] ;  /* 0x0002f60000087ab9 */ /* 0x000fe20000000a00 */
[----:B------:R-:W-:-:S02]  /*b4a0*/  LOP3.LUT R4, R81, 0x20, R4, 0xe2, !PT ;  /* 0x0000002051047812 */ /* 0x000fc400078ee204 */
[----:B------:R-:W-:Y:S01]  /*b4b0*/  IMAD.U32 R80, RZ, RZ, UR42 ;  /* 0x0000002aff507e24 */ /* 0x000fe2000f8e00ff */
[----:B------:R-:W-:Y:S01]  /*b4c0*/  SEL R5, RZ, 0x40, P0 ;  /* 0x00000040ff057807 */ /* 0x000fe20000000000 */
[----:B------:R-:W-:Y:S01]  /*b4d0*/  IMAD.IADD R9, R9, 0x1, R11 ;  /* 0x0000000109097824 */ /* 0x000fe200078e020b */
[----:B------:R-:W-:Y:S01]  /*b4e0*/  ISETP.GE.AND P0, PT, R228, UR10, PT ;  /* 0x0000000ae4007c0c */ /* 0x000fe2000bf06270 */
[----:B------:R-:W-:Y:S02]  /*b4f0*/  IMAD R10, R0, UR8, RZ ;  /* 0x00000008000a7c24 */ /* 0x000fe4000f8e02ff */
        /* <DEDUP_REMOVED lines=13> */
[----:B-1----:R0:W1:Y:S01]  /*b5d0*/  SHFL.IDX PT, R4, R18, RZ, 0x181f ;  /* 0x00181fff12047589 */ /* 0x00206200000e0000 */
[----:B------:R-:W-:Y:S02]  /*b5e0*/  BSSY B1, `(.L_x_1088) ;  /* 0x000002b000017945 */ /* 0x000fe40003800000 */
[----:B------:R-:W-:Y:S01]  /*b5f0*/  SYNCS.ARRIVE.TRANS64.RED.A1T0 RZ, [UR7], RZ ;  /* 0x000000ffffff79a7 */ /* 0x000fe20008100407 */
        /* <DEDUP_REMOVED lines=11> */
[----:B-1----:R-:W-:Y:S01]  /*b6b0*/  @!P1 LEA R8, P2, R193, R4, 0x1 ;  /* 0x00000004c1089211 */ /* 0x002fe200078408ff */
[----:B--2---:R-:W-:-:S03]  /*b6c0*/  @!P0 IMAD.WIDE R10, R2, 0x2, R4 ;  /* 0x00000002020a8825 */ /* 0x004fc600078e0204 */
[----:B------:R-:W-:Y:S02]  /*b6d0*/  @!P1 LEA.HI.X R9, R193, R5, R152, 0x1, P2 ;  /* 0x00000005c1099211 */ /* 0x000fe400010f0c98 */
[----:B------:R-:W-:Y:S01]  /*b6e0*/  ISETP.GE.AND P2, PT, R190, UR10, PT ;  /* 0x0000000abe007c0c */ /* 0x000fe2000bf46270 */
[----:B-----5:R1:W-:Y:S01]  /*b6f0*/  @!P0 ST.E.128 desc[UR38][R10.64], R12 ;  /* 0x0000000c0a008985 */ /* 0x0203e2000c101d26 */
[----:B------:R-:W-:-:S03]  /*b700*/  LOP3.LUT P0, RZ, R0, 0x40, RZ, 0xc0, !PT ;  /* 0x0000004000ff7812 */ /* 0x000fc6000780c0ff */
[----:B------:R2:W-:Y:S01]  /*b710*/  @!P1 ST.E.128 desc[UR38][R8.64], R24 ;  /* 0x0000001808009985 */ /* 0x0005e2000c101d26 */
[----:B------:R-:W-:Y:S02]  /*b720*/  ISETP.GE.AND P1, PT, R189, UR10, PT ;  /* 0x0000000abd007c0c */ /* 0x000fe4000bf26270 */
[CC--:B-1----:R-:W-:Y:S02]  /*b730*/  @!P3 LEA R14, P6, R191.reuse, R4.reuse, 0x1 ;  /* 0x00000004bf0eb211 */ /* 0x0c2fe400078c08ff */
[CC--:B--2---:R-:W-:Y:S02]  /*b740*/  @!P4 LEA R24, P5, R192.reuse, R4.reuse, 0x1 ;  /* 0x00000004c018c211 */ /* 0x0c4fe400078a08ff */
[-C--:B------:R-:W-:Y:S02]  /*b750*/  @!P3 LEA.HI.X R15, R191, R5.reuse, R84, 0x1, P6 ;  /* 0x00000005bf0fb211 */ /* 0x080fe400030f0c54 */
[----:B------:R-:W-:Y:S02]  /*b760*/  @!P4 LEA.HI.X R25, R192, R5, R7, 0x1, P5 ;  /* 0x00000005c019c211 */ /* 0x000fe400028f0c07 */
[----:B------:R-:W-:-:S02]  /*b770*/  @!P2 LEA R12, P5, R190, R4, 0x1 ;  /* 0x00000004be0ca211 */ /* 0x000fc400078a08ff */
[----:B------:R-:W-:Y:S01]  /*b780*/  LOP3.LUT P6, RZ, R3, 0x80, RZ, 0xc0, !PT ;  /* 0x0000008003ff7812 */ /* 0x000fe200078cc0ff */
[----:B------:R3:W-:Y:S01]  /*b790*/  @!P4 ST.E.128 desc[UR38][R24.64], R32 ;  /* 0x000000201800c985 */ /* 0x0007e2000c101d26 */
[-C--:B------:R-:W-:Y:S02]  /*b7a0*/  @!P2 LEA.HI.X R13, R190, R5.reuse, R83, 0x1, P5 ;  /* 0x00000005be0da211 */ /* 0x080fe400028f0c53 */
[----:B------:R-:W-:Y:S01]  /*b7b0*/  SHF.R.S32.HI R7, RZ, 0x1f, R189 ;  /* 0x0000001fff077819 */ /* 0x000fe200000114bd */
[----:B------:R3:W-:Y:S01]  /*b7c0*/  @!P3 ST.E.128 desc[UR38][R14.64], R40 ;  /* 0x000000280e00b985 */ /* 0x0007e2000c101d26 */
[C---:B------:R-:W-:Y:S02]  /*b7d0*/  @!P1 LEA R10, P5, R189.reuse, R4, 0x1 ;  /* 0x00000004bd0a9211 */ /* 0x040fe400078a08ff */
[----:B------:R-:W-:Y:S01]  /*b7e0*/  SHF.R.S32.HI R9, RZ, 0x1f, R229 ;  /* 0x0000001fff097819 */ /* 0x000fe200000114e5 */
[----:B------:R3:W-:Y:S01]  /*b7f0*/  @!P2 ST.E.128 desc[UR38][R12.64], R48 ;  /* 0x000000300c00a985 */ /* 0x0007e2000c101d26 */
[----:B------:R-:W-:-:S02]  /*b800*/  @!P1 LEA.HI.X R11, R189, R5, R7, 0x1, P5 ;  /* 0x00000005bd0b9211 */ /* 0x000fc400028f0c07 */
[CC--:B------:R-:W-:Y:S02]  /*b810*/  @P0 LEA R8, P5, R229.reuse, R4.reuse, 0x1 ;  /* 0x00000004e5080211 */ /* 0x0c0fe400078a08ff */
[----:B------:R-:W-:Y:S01]  /*b820*/  SHF.R.S32.HI R7, RZ, 0x1f, R228 ;  /* 0x0000001fff077819 */ /* 0x000fe200000114e4 */
[----:B------:R3:W-:Y:S01]  /*b830*/  @!P1 ST.E.128 desc[UR38][R10.64], R56 ;  /* 0x000000380a009985 */ /* 0x0007e2000c101d26 */
[----:B------:R-:W-:Y:S02]  /*b840*/  @P0 LEA.HI.X R9, R229, R5, R9, 0x1, P5 ;  /* 0x00000005e5090211 */ /* 0x000fe400028f0c09 */
[----:B------:R-:W-:-:S03]  /*b850*/  @P6 LEA R4, P5, R228, R4, 0x1 ;  /* 0x00000004e4046211 */ /* 0x000fc600078a08ff */
[----:B------:R3:W-:Y:S01]  /*b860*/  @P0 ST.E.128 desc[UR38][R8.64], R64 ;  /* 0x0000004008000985 */ /* 0x0007e2000c101d26 */
[----:B------:R-:W-:-:S05]  /*b870*/  @P6 LEA.HI.X R5, R228, R5, R7, 0x1, P5 ;  /* 0x00000005e4056211 */ /* 0x000fca00028f0c07 */
[----:B------:R3:W-:Y:S04]  /*b880*/  @P6 ST.E.128 desc[UR38][R4.64], R72 ;  /* 0x0000004804006985 */ /* 0x0007e8000c101d26 */
.L_x_1089:
[----:B------:R-:W-:Y:S05]  /*b890*/  BSYNC B1 ;  /* 0x0000000000017941 */ /* 0x000fea0003800000 */
.L_x_1088:
[----:B------:R-:W-:Y:S01]  /*b8a0*/  VIADD R7, R81, 0x20 ;  /* 0x0000002051077836 */ /* 0x000fe20000000000 */
[----:B--23--:R2:W3:Y:S04]  /*b8b0*/  SHFL.IDX PT, R5, R80, 0x1, 0x181f ;  /* 0x00381f0050057f89 */ /* 0x00c4e800000e0000 */
[----:B------:R-:W-:Y:S01]  /*b8c0*/  ISETP.GE.AND P0, PT, R7, R82, PT ;  /* 0x000000520700720c */ /* 0x000fe20003f06270 */
[----:B-1----:R2:W1:-:S12]  /*b8d0*/  SHFL.IDX PT, R4, R18, 0x1, 0x181f ;  /* 0x00381f0012047f89 */ /* 0x00245800000e0000 */
[----:B--2---:R-:W-:Y:S05]  /*b8e0*/  @P0 BRA `(.L_x_1090) ;  /* 0x0000002400cc0947 */ /* 0x004fea0003800000 */
[----:B------:R-:W-:Y:S02]  /*b8f0*/  ISETP.GE.AND P0, PT, R193, UR10, PT ;  /* 0x0000000ac1007c0c */ /* 0x000fe4000bf06270 */
[----:B------:R-:W-:Y:S02]  /*b900*/  ISETP.GE.AND P5, PT, R2, UR10, PT ;  /* 0x0000000a02007c0c */ /* 0x000fe4000bfa6270 */
[----:B------:R-:W-:Y:S02]  /*b910*/  ISETP.GE.AND P2, PT, R192, UR10, PT ;  /* 0x0000000ac0007c0c */ /* 0x000fe4000bf46270 */
[----:B------:R-:W-:Y:S02]  /*b920*/  ISETP.GE.AND P1, PT, R191, UR10, PT ;  /* 0x0000000abf007c0c */ /* 0x000fe4000bf26270 */
[----:B------:R-:W-:Y:S02]  /*b930*/  ISETP.GE.AND P3, PT, R190, UR10, PT ;  /* 0x0000000abe007c0c */ /* 0x000fe4000bf66270 */
[----:B------:R-:W-:-:S02]  /*b940*/  SHF.R.S32.HI R7, RZ, 0x1f, R192 ;  /* 0x0000001fff077819 */ /* 0x000fc400000114c0 */
[----:B-----5:R-:W-:Y:S02]  /*b950*/  SHF.R.S32.HI R15, RZ, 0x1f, R191 ;  /* 0x0000001fff0f7819 */ /* 0x020fe400000114bf */
[C---:B-1----:R-:W-:Y:S01]  /*b960*/  @!P0 LEA R10, P4, R193.reuse, R4, 0x1 ;  /* 0x00000004c10a8211 */ /* 0x042fe200078808ff */
[----:B---3--:R-:W-:Y:S01]  /*b970*/  @!P5 IMAD.WIDE R8, R2, 0x2, R4 ;  /* 0x000000020208d825 */ /* 0x008fe200078e0204 */
[----:B0-----:R-:W-:Y:S02]  /*b980*/  SHF.R.S32.HI R18, RZ, 0x1f, R189 ;  /* 0x0000001fff127819 */ /* 0x001fe400000114bd */
        /* <DEDUP_REMOVED lines=8> */
[-C--:B------:R-:W-:Y:S02]  /*ba10*/  @!P1 LEA R14, P6, R191, R4.reuse, 0x1 ;  /* 0x00000004bf0e9211 */ /* 0x080fe400078c08ff */
        /* <DEDUP_REMOVED lines=20> */
.L_x_1087:
[----:B------:R-:W2:Y:S01]  /*bb60*/  LDL R5, [R1+0x68] ;  /* 0x0000680001057983 */ /* 0x000ea20000100800 */
[----:B------:R-:W-:Y:S01]  /*bb70*/  ULDC.64 UR8, c[0x0][0xc08] ;  /* 0x0003020000087ab9 */ /* 0x000fe20000000a00 */
[----:B------:R-:W-:Y:S01]  /*bb80*/  SHF.R.S32.HI R0, RZ, 0x1f, R187 ;  /* 0x0000001fff007819 */ /* 0x000fe200000114bb */
[----:B------:R-:W-:Y:S01]  /*bb90*/  IMAD R7, R7, UR8, RZ ;  /* 0x0000000807077c24 */ /* 0x000fe2000f8e02ff */
[----:B------:R-:W-:Y:S01]  /*bba0*/  ULDC.64 UR10, c[0x0][0xc40] ;  /* 0x00031000000a7ab9 */ /* 0x000fe20000000a00 */
[----:B------:R-:W-:Y:S01]  /*bbb0*/  IMAD.U32 R4, RZ, RZ, UR42 ;  /* 0x0000002aff047e24 */ /* 0x000fe2000f8e00ff */
[----:B------:R-:W-:Y:S01]  /*bbc0*/  BSSY B1, `(.L_x_1091) ;  /* 0x00000cc000017945 */ /* 0x000fe20003800000 */
[C---:B------:R-:W-:Y:S01]  /*bbd0*/  IMAD R7, R8.reuse, UR9, R7 ;  /* 0x0000000908077c24 */ /* 0x040fe2000f8e0207 */
[----:B------:R-:W-:Y:S01]  /*bbe0*/  SHF.R.S32.HI R23, RZ, 0x1f, R202 ;  /* 0x0000001fff177819 */ /* 0x000fe200000114ca */
[----:B------:R-:W-:Y:S01]  /*bbf0*/  IMAD.WIDE.U32 R8, R8, UR8, RZ ;  /* 0x0000000808087c25 */ /* 0x000fe2000f8e00ff */
[----:B------:R-:W-:Y:S01]  /*bc00*/  ULDC.64 UR8, c[0x0][0xc38] ;  /* 0x00030e0000087ab9 */ /* 0x000fe20000000a00 */
[----:B0-----:R-:W-:-:S02]  /*bc10*/  SHF.R.S32.HI R152, RZ, 0x1f, R203 ;  /* 0x0000001fff987819 */ /* 0x001fc400000114cb */
[----:B------:R-:W-:Y:S01]  /*bc20*/  IMAD.IADD R9, R9, 0x1, R7 ;  /* 0x0000000109097824 */ /* 0x000fe200078e0207 */
[----:B------:R-:W-:Y:S01]  /*bc30*/  SHF.R.S32.HI R153, RZ, 0x1f, R204 ;  /* 0x0000001fff997819 */ /* 0x000fe200000114cc */
[----:B------:R-:W-:Y:S01]  /*bc40*/  IMAD R0, R0, UR10, RZ ;  /* 0x0000000a00007c24 */ /* 0x000fe2000f8e02ff */
[----:B------:R-:W-:Y:S01]  /*bc50*/  SHF.R.S32.HI R154, RZ, 0x1f, R205 ;  /* 0x0000001fff9a7819 */ /* 0x000fe200000114cd */
[C---:B------:R-:W-:Y:S01]  /*bc60*/  IMAD.WIDE.U32 R8, R188.reuse, UR8, R8 ;  /* 0x00000008bc087c25 */ /* 0x040fe2000f8e0008 */
[----:B------:R-:W-:Y:S01]  /*bc70*/  ULDC UR8, c[0x0][0xce8] ;  /* 0x00033a0000087ab9 */ /* 0x000fe20000000800 */
[----:B------:R-:W-:Y:S01]  /*bc80*/  SHF.R.S32.HI R155, RZ, 0x1f, R206 ;  /* 0x0000001fff9b7819 */ /* 0x000fe200000114ce */
[----:B------:R-:W-:Y:S01]  /*bc90*/  UISETP.NE.AND UP0, UPT, UR8, 0x1, UPT ;  /* 0x000000010800788c */ /* 0x000fe2000bf05270 */
[----:B------:R-:W-:Y:S01]  /*bca0*/  IMAD R9, R188, UR9, R9 ;  /* 0x00000009bc097c24 */ /* 0x000fe2000f8e0209 */
[----:B------:R-:W-:Y:S01]  /*bcb0*/  UIMAD UR6, UR6, UR8, URZ ;  /* 0x00000008060672a4 */ /* 0x000fe2000f8e023f */
[C---:B------:R-:W-:Y:S01]  /*bcc0*/  IMAD R3, R187.reuse, UR11, R0 ;  /* 0x0000000bbb037c24 */ /* 0x040fe2000f8e0200 */
[----:B------:R-:W-:Y:S01]  /*bcd0*/  SHF.R.S32.HI R156, RZ, 0x1f, R207 ;  /* 0x0000001fff9c7819 */ /* 0x000fe200000114cf */
[----:B------:R-:W-:Y:S01]  /*bce0*/  IMAD.WIDE.U32 R8, R187, UR10, R8 ;  /* 0x0000000abb087c25 */ /* 0x000fe2000f8e0008 */
[----:B------:R-:W-:Y:S01]  /*bcf0*/  PLOP3.LUT P0, PT, PT, PT, UP0, 0x80, 0x0 ;  /* 0x000000000000781c */ /* 0x000fe20003f0f008 */
[----:B------:R-:W-:Y:S01]  /*bd00*/  ULDC.64 UR10, c[0x0][0xc48] ;  /* 0x00031200000a7ab9 */ /* 0x000fe20000000a00 */
[----:B------:R-:W-:Y:S01]  /*bd10*/  SHF.R.S32.HI R157, RZ, 0x1f, R208 ;  /* 0x0000001fff9d7819 */ /* 0x000fe200000114d0 */
[----:B------:R-:W-:Y:S01]  /*bd20*/  IMAD.IADD R9, R9, 0x1, R3 ;  /* 0x0000000109097824 */ /* 0x000fe200078e0203 */
[----:B------:R-:W-:Y:S01]  /*bd30*/  SHF.R.S32.HI R158, RZ, 0x1f, R209 ;  /* 0x0000001fff9e7819 */ /* 0x000fe200000114d1 */
[----:B------:R-:W-:Y:S01]  /*bd40*/  @UP0 ULDC UR7, c[0x0][0xcec] ;  /* 0x00033b0000070ab9 */ /* 0x000fe20000000800 */
[----:B------:R-:W-:Y:S01]  /*bd50*/  SHF.R.S32.HI R159, RZ, 0x1f, R210 ;  /* 0x0000001fff9f7819 */ /* 0x000fe200000114d2 */
[----:B------:R-:W-:Y:S01]  /*bd60*/  IMAD.WIDE.U32 R8, R194, UR10, R8 ;  /* 0x0000000ac2087c25 */ /* 0x000fe2000f8e0008 */
[----:B------:R-:W-:-:S02]  /*bd70*/  SHF.R.S32.HI R160, RZ, 0x1f, R211 ;  /* 0x0000001fffa07819 */ /* 0x000fc400000114d3 */
[----:B------:R-:W-:Y:S01]  /*bd80*/  SHF.R.S32.HI R161, RZ, 0x1f, R212 ;  /* 0x0000001fffa17819 */ /* 0x000fe200000114d4 */
[----:B------:R-:W-:Y:S01]  /*bd90*/  IMAD R9, R194, UR11, R9 ;  /* 0x0000000bc2097c24 */ /* 0x000fe2000f8e0209 */
[----:B------:R-:W-:Y:S01]  /*bda0*/  ULDC.64 UR10, c[0x0][0xc30] ;  /* 0x00030c00000a7ab9 */ /* 0x000fe20000000a00 */
[----:B------:R-:W-:Y:S02]  /*bdb0*/  SHF.R.S32.HI R162, RZ, 0x1f, R213 ;  /* 0x0000001fffa27819 */ /* 0x000fe400000114d5 */
[----:B------:R-:W-:Y:S02]  /*bdc0*/  SHF.R.S32.HI R163, RZ, 0x1f, R214 ;  /* 0x0000001fffa37819 */ /* 0x000fe400000114d6 */
[----:B------:R-:W-:Y:S02]  /*bdd0*/  SHF.R.S32.HI R164, RZ, 0x1f, R215 ;  /* 0x0000001fffa47819 */ /* 0x000fe400000114d7 */
[----:B------:R-:W-:Y:S02]  /*bde0*/  SHF.R.S32.HI R165, RZ, 0x1f, R216 ;  /* 0x0000001fffa57819 */ /* 0x000fe400000114d8 */
[----:B------:R-:W-:-:S02]  /*bdf0*/  SHF.R.S32.HI R166, RZ, 0x1f, R217 ;  /* 0x0000001fffa67819 */ /* 0x000fc400000114d9 */
[----:B------:R-:W-:Y:S02]  /*be00*/  SHF.R.S32.HI R167, RZ, 0x1f, R218 ;  /* 0x0000001fffa77819 */ /* 0x000fe400000114da */
[----:B------:R-:W-:Y:S02]  /*be10*/  SHF.R.S32.HI R168, RZ, 0x1f, R219 ;  /* 0x0000001fffa87819 */ /* 0x000fe400000114db */
[----:B------:R-:W-:Y:S02]  /*be20*/  SHF.R.S32.HI R169, RZ, 0x1f, R221 ;  /* 0x0000001fffa97819 */ /* 0x000fe400000114dd */
[----:B------:R-:W-:Y:S02]  /*be30*/  SHF.R.S32.HI R170, RZ, 0x1f, R222 ;  /* 0x0000001fffaa7819 */ /* 0x000fe400000114de */
[----:B------:R-:W-:Y:S02]  /*be40*/  SHF.R.S32.HI R171, RZ, 0x1f, R223 ;  /* 0x0000001fffab7819 */ /* 0x000fe400000114df */
[----:B------:R-:W-:-:S02]  /*be50*/  SHF.R.S32.HI R14, RZ, 0x1f, R224 ;  /* 0x0000001fff0e7819 */ /* 0x000fc400000114e0 */
[----:B------:R-:W-:Y:S02]  /*be60*/  SHF.R.S32.HI R15, RZ, 0x1f, R225 ;  /* 0x0000001fff0f7819 */ /* 0x000fe400000114e1 */
[----:B------:R-:W-:Y:S02]  /*be70*/  SHF.R.S32.HI R20, RZ, 0x1f, R226 ;  /* 0x0000001fff147819 */ /* 0x000fe400000114e2 */
[----:B------:R-:W-:Y:S01]  /*be80*/  SHF.R.S32.HI R21, RZ, 0x1f, R17 ;  /* 0x0000001fff157819 */ /* 0x000fe20000011411 */
[----:B--2---:R-:W-:-:S04]  /*be90*/  IMAD R4, R4, 0x40, R5 ;  /* 0x0000004004047824 */ /* 0x004fc800078e0205 */
[----:B------:R-:W-:Y:S01]  /*bea0*/  @P0 IMAD.HI.U32 R0, R4, UR7, RZ ;  /* 0x0000000704000c27 */ /* 0x000fe2000f8e00ff */
[----:B------:R-:W-:-:S03]  /*beb0*/  @UP0 ULDC UR7, c[0x0][0xcf0] ;  /* 0x00033c0000070ab9 */ /* 0x000fc60000000800 */
        /* <DEDUP_REMOVED lines=8> */
[----:B------:R-:W-:Y:S01]  /*bf40*/  IMAD R5, R5, UR8, R4 ;  /* 0x0000000805057c24 */ /* 0x000fe2000f8e0204 */
[----:B------:R-:W-:Y:S01]  /*bf50*/  ULDC.64 UR8, c[0x0][0xc00] ;  /* 0x0003000000087ab9 */ /* 0x000fe20000000a00 */
[----:B------:R-:W-:Y:S01]  /*bf60*/  IMAD R7, R3, UR11, R0 ;  /* 0x0000000b03077c24 */ /* 0x000fe2000f8e0200 */
[----:B------:R-:W-:Y:S01]  /*bf70*/  ULDC.64 UR10, c[0x0][0xc28] ;  /* 0x00030a00000a7ab9 */ /* 0x000fe20000000a00 */
[----:B------:R-:W-:Y:S01]  /*bf80*/  IMAD.U32 R3, RZ, RZ, UR42 ;  /* 0x0000002aff037e24 */ /* 0x000fe2000f8e00ff */
[----:B------:R-:W-:Y:S01]  /*bf90*/  SHF.R.S32.HI R0, RZ, 0x1f, R5 ;  /* 0x0000001fff007819 */ /* 0x000fe20000011405 */
[----:B------:R-:W-:Y:S01]  /*bfa0*/  IMAD.IADD R9, R9, 0x1, R7 ;  /* 0x0000000109097824 */ /* 0x000fe200078e0207 */
[----:B------:R-:W-:Y:S03]  /*bfb0*/  SYNCS.ARRIVE.TRANS64.RED.A1T0 RZ, [UR7], RZ ;  /* 0x000000ffffff79a7 */ /* 0x000fe60008100407 */
[----:B------:R-:W-:-:S02]  /*bfc0*/  IMAD R0, R0, UR10, RZ ;  /* 0x0000000a00007c24 */ /* 0x000fc4000f8e02ff */
[----:B------:R-:W-:-:S04]  /*bfd0*/  IMAD.WIDE.U32 R8, R5, UR10, R8 ;  /* 0x0000000a05087c25 */ /* 0x000fc8000f8e0008 */
[----:B------:R-:W-:Y:S02]  /*bfe0*/  IMAD R7, R5, UR11, R0 ;  /* 0x0000000b05077c24 */ /* 0x000fe4000f8e0200 */
[----:B------:R-:W-:Y:S01]  /*bff0*/  IMAD R0, R3, 0x40, R16 ;  /* 0x0000004003007824 */ /* 0x000fe200078e0210 */
[----:B------:R-:W-:Y:S01]  /*c000*/  LEA R3, P1, R8, UR8, 0x2 ;  /* 0x0000000808037c11 */ /* 0x000fe2000f8210ff */
[----:B------:R-:W-:-:S03]  /*c010*/  IMAD.IADD R7, R9, 0x1, R7 ;  /* 0x0000000109077824 */ /* 0x000fc600078e0207 */
[----:B------:R-:W-:Y:S01]  /*c020*/  ISETP.GE.AND P0, PT, R0, UR6, PT ;  /* 0x0000000600007c0c */ /* 0x000fe2000bf06270 */
[----:B------:R0:W1:Y:S01]  /*c030*/  SHFL.IDX PT, R12, R3, RZ, 0x1c1f ;  /* 0x001c1fff030c7589 */ /* 0x00006200000e0000 */
[----:B------:R-:W-:-:S05]  /*c040*/  LEA.HI.X R7, R8, UR9, R7, 0x2, P1 ;  /* 0x0000000908077c11 */ /* 0x000fca00088f1407 */
[----:B------:R0:W2:Y:S06]  /*c050*/  SHFL.IDX PT, R13, R7, RZ, 0x1c1f ;  /* 0x001c1fff070d7589 */ /* 0x0000ac00000e0000 */
[----:B------:R-:W-:Y:S05]  /*c060*/  @P0 BRA `(.L_x_1092) ;  /* 0x0000000800040947 */ /* 0x000fea0003800000 */
[----:B------:R-:W-:Y:S02]  /*c070*/  ULDC UR7, c[0x0][0xbc8] ;  /* 0x0002f20000077ab9 */ /* 0x000fe40000000800 */
[----:B------:R-:W-:Y:S02]  /*c080*/  ISETP.GE.AND P0, PT, R17, UR7, PT ;  /* 0x0000000711007c0c */ /* 0x000fe4000bf06270 */
[----:B------:R-:W-:Y:S02]  /*c090*/  ISETP.GE.AND P1, PT, R226, UR7, PT ;  /* 0x00000007e2007c0c */ /* 0x000fe4000bf26270 */
[----:B------:R-:W-:Y:S02]  /*c0a0*/  ISETP.GE.AND P3, PT, R224, UR7, PT ;  /* 0x00000007e0007c0c */ /* 0x000fe4000bf66270 */
[----:B------:R-:W-:-:S07]  /*c0b0*/  ISETP.GE.AND P4, PT, R223, UR7, PT ;  /* 0x00000007df007c0c */ /* 0x000fce000bf86270 */
[----:B-1----:R-:W-:-:S04]  /*c0c0*/  @!P0 LEA R4, P2, R17, R12, 0x2 ;  /* 0x0000000c11048211 */ /* 0x002fc800078410ff */
[----:B--2---:R-:W-:Y:S02]  /*c0d0*/  @!P0 LEA.HI.X R5, R17, R13, R21, 0x2, P2 ;  /* 0x0000000d11058211 */ /* 0x004fe400010f1415 */
[----:B------:R-:W-:-:S03]  /*c0e0*/  @!P4 LEA R8, P6, R223, R12, 0x2 ;  /* 0x0000000cdf08c211 */ /* 0x000fc600078c10ff */
[----:B------:R1:W-:Y:S01]  /*c0f0*/  @!P0 ST.E.64 desc[UR38][R4.64], R24 ;  /* 0x0000001804008985 */ /* 0x0003e2000c101b26 */
[----:B------:R-:W-:Y:S02]  /*c100*/  ISETP.GE.AND P0, PT, R225, UR7, PT ;  /* 0x00000007e1007c0c */ /* 0x000fe4000bf06270 */
[----:B------:R-:W-:Y:S02]  /*c110*/  @!P4 LEA.HI.X R9, R223, R13, R171, 0x2, P6 ;  /* 0x0000000ddf09c211 */ /* 0x000fe400030f14ab */
[----:B-1----:R-:W-:-:S04]  /*c120*/  @!P1 LEA R4, P2, R226, R12, 0x2 ;  /* 0x0000000ce2049211 */ /* 0x002fc800078410ff */
[----:B------:R-:W-:Y:S02]  /*c130*/  @!P1 LEA.HI.X R5, R226, R13, R20, 0x2, P2 ;  /* 0x0000000de2059211 */ /* 0x000fe400010f1414 */
[----:B------:R-:W-:-:S03]  /*c140*/  ISETP.GE.AND P2, PT, R219, UR7, PT ;  /* 0x00000007db007c0c */ /* 0x000fc6000bf46270 */
[----:B------:R1:W-:Y:S10]  /*c150*/  @!P1 ST.E.64 desc[UR38][R4.64], R28 ;  /* 0x0000001c04009985 */ /* 0x0003f4000c101b26 */
[----:B------:R-:W-:-:S02]  /*c160*/  @!P2 LEA R10, P6, R219, R12, 0x2 ;  /* 0x0000000cdb0aa211 */ /* 0x000fc400078c10ff */
[----:B-1----:R-:W-:Y:S02]  /*c170*/  @!P0 LEA R4, P1, R225, R12, 0x2 ;  /* 0x0000000ce1048211 */ /* 0x002fe400078210ff */
[-C--:B------:R-:W-:Y:S02]  /*c180*/  @!P2 LEA.HI.X R11, R219, R13.reuse, R168, 0x2, P6 ;  /* 0x0000000ddb0ba211 */ /* 0x080fe400030f14a8 */
[----:B------:R-:W-:Y:S02]  /*c190*/  @!P0 LEA.HI.X R5, R225, R13, R15, 0x2, P1 ;  /* 0x0000000de1058211 */ /* 0x000fe400008f140f */
[----:B------:R-:W-:-:S03]  /*c1a0*/  ISETP.GE.AND P1, PT, R221, UR7, PT ;  /* 0x00000007dd007c0c */ /* 0x000fc6000bf26270 */
[----:B------:R1:W-:Y:S01]  /*c1b0*/  @!P0 ST.E.64 desc[UR38][R4.64], R32 ;  /* 0x0000002004008985 */ /* 0x0003e2000c101b26 */
[----:B------:R-:W-:Y:S02]  /*c1c0*/  ISETP.GE.AND P0, PT, R222, UR7, PT ;  /* 0x00000007de007c0c */ /* 0x000fe4000bf06270 */
[----:B-1----:R-:W-:-:S04]  /*c1d0*/  @!P3 LEA R4, P5, R224, R12, 0x2 ;  /* 0x0000000ce004b211 */ /* 0x002fc800078a10ff */
[----:B------:R-:W-:-:S05]  /*c1e0*/  @!P3 LEA.HI.X R5, R224, R13, R14, 0x2, P5 ;  /* 0x0000000de005b211 */ /* 0x000fca00028f140e */
[----:B------:R1:W-:Y:S01]  /*c1f0*/  @!P3 ST.E.64 desc[UR38][R4.64], R36 ;  /* 0x000000240400b985 */ /* 0x0003e2000c101b26 */
[----:B------:R-:W-:-:S03]  /*c200*/  ISETP.GE.AND P3, PT, R218, UR7, PT ;  /* 0x00000007da007c0c */ /* 0x000fc6000bf66270 */
[----:B------:R2:W-:Y:S01]  /*c210*/  @!P4 ST.E.64 desc[UR38][R8.64], R40 ;  /* 0x000000280800c985 */ /* 0x0005e2000c101b26 */
[CC--:B-1----:R-:W-:Y:S02]  /*c220*/  @!P0 LEA R4, P4, R222.reuse, R12.reuse, 0x2 ;  /* 0x0000000cde048211 */ /* 0x0c2fe400078810ff */
[----:B--2---:R-:W-:Y:S02]  /*c230*/  @!P1 LEA R8, P5, R221, R12, 0x2 ;  /* 0x0000000cdd089211 */ /* 0x004fe400078a10ff */
[-C--:B------:R-:W-:Y:S02]  /*c240*/  @!P0 LEA.HI.X R5, R222, R13.reuse, R170, 0x2, P4 ;  /* 0x0000000dde058211 */ /* 0x080fe400020f14aa */
[----:B------:R-:W-:Y:S02]  /*c250*/  ISETP.GE.AND P4, PT, R217, UR7, PT ;  /* 0x00000007d9007c0c */ /* 0x000fe4000bf86270 */
[----:B------:R-:W-:Y:S01]  /*c260*/  @!P1 LEA.HI.X R9, R221, R13, R169, 0x2, P5 ;  /* 0x0000000ddd099211 */ /* 0x000fe200028f14a9 */
[----:B------:R1:W-:Y:S01]  /*c270*/  @!P0 ST.E.64 desc[UR38][R4.64], R44 ;  /* 0x0000002c04008985 */ /* 0x0003e2000c101b26 */
[----:B------:R-:W-:-:S02]  /*c280*/  ISETP.GE.AND P5, PT, R216, UR7, PT ;  /* 0x00000007d8007c0c */ /* 0x000fc4000bfa6270 */
[----:B------:R-:W-:Y:S01]  /*c290*/  ISETP.GE.AND P0, PT, R215, UR7, PT ;  /* 0x00000007d7007c0c */ /* 0x000fe2000bf06270 */
[----:B------:R2:W-:Y:S01]  /*c2a0*/  @!P1 ST.E.64 desc[UR38][R8.64], R48 ;  /* 0x0000003008009985 */ /* 0x0005e2000c101b26 */
[----:B------:R-:W-:-:S03]  /*c2b0*/  ISETP.GE.AND P1, PT, R214, UR7, PT ;  /* 0x00000007d6007c0c */ /* 0x000fc6000bf26270 */
[----:B------:R3:W-:Y:S01]  /*c2c0*/  @!P2 ST.E.64 desc[UR38][R10.64], R52 ;  /* 0x000000340a00a985 */ /* 0x0007e2000c101b26 */
[CC--:B-1----:R-:W-:Y:S02]  /*c2d0*/  @!P3 LEA R4, P6, R218.reuse, R12.reuse, 0x2 ;  /* 0x0000000cda04b211 */ /* 0x0c2fe400078c10ff */
[CC--:B--2---:R-:W-:Y:S02]  /*c2e0*/  @!P4 LEA R8, P2, R217.reuse, R12.reuse, 0x2 ;  /* 0x0000000cd908c211 */ /* 0x0c4fe400078410ff */
[-C--:B------:R-:W-:Y:S02]  /*c2f0*/  @!P3 LEA.HI.X R5, R218, R13.reuse, R167, 0x2, P6 ;  /* 0x0000000dda05b211 */ /* 0x080fe400030f14a7 */
[----:B---3--:R-:W-:Y:S02]  /*c300*/  @!P5 LEA R10, P6, R216, R12, 0x2 ;  /* 0x0000000cd80ad211 */ /* 0x008fe400078c10ff */
[----:B------:R-:W-:Y:S01]  /*c310*/  @!P4 LEA.HI.X R9, R217, R13, R166, 0x2, P2 ;  /* 0x0000000dd909c211 */ /* 0x000fe200010f14a6 */
[----:B------:R1:W-:Y:S01]  /*c320*/  @!P3 ST.E.64 desc[UR38][R4.64], R56 ;  /* 0x000000380400b985 */ /* 0x0003e2000c101b26 */
[----:B------:R-:W-:-:S02]  /*c330*/  ISETP.GE.AND P2, PT, R213, UR7, PT ;  /* 0x00000007d5007c0c */ /* 0x000fc4000bf46270 */
[-C--:B------:R-:W-:Y:S01]  /*c340*/  @!P5 LEA.HI.X R11, R216, R13.reuse, R165, 0x2, P6 ;  /* 0x0000000dd80bd211 */ /* 0x080fe200030f14a5 */
[----:B------:R2:W-:Y:S01]  /*c350*/  @!P4 ST.E.64 desc[UR38][R8.64], R60 ;  /* 0x0000003c0800c985 */ /* 0x0005e2000c101b26 */
[----:B------:R-:W-:Y:S02]  /*c360*/  ISETP.GE.AND P3, PT, R212, UR7, PT ;  /* 0x00000007d4007c0c */ /* 0x000fe4000bf66270 */
[----:B------:R-:W-:Y:S01]  /*c370*/  ISETP.GE.AND P4, PT, R211, UR7, PT ;  /* 0x00000007d3007c0c */ /* 0x000fe2000bf86270 */
[----:B------:R3:W-:Y:S01]  /*c380*/  @!P5 ST.E.64 desc[UR38][R10.64], R64 ;  /* 0x000000400a00d985 */ /* 0x0007e2000c101b26 */
[CC--:B-1----:R-:W-:Y:S02]  /*c390*/  @!P0 LEA R4, P6, R215.reuse, R12.reuse, 0x2 ;  /* 0x0000000cd7048211 */ /* 0x0c2fe400078c10ff */
[----:B--2---:R-:W-:Y:S02]  /*c3a0*/  @!P1 LEA R8, P5, R214, R12, 0x2 ;  /* 0x0000000cd6089211 */ /* 0x004fe400078a10ff */
[----:B------:R-:W-:-:S02]  /*c3b0*/  @!P0 LEA.HI.X R5, R215, R13, R164, 0x2, P6 ;  /* 0x0000000dd7058211 */ /* 0x000fc400030f14a4 */
        /* <DEDUP_REMOVED lines=47> */
[----:B-1----:R-:W-:Y:S01]  /*c6b0*/  @!P1 LEA R8, P5, R202, R12, 0x2 ;  /* 0x0000000cca089211 */ /* 0x002fe200078a10ff */
[----:B------:R1:W-:Y:S01]  /*c6c0*/  @!P2 ST.E.64 desc[UR38][R4.64], R116 ;  /* 0x000000740400a985 */ /* 0x0003e2000c101b26 */
[----:B------:R-:W-:Y:S02]  /*c6d0*/  ISETP.GE.AND P2, PT, R198, UR7, PT ;  /* 0x00000007c6007c0c */ /* 0x000fe4000bf46270 */
[----:B------:R-:W-:-:S02]  /*c6e0*/  @!P1 LEA.HI.X R9, R202, R13, R23, 0x2, P5 ;  /* 0x0000000dca099211 */ /* 0x000fc400028f1417 */
[----:B--2---:R-:W-:-:S03]  /*c6f0*/  @!P0 LEA R10, P6, R201, R12, 0x2 ;  /* 0x0000000cc90a8211 */ /* 0x004fc600078c10ff */
        /* <DEDUP_REMOVED lines=10> */
[----:B------:R-:W-:-:S02]  /*c7a0*/  @!P4 LEA.HI.X R9, R199, R13, R235, 0x2, P6 ;  /* 0x0000000dc709c211 */ /* 0x000fc400030f14eb */
[----:B-1----:R-:W-:-:S03]  /*c7b0*/  @!P1 LEA R10, P6, R197, R12, 0x2 ;  /* 0x0000000cc50a9211 */ /* 0x002fc600078c10ff */
[----:B------:R1:W-:Y:S01]  /*c7c0*/  @!P4 ST.E.64 desc[UR38][R8.64], R132 ;  /* 0x000000840800c985 */ /* 0x0003e2000c101b26 */
[----:B------:R-:W-:Y:S02]  /*c7d0*/  @!P1 LEA.HI.X R11, R197, R13, R233, 0x2, P6 ;  /* 0x0000000dc50b9211 */ /* 0x000fe400030f14e9 */
[----:B--2---:R-:W-:-:S04]  /*c7e0*/  @!P2 LEA R4, P3, R198, R12, 0x2 ;  /* 0x0000000cc604a211 */ /* 0x004fc800078610ff */
[----:B------:R-:W-:Y:S02]  /*c7f0*/  @!P2 LEA.HI.X R5, R198, R13, R234, 0x2, P3 ;  /* 0x0000000dc605a211 */ /* 0x000fe400018f14ea */
[----:B-1----:R-:W-:-:S03]  /*c800*/  @!P0 LEA R8, P4, R196, R12, 0x2 ;  /* 0x0000000cc4088211 */ /* 0x002fc600078810ff */
[----:B------:R3:W-:Y:S01]  /*c810*/  @!P2 ST.E.64 desc[UR38][R4.64], R136 ;  /* 0x000000880400a985 */ /* 0x0007e2000c101b26 */
[C---:B------:R-:W-:Y:S02]  /*c820*/  @!P5 LEA R12, P3, R195.reuse, R12, 0x2 ;  /* 0x0000000cc30cd211 */ /* 0x040fe400078610ff */
[-C--:B------:R-:W-:Y:S01]  /*c830*/  @!P0 LEA.HI.X R9, R196, R13.reuse, R232, 0x2, P4 ;  /* 0x0000000dc4098211 */ /* 0x080fe200020f14e8 */
[----:B------:R3:W-:Y:S01]  /*c840*/  @!P1 ST.E.64 desc[UR38][R10.64], R140 ;  /* 0x0000008c0a009985 */ /* 0x0007e2000c101b26 */
[----:B------:R-:W-:-:S03]  /*c850*/  @!P5 LEA.HI.X R13, R195, R13, R231, 0x2, P3 ;  /* 0x0000000dc30dd211 */ /* 0x000fc600018f14e7 */
[----:B------:R3:W-:Y:S04]  /*c860*/  @!P0 ST.E.64 desc[UR38][R8.64], R144 ;  /* 0x0000009008008985 */ /* 0x0007e8000c101b26 */
[----:B------:R3:W-:Y:S02]  /*c870*/  @!P5 ST.E.64 desc[UR38][R12.64], R148 ;  /* 0x000000940c00d985 */ /* 0x0007e4000c101b26 */
.L_x_1092:
[----:B------:R-:W-:Y:S05]  /*c880*/  BSYNC B1 ;  /* 0x0000000000017941 */ /* 0x000fea0003800000 */
.L_x_1091:
        /* <DEDUP_REMOVED lines=10> */
[----:B0--3--:R-:W-:-:S04]  /*c930*/  @!P4 LEA R4, P3, R17, R22, 0x2 ;  /* 0x000000161104c211 */ /* 0x009fc800078610ff */
        /* <DEDUP_REMOVED lines=11> */
[----:B------:R-:W-:Y:S02]  /*c9f0*/  @!P0 LEA.HI.X R11, R224, R18, R14, 0x2, P6 ;  /* 0x00000012e00b8211 */ /* 0x000fe400030f140e */
[CC--:B------:R-:W-:Y:S01]  /*ca00*/  @!P4 LEA R14, P2, R222.reuse, R22.reuse, 0x2 ;  /* 0x00000016de0ec211 */ /* 0x0c0fe200078410ff */
[----:B------:R3:W-:Y:S01]  /*ca10*/  @!P1 ST.E.64 desc[UR38][R8.64], R34 ;  /* 0x0000002208009985 */ /* 0x0007e2000c101b26 */
[----:B-1----:R-:W-:Y:S02]  /*ca20*/  @!P3 LEA R12, P1, R223, R22, 0x2 ;  /* 0x00000016df0cb211 */ /* 0x002fe400078210ff */
[-C--:B------:R-:W-:Y:S01]  /*ca30*/  @!P4 LEA.HI.X R15, R222, R18.reuse, R170, 0x2, P2 ;  /* 0x00000012de0fc211 */ /* 0x080fe200010f14aa */
[----:B------:R1:W-:Y:S01]  /*ca40*/  @!P0 ST.E.64 desc[UR38][R10.64], R38 ;  /* 0x000000260a008985 */ /* 0x0003e2000c101b26 */
[----:B------:R-:W-:Y:S02]  /*ca50*/  ISETP.GE.AND P0, PT, R219, UR6, PT ;  /* 0x00000006db007c0c */ /* 0x000fe4000bf06270 */
[----:B--2---:R-:W-:-:S02]  /*ca60*/  @!P3 LEA.HI.X R13, R223, R18, R171, 0x2, P1 ;  /* 0x00000012df0db211 */ /* 0x004fc400008f14ab */
[----:B------:R-:W-:Y:S02]  /*ca70*/  ISETP.GE.AND P1, PT, R218, UR6, PT ;  /* 0x00000006da007c0c */ /* 0x000fe4000bf26270 */
[----:B------:R-:W-:Y:S01]  /*ca80*/  ISETP.GE.AND P2, PT, R217, UR6, PT ;  /* 0x00000006d9007c0c */ /* 0x000fe2000bf46270 */
[----:B------:R2:W-:Y:S01]  /*ca90*/  @!P3 ST.E.64 desc[UR38][R12.64], R42 ;  /* 0x0000002a0c00b985 */ /* 0x0005e2000c101b26 */
[C---:B------:R-:W-:Y:S02]  /*caa0*/  @!P5 LEA R20, P6, R221.reuse, R22, 0x2 ;  /* 0x00000016dd14d211 */ /* 0x040fe400078c10ff */
[----:B------:R-:W-:Y:S01]  /*cab0*/  ISETP.GE.AND P3, PT, R216, UR6, PT ;  /* 0x00000006d8007c0c */ /* 0x000fe2000bf66270 */
[----:B------:R4:W-:Y:S01]  /*cac0*/  @!P4 ST.E.64 desc[UR38][R14.64], R46 ;  /* 0x0000002e0e00c985 */ /* 0x0009e2000c101b26 */
[----:B------:R-:W-:Y:S02]  /*cad0*/  @!P5 LEA.HI.X R21, R221, R18, R169, 0x2, P6 ;  /* 0x00000012dd15d211 */ /* 0x000fe400030f14a9 */
[----:B0-----:R-:W-:-:S02]  /*cae0*/  @!P0 LEA R4, P6, R219, R22, 0x2 ;  /* 0x00000016db048211 */ /* 0x001fc400078c10ff */
[----:B------:R-:W-:Y:S01]  /*caf0*/  ISETP.GE.AND P4, PT, R215, UR6, PT ;  /* 0x00000006d7007c0c */ /* 0x000fe2000bf86270 */
[----:B------:R0:W-:Y:S01]  /*cb00*/  @!P5 ST.E.64 desc[UR38][R20.64], R50 ;  /* 0x000000321400d985 */ /* 0x0001e2000c101b26 */
[C---:B---3--:R-:W-:Y:S02]  /*cb10*/  @!P1 LEA R8, P5, R218.reuse, R22, 0x2 ;  /* 0x00000016da089211 */ /* 0x048fe400078a10ff */
[----:B------:R-:W-:Y:S02]  /*cb20*/  @!P0 LEA.HI.X R5, R219, R18, R168, 0x2, P6 ;  /* 0x00000012db058211 */ /* 0x000fe400030f14a8 */
[----:B-1----:R-:W-:Y:S02]  /*cb30*/  @!P2 LEA R10, P6, R217, R22, 0x2 ;  /* 0x00000016d90aa211 */ /* 0x002fe400078c10ff */
[----:B------:R-:W-:Y:S01]  /*cb40*/  @!P1 LEA.HI.X R9, R218, R18, R167, 0x2, P5 ;  /* 0x00000012da099211 */ /* 0x000fe200028f14a7 */
[----:B------:R1:W-:Y:S01]  /*cb50*/  @!P0 ST.E.64 desc[UR38][R4.64], R54 ;  /* 0x0000003604008985 */ /* 0x0003e2000c101b26 */
[----:B------:R-:W-:-:S02]  /*cb60*/  ISETP.GE.AND P5, PT, R214, UR6, PT ;  /* 0x00000006d6007c0c */ /* 0x000fc4000bfa6270 */
[----:B------:R-:W-:Y:S01]  /*cb70*/  @!P2 LEA.HI.X R11, R217, R18, R166, 0x2, P6 ;  /* 0x00000012d90ba211 */ /* 0x000fe200030f14a6 */
[----:B------:R3:W-:Y:S01]  /*cb80*/  @!P1 ST.E.64 desc[UR38][R8.64], R58 ;  /* 0x0000003a08009985 */ /* 0x0007e2000c101b26 */
[----:B------:R-:W-:Y:S02]  /*cb90*/  ISETP.GE.AND P0, PT, R213, UR6, PT ;  /* 0x00000006d5007c0c */ /* 0x000fe4000bf06270 */
[-C--:B--2---:R-:W-:Y:S01]  /*cba0*/  @!P3 LEA R12, P6, R216, R22.reuse, 0x2 ;  /* 0x00000016d80cb211 */ /* 0x084fe200078c10ff */
[----:B------:R2:W-:Y:S01]  /*cbb0*/  @!P2 ST.E.64 desc[UR38][R10.64], R62 ;  /* 0x0000003e0a00a985 */ /* 0x0005e2000c101b26 */
[----:B----4-:R-:W-:Y:S02]  /*cbc0*/  @!P4 LEA R14, P2, R215, R22, 0x2 ;  /* 0x00000016d70ec211 */ /* 0x010fe400078410ff */
[----:B------:R-:W-:Y:S02]  /*cbd0*/  ISETP.GE.AND P1, PT, R212, UR6, PT ;  /* 0x00000006d4007c0c */ /* 0x000fe4000bf26270 */
[----:B------:R-:W-:-:S02]  /*cbe0*/  @!P3 LEA.HI.X R13, R216, R18, R165, 0x2, P6 ;  /* 0x00000012d80db211 */ /* 0x000fc400030f14a5 */
[----:B------:R-:W-:Y:S02]  /*cbf0*/  @!P4 LEA.HI.X R15, R215, R18, R164, 0x2, P2 ;  /* 0x00000012d70fc211 */ /* 0x000fe400010f14a4 */
[----:B------:R-:W-:Y:S01]  /*cc00*/  ISETP.GE.AND P2, PT, R211, UR6, PT ;  /* 0x00000006d3007c0c */ /* 0x000fe2000bf46270 */
[----:B------:R-:W-:Y:S01]  /*cc10*/  @!P3 ST.E.64 desc[UR38][R12.64], R66 ;  /* 0x000000420c00b985 */ /* 0x000fe2000c101b26 */
[----:B0-----:R-:W-:-:S03]  /*cc20*/  @!P5 LEA R20, P6, R214, R22, 0x2 ;  /* 0x00000016d614d211 */ /* 0x001fc600078c10ff */
[----:B------:R0:W-:Y:S01]  /*cc30*/  @!P4 ST.E.64 desc[UR38][R14.64], R70 ;  /* 0x000000460e00c985 */ /* 0x0001e2000c101b26 */
[----:B------:R-:W-:Y:S02]  /*cc40*/  @!P5 LEA.HI.X R21, R214, R18, R163, 0x2, P6 ;  /* 0x00000012d615d211 */ /* 0x000fe400030f14a3 */
[CC--:B-1----:R-:W-:Y:S02]  /*cc50*/  @!P0 LEA R4, P4, R213.reuse, R22.reuse, 0x2 ;  /* 0x00000016d5048211 */ /* 0x0c2fe400078810ff */
        /* <DEDUP_REMOVED lines=12> */
[----:B0-----:R-:W-:Y:S01]  /*cd20*/  @!P4 LEA R14, P0, R209, R22, 0x2 ;  /* 0x00000016d10ec211 */ /* 0x001fe200078010ff */
[----:B------:R0:W-:Y:S01]  /*cd30*/  @!P2 ST.E.64 desc[UR38][R10.64], R86 ;  /* 0x000000560a00a985 */ /* 0x0001e2000c101b26 */
[----:B------:R-:W-:-:S02]  /*cd40*/  ISETP.GE.AND P2, PT, R207, UR6, PT ;  /* 0x00000006cf007c0c */ /* 0x000fc4000bf46270 */
[C---:B------:R-:W-:Y:S02]  /*cd50*/  @!P5 LEA R12, P6, R210.reuse, R22, 0x2 ;  /* 0x00000016d20cd211 */ /* 0x040fe400078c10ff */
[-C--:B------:R-:W-:Y:S02]  /*cd60*/  @!P4 LEA.HI.X R15, R209, R18.reuse, R158, 0x2, P0 ;  /* 0x00000012d10fc211 */ /* 0x080fe400000f149e */
[----:B------:R-:W-:Y:S02]  /*cd70*/  @!P5 LEA.HI.X R13, R210, R18, R159, 0x2, P6 ;  /* 0x00000012d20dd211 */ /* 0x000fe400030f149f */
[----:B------:R-:W-:Y:S02]  /*cd80*/  ISETP.GE.AND P0, PT, R205, UR6, PT ;  /* 0x00000006cd007c0c */ /* 0x000fe4000bf06270 */
[----:B-1----:R-:W-:Y:S01]  /*cd90*/  @!P3 LEA R20, P6, R208, R22, 0x2 ;  /* 0x00000016d014b211 */ /* 0x002fe200078c10ff */
        /* <DEDUP_REMOVED lines=9> */
[----:B0-----:R-:W-:-:S02]  /*ce30*/  @!P0 LEA R10, P6, R205, R22, 0x2 ;  /* 0x00000016cd0a8211 */ /* 0x001fc400078c10ff */
[-C--:B------:R-:W-:Y:S01]  /*ce40*/  @!P1 LEA.HI.X R9, R206, R18.reuse, R155, 0x2, P3 ;  /* 0x00000012ce099211 */ /* 0x080fe200018f149b */
[----:B------:R0:W-:Y:S01]  /*ce50*/  @!P2 ST.E.64 desc[UR38][R4.64], R102 ;  /* 0x000000660400a985 */ /* 0x0001e2000c101b26 */
[----:B------:R-:W-:Y:S02]  /*ce60*/  ISETP.GE.AND P3, PT, R202, UR6, PT ;  /* 0x00000006ca007c0c */ /* 0x000fe4000bf66270 */
[----:B------:R-:W-:Y:S01]  /*ce70*/  @!P0 LEA.HI.X R11, R205, R18, R154, 0x2, P6 ;  /* 0x00000012cd0b8211 */ /* 0x000fe200030f149a */
[----:B------:R2:W-:Y:S01]  /*ce80*/  @!P1 ST.E.64 desc[UR38][R8.64], R106 ;  /* 0x0000006a08009985 */ /* 0x0005e2000c101b26 */
[-C--:B-1----:R-:W-:Y:S02]  /*ce90*/  @!P5 LEA R12, P1, R204, R22.reuse, 0x2 ;  /* 0x00000016cc0cd211 */ /* 0x082fe400078210ff */
        /* <DEDUP_REMOVED lines=12> */
[C---:B0-----:R-:W-:Y:S01]  /*cf60*/  @!P0 LEA R4, P5, R201.reuse, R22, 0x2 ;  /* 0x00000016c9048211 */ /* 0x041fe200078a10ff */
[----:B------:R0:W-:Y:S01]  /*cf70*/  @!P3 ST.E.64 desc[UR38][R20.64], R122 ;  /* 0x0000007a1400b985 */ /* 0x0001e2000c101b26 */
[----:B------:R-:W-:Y:S02]  /*cf80*/  ISETP.GE.AND P3, PT, R198, UR6, PT ;  /* 0x00000006c6007c0c */ /* 0x000fe4000bf66270 */
[----:B------:R-:W-:Y:S02]  /*cf90*/  @!P0 LEA.HI.X R5, R201, R18, R237, 0x2, P5 ;  /* 0x00000012c9058211 */ /* 0x000fe400028f14ed */
[----:B------:R-:W-:Y:S02]  /*cfa0*/  ISETP.GE.AND P5, PT, R196, UR6, PT ;  /* 0x00000006c4007c0c */ /* 0x000fe4000bfa6270 */
[-C--:B--2---:R-:W-:Y:S01]  /*cfb0*/  @!P1 LEA R8, P6, R200, R22.reuse, 0x2 ;  /* 0x00000016c8089211 */ /* 0x084fe200078c10ff */
[----:B------:R2:W-:Y:S02]  /*cfc0*/  @!P0 ST.E.64 desc[UR38][R4.64], R126 ;  /* 0x0000007e04008985 */ /* 0x0005e4000c101b26 */
[----:B-1----:R-:W-:-:S02]  /*cfd0*/  @!P4 LEA R10, P0, R199, R22, 0x2 ;  /* 0x00000016c70ac211 */ /* 0x002fc400078010ff */
[----:B------:R-:W-:Y:S02]  /*cfe0*/  @!P1 LEA.HI.X R9, R200, R18, R236, 0x2, P6 ;  /* 0x00000012c8099211 */ /* 0x000fe400030f14ec */
[----:B---3--:R-:W-:Y:S02]  /*cff0*/  @!P3 LEA R12, P6, R198, R22, 0x2 ;  /* 0x00000016c60cb211 */ /* 0x008fe400078c10ff */
[----:B------:R-:W-:Y:S01]  /*d000*/  @!P4 LEA.HI.X R11, R199, R18, R235, 0x2, P0 ;  /* 0x00000012c70bc211 */ /* 0x000fe200000f14eb */
[----:B------:R2:W-:Y:S01]  /*d010*/  @!P1 ST.E.64 desc[UR38][R8.64], R130 ;  /* 0x0000008208009985 */ /* 0x0005e2000c101b26 */
[-C--:B----4-:R-:W-:Y:S02]  /*d020*/  @!P2 LEA R14, P1, R197, R22.reuse, 0x2 ;  /* 0x00000016c50ea211 */ /* 0x090fe400078210ff */
[----:B0-----:R-:W-:Y:S01]  /*d030*/  @!P5 LEA R20, P0, R196, R22, 0x2 ;  /* 0x00000016c414d211 */ /* 0x001fe200078010ff */
        /* <DEDUP_REMOVED lines=13> */
.L_x_1084:
[----:B------:R-:W0:Y:S01]  /*d110*/  LDC.64 R8, c[0x0][0xd00] ;  /* 0x00034000ff087b82 */ /* 0x000e220000000a00 */
[----:B------:R-:W-:Y:S01]  /*d120*/  ULDC.64 UR6, c[0x0][0xd08] ;  /* 0x0003420000067ab9 */ /* 0x000fe20000000a00 */
[----:B------:R-:W-:Y:S01]  /*d130*/  IMAD.MOV.U32 R3, RZ, RZ, RZ ;  /* 0x000000ffff037224 */ /* 0x000fe200078e00ff */
[----:B------:R-:W-:-:S04]  /*d140*/  ISETP.NE.U32.AND P0, PT, RZ, UR6, PT ;  /* 0x00000006ff007c0c */ /* 0x000fc8000bf05070 */
[----:B------:R-:W-:Y:S01]  /*d150*/  ISETP.NE.AND.EX P1, PT, RZ, UR7, PT, P0 ;  /* 0x00000007ff007c0c */ /* 0x000fe2000bf25300 */
[----:B------:R-:W1:Y:S01]  /*d160*/  LDC.64 R4, c[0x0][0xd00] ;  /* 0x00034000ff047b82 */ /* 0x000e620000000a00 */
[----:B0-----:R-:W-:-:S04]  /*d170*/  ISETP.NE.U32.AND P0, PT, R8, RZ, PT ;  /* 0x000000ff0800720c */ /* 0x001fc80003f05070 */
[----:B------:R-:W-:-:S07]  /*d180*/  ISETP.NE.AND.EX P0, PT, R9, RZ, PT, P0 ;  /* 0x000000ff0900720c */ /* 0x000fce0003f05300 */
[----:B------:R-:W0:Y:S01]  /*d190*/  @P1 LDC.64 R8, c[0x0][0xd08] ;  /* 0x00034200ff081b82 */ /* 0x000e220000000a00 */
[----:B------:R-:W-:Y:S01]  /*d1a0*/  ULDC UR6, c[0x0][0xb88] ;  /* 0x0002e20000067ab9 */ /* 0x000fe20000000800 */
[----:B-1----:R-:W-:-:S04]  /*d1b0*/  IMAD.WIDE R10, R187, 0x4, R4 ;  /* 0x00000004bb0a7825 */ /* 0x002fc800078e0204 */
[----:B------:R-:W-:Y:S01]  /*d1c0*/  IMAD.U32 R0, RZ, RZ, UR6 ;  /* 0x00000006ff007e24 */ /* 0x000fe2000f8e00ff */
[----:B------:R1:W5:Y:S01]  /*d1d0*/  @P0 LDG.E R3, desc[UR38][R10.64] ;  /* 0x000000260a030981 */ /* 0x000362000c1e1900 */
[----:B0-----:R-:W-:-:S05]  /*d1e0*/  @P1 IMAD.WIDE R4, R187, 0x4, R8 ;  /* 0x00000004bb041825 */ /* 0x001fca00078e0208 */
[----:B------:R1:W5:Y:S01]  /*d1f0*/  @P1 LDG.E R0, desc[UR38][R4.64] ;  /* 0x0000002604001981 */ /* 0x000362000c1e1900 */
[----:B------:R-:W-:Y:S01]  /*d200*/  ISETP.NE.AND P2, PT, R22, RZ, PT ;  /* 0x000000ff1600720c */ /* 0x000fe20003f45270 */
[----:B------:R-:W0:-:S12]  /*d210*/  S2R R7, SR_TID.X ;  /* 0x0000000000077919 */ /* 0x000e180000002100 */
[----:B------:R-:W2:Y:S01]  /*d220*/  @!P2 LDC R22, c[0x0][0xbd4] ;  /* 0x0002f500ff16ab82 */ /* 0x000ea20000000800 */
[----:B0-----:R-:W-:Y:S01]  /*d230*/  VIADD R28, R7, 0xffffff80 ;  /* 0xffffff80071c7836 */ /* 0x001fe20000000000 */
[----:B--2---:R-:W-:-:S04]  /*d240*/  ISETP.GT.AND P2, PT, R22, 0x1, PT ;  /* 0x000000011600780c */ /* 0x004fc80003f44270 */
[----:B------:R-:W-:Y:S01]  /*d250*/  ISETP.GT.AND P3, PT, R28, 0x3f, PT ;  /* 0x0000003f1c00780c */ /* 0x000fe20003f64270 */
[----:B-1----:R-:W-:-:S12]  /*d260*/  @P1 BRA `(.L_x_1093) ;  /* 0x0000000000101947 */ /* 0x002fd80003800000 */
[----:B------:R-:W-:Y:S05]  /*d270*/  @!P0 BRA `(.L_x_1093) ;  /* 0x00000000000c8947 */ /* 0x000fea0003800000 */
[----:B------:R-:W2:Y:S04]  /*d280*/  LDG.E R5, desc[UR38][R10.64] ;  /* 0x000000260a057981 */ /* 0x000ea8000c1e1900 */
[----:B-----5:R-:W2:Y:S02]  /*d290*/  LDG.E R0, desc[UR38][R10.64+0x4] ;  /* 0x000004260a007981 */ /* 0x020ea4000c1e1900 */
[----:B--2---:R-:W-:-:S07]  /*d2a0*/  IMAD.IADD R0, R0, 0x1, -R5 ;  /* 0x0000000100007824 */ /* 0x004fce00078e0a05 */
.L_x_1093:
[----:B------:R-:W-:Y:S01]  /*d2b0*/  BSSY B1, `(.L_x_1094) ;  /* 0x0000038000017945 */ /* 0x000fe20003800000 */
[----:B------:R-:W-:Y:S02]  /*d2c0*/  SEL R187, R187, RZ, !P0 ;  /* 0x000000ffbbbb7207 */ /* 0x000fe40004000000 */
[----:B------:R-:W-:Y:S02]  /*d2d0*/  SEL R220, R220, RZ, !P0 ;  /* 0x000000ffdcdc7207 */ /* 0x000fe40004000000 */
[----:B-----5:R-:W-:Y:S01]  /*d2e0*/  SHF.R.S32.HI R24, RZ, 0x1f, R3 ;  /* 0x0000001fff187819 */ /* 0x020fe20000011403 */
[----:B------:R-:W-:Y:S06]  /*d2f0*/  @P3 BRA `(.L_x_1095) ;  /* 0x0000000000cc3947 */ /* 0x000fec0003800000 */
[----:B------:R-:W0:Y:S01]  /*d300*/  S2R R4, SR_TID.X ;  /* 0x0000000000047919 */ /* 0x000e220000002100 */
[----:B------:R-:W1:Y:S01]  /*d310*/  LDC R27, c[0x0][0xce8] ;  /* 0x00033a00ff1b7b82 */ /* 0x000e620000000800 */
[----:B------:R-:W-:-:S04]  /*d320*/  IMAD.U32 R5, RZ, RZ, UR42 ;  /* 0x0000002aff057e24 */ /* 0x000fc8000f8e00ff */
[----:B0-----:R-:W-:Y:S02]  /*d330*/  IMAD R4, R5, 0x40, R4 ;  /* 0x0000004005047824 */ /* 0x001fe400078e0204 */
[----:B-1----:R-:W-:Y:S02]  /*d340*/  IMAD R5, R0, R27, RZ ;  /* 0x0000001b00057224 */ /* 0x002fe400078e02ff */
[----:B------:R-:W-:-:S05]  /*d350*/  VIADD R26, R4, 0xffffff80 ;  /* 0xffffff80041a7836 */ /* 0x000fca0000000000 */
[----:B------:R-:W-:-:S13]  /*d360*/  ISETP.GE.AND P0, PT, R26, R5, PT ;  /* 0x000000051a00720c */ /* 0x000fda0003f06270 */
[----:B------:R-:W-:Y:S05]  /*d370*/  @P0 BRA `(.L_x_1095) ;  /* 0x0000000000ac0947 */ /* 0x000fea0003800000 */
[----:B------:R-:W-:Y:S01]  /*d380*/  ISETP.NE.AND P1, PT, R27, 0x1, PT ;  /* 0x000000011b00780c */ /* 0x000fe20003f25270 */
[----:B------:R-:W-:Y:S01]  /*d390*/  IMAD.MOV.U32 R18, RZ, RZ, 0xab8 ;  /* 0x00000ab8ff127424 */ /* 0x000fe200078e00ff */
[----:B------:R-:W-:Y:S01]  /*d3a0*/  ISETP.GT.AND P0, PT, R22, 0x1, PT ;  /* 0x000000011600780c */ /* 0x000fe20003f04270 */
[----:B------:R-:W0:Y:S01]  /*d3b0*/  LDC.64 R4, c[0x0][0xca8] ;  /* 0x00032a00ff047b82 */ /* 0x000e220000000a00 */
[----:B------:R-:W-:Y:S02]  /*d3c0*/  IMAD.MOV.U32 R23, RZ, RZ, R26 ;  /* 0x000000ffff177224 */ /* 0x000fe400078e001a */
[----:B------:R-:W-:-:S05]  /*d3d0*/  SEL R18, R18, 0xa78, P0 ;  /* 0x00000a7812127807 */ /* 0x000fca0000000000 */
[----:B------:R-:W1:Y:S08]  /*d3e0*/  LDC.64 R12, c[0x0][R18+0x220] ;  /* 0x00008800120c7b82 */ /* 0x000e700000000a00 */
[----:B------:R-:W2:Y:S08]  /*d3f0*/  @P1 LDC R7, c[0x0][0xcec] ;  /* 0x00033b00ff071b82 */ /* 0x000eb00000000800 */
[----:B------:R-:W3:Y:S08]  /*d400*/  LDC.64 R10, c[0x0][R18+0x218] ;  /* 0x00008600120a7b82 */ /* 0x000ef00000000a00 */
[----:B------:R-:W4:Y:S01]  /*d410*/  @P1 LDC R22, c[0x0][0xcf0] ;  /* 0x00033c00ff161b82 */ /* 0x000f220000000800 */
[----:B-1----:R-:W-:-:S02]  /*d420*/  IMAD R13, R13, R187, RZ ;  /* 0x000000bb0d0d7224 */ /* 0x002fc400078e02ff */
[----:B------:R-:W-:-:S04]  /*d430*/  IMAD.WIDE.U32 R20, R12, R187, RZ ;  /* 0x000000bb0c147225 */ /* 0x000fc800078e00ff */
[----:B------:R-:W-:Y:S01]  /*d440*/  IMAD R13, R12, R220, R13 ;  /* 0x000000dc0c0d7224 */ /* 0x000fe200078e020d */
[----:B------:R1:W5:Y:S01]  /*d450*/  LDC.64 R14, c[0x0][R18+0x228] ;  /* 0x00008a00120e7b82 */ /* 0x0003620000000a00 */
[----:B--2---:R-:W-:-:S07]  /*d460*/  @P1 IMAD.HI.U32 R7, R26, R7, RZ ;  /* 0x000000071a071227 */ /* 0x004fce00078e00ff */
[----:B------:R1:W2:Y:S01]  /*d470*/  LDC.64 R8, c[0x0][R18+0x210] ;  /* 0x0000840012087b82 */ /* 0x0002a20000000a00 */
[-C--:B---3--:R-:W-:Y:S02]  /*d480*/  IMAD R25, R11, R188.reuse, RZ ;  /* 0x000000bc0b197224 */ /* 0x088fe400078e02ff */
[----:B------:R-:W-:-:S04]  /*d490*/  IMAD.WIDE.U32 R10, R10, R188, RZ ;  /* 0x000000bc0a0a7225 */ /* 0x000fc800078e00ff */
[----:B------:R-:W-:Y:S01]  /*d4a0*/  IMAD.IADD R25, R11, 0x1, R25 ;  /* 0x000000010b197824 */ /* 0x000fe200078e0219 */
[----:B----4-:R-:W-:Y:S01]  /*d4b0*/  @P1 SHF.R.U32.HI R23, RZ, R22, R7 ;  /* 0x00000016ff171219 */ /* 0x010fe20000011607 */
[----:B0-----:R-:W0:Y:S01]  /*d4c0*/  @!P0 LDC R4, c[0x0][0xc50] ;  /* 0x00031400ff048b82 */ /* 0x001e220000000800 */
[----:B------:R-:W-:Y:S02]  /*d4d0*/  SEL R7, R194, RZ, P0 ;  /* 0x000000ffc2077207 */ /* 0x000fe40000000000 */
[----:B------:R-:W-:Y:S01]  /*d4e0*/  IADD3 R12, P1, P3, R20, R10, R3 ;  /* 0x0000000a140c7210 */ /* 0x000fe20007b3e003 */
[----:B------:R-:W-:Y:S02]  /*d4f0*/  IMAD.IADD R20, R21, 0x1, R13 ;  /* 0x0000000115147824 */ /* 0x000fe400078e020d */
[----:B-1----:R-:W-:Y:S02]  /*d500*/  IMAD.MOV R18, RZ, RZ, -R23 ;  /* 0x000000ffff127224 */ /* 0x002fe400078e0a17 */
[----:B-----5:R-:W-:Y:S01]  /*d510*/  IMAD.WIDE.U32 R10, R14, R7, RZ ;  /* 0x000000070e0a7225 */ /* 0x020fe200078e00ff */
[----:B------:R-:W1:Y:S01]  /*d520*/  @!P0 LDC R5, c[0x0][0xc54] ;  /* 0x00031500ff058b82 */ /* 0x000e620000000800 */
[----:B------:R-:W-:-:S02]  /*d530*/  IADD3.X R14, R20, R25, R24, P1, P3 ;  /* 0x00000019140e7210 */ /* 0x000fc40000fe6418 */
[----:B------:R-:W-:Y:S01]  /*d540*/  IMAD R13, R15, R7, RZ ;  /* 0x000000070f0d7224 */ /* 0x000fe200078e02ff */
[----:B------:R-:W-:Y:S01]  /*d550*/  IADD3 R10, P0, P1, R23, R12, R10 ;  /* 0x0000000c170a7210 */ /* 0x000fe2000791e00a */
[----:B------:R-:W-:Y:S01]  /*d560*/  IMAD R7, R27, R18, R26 ;  /* 0x000000121b077224 */ /* 0x000fe200078e021a */
[----:B------:R-:W-:Y:S01]  /*d570*/  SHF.R.S32.HI R23, RZ, 0x1f, R23 ;  /* 0x0000001fff177819 */ /* 0x000fe20000011417 */
[----:B------:R-:W-:Y:S02]  /*d580*/  IMAD.IADD R13, R11, 0x1, R13 ;  /* 0x000000010b0d7824 */ /* 0x000fe400078e020d */
[----:B--2---:R-:W-:-:S03]  /*d590*/  IMAD R9, R9, R7, RZ ;  /* 0x0000000709097224 */ /* 0x004fc600078e02ff */
[----:B------:R-:W-:Y:S02]  /*d5a0*/  IADD3.X R11, R23, R14, R13, P0, P1 ;  /* 0x0000000e170b7210 */ /* 0x000fe400007e240d */
[----:B------:R-:W-:-:S05]  /*d5b0*/  SHF.R.S32.HI R13, RZ, 0x1f, R7 ;  /* 0x0000001fff0d7819 */ /* 0x000fca0000011407 */
[C---:B------:R-:W-:Y:S02]  /*d5c0*/  IMAD R13, R8.reuse, R13, R9 ;  /* 0x0000000d080d7224 */ /* 0x040fe400078e0209 */
[----:B------:R-:W-:-:S04]  /*d5d0*/  IMAD.WIDE.U32 R8, R8, R7, R10 ;  /* 0x0000000708087225 */ /* 0x000fc800078e000a */
[----:B------:R-:W-:Y:S01]  /*d5e0*/  IMAD.IADD R7, R9, 0x1, R13 ;  /* 0x0000000109077824 */ /* 0x000fe200078e020d */
[----:B0-----:R-:W-:-:S04]  /*d5f0*/  LEA R4, P0, R8, R4, 0x2 ;  /* 0x0000000408047211 */ /* 0x001fc800078010ff */
[----:B-1----:R-:W-:Y:S01]  /*d600*/  LEA.HI.X R5, R8, R5, R7, 0x2, P0 ;  /* 0x0000000508057211 */ /* 0x002fe200000f1407 */
[----:B------:R-:W-:-:S05]  /*d610*/  IMAD.MOV.U32 R7, RZ, RZ, -0x800000 ;  /* 0xff800000ff077424 */ /* 0x000fca00078e00ff */
[----:B------:R0:W-:Y:S03]  /*d620*/  STG.E desc[UR38][R4.64], R7 ;  /* 0x0000000704007986 */ /* 0x0001e6000c101926 */
.L_x_1095:
[----:B------:R-:W-:Y:S05]  /*d630*/  BSYNC B1 ;  /* 0x0000000000017941 */ /* 0x000fea0003800000 */
.L_x_1094:
[----:B------:R-:W-:Y:S05]  /*d640*/  @P2 BRA `(.L_x_1090) ;  /* 0x0000000800742947 */ /* 0x000fea0003800000 */
[----:B------:R-:W1:Y:S01]  /*d650*/  LDC R11, c[0x0][0xce8] ;  /* 0x00033a00ff0b7b82 */ /* 0x000e620000000800 */
[----:B------:R-:W-:Y:S01]  /*d660*/  ULDC.64 UR6, c[0x0][0xba0] ;  /* 0x0002e80000067ab9 */ /* 0x000fe20000000a00 */
[----:B0-----:R-:W-:Y:S01]  /*d670*/  SHF.R.S32.HI R7, RZ, 0x1f, R28 ;  /* 0x0000001fff077819 */ /* 0x001fe2000001141c */
[----:B------:R-:W-:Y:S01]  /*d680*/  IMAD R8, R24, UR6, RZ ;  /* 0x0000000618087c24 */ /* 0x000fe2000f8e02ff */
[----:B------:R-:W-:Y:S01]  /*d690*/  ULDC UR8, c[0x0][0xbc8] ;  /* 0x0002f20000087ab9 */ /* 0x000fe20000000800 */
[----:B------:R-:W-:Y:S01]  /*d6a0*/  IMAD.WIDE.U32 R4, R3, UR6, RZ ;  /* 0x0000000603047c25 */ /* 0x000fe2000f8e00ff */
[----:B------:R-:W-:Y:S01]  /*d6b0*/  ISETP.GE.AND P2, PT, R193, UR8, PT ;  /* 0x00000008c1007c0c */ /* 0x000fe2000bf46270 */
[----:B------:R-:W-:Y:S01]  /*d6c0*/  BSSY B1, `(.L_x_1096) ;  /* 0x0000071000017945 */ /* 0x000fe20003800000 */
[----:B------:R-:W-:Y:S01]  /*d6d0*/  ISETP.GE.AND P1, PT, R192, UR8, PT ;  /* 0x00000008c0007c0c */ /* 0x000fe2000bf26270 */
[----:B------:R-:W-:Y:S01]  /*d6e0*/  IMAD R3, R3, UR7, R8 ;  /* 0x0000000703037c24 */ /* 0x000fe2000f8e0208 */
[----:B------:R-:W-:Y:S01]  /*d6f0*/  LEA.HI R8, R7, R28, RZ, 0x3 ;  /* 0x0000001c07087211 */ /* 0x000fe200078f18ff */
[----:B------:R-:W-:Y:S01]  /*d700*/  ULDC.64 UR6, c[0x0][0xbe8] ;  /* 0x0002fa0000067ab9 */ /* 0x000fe20000000a00 */
[----:B------:R-:W-:Y:S01]  /*d710*/  IMAD.U32 R10, RZ, RZ, UR42 ;  /* 0x0000002aff0a7e24 */ /* 0x000fe2000f8e00ff */
[----:B------:R-:W-:Y:S01]  /*d720*/  SEL R13, RZ, 0xffffffff, P2 ;  /* 0xffffffffff0d7807 */ /* 0x000fe20001000000 */
[----:B------:R-:W-:Y:S01]  /*d730*/  IMAD.IADD R5, R5, 0x1, R3 ;  /* 0x0000000105057824 */ /* 0x000fe200078e0203 */
[----:B------:R-:W-:-:S02]  /*d740*/  LOP3.LUT R3, R8, 0xfffffff8, RZ, 0xc0, !PT ;  /* 0xfffffff808037812 */ /* 0x000fc400078ec0ff */
[----:B------:R-:W-:Y:S01]  /*d750*/  SHF.R.S32.HI R24, RZ, 0x3, R8 ;  /* 0x00000003ff187819 */ /* 0x000fe20000011408 */
[----:B------:R-:W-:Y:S01]  /*d760*/  IMAD.WIDE.U32 R4, R188, UR6, R4 ;  /* 0x00000006bc047c25 */ /* 0x000fe2000f8e0004 */
[----:B------:R-:W-:Y:S02]  /*d770*/  ISETP.GE.AND P3, PT, R2, UR8, PT ;  /* 0x0000000802007c0c */ /* 0x000fe4000bf66270 */
[----:B------:R-:W-:Y:S01]  /*d780*/  SHF.R.S32.HI R25, RZ, 0x1f, R228 ;  /* 0x0000001fff197819 */ /* 0x000fe200000114e4 */
[----:B------:R-:W-:Y:S01]  /*d790*/  IMAD.IADD R3, R28, 0x1, -R3 ;  /* 0x000000011c037824 */ /* 0x000fe200078e0a03 */
[----:B------:R-:W-:Y:S01]  /*d7a0*/  SEL R12, RZ, 0x1, P3 ;  /* 0x00000001ff0c7807 */ /* 0x000fe20001800000 */
[----:B------:R-:W-:Y:S01]  /*d7b0*/  IMAD R5, R188, UR7, R5 ;  /* 0x00000007bc057c24 */ /* 0x000fe2000f8e0205 */
[----:B-1----:R-:W-:Y:S01]  /*d7c0*/  ISETP.NE.AND P0, PT, R11, 0x1, PT ;  /* 0x000000010b00780c */ /* 0x002fe20003f05270 */
[----:B------:R-:W-:Y:S01]  /*d7d0*/  IMAD R3, R3, 0x20, R24 ;  /* 0x0000002003037824 */ /* 0x000fe200078e0218 */
[----:B------:R-:W-:Y:S01]  /*d7e0*/  ULDC.64 UR6, c[0x0][0xbf0] ;  /* 0x0002fc0000067ab9 */ /* 0x000fe20000000a00 */
[----:B------:R-:W-:Y:S01]  /*d7f0*/  IMAD.SHL.U32 R15, R13, 0x2, RZ ;  /* 0x000000020d0f7824 */ /* 0x000fe200078e00ff */
[----:B------:R-:W-:Y:S01]  /*d800*/  SEL R13, RZ, 0xffffffff, P1 ;  /* 0xffffffffff0d7807 */ /* 0x000fe20000800000 */
[----:B------:R-:W-:Y:S01]  /*d810*/  IMAD R10, R10, 0x40, R3 ;  /* 0x000000400a0a7824 */ /* 0x000fe200078e0203 */
[----:B------:R-:W-:Y:S01]  /*d820*/  ISETP.GE.AND P1, PT, R228, UR8, PT ;  /* 0x00000008e4007c0c */ /* 0x000fe2000bf26270 */
[----:B------:R-:W-:Y:S01]  /*d830*/  IMAD R3, R220, UR6, RZ ;  /* 0x00000006dc037c24 */ /* 0x000fe2000f8e02ff */
[----:B------:R-:W-:Y:S01]  /*d840*/  LOP3.LUT R12, R15, 0x2, R12, 0xe2, !PT ;  /* 0x000000020f0c7812 */ /* 0x000fe200078ee20c */
[----:B------:R-:W-:Y:S01]  /*d850*/  IMAD.WIDE.U32 R4, R187, UR6, R4 ;  /* 0x00000006bb047c25 */ /* 0x000fe2000f8e0004 */
[----:B------:R-:W-:-:S02]  /*d860*/  SHF.R.S32.HI R26, RZ, 0x1f, R191 ;  /* 0x0000001fff1a7819 */ /* 0x000fc400000114bf */
[----:B------:R-:W-:Y:S01]  /*d870*/  SHF.R.S32.HI R27, RZ, 0x1f, R192 ;  /* 0x0000001fff1b7819 */ /* 0x000fe200000114c0 */
[----:B------:R-:W0:Y:S01]  /*d880*/  @P0 LDC R7, c[0x0][0xcec] ;  /* 0x00033b00ff070b82 */ /* 0x000e220000000800 */
[----:B------:R-:W-:Y:S01]  /*d890*/  IMAD R9, R187, UR7, R3 ;  /* 0x00000007bb097c24 */ /* 0x000fe2000f8e0203 */
[----:B------:R-:W-:Y:S01]  /*d8a0*/  ULDC.64 UR6, c[0x0][0xbe0] ;  /* 0x0002f80000067ab9 */ /* 0x000fe20000000a00 */
[----:B------:R-:W-:Y:S01]  /*d8b0*/  IMAD.MOV.U32 R3, RZ, RZ, R10 ;  /* 0x000000ffff037224 */ /* 0x000fe200078e000a */
[----:B------:R-:W-:Y:S01]  /*d8c0*/  SHF.R.S32.HI R28, RZ, 0x1f, R229 ;  /* 0x0000001fff1c7819 */ /* 0x000fe200000114e5 */
[----:B------:R-:W-:Y:S01]  /*d8d0*/  IMAD.SHL.U32 R13, R13, 0x4, RZ ;  /* 0x000000040d0d7824 */ /* 0x000fe200078e00ff */
[----:B------:R-:W-:Y:S01]  /*d8e0*/  SHF.R.S32.HI R29, RZ, 0x1f, R190 ;  /* 0x0000001fff1d7819 */ /* 0x000fe200000114be */
[----:B------:R-:W-:Y:S01]  /*d8f0*/  IMAD.IADD R5, R5, 0x1, R9 ;  /* 0x0000000105057824 */ /* 0x000fe200078e0209 */
[----:B------:R-:W1:Y:S01]  /*d900*/  @P0 LDC R8, c[0x0][0xcf0] ;  /* 0x00033c00ff080b82 */ /* 0x000e620000000800 */
[----:B------:R-:W-:Y:S01]  /*d910*/  IMAD R23, R0, R11, RZ ;  /* 0x0000000b00177224 */ /* 0x000fe200078e02ff */
[----:B------:R-:W-:-:S02]  /*d920*/  LOP3.LUT R12, R13, 0x4, R12, 0xe2, !PT ;  /* 0x000000040d0c7812 */ /* 0x000fc400078ee20c */
[----:B------:R-:W-:Y:S02]  /*d930*/  SHF.R.S32.HI R30, RZ, 0x1f, R189 ;  /* 0x0000001fff1e7819 */ /* 0x000fe400000114bd */
[----:B------:R-:W-:Y:S01]  /*d940*/  SHF.R.S32.HI R31, RZ, 0x1f, R193 ;  /* 0x0000001fff1f7819 */ /* 0x000fe200000114c1 */
[----:B0-----:R-:W-:-:S05]  /*d950*/  @P0 IMAD.HI.U32 R7, R10, R7, RZ ;  /* 0x000000070a070227 */ /* 0x001fca00078e00ff */
[----:B-1----:R-:W-:Y:S02]  /*d960*/  @P0 SHF.R.U32.HI R3, RZ, R8, R7 ;  /* 0x00000008ff030219 */ /* 0x002fe40000011607 */
[----:B------:R-:W-:Y:S02]  /*d970*/  ISETP.GE.AND P0, PT, R191, UR8, PT ;  /* 0x00000008bf007c0c */ /* 0x000fe4000bf06270 */
[--C-:B------:R-:W-:Y:S01]  /*d980*/  SHF.R.S32.HI R7, RZ, 0x1f, R3.reuse ;  /* 0x0000001fff077819 */ /* 0x100fe20000011403 */
[----:B------:R-:W-:Y:S01]  /*d990*/  IMAD.MOV R9, RZ, RZ, -R3 ;  /* 0x000000ffff097224 */ /* 0x000fe200078e0a03 */
[----:B------:R-:W-:Y:S01]  /*d9a0*/  SEL R13, RZ, 0xffffffff, P0 ;  /* 0xffffffffff0d7807 */ /* 0x000fe20000000000 */
[----:B------:R-:W-:Y:S01]  /*d9b0*/  IMAD.WIDE.U32 R4, R3, UR6, R4 ;  /* 0x0000000603047c25 */ /* 0x000fe2000f8e0004 */
[----:B------:R-:W-:-:S03]  /*d9c0*/  ISETP.GE.AND P0, PT, R190, UR8, PT ;  /* 0x00000008be007c0c */ /* 0x000fc6000bf06270 */
[----:B------:R-:W-:Y:S02]  /*d9d0*/  IMAD R8, R7, UR6, RZ ;  /* 0x0000000607087c24 */ /* 0x000fe4000f8e02ff */
[----:B------:R-:W-:Y:S02]  /*d9e0*/  IMAD R7, R11, R9, R10 ;  /* 0x000000090b077224 */ /* 0x000fe400078e020a */
[----:B------:R-:W-:Y:S01]  /*d9f0*/  IMAD R9, R3, UR7, R8 ;  /* 0x0000000703097c24 */ /* 0x000fe2000f8e0208 */
[----:B------:R-:W-:Y:S01]  /*da00*/  SEL R8, RZ, 0xffffffff, P0 ;  /* 0xffffffffff087807 */ /* 0x000fe20000000000 */
[----:B------:R-:W-:Y:S01]  /*da10*/  IMAD.SHL.U32 R13, R13, 0x8, RZ ;  /* 0x000000080d0d7824 */ /* 0x000fe200078e00ff */
[----:B------:R-:W-:Y:S01]  /*da20*/  ISETP.GE.AND P0, PT, R189, UR8, PT ;  /* 0x00000008bd007c0c */ /* 0x000fe2000bf06270 */
[----:B------:R-:W-:Y:S01]  /*da30*/  IMAD.IADD R5, R5, 0x1, R9 ;  /* 0x0000000105057824 */ /* 0x000fe200078e0209 */
[----:B------:R-:W-:Y:S01]  /*da40*/  SHF.R.S32.HI R3, RZ, 0x1f, R7 ;  /* 0x0000001fff037819 */ /* 0x000fe20000011407 */
[----:B------:R-:W-:Y:S01]  /*da50*/  ULDC.64 UR6, c[0x0][0xbd8] ;  /* 0x0002f60000067ab9 */ /* 0x000fe20000000a00 */
[----:B------:R-:W-:Y:S01]  /*da60*/  LOP3.LUT R12, R13, 0x8, R12, 0xe2, !PT ;  /* 0x000000080d0c7812 */ /* 0x000fe200078ee20c */
[----:B------:R-:W-:Y:S01]  /*da70*/  IMAD.SHL.U32 R13, R8, 0x10, RZ ;  /* 0x00000010080d7824 */ /* 0x000fe200078e00ff */
[----:B------:R-:W-:Y:S01]  /*da80*/  SEL R9, RZ, 0xffffffff, P0 ;  /* 0xffffffffff097807 */ /* 0x000fe20000000000 */
[----:B------:R-:W-:Y:S01]  /*da90*/  IMAD R8, R3, UR6, RZ ;  /* 0x0000000603087c24 */ /* 0x000fe2000f8e02ff */
[----:B------:R-:W-:Y:S01]  /*daa0*/  ISETP.GE.AND P0, PT, R229, UR8, PT ;  /* 0x00000008e5007c0c */ /* 0x000fe2000bf06270 */
[----:B------:R-:W-:Y:S01]  /*dab0*/  IMAD.WIDE.U32 R4, R7, UR6, R4 ;  /* 0x0000000607047c25 */ /* 0x000fe2000f8e0004 */
[----:B------:R-:W-:-:S03]  /*dac0*/  LOP3.LUT R12, R13, 0x10, R12, 0xe2, !PT ;  /* 0x000000100d0c7812 */ /* 0x000fc600078ee20c */
[----:B------:R-:W-:Y:S02]  /*dad0*/  IMAD.SHL.U32 R9, R9, 0x20, RZ ;  /* 0x0000002009097824 */ /* 0x000fe400078e00ff */
[----:B------:R-:W-:Y:S01]  /*dae0*/  IMAD R3, R7, UR7, R8 ;  /* 0x0000000707037c24 */ /* 0x000fe2000f8e0208 */
[----:B------:R-:W-:Y:S01]  /*daf0*/  ULDC.64 UR6, c[0x0][0xb80] ;  /* 0x0002e00000067ab9 */ /* 0x000fe20000000a00 */
[----:B------:R-:W-:Y:S01]  /*db00*/  IMAD.U32 R13, RZ, RZ, UR42 ;  /* 0x0000002aff0d7e24 */ /* 0x000fe2000f8e00ff */
[----:B------:R-:W-:Y:S01]  /*db10*/  LOP3.LUT R12, R9, 0x20, R12, 0xe2, !PT ;  /* 0x00000020090c7812 */ /* 0x000fe200078ee20c */
[----:B------:R-:W-:Y:S01]  /*db20*/  IMAD.IADD R3, R5, 0x1, R3 ;  /* 0x0000000105037824 */ /* 0x000fe200078e0203 */
[----:B------:R-:W-:Y:S01]  /*db30*/  SEL R9, RZ, 0x40, P0 ;  /* 0x00000040ff097807 */ /* 0x000fe20000000000 */
[----:B------:R-:W-:Y:S01]  /*db40*/  IMAD R24, R13, 0x40, R24 ;  /* 0x000000400d187824 */ /* 0x000fe200078e0218 */
[----:B------:R-:W-:Y:S02]  /*db50*/  LEA R7, P0, R4, UR6, 0x1 ;  /* 0x0000000604077c11 */ /* 0x000fe4000f8008ff */
[----:B------:R-:W-:-:S02]  /*db60*/  LOP3.LUT R18, R12, R9, RZ, 0xfc, !PT ;  /* 0x000000090c127212 */ /* 0x000fc400078efcff */
[----:B------:R-:W-:Y:S01]  /*db70*/  LEA.HI.X R3, R4, UR7, R3, 0x1, P0 ;  /* 0x0000000704037c11 */ /* 0x000fe200080f0c03 */
[----:B------:R0:W1:Y:S01]  /*db80*/  SHFL.IDX PT, R8, R7, RZ, 0x181f ;  /* 0x00181fff07087589 */ /* 0x00006200000e0000 */
[----:B------:R-:W-:Y:S02]  /*db90*/  ISETP.GE.AND P0, PT, R24, R23, PT ;  /* 0x000000171800720c */ /* 0x000fe40003f06270 */
[----:B------:R-:W-:Y:S01]  /*dba0*/  SEL R5, RZ, 0x80, P1 ;  /* 0x00000080ff057807 */ /* 0x000fe20000800000 */
[----:B------:R0:W2:Y:S03]  /*dbb0*/  SHFL.IDX PT, R9, R3, RZ, 0x181f ;  /* 0x00181fff03097589 */ /* 0x0000a600000e0000 */
[----:B------:R-:W-:-:S07]  /*dbc0*/  LOP3.LUT R22, R18, R5, RZ, 0xfc, !PT ;  /* 0x0000000512167212 */ /* 0x000fce00078efcff */
[----:B0-----:R-:W-:Y:S05]  /*dbd0*/  @P0 BRA `(.L_x_1097) ;  /* 0x00000000007c0947 */ /* 0x001fea0003800000 */
[----:B------:R-:W-:Y:S02]  /*dbe0*/  ISETP.GE.AND P2, PT, R193, UR8, PT ;  /* 0x00000008c1007c0c */ /* 0x000fe4000bf46270 */
[----:B------:R-:W-:Y:S02]  /*dbf0*/  ISETP.GE.AND P1, PT, R2, UR8, PT ;  /* 0x0000000802007c0c */ /* 0x000fe4000bf26270 */
[----:B------:R-:W-:Y:S02]  /*dc00*/  ISETP.GE.AND P5, PT, R192, UR8, PT ;  /* 0x00000008c0007c0c */ /* 0x000fe4000bfa6270 */
[----:B------:R-:W-:-:S07]  /*dc10*/  ISETP.GE.AND P3, PT, R191, UR8, PT ;  /* 0x00000008bf007c0c */ /* 0x000fce000bf66270 */
[CC--:B-1----:R-:W-:Y:S02]  /*dc20*/  @!P2 LEA R10, P0, R193.reuse, R8.reuse, 0x1 ;  /* 0x00000008c10aa211 */ /* 0x0c2fe400078008ff */
        /* <DEDUP_REMOVED lines=26> */
.L_x_1097:
[----:B------:R-:W-:Y:S05]  /*ddd0*/  BSYNC B1 ;  /* 0x0000000000017941 */ /* 0x000fea0003800000 */
.L_x_1096:
        /* <DEDUP_REMOVED lines=20> */
[-C--:B------:R-:W-:Y:S02]  /*df20*/  @!P2 LEA R20, P6, R190, R8.reuse, 0x1 ;  /* 0x00000008be14a211 */ /* 0x080fe400078c08ff */
        /* <DEDUP_REMOVED lines=15> */
.L_x_1090:
[----:B------:R-:W-:Y:S05]  /*e020*/  BSYNC B0 ;  /* 0x0000000000007941 */ /* 0x000fea0003800000 */
.L_x_1083:
[----:B------:R-:W-:Y:S02]  /*e030*/  ULDC UR6, c[0x0][0xd3c] ;  /* 0x00034f0000067ab9 */ /* 0x000fe40000000800 */
[----:B------:R-:W-:-:S06]  /*e040*/  UISETP.GE.AND UP0, UPT, UR5, UR6, UPT ;  /* 0x000000060500728c */ /* 0x000fcc000bf06270 */
[----:B------:R-:W-:-:S13]  /*e050*/  PLOP3.LUT P0, PT, PT, PT, UP0, 0x80, 0x0 ;  /* 0x000000000000781c */ /* 0x000fda0003f0f008 */
[----:B------:R-:W-:Y:S05]  /*e060*/  @!P0 BRA `(.L_x_1098) ;  /* 0xffffff3000dc8947 */ /* 0x000fea000383ffff */
[----:B------:R-:W-:Y:S05]  /*e070*/  EXIT ;  /* 0x000000000000794d */ /* 0x000fea0003800000 */
.L_x_1053:
[----:B------:R-:W-:-:S08]  /*e080*/  NOP ;  /* 0x0000000000007918 */ /* 0x000fd00000000000 */
[----:B------:R-:W0:-:S00]  /*e090*/  USETMAXREG.DEALLOC.CTAPOOL 0x18 ;  /* 0x00000018000079c8 */ /* 0x000e0000080e0500 */
[----:B0-----:R-:W-:Y:S01]  /*e0a0*/  LOP3.LUT R0, R0, 0x3, RZ, 0xc0, !PT ;  /* 0x0000000300007812 */ /* 0x001fe200078ec0ff */
[----:B------:R-:W-:Y:S01]  /*e0b0*/  IMAD.MOV.U32 R7, RZ, RZ, RZ ;  /* 0x000000ffff077224 */ /* 0x000fe200078e00ff */
[----:B------:R-:W-:-:S04]  /*e0c0*/  LOP3.LUT R19, R19, 0xffffffbf, RZ, 0xc0, !PT ;  /* 0xffffffbf13137812 */ /* 0x000fc800078ec0ff */
[----:B------:R-:W0:Y:S02]  /*e0d0*/  SHFL.IDX PT, R0, R0, RZ, 0x1f ;  /* 0x00001fff00007589 */ /* 0x000e2400000e0000 */
[----:B0-----:R-:W-:-:S13]  /*e0e0*/  ISETP.NE.AND P0, PT, R0, RZ, PT ;  /* 0x000000ff0000720c */ /* 0x001fda0003f05270 */
[----:B------:R-:W-:Y:S01]  /*e0f0*/  @P0 LOP3.LUT R19, R19, 0x40, RZ, 0xfc, !PT ;  /* 0x0000004013130812 */ /* 0x000fe200078efcff */
[----:B------:R-:W-:Y:S06]  /*e100*/  @!P0 BRA `(.L_x_1099) ;  /* 0x0000000000248947 */ /* 0x000fec0003800000 */
[----:B------:R-:W0:Y:S08]  /*e110*/  S2UR UR5, SR_CgaCtaId ;  /* 0x00000000000579c3 */ /* 0x000e300000008800 */
[----:B------:R-:W-:Y:S06]  /*e120*/  BAR.SYNC.DEFER_BLOCKING 0x5, 0x180 ;  /* 0x0146000000007b1d */ /* 0x000fec0000010000 */
[----:B------:R-:W-:-:S02]  /*e130*/  UMOV UR4, 0x400 ;  /* 0x0000040000047882 */ /* 0x000fc40000000000 */
[----:B0-----:R-:W-:-:S09]  /*e140*/  ULEA UR4, UR5, UR4, 0x18 ;  /* 0x0000000405047291 */ /* 0x001fd2000f8ec03f */
[----:B------:R-:W0:Y:S04]  /*e150*/  LDS.128 R8, [UR4+0x388d0] ;  /* 0x0388d004ff087984 */ /* 0x000e280008000c00 */
[----:B0-----:R2:W-:Y:S04]  /*e160*/  STL.64 [R1], R8 ;  /* 0x0000000801007387 */ /* 0x0015e80000100a00 */
[----:B------:R2:W-:Y:S01]  /*e170*/  STL.64 [R1+0x8], R10 ;  /* 0x0000080a01007387 */ /* 0x0005e20000100a00 */
[----:B------:R-:W-:Y:S06]  /*e180*/  BAR.ARV 0x4, 0x180 ;  /* 0x0106000000007b1d */ /* 0x000fec0000002000 */
[----:B------:R-:W-:Y:S05]  /*e190*/  BRA `(.L_x_1100) ;  /* 0x0000000800a47947 */ /* 0x000fea0003800000 */
.L_x_1099:
[----:B------:R-:W-:Y:S01]  /*e1a0*/  LOP3.LUT R0, R6, 0x1f, RZ, 0xc0, !PT ;  /* 0x0000001f06007812 */ /* 0x000fe200078ec0ff */
        /* <DEDUP_REMOVED lines=42> */
.L_x_1103:
        /* <DEDUP_REMOVED lines=38> */
.L_x_1101:
        /* <DEDUP_REMOVED lines=20> */
.L_x_1104:
        /* <DEDUP_REMOVED lines=54> */
.L_x_1102:
[----:B------:R-:W-:Y:S01]  /*eb50*/  IMAD.U32 R2, RZ, RZ, UR6 ;  /* 0x00000006ff027e24 */ /* 0x000fe2000f8e00ff */
[----:B------:R1:W-:Y:S04]  /*eb60*/  STL [R1+0x4], RZ ;  /* 0x000004ff01007387 */ /* 0x0003e80000100800 */
[----:B------:R1:W-:Y:S04]  /*eb70*/  STL [R1+0x8], RZ ;  /* 0x000008ff01007387 */ /* 0x0003e80000100800 */
[----:B------:R1:W-:Y:S02]  /*eb80*/  STL [R1], R2 ;  /* 0x0000000201007387 */ /* 0x0003e40000100800 */
.L_x_1105:
        /* <DEDUP_REMOVED lines=10> */
.L_x_1100:
[----:B0-----:R-:W3:Y:S01]  /*ec30*/  LDL R0, [R1+0xc] ;  /* 0x00000c0001007983 */ /* 0x001ee20000100800 */
[----:B------:R-:W-:-:S03]  /*ec40*/  ULDC UR4, c[0x0][0xd3c] ;  /* 0x00034f0000047ab9 */ /* 0x000fc60000000800 */
[----:B------:R0:W-:Y:S01]  /*ec50*/  STL [R1+0x10], RZ ;  /* 0x000010ff01007387 */ /* 0x0001e20000100800 */
[----:B---3--:R-:W-:Y:S01]  /*ec60*/  ISETP.GE.AND P0, PT, R0, UR4, PT ;  /* 0x0000000400007c0c */ /* 0x008fe2000bf06270 */
[----:B------:R-:W-:-:S05]  /*ec70*/  IMAD.MOV.U32 R0, RZ, RZ, 0x1 ;  /* 0x00000001ff007424 */ /* 0x000fca00078e00ff */
[----:B------:R0:W-:Y:S04]  /*ec80*/  STL [R1+0x18], R0 ;  /* 0x0000180001007387 */ /* 0x0001e80000100800 */
[----:B------:R0:W-:Y:S03]  /*ec90*/  STL [R1+0x64], RZ ;  /* 0x000064ff01007387 */ /* 0x0001e60000100800 */
[----:B------:R-:W-:Y:S05]  /*eca0*/  @P0 BRA `(.L_x_1106) ;  /* 0x0000007000bc0947 */ /* 0x000fea0003800000 */
[----:B------:R-:W3:Y:S01]  /*ecb0*/  S2UR UR5, SR_CgaCtaId ;  /* 0x00000000000579c3 */ /* 0x000ee20000008800 */
[C---:B0-----:R-:W-:Y:S01]  /*ecc0*/  IMAD.SHL.U32 R0, R6.reuse, 0x8, RZ ;  /* 0x0000000806007824 */ /* 0x041fe200078e00ff */
[----:B------:R-:W-:Y:S01]  /*ecd0*/  LOP3.LUT R4, R6, 0x7f, RZ, 0xc0, !PT ;  /* 0x0000007f06047812 */ /* 0x000fe200078ec0ff */
[----:B------:R-:W-:Y:S01]  /*ece0*/  UMOV UR4, 0x400 ;  /* 0x0000040000047882 */ /* 0x000fe20000000000 */
[----:B------:R-:W-:Y:S01]  /*ecf0*/  BSSY B8, `(.L_x_1106) ;  /* 0x000072a000087945 */ /* 0x000fe20003800000 */
[----:B------:R-:W-:Y:S01]  /*ed00*/  ULDC UR36, c[0x0][0xc] ;  /* 0x0000030000247ab9 */ /* 0x000fe20000000800 */
[----:B------:R-:W-:Y:S01]  /*ed10*/  LOP3.LUT R3, R0, 0x1f8, RZ, 0xc0, !PT ;  /* 0x000001f800037812 */ /* 0x000fe200078ec0ff */
[----:B-1----:R-:W-:Y:S01]  /*ed20*/  IMAD.SHL.U32 R2, R4, 0x8, RZ ;  /* 0x0000000804027824 */ /* 0x002fe200078e00ff */
[----:B------:R-:W-:Y:S01]  /*ed30*/  LOP3.LUT R0, R0, 0x38, RZ, 0xc0, !PT ;  /* 0x0000003800007812 */ /* 0x000fe200078ec0ff */
[----:B------:R-:W-:Y:S01]  /*ed40*/  ULDC.64 UR40, c[0x0][0x198] ;  /* 0x0000660000287ab9 */ /* 0x000fe20000000a00 */
[----:B------:R-:W-:Y:S01]  /*ed50*/  LOP3.LUT R3, R3, 0x38, R6, 0x78, !PT ;  /* 0x0000003803037812 */ /* 0x000fe200078e7806 */
[----:B------:R-:W-:-:S03]  /*ed60*/  IMAD.SHL.U32 R6, R6, 0x10, RZ ;  /* 0x0000001006067824 */ /* 0x000fc600078e00ff */
[----:B------:R-:W-:Y:S02]  /*ed70*/  LOP3.LUT R3, R3, 0x200, R2, 0xf8, !PT ;  /* 0x0000020003037812 */ /* 0x000fe400078ef802 */
[----:B------:R-:W-:-:S04]  /*ed80*/  SHF.R.U32.HI R2, RZ, 0x3, R4 ;  /* 0x00000003ff027819 */ /* 0x000fc80000011604 */
[----:B------:R-:W-:Y:S01]  /*ed90*/  LOP3.LUT R4, R2, 0x70, R6, 0xf8, !PT ;  /* 0x0000007002047812 */ /* 0x000fe200078ef806 */
[----:B------:R-:W-:Y:S01]  /*eda0*/  IMAD.MOV.U32 R2, RZ, RZ, 0x1 ;  /* 0x00000001ff027424 */ /* 0x000fe200078e00ff */
[C---:B------:R-:W-:Y:S01]  /*edb0*/  LOP3.LUT R4, R0.reuse, 0x40, RZ, 0xfc, !PT ;  /* 0x0000004000047812 */ /* 0x040fe200078efcff */
[----:B---3--:R-:W-:Y:S01]  /*edc0*/  ULEA UR4, UR5, UR4, 0x18 ;  /* 0x0000000405047291 */ /* 0x008fe2000f8ec03f */
[----:B------:R-:W-:-:S05]  /*edd0*/  LOP3.LUT R4, R0, 0x100, RZ, 0xfc, !PT ;  /* 0x0000010000047812 */ /* 0x000fca00078efcff */
[----:B------:R-:W-:-:S04]  /*ede0*/  IMAD.U32 R18, RZ, RZ, UR4 ;  /* 0x00000004ff127e24 */ /* 0x000fc8000f8e00ff */
[----:B------:R-:W-:-:S05]  /*edf0*/  IMAD R3, R3, 0x2, R18 ;  /* 0x0000000203037824 */ /* 0x000fca00078e0212 */
[----:B------:R0:W-:Y:S04]  /*ee00*/  STL [R1+0x14], R3 ;  /* 0x0000140301007387 */ /* 0x0001e80000100800 */
[----:B------:R-:W-:Y:S04]  /*ee10*/  STL [R1+0x64], RZ ;  /* 0x000064ff01007387 */ /* 0x000fe80000100800 */
[----:B------:R1:W-:Y:S01]  /*ee20*/  STL [R1+0x18], R2 ;  /* 0x0000180201007387 */ /* 0x0003e20000100800 */
[----:B0-----:R-:W-:-:S03]  /*ee30*/  LOP3.LUT R3, R0, 0x80, RZ, 0xfc, !PT ;  /* 0x0000008000037812 */ /* 0x001fc600078efcff */
[----:B------:R0:W-:Y:S01]  /*ee40*/  STL [R1+0x10], RZ ;  /* 0x000010ff01007387 */ /* 0x0001e20000100800 */
[C---:B------:R-:W-:Y:S02]  /*ee50*/  LOP3.LUT R3, R0.reuse, 0x140, RZ, 0xfc, !PT ;  /* 0x0000014000037812 */ /* 0x040fe400078efcff */
[C---:B-1----:R-:W-:Y:S02]  /*ee60*/  LOP3.LUT R2, R0.reuse, 0xc0, RZ, 0xfc, !PT ;  /* 0x000000c000027812 */ /* 0x042fe400078efcff */
[C---:B------:R-:W-:Y:S02]  /*ee70*/  LOP3.LUT R2, R0.reuse, 0x180, RZ, 0xfc, !PT ;  /* 0x0000018000027812 */ /* 0x040fe400078efcff */
[----:B0-----:R-:W-:-:S07]  /*ee80*/  LOP3.LUT R0, R0, 0x1c0, RZ, 0xfc, !PT ;  /* 0x000001c000007812 */ /* 0x001fce00078efcff */
.L_x_1230:
[----:B---3--:R-:W3:Y:S01]  /*ee90*/  LDL R0, [R1+0xc] ;  /* 0x00000c0001007983 */ /* 0x008ee20000100800 */
[----:B-1----:R-:W3:Y:S01]  /*eea0*/  LDC.64 R2, c[0x0][0xd88] ;  /* 0x00036200ff027b82 */ /* 0x002ee20000000a00 */
[----:B------:R-:W-:Y:S05]  /*eeb0*/  YIELD ;  /* 0x0000000000007946 */ /* 0x000fea0003800000 */
[----:B------:R-:W-:Y:S01]  /*eec0*/  ULDC.64 UR4, c[0x0][0xb20] ;  /* 0x0002c80000047ab9 */ /* 0x000fe20000000a00 */
[----:B--2---:R-:W-:Y:S01]  /*eed0*/  IMAD.MOV.U32 R6, RZ, RZ, RZ ;  /* 0x000000ffff067224 */ /* 0x004fe200078e00ff */
[----:B------:R-:W-:Y:S01]  /*eee0*/  ISETP.NE.U32.AND P0, PT, RZ, UR4, PT ;  /* 0x00000004ff007c0c */ /* 0x000fe2000bf05070 */
[----:B------:R-:W-:Y:S01]  /*eef0*/  ULDC.64 UR6, c[0x0][0xb10] ;  /* 0x0002c40000067ab9 */ /* 0x000fe20000000a00 */
[----:B------:R-:W-:Y:S01]  /*ef00*/  ULDC.64 UR8, c[0x0][0xb00] ;  /* 0x0002c00000087ab9 */ /* 0x000fe20000000a00 */
[----:B---3--:R-:W-:-:S05]  /*ef10*/  IMAD.WIDE R2, R0, 0x4, R2 ;  /* 0x0000000400027825 */ /* 0x008fca00078e0202 */
[----:B0-2---:R-:W2:Y:S01]  /*ef20*/  LDG.E R10, desc[UR38][R2.64] ;  /* 0x00000026020a7981 */ /* 0x005ea2000c1e1900 */
        /* <DEDUP_REMOVED lines=46> */
.L_x_1107:
        /* <DEDUP_REMOVED lines=18> */
.L_x_1108:
[----:B------:R-:W-:Y:S05]  /*f330*/  @!P0 BRA `(.L_x_1109) ;  /* 0x00000000000c8947 */ /* 0x000fea0003800000 */
[----:B------:R-:W2:Y:S04]  /*f340*/  LDG.E R6, desc[UR38][R4.64] ;  /* 0x0000002604067981 */ /* 0x000ea8000c1e1900 */
[----:B------:R-:W2:Y:S02]  /*f350*/  LDG.E R4, desc[UR38][R4.64+0x4] ;  /* 0x0000042604047981 */ /* 0x000ea4000c1e1900 */
[----:B--2---:R-:W-:-:S07]  /*f360*/  IMAD.IADD R6, R4, 0x1, -R6 ;  /* 0x0000000104067824 */ /* 0x004fce00078e0a06 */
.L_x_1109:
[----:B-----5:R-:W-:Y:S01]  /*f370*/  IMAD.IADD R6, R6, 0x1, -R0 ;  /* 0x0000000106067824 */ /* 0x020fe200078e0a00 */
[----:B------:R-:W-:Y:S01]  /*f380*/  LOP3.LUT R9, R2, 0xff, RZ, 0xc0, !PT ;  /* 0x000000ff02097812 */ /* 0x000fe200078ec0ff */
[----:B------:R-:W-:Y:S01]  /*f390*/  IMAD.MOV.U32 R4, RZ, RZ, RZ ;  /* 0x000000ffff047224 */ /* 0x000fe200078e00ff */
[----:B------:R-:W-:Y:S01]  /*f3a0*/  BSSY B0, `(.L_x_1110) ;  /* 0x000002a000007945 */ /* 0x000fe20003800000 */
[C---:B------:R-:W-:Y:S01]  /*f3b0*/  VIADD R0, R6.reuse, 0x3f ;  /* 0x0000003f06007836 */ /* 0x040fe20000000000 */
[----:B------:R-:W-:Y:S01]  /*f3c0*/  ISETP.GE.AND P0, PT, R6, 0x1, PT ;  /* 0x000000010600780c */ /* 0x000fe20003f06270 */
[----:B------:R-:W-:Y:S01]  /*f3d0*/  IMAD.MOV.U32 R10, RZ, RZ, R4 ;  /* 0x000000ffff0a7224 */ /* 0x000fe200078e0004 */
[----:B------:R3:W-:Y:S02]  /*f3e0*/  STL [R1+0x40], R4 ;  /* 0x0000400401007387 */ /* 0x0007e40000100800 */
[----:B-1----:R-:W-:-:S04]  /*f3f0*/  SHF.R.S32.HI R3, RZ, 0x1f, R0 ;  /* 0x0000001fff037819 */ /* 0x002fc80000011400 */
[----:B------:R-:W-:-:S04]  /*f400*/  LEA.HI R3, R3, R0, RZ, 0x6 ;  /* 0x0000000003037211 */ /* 0x000fc800078f30ff */
[----:B------:R-:W-:-:S05]  /*f410*/  SHF.R.S32.HI R8, RZ, 0x6, R3 ;  /* 0x00000006ff087819 */ /* 0x000fca0000011403 */
[----:B------:R3:W-:Y:S04]  /*f420*/  STL [R1+0x54], R8 ;  /* 0x0000540801007387 */ /* 0x0007e80000100800 */
[----:B------:R3:W-:Y:S01]  /*f430*/  STL [R1+0x68], R9 ;  /* 0x0000680901007387 */ /* 0x0007e20000100800 */
[----:B------:R-:W-:Y:S05]  /*f440*/  @!P0 BRA `(.L_x_1111) ;  /* 0x00000000007c8947 */ /* 0x000fea0003800000 */
[----:B------:R-:W-:-:S04]  /*f450*/  SHF.R.U32.HI R0, RZ, 0x10, R2 ;  /* 0x00000010ff007819 */ /* 0x000fc80000011602 */
[----:B------:R-:W-:-:S13]  /*f460*/  ISETP.NE.AND P0, PT, R0, RZ, PT ;  /* 0x000000ff0000720c */ /* 0x000fda0003f05270 */
[----:B------:R-:W3:Y:S02]  /*f470*/  @!P0 LDC R0, c[0x0][0xae8] ;  /* 0x0002ba00ff008b82 */ /* 0x000ee40000000800 */
[----:B---3--:R-:W-:-:S04]  /*f480*/  IABS R4, R0 ;  /* 0x0000000000047213 */ /* 0x008fc80000000000 */
        /* <DEDUP_REMOVED lines=27> */
.L_x_1111:
[----:B------:R-:W-:Y:S05]  /*f640*/  BSYNC B0 ;  /* 0x0000000000007941 */ /* 0x000fea0003800000 */
.L_x_1110:
        /* <DEDUP_REMOVED lines=13> */
[----:B------:R-:W-:Y:S02]  /*f720*/  VOTEU.ANY UR4, UPT, PT ;  /* 0x0000000000047886 */ /* 0x000fe400038e0100 */
[----:B------:R-:W4:Y:S08]  /*f730*/  FLO.U32 R0, UR4 ;  /* 0x0000000400007d00 */ /* 0x000f3000080e0000 */
[----:B---3--:R-:W3:Y:S01]  /*f740*/  POPC R4, UR4 ;  /* 0x0000000400047d09 */ /* 0x008ee20008000000 */
[----:B----4-:R-:W-:-:S02]  /*f750*/  ISETP.EQ.U32.AND P0, PT, R0, R2, PT ;  /* 0x000000020000720c */ /* 0x010fc40003f02070 */
[----:B------:R-:W3:Y:S11]  /*f760*/  LDC.64 R2, c[0x0][0xd60] ;  /* 0x00035800ff027b82 */ /* 0x000ef60000000a00 */
[----:B---3--:R-:W3:Y:S04]  /*f770*/  @P0 ATOMG.E.ADD.STRONG.GPU PT, R2, desc[UR38][R2.64], R4 ;  /* 0x00000004020209a8 */ /* 0x008ee800081ee1e6 */
[----:B---3--:R3:W4:Y:S02]  /*f780*/  SHFL.IDX PT, R2, R2, R0, 0x1f ;  /* 0x00001f0002027589 */ /* 0x00872400000e0000 */
[----:B---3--:R-:W3:Y:S02]  /*f790*/  S2R R0, SR_LTMASK ;  /* 0x0000000000007919 */ /* 0x008ee40000003900 */
[----:B---3--:R-:W-:-:S06]  /*f7a0*/  LOP3.LUT R0, R0, UR4, RZ, 0xc0, !PT ;  /* 0x0000000400007c12 */ /* 0x008fcc000f8ec0ff */
[----:B------:R-:W4:Y:S02]  /*f7b0*/  POPC R0, R0 ;  /* 0x0000000000007309 */ /* 0x000f240000000000 */
[----:B----4-:R-:W-:-:S05]  /*f7c0*/  IADD3 R0, R2, UR36, R0 ;  /* 0x0000002402007c10 */ /* 0x010fca000fffe000 */
[----:B------:R4:W-:Y:S01]  /*f7d0*/  STL [R1], R0 ;  /* 0x0000000001007387 */ /* 0x0009e20000100800 */
[----:B------:R-:W-:Y:S05]  /*f7e0*/  BRA `(.L_x_1114) ;  /* 0x0000005800847947 */ /* 0x000fea0003800000 */
.L_x_1113:
        /* <DEDUP_REMOVED lines=8> */
[----:B---3--:R-:W-:Y:S02]  /*f870*/  IMAD.U32 R4, RZ, RZ, UR6 ;  /* 0x00000006ff047e24 */ /* 0x008fe4000f8e00ff */
[----:B------:R-:W3:Y:S01]  /*f880*/  LDC.64 R2, c[0x4][R2] ;  /* 0x0100000002027b82 */ /* 0x000ee20000000a00 */
[----:B------:R-:W-:Y:S02]  /*f890*/  IMAD.U32 R5, RZ, RZ, UR7 ;  /* 0x00000007ff057e24 */ /* 0x000fe4000f8e00ff */
[----:B------:R-:W-:Y:S02]  /*f8a0*/  IMAD.U32 R6, RZ, RZ, UR8 ;  /* 0x00000008ff067e24 */ /* 0x000fe4000f8e00ff */
[----:B--2---:R-:W-:-:S02]  /*f8b0*/  IMAD.U32 R7, RZ, RZ, UR9 ;  /* 0x00000009ff077e24 */ /* 0x004fc4000f8e00ff */
[----:B-1----:R-:W-:Y:S02]  /*f8c0*/  IMAD.U32 R10, RZ, RZ, UR4 ;  /* 0x00000004ff0a7e24 */ /* 0x002fe4000f8e00ff */
[----:B0-----:R-:W-:Y:S02]  /*f8d0*/  IMAD.U32 R11, RZ, RZ, UR5 ;  /* 0x00000005ff0b7e24 */ /* 0x001fe4000f8e00ff */
[----:B------:R-:W-:Y:S02]  /*f8e0*/  IMAD.MOV.U32 R8, RZ, RZ, 0x70 ;  /* 0x00000070ff087424 */ /* 0x000fe400078e00ff */
[----:B------:R-:W-:Y:S02]  /*f8f0*/  IMAD.MOV.U32 R12, RZ, RZ, 0x1 ;  /* 0x00000001ff0c7424 */ /* 0x000fe400078e00ff */
[----:B------:R-:W-:-:S07]  /*f900*/  IMAD.MOV.U32 R13, RZ, RZ, RZ ;  /* 0x000000ffff0d7224 */ /* 0x000fce00078e00ff */
[----:B------:R-:W-:-:S07]  /*f910*/  LEPC R20, `(.L_x_1116) ;  /* 0x000000001014794e */ /* 0x000fce0000000000 */
[----:B---3--:R-:W-:Y:S05]  /*f920*/  CALL.ABS.NOINC R2 ;  /* 0x0000000002007343 */ /* 0x008fea0003c00000 */
.L_x_1116:
[----:B------:R-:W-:Y:S05]  /*f930*/  BSYNC B6 ;  /* 0x0000000000067941 */ /* 0x000fea0003800000 */
.L_x_1115:
        /* <DEDUP_REMOVED lines=9> */
[----:B---3--:R-:W-:Y:S02]  /*f9d0*/  IMAD.U32 R4, RZ, RZ, UR6 ;  /* 0x00000006ff047e24 */ /* 0x008fe4000f8e00ff */
        /* <DEDUP_REMOVED lines=9> */
[----:B----4-:R-:W-:Y:S05]  /*fa70*/  CALL.ABS.NOINC R2 ;  /* 0x0000000002007343 */ /* 0x010fea0003c00000 */
.L_x_1119:
        /* <DEDUP_REMOVED lines=16> */
.L_x_1118:
[----:B------:R-:W-:Y:S05]  /*fb80*/  BSYNC B6 ;  /* 0x0000000000067941 */ /* 0x000fea0003800000 */
.L_x_1117:
[----:B---3--:R-:W3:Y:S01]  /*fb90*/  LDL.LU R4, [R1+0x1c] ;  /* 0x00001c0001047983 */ /* 0x008ee20000300800 */
[----:B------:R-:W-:-:S03]  /*fba0*/  ULDC.64 UR4, c[0x0][0xaf0] ;  /* 0x0002bc0000047ab9 */ /* 0x000fc60000000a00 */
[----:B--2---:R-:W2:Y:S01]  /*fbb0*/  LDL R7, [R1+0x8] ;  /* 0x0000080001077983 */ /* 0x004ea20000100800 */
[----:B------:R-:W-:-:S03]  /*fbc0*/  ISETP.NE.U32.AND P0, PT, RZ, UR4, PT ;  /* 0x00000004ff007c0c */ /* 0x000fc6000bf05070 */
[----:B------:R-:W4:Y:S01]  /*fbd0*/  LDL R0, [R1+0x3c] ;  /* 0x00003c0001007983 */ /* 0x000f220000100800 */
[----:B------:R-:W-:-:S13]  /*fbe0*/  ISETP.NE.AND.EX P0, PT, RZ, UR5, PT, P0 ;  /* 0x00000005ff007c0c */ /* 0x000fda000bf05300 */
[----:B------:R-:W-:-:S04]  /*fbf0*/  @P0 IADD3 R2, P1, R16, UR4, RZ ;  /* 0x0000000410020c10 */ /* 0x000fc8000ff3e0ff */
[----:B---3--:R-:W-:Y:S01]  /*fc00*/  @P0 IADD3.X R3, R4, UR5, RZ, P1, !PT ;  /* 0x0000000504030c10 */ /* 0x008fe20008ffe4ff */
[----:B------:R-:W-:-:S04]  /*fc10*/  ULDC.64 UR4, c[0x0][0xb00] ;  /* 0x0002c00000047ab9 */ /* 0x000fc80000000a00 */
[----:B--2---:R2:W3:Y:S02]  /*fc20*/  @P0 LDG.E R7, desc[UR38][R2.64] ;  /* 0x0000002602070981 */ /* 0x0044e4000c1e1900 */
[----:B--2---:R-:W2:Y:S01]  /*fc30*/  LDC.64 R2, c[0x0][0x418] ;  /* 0x00010600ff027b82 */ /* 0x004ea20000000a00 */
[----:B----4-:R-:W-:Y:S01]  /*fc40*/  VIADD R0, R0, 0xffffffff ;  /* 0xffffffff00007836 */ /* 0x010fe20000000000 */
[----:B---3--:R-:W-:Y:S01]  /*fc50*/  SHF.R.S32.HI R8, RZ, 0x1f, R7 ;  /* 0x0000001fff087819 */ /* 0x008fe20000011407 */
[----:B------:R3:W-:Y:S04]  /*fc60*/  @P0 STL [R1+0x8], R7 ;  /* 0x0000080701000387 */ /* 0x0007e80000100800 */
[----:B------:R3:W-:Y:S01]  /*fc70*/  STL [R1+0x1c], R8 ;  /* 0x00001c0801007387 */ /* 0x0007e20000100800 */
[----:B--2---:R-:W-:Y:S01]  /*fc80*/  LOP3.LUT P0, RZ, R2, UR4, RZ, 0xfc, !PT ;  /* 0x0000000402ff7c12 */ /* 0x004fe2000f80fcff */
[----:B------:R-:W-:-:S03]  /*fc90*/  UMOV UR4, 0xffffffff ;  /* 0xffffffff00047882 */ /* 0x000fc60000000000 */
[----:B------:R-:W-:-:S04]  /*fca0*/  LOP3.LUT P0, RZ, R3, UR5, RZ, 0xfc, P0 ;  /* 0x0000000503ff7c12 */ /* 0x000fc8000800fcff */
[----:B------:R-:W-:Y:S01]  /*fcb0*/  SEL R16, R7, RZ, !P0 ;  /* 0x000000ff07107207 */ /* 0x000fe20004000000 */
[----:B---3--:R-:W-:Y:S08]  /*fcc0*/  BRA.DIV UR4, `(.L_x_1120) ;  /* 0x0000006a04147947 */ /* 0x008ff0000b800000 */
[----:B------:R-:W2:Y:S02]  /*fcd0*/  S2R R4, SR_TID.X ;  /* 0x0000000000047919 */ /* 0x000ea40000002100 */
[----:B--2---:R-:W-:-:S04]  /*fce0*/  SHF.R.U32.HI R4, RZ, 0x5, R4 ;  /* 0x00000005ff047819 */ /* 0x004fc80000011604 */
[----:B------:R-:W-:-:S05]  /*fcf0*/  LOP3.LUT R4, R4, 0x3, RZ, 0xc0, !PT ;  /* 0x0000000304047812 */ /* 0x000fca00078ec0ff */
[----:B------:R2:W3:Y:S02]  /*fd00*/  SHFL.IDX PT, R14, R4, RZ, 0x1f ;  /* 0x00001fff040e7589 */ /* 0x0004e400000e0000 */
.L_x_1245:
[----:B------:R4:W-:Y:S01]  /*fd10*/  STL [R1+0x30], R0 ;  /* 0x0000300001007387 */ /* 0x0009e20000100800 */
[----:B---3--:R-:W-:Y:S02]  /*fd20*/  ISETP.NE.AND P0, PT, R14, RZ, PT ;  /* 0x000000ff0e00720c */ /* 0x008fe40003f05270 */
[----:B------:R-:W-:Y:S02]  /*fd30*/  PLOP3.LUT P1, PT, PT, PT, PT, 0x8, 0x0 ;  /* 0x000000000000781c */ /* 0x000fe40003f2e170 */
[----:B------:R-:W-:-:S11]  /*fd40*/  LOP3.LUT R19, R19, 0xfffffffe, RZ, 0xc0, !PT ;  /* 0xfffffffe13137812 */ /* 0x000fd600078ec0ff */
[----:B------:R-:W-:Y:S01]  /*fd50*/  @P1 LOP3.LUT R19, R19, 0x1, RZ, 0xfc, !PT ;  /* 0x0000000113131812 */ /* 0x000fe200078efcff */
[----:B----4-:R-:W-:Y:S06]  /*fd60*/  @P0 BRA `(.L_x_1121) ;  /* 0x00000004000c0947 */ /* 0x010fec0003800000 */
[----:B------:R-:W-:-:S03]  /*fd70*/  UMOV UR4, 0xffffffff ;  /* 0xffffffff00047882 */ /* 0x000fc60000000000 */
[----:B------:R-:W-:Y:S05]  /*fd80*/  BRA.DIV UR4, `(.L_x_1122) ;  /* 0x0000006a04187947 */ /* 0x000fea000b800000 */
[----:B------:R-:W-:-:S13]  /*fd90*/  ELECT P6, URZ, PT ;  /* 0x00000000003f782f */ /* 0x000fda00038c0000 */
.L_x_1248:
[----:B------:R-:W-:Y:S05]  /*fda0*/  @!P6 BRA `(.L_x_1121) ;  /* 0x0000000000fce947 */ /* 0x000fea0003800000 */
[----:B------:R-:W-:-:S04]  /*fdb0*/  ISETP.NE.U32.AND P0, PT, R2, RZ, PT ;  /* 0x000000ff0200720c */ /* 0x000fc80003f05070 */
[----:B------:R-:W-:-:S13]  /*fdc0*/  ISETP.NE.AND.EX P0, PT, R3, RZ, PT, P0 ;  /* 0x000000ff0300720c */ /* 0x000fda0003f05300 */
[----:B------:R-:W-:Y:S05]  /*fdd0*/  @!P0 BRA `(.L_x_1123) ;  /* 0x0000000000508947 */ /* 0x000fea0003800000 */
[----:B------:R-:W3:Y:S01]  /*fde0*/  LDC R6, c[0x0][0x43c] ;  /* 0x00010f00ff067b82 */ /* 0x000ee20000000800 */
[----:B------:R-:W-:Y:S01]  /*fdf0*/  IMAD.MOV.U32 R9, RZ, RZ, R0 ;  /* 0x000000ffff097224 */ /* 0x000fe200078e0000 */
[----:B------:R-:W-:-:S03]  /*fe00*/  ULDC.64 UR4, c[0x0][0x428] ;  /* 0x00010a0000047ab9 */ /* 0x000fc60000000a00 */
[----:B------:R-:W-:Y:S01]  /*fe10*/  IMAD.MOV.U32 R0, RZ, RZ, R9 ;  /* 0x000000ffff007224 */ /* 0x000fe200078e0009 */
[----:B---3--:R-:W-:-:S13]  /*fe20*/  ISETP.NE.AND P0, PT, R6, 0x1, PT ;  /* 0x000000010600780c */ /* 0x008fda0003f05270 */
[----:B--2---:R-:W2:Y:S02]  /*fe30*/  @P0 LDC.64 R4, c[0x0][0x440] ;  /* 0x00011000ff040b82 */ /* 0x004ea40000000a00 */
[----:B--2---:R-:W-:-:S05]  /*fe40*/  @P0 IMAD.HI.U32 R4, R9, R4, RZ ;  /* 0x0000000409040227 */ /* 0x004fca00078e00ff */
        /* <DEDUP_REMOVED lines=13> */
.L_x_1123:
[----:B------:R-:W4:Y:S04]  /*ff20*/  LDL R0, [R1+0x10] ;  /* 0x0000100001007983 */ /* 0x000f280000100800 */
[----:B---3--:R-:W3:Y:S01]  /*ff30*/  LDL R2, [R1+0x18] ;  /* 0x0000180001027983 */ /* 0x008ee20000100800 */
[----:B----4-:R-:W-:Y:S01]  /*ff40*/  IMAD R0, R0, 0x8, R18 ;  /* 0x0000000800007824 */ /* 0x010fe200078e0212 */
[----:B---3--:R-:W-:-:S04]  /*ff50*/  SHF.L.U32 R2, R2, 0x1f, RZ ;  /* 0x0000001f02027819 */ /* 0x008fc800000006ff */
[----:B------:R-:W3:Y:S02]  /*ff60*/  SYNCS.PHASECHK.TRANS64.TRYWAIT P0, [R0+URZ+0x38840], R2 ;  /* 0x03884002000075a7 */ /* 0x000ee4000800017f */
[----:B---3--:R-:W-:Y:S05]  /*ff70*/  @!P0 BRA `(.L_x_1124) ;  /* 0x0000006400bc8947 */ /* 0x008fea0003800000 */
.L_x_1249:
[----:B------:R-:W4:Y:S02]  /*ff80*/  S2R R3, SR_TID.X ;  /* 0x0000000000037919 */ /* 0x000f240000002100 */
[----:B----4-:R-:W-:-:S04]  /*ff90*/  LOP3.LUT R3, R3, 0x7f, RZ, 0xc0, !PT ;  /* 0x0000007f03037812 */ /* 0x010fc800078ec0ff */
[----:B------:R-:W-:-:S13]  /*ffa0*/  ISETP.NE.AND P0, PT, R3, RZ, PT ;  /* 0x000000ff0300720c */ /* 0x000fda0003f05270 */
[----:B------:R-:W-:Y:S05]  /*ffb0*/  @P0 BRA `(.L_x_1125) ;  /* 0x00000000001c0947 */ /* 0x000fea0003800000 */
[----:B------:R-:W4:Y:S01]  /*ffc0*/  S2R R3, SR_TID.X ;  /* 0x0000000000037919 */ /* 0x000f220000002100 */
[----:B---3--:R-:W-:-:S04]  /*ffd0*/  IMAD.MOV.U32 R2, RZ, RZ, 0x2000 ;  /* 0x00002000ff027424 */ /* 0x008fc800078e00ff */
[----:B------:R3:W-:Y:S01]  /*ffe0*/  SYNCS.ARRIVE.TRANS64 RZ, [R0+URZ+0x38830], R2 ;  /* 0x0388300200ff79a7 */ /* 0x0007e2000800003f */
[----:B----4-:R-:W-:-:S04]  /*fff0*/  LOP3.LUT R3, R3, 0x1f, RZ, 0xc0, !PT ;  /* 0x0000001f03037812 */ /* 0x010fc800078ec0ff */
[----:B------:R-:W-:-:S13]  /*10000*/  ISETP.NE.AND P0, PT, R3, RZ, PT ;  /* 0x000000ff0300720c */ /* 0x000fda0003f05270 */
[----:B---3--:R-:W-:Y:S05]  /*10010*/  @!P0 BRA `(.L_x_1125) ;  /* 0x0000000000048947 */ /* 0x008fea0003800000 */
[----:B------:R-:W-:Y:S01]  /*10020*/  BPT.TRAP 0x1 ;  /* 0x000000040000795c */ /* 0x000fe20000300000 */
.L_x_1125:
[----:B------:R-:W4:Y:S04]  /*10030*/  LDL R3, [R1+0x10] ;  /* 0x0000100001037983 */ /* 0x000f280000100800 */
[----:B--2---:R-:W2:Y:S04]  /*10040*/  LDL R4, [R1+0x30] ;  /* 0x0000300001047983 */ /* 0x004ea80000100800 */
[----:B---3--:R-:W3:Y:S01]  /*10050*/  LDL R2, [R1+0x20] ;  /* 0x0000200001027983 */ /* 0x008ee20000100800 */
[----:B------:R-:W-:Y:S01]  /*10060*/  R2UR UR9, R0 ;  /* 0x00000000000972ca */ /* 0x000fe200000e0000 */
[----:B------:R-:W-:Y:S01]  /*10070*/  UIADD3 UR6, UP0, UR40, 0x370, URZ ;  /* 0x0000037028067890 */ /* 0x000fe2000ff1e03f */
[----:B------:R-:W-:-:S02]  /*10080*/  R2UR UR12, R17 ;  /* 0x00000000110c72ca */ /* 0x000fc400000e0000 */
[----:B-----5:R-:W-:Y:S01]  /*10090*/  R2UR UR13, R16 ;  /* 0x00000000100d72ca */ /* 0x020fe200000e0000 */
[----:B------:R-:W-:-:S08]  /*100a0*/  UIADD3.X UR7, URZ, UR41, URZ, UP0, !UPT ;  /* 0x000000293f077290 */ /* 0x000fd000087fe43f */
[----:B------:R-:W-:Y:S01]  /*100b0*/  UIADD3 UR9, UR9, 0x38830, URZ ;  /* 0x0003883009097890 */ /* 0x000fe2000fffe03f */
[----:B------:R-:W-:Y:S01]  /*100c0*/  UMOV UR5, 0x14f00000 ;  /* 0x14f0000000057882 */ /* 0x000fe20000000000 */
[----:B------:R-:W-:Y:S01]  /*100d0*/  UMOV UR10, URZ ;  /* 0x0000003f000a7c82 */ /* 0x000fe20008000000 */
[----:B------:R-:W-:Y:S02]  /*100e0*/  PLOP3.LUT P0, PT, PT, PT, PT, 0x80, 0x0 ;  /* 0x000000000000781c */ /* 0x000fe40003f0f070 */
[----:B------:R-:W-:-:S11]  /*100f0*/  LOP3.LUT R19, R19, 0xfffffffe, RZ, 0xc0, !PT ;  /* 0xfffffffe13137812 */ /* 0x000fd600078ec0ff */
[----:B------:R-:W-:Y:S01]  /*10100*/  @P0 LOP3.LUT R19, R19, 0x1, RZ, 0xfc, !PT ;  /* 0x0000000113130812 */ /* 0x000fe200078efcff */
[----:B----4-:R-:W-:Y:S01]  /*10110*/  IMAD R0, R3, 0x2000, R18 ;  /* 0x0000200003007824 */ /* 0x010fe200078e0212 */
[----:B--2---:R-:W-:-:S04]  /*10120*/  R2UR UR11, R4 ;  /* 0x00000000040b72ca */ /* 0x004fc800000e0000 */
[----:B------:R-:W-:Y:S02]  /*10130*/  R2UR UR8, R0 ;  /* 0x00000000000872ca */ /* 0x000fe400000e0000 */
[----:B---3--:R-:W-:-:S11]  /*10140*/  R2UR UR4, R2 ;  /* 0x00000000020472ca */ /* 0x008fd600000e0000 */
[----:B------:R-:W-:Y:S02]  /*10150*/  UIADD3 UR8, UR8, 0x22400, URZ ;  /* 0x0002240008087890 */ /* 0x000fe4000fffe03f */
[----:B------:R-:W-:-:S03]  /*10160*/  ULEA UR11, UR11, UR4, 0x6 ;  /* 0x000000040b0b7291 */ /* 0x000fc6000f8e303f */
[----:B------:R-:W-:-:S06]  /*10170*/  UMOV UR4, 0x0 ;  /* 0x0000000000047882 */ /* 0x000fcc0000000000 */
[----:B------:R3:W-:Y:S02]  /*10180*/  UTMALDG.4D [UR8], [UR6], desc[UR4] ;  /* 0x00000408060075b4 */ /* 0x0007e40008019000 */
[----:B---3--:R-:W-:Y:S01]  /*10190*/  NOP ;  /* 0x0000000000007918 */ /* 0x008fe20000000000 */
.L_x_1121:
[----:B--2---:R-:W2:Y:S04]  /*101a0*/  LDL.LU R4, [R1+0x28] ;  /* 0x0000280001047983 */ /* 0x004ea80000300800 */
[----:B------:R-:W3:Y:S04]  /*101b0*/  LDL.LU R3, [R1+0x48] ;  /* 0x0000480001037983 */ /* 0x000ee80000300800 */
[----:B------:R-:W4:Y:S01]  /*101c0*/  LDL R2, [R1+0x2c] ;  /* 0x00002c0001027983 */ /* 0x000f220000100800 */
[----:B------:R-:W-:Y:S05]  /*101d0*/  WARPSYNC.ALL ;  /* 0x0000000000007948 */ /* 0x000fea0003800000 */
[----:B------:R-:W-:Y:S01]  /*101e0*/  ULDC.64 UR4, c[0x0][0xaf8] ;  /* 0x0002be0000047ab9 */ /* 0x000fe20000000a00 */
[----:B------:R-:W-:Y:S01]  /*101f0*/  VIADD R0, R18, 0x20400 ;  /* 0x0002040012007836 */ /* 0x000fe20000000000 */
[----:B------:R-:W-:Y:S01]  /*10200*/  BAR.SYNC.DEFER_BLOCKING 0x8, 0x100 ;  /* 0x0204000000007b1d */ /* 0x000fe20000010000 */
[----:B------:R-:W-:-:S03]  /*10210*/  ISETP.NE.U32.AND P0, PT, RZ, UR4, PT ;  /* 0x00000004ff007c0c */ /* 0x000fc6000bf05070 */
[----:B------:R-:W-:Y:S02]  /*10220*/  LOP3.LUT P1, RZ, R0, 0x3ff, RZ, 0xc0, !PT ;  /* 0x000003ff00ff7812 */ /* 0x000fe4000782c0ff */
[----:B------:R-:W-:Y:S01]  /*10230*/  ISETP.NE.AND.EX P0, PT, RZ, UR5, PT, P0 ;  /* 0x00000005ff007c0c */ /* 0x000fe2000bf05300 */
[----:B------:R-:W-:Y:S03]  /*10240*/  BSSY B6, `(.L_x_1126) ;  /* 0x0000018000067945 */ /* 0x000fe60003800000 */
[----:B--2---:R-:W-:Y:S02]  /*10250*/  SEL R4, R4, RZ, !P0 ;  /* 0x000000ff04047207 */ /* 0x004fe40004000000 */
[----:B---3--:R-:W-:-:S03]  /*10260*/  SEL R3, R3, RZ, !P0 ;  /* 0x000000ff03037207 */ /* 0x008fc60004000000 */
[----:B------:R2:W-:Y:S01]  /*10270*/  STL [R1+0x34], R4 ;  /* 0x0000340401007387 */ /* 0x0005e20000100800 */
[----:B----4-:R-:W-:-:S05]  /*10280*/  SHF.R.S32.HI R0, RZ, 0x1f, R2 ;  /* 0x0000001fff007819 */ /* 0x010fca0000011402 */
[----:B------:R2:W-:Y:S04]  /*10290*/  STL [R1+0x48], R0 ;  /* 0x0000480001007387 */ /* 0x0005e80000100800 */
[----:B------:R2:W-:Y:S01]  /*102a0*/  STL [R1+0x58], R3 ;  /* 0x0000580301007387 */ /* 0x0005e20000100800 */
[----:B------:R-:W-:Y:S05]  /*102b0*/  @!P1 BRA `(.L_x_1127) ;  /* 0x0000000000409947 */ /* 0x000fea0003800000 */
[----:B------:R-:W-:Y:S01]  /*102c0*/  MOV R2, 0x0 ;  /* 0x0000000000027802 */ /* 0x000fe20000000f00 */
[----:B------:R-:W-:Y:S01]  /*102d0*/  ULDC.64 UR4, c[0x4][0x90] ;  /* 0x0100240000047ab9 */ /* 0x000fe20000000a00 */
[----:B------:R-:W-:Y:S01]  /*102e0*/  ULDC.64 UR6, c[0x4][0x98] ;  /* 0x0100260000067ab9 */ /* 0x000fe20000000a00 */
[----:B------:R-:W-:Y:S01]  /*102f0*/  ULDC.64 UR8, c[0x4][0x20] ;  /* 0x0100080000087ab9 */ /* 0x000fe20000000a00 */
[----:B--2---:R-:W-:Y:S02]  /*10300*/  IMAD.U32 R4, RZ, RZ, UR4 ;  /* 0x00000004ff047e24 */ /* 0x004fe4000f8e00ff */
[----:B------:R-:W2:Y:S01]  /*10310*/  LDC.64 R2, c[0x4][R2] ;  /* 0x0100000002027b82 */ /* 0x000ea20000000a00 */
[----:B------:R-:W-:Y:S02]  /*10320*/  IMAD.U32 R5, RZ, RZ, UR5 ;  /* 0x00000005ff057e24 */ /* 0x000fe4000f8e00ff */
[----:B------:R-:W-:Y:S02]  /*10330*/  IMAD.U32 R6, RZ, RZ, UR6 ;  /* 0x00000006ff067e24 */ /* 0x000fe4000f8e00ff */
[----:B------:R-:W-:-:S02]  /*10340*/  IMAD.U32 R7, RZ, RZ, UR7 ;  /* 0x00000007ff077e24 */ /* 0x000fc4000f8e00ff */
[----:B-1----:R-:W-:Y:S02]  /*10350*/  IMAD.U32 R10, RZ, RZ, UR8 ;  /* 0x00000008ff0a7e24 */ /* 0x002fe4000f8e00ff */
[----:B0-----:R-:W-:Y:S02]  /*10360*/  IMAD.U32 R11, RZ, RZ, UR9 ;  /* 0x00000009ff0b7e24 */ /* 0x001fe4000f8e00ff */
[----:B------:R-:W-:Y:S02]  /*10370*/  IMAD.MOV.U32 R8, RZ, RZ, 0x70 ;  /* 0x00000070ff087424 */ /* 0x000fe400078e00ff */
[----:B------:R-:W-:Y:S02]  /*10380*/  IMAD.MOV.U32 R12, RZ, RZ, 0x1 ;  /* 0x00000001ff0c7424 */ /* 0x000fe400078e00ff */
[----:B------:R-:W-:-:S07]  /*10390*/  IMAD.MOV.U32 R13, RZ, RZ, RZ ;  /* 0x000000ffff0d7224 */ /* 0x000fce00078e00ff */
[----:B------:R-:W-:-:S07]  /*103a0*/  LEPC R20, `(.L_x_1127) ;  /* 0x000000001014794e */ /* 0x000fce0000000000 */
[----:B--2---:R-:W-:Y:S05]  /*103b0*/  CALL.ABS.NOINC R2 ;  /* 0x0000000002007343 */ /* 0x004fea0003c00000 */
.L_x_1127:
[----:B------:R-:W-:Y:S05]  /*103c0*/  BSYNC B6 ;  /* 0x0000000000067941 */ /* 0x000fea0003800000 */
.L_x_1126:
[----:B-1----:R-:W3:Y:S01]  /*103d0*/  LDL R10, [R1+0x4] ;  /* 0x00000400010a7983 */ /* 0x002ee20000100800 */
[----:B------:R-:W1:Y:S01]  /*103e0*/  LDC R7, c[0x0][0x448] ;  /* 0x00011200ff077b82 */ /* 0x000e620000000800 */
[----:B------:R-:W-:Y:S01]  /*103f0*/  ULDC.64 UR4, c[0x0][0x298] ;  /* 0x0000a60000047ab9 */ /* 0x000fe20000000a00 */
[----:B------:R-:W-:Y:S01]  /*10400*/  ULDC.64 UR6, c[0x0][0x280] ;  /* 0x0000a00000067ab9 */ /* 0x000fe20000000a00 */
[----:B--2---:R-:W2:Y:S04]  /*10410*/  LDL R4, [R1+0x48] ;  /* 0x0000480001047983 */ /* 0x004ea80000100800 */
[----:B------:R-:W4:Y:S04]  /*10420*/  LDL R9, [R1+0x2c] ;  /* 0x00002c0001097983 */ /* 0x000f280000100800 */
[----:B------:R-:W4:Y:S01]  /*10430*/  LDL R8, [R1+0x58] ;  /* 0x0000580001087983 */ /* 0x000f220000100800 */
[----:B------:R-:W0:Y:S01]  /*10440*/  S2R R2, SR_TID.X ;  /* 0x0000000000027919 */ /* 0x000e220000002100 */
[----:B------:R-:W0:Y:S02]  /*10450*/  S2R R0, SR_TID.X ;  /* 0x0000000000007919 */ /* 0x000e240000002100 */
[----:B------:R-:W4:Y:S01]  /*10460*/  LDL R6, [R1+0x34] ;  /* 0x0000340001067983 */ /* 0x000f220000100800 */
[----:B-1----:R-:W-:-:S13]  /*10470*/  ISETP.NE.AND P0, PT, R7, 0x1, PT ;  /* 0x000000010700780c */ /* 0x002fda0003f05270 */
[----:B------:R-:W1:Y:S01]  /*10480*/  @P0 LDC R3, c[0x0][0x450] ;  /* 0x00011400ff030b82 */ /* 0x000e620000000800 */
[----:B0-----:R-:W-:-:S04]  /*10490*/  LOP3.LUT R2, R2, 0x7f, RZ, 0xc0, !PT ;  /* 0x0000007f02027812 */ /* 0x001fc800078ec0ff */
[----:B------:R-:W-:Y:S01]  /*104a0*/  SHF.R.U32.HI R2, RZ, 0x3, R2 ;  /* 0x00000003ff027819 */ /* 0x000fe20000011602 */
[----:B------:R-:W-:-:S05]  /*104b0*/  IMAD.SHL.U32 R0, R0, 0x10, RZ ;  /* 0x0000001000007824 */ /* 0x000fca00078e00ff */
[----:B------:R-:W-:Y:S02]  /*104c0*/  LOP3.LUT R0, R2, 0x70, R0, 0xf8, !PT ;  /* 0x0000007002007812 */ /* 0x000fe400078ef800 */
[----:B------:R-:W0:Y:S03]  /*104d0*/  @P0 LDC R2, c[0x0][0x44c] ;  /* 0x00011300ff020b82 */ /* 0x000e260000000800 */
[----:B---3--:R-:W-:-:S04]  /*104e0*/  IMAD R5, R10, 0x40, R0 ;  /* 0x000000400a057824 */ /* 0x008fc800078e0200 */
[----:B0-----:R-:W-:-:S04]  /*104f0*/  @P0 IMAD.HI.U32 R2, R5, R2, RZ ;  /* 0x0000000205020227 */ /* 0x001fc800078e00ff */
[----:B------:R-:W-:Y:S01]  /*10500*/  IMAD.MOV.U32 R0, RZ, RZ, R5 ;  /* 0x000000ffff007224 */ /* 0x000fe200078e0005 */
[----:B-1----:R-:W-:Y:S01]  /*10510*/  @P0 SHF.R.U32.HI R0, RZ, R3, R2 ;  /* 0x00000003ff000219 */ /* 0x002fe20000011602 */
[----:B--2---:R-:W-:-:S04]  /*10520*/  IMAD R2, R4, UR4, RZ ;  /* 0x0000000404027c24 */ /* 0x004fc8000f8e02ff */
[C---:B----4-:R-:W-:Y:S02]  /*10530*/  IMAD R4, R9.reuse, UR5, R2 ;  /* 0x0000000509047c24 */ /* 0x050fe4000f8e0202 */
[----:B------:R-:W-:Y:S01]  /*10540*/  IMAD.WIDE.U32 R2, R9, UR4, RZ ;  /* 0x0000000409027c25 */ /* 0x000fe2000f8e00ff */
[----:B------:R-:W-:-:S03]  /*10550*/  ULDC.64 UR4, c[0x0][0x2d8] ;  /* 0x0000b60000047ab9 */ /* 0x000fc60000000a00 */
[----:B------:R-:W-:Y:S02]  /*10560*/  IMAD.IADD R3, R3, 0x1, R4 ;  /* 0x0000000103037824 */ /* 0x000fe400078e0204 */
[C---:B------:R-:W-:Y:S01]  /*10570*/  IMAD.WIDE.U32 R2, R17.reuse, UR4, R2 ;  /* 0x0000000411027c25 */ /* 0x040fe2000f8e0002 */
[----:B------:R0:W-:Y:S03]  /*10580*/  STL [R1+0x28], R5 ;  /* 0x0000280501007387 */ /* 0x0001e60000100800 */
[----:B------:R-:W-:Y:S01]  /*10590*/  IMAD R3, R17, UR5, R3 ;  /* 0x0000000511037c24 */ /* 0x000fe2000f8e0203 */
[----:B------:R-:W-:Y:S02]  /*105a0*/  ULDC.64 UR4, c[0x0][0x2e0] ;  /* 0x0000b80000047ab9 */ /* 0x000fe40000000a00 */
[----:B------:R-:W-:Y:S02]  /*105b0*/  IMAD R4, R8, UR4, RZ ;  /* 0x0000000408047c24 */ /* 0x000fe4000f8e02ff */
[----:B------:R1:W5:Y:S01]  /*105c0*/  LDL R8, [R1+0x14] ;  /* 0x0000140001087983 */ /* 0x0003620000100800 */
[C---:B------:R-:W-:Y:S01]  /*105d0*/  IMAD.WIDE.U32 R2, R6.reuse, UR4, R2 ;  /* 0x0000000406027c25 */ /* 0x040fe2000f8e0002 */
[----:B------:R-:W2:Y:S03]  /*105e0*/  S2R R9, SR_TID.X ;  /* 0x0000000000097919 */ /* 0x000ea60000002100 */
[----:B------:R-:W-:Y:S01]  /*105f0*/  IMAD R4, R6, UR5, R4 ;  /* 0x0000000506047c24 */ /* 0x000fe2000f8e0204 */
[----:B------:R-:W-:-:S03]  /*10600*/  ULDC.64 UR4, c[0x0][0x2d0] ;  /* 0x0000b40000047ab9 */ /* 0x000fc60000000a00 */
[----:B------:R-:W-:Y:S01]  /*10610*/  IMAD.IADD R3, R3, 0x1, R4 ;  /* 0x0000000103037824 */ /* 0x000fe200078e0204 */
[----:B------:R-:W-:-:S05]  /*10620*/  SHF.R.S32.HI R4, RZ, 0x1f, R0 ;  /* 0x0000001fff047819 */ /* 0x000fca0000011400 */
[----:B------:R-:W-:Y:S02]  /*10630*/  IMAD R4, R4, UR4, RZ ;  /* 0x0000000404047c24 */ /* 0x000fe4000f8e02ff */
[----:B------:R-:W-:-:S04]  /*10640*/  IMAD.WIDE.U32 R2, R0, UR4, R2 ;  /* 0x0000000400027c25 */ /* 0x000fc8000f8e0002 */
[----:B------:R-:W-:Y:S01]  /*10650*/  IMAD R4, R0, UR5, R4 ;  /* 0x0000000500047c24 */ /* 0x000fe2000f8e0204 */
[----:B------:R-:W-:Y:S01]  /*10660*/  ULDC.64 UR4, c[0x0][0x2c8] ;  /* 0x0000b20000047ab9 */ /* 0x000fe20000000a00 */
[----:B------:R-:W-:-:S04]  /*10670*/  IMAD.MOV R0, RZ, RZ, -R0 ;  /* 0x000000ffff007224 */ /* 0x000fc800078e0a00 */
[----:B------:R-:W-:-:S05]  /*10680*/  IMAD R0, R7, R0, R5 ;  /* 0x0000000007007224 */ /* 0x000fca00078e0205 */
[----:B------:R-:W-:Y:S01]  /*10690*/  SHF.R.S32.HI R6, RZ, 0x1f, R0 ;  /* 0x0000001fff067819 */ /* 0x000fe20000011400 */
[----:B------:R-:W-:Y:S02]  /*106a0*/  IMAD.IADD R3, R3, 0x1, R4 ;  /* 0x0000000103037824 */ /* 0x000fe400078e0204 */
[----:B--2---:R-:W-:Y:S02]  /*106b0*/  IMAD.SHL.U32 R9, R9, 0x8, RZ ;  /* 0x0000000809097824 */ /* 0x004fe400078e00ff */
[----:B------:R-:W-:Y:S02]  /*106c0*/  IMAD R6, R6, UR4, RZ ;  /* 0x0000000406067c24 */ /* 0x000fe4000f8e02ff */
[C---:B0-----:R-:W-:Y:S01]  /*106d0*/  IMAD.WIDE.U32 R4, R0.reuse, UR4, R2 ;  /* 0x0000000400047c25 */ /* 0x041fe2000f8e0002 */
[----:B------:R-:W-:Y:S01]  /*106e0*/  LOP3.LUT R9, R9, 0x38, RZ, 0xc0, !PT ;  /* 0x0000003809097812 */ /* 0x000fe200078ec0ff */
[----:B------:R-:W-:Y:S02]  /*106f0*/  ULDC UR4, c[0x0][0x2b8] ;  /* 0x0000ae0000047ab9 */ /* 0x000fe40000000800 */
[----:B------:R-:W-:Y:S01]  /*10700*/  IMAD R0, R0, UR5, R6 ;  /* 0x0000000500007c24 */ /* 0x000fe2000f8e0206 */
[----:B------:R-:W-:-:S03]  /*10710*/  LEA R3, P1, R4, UR6, 0x1 ;  /* 0x0000000604037c11 */ /* 0x000fc6000f8208ff */
[----:B------:R-:W-:Y:S01]  /*10720*/  IMAD.IADD R0, R5, 0x1, R0 ;  /* 0x0000000105007824 */ /* 0x000fe200078e0200 */
[----:B------:R-:W-:Y:S01]  /*10730*/  ISETP.GE.AND P0, PT, R9, UR4, PT ;  /* 0x0000000409007c0c */ /* 0x000fe2000bf06270 */
[----:B------:R-:W-:-:S03]  /*10740*/  UMOV UR4, 0xffffffff ;  /* 0xffffffff00047882 */ /* 0x000fc60000000000 */
[----:B------:R-:W-:Y:S01]  /*10750*/  LEA.HI.X R2, R4, UR7, R0, 0x1, P1 ;  /* 0x0000000704027c11 */ /* 0x000fe200088f0c00 */
[----:B-1----:R-:W-:Y:S08]  /*10760*/  BRA.DIV UR4, `(.L_x_1128) ;  /* 0x0000005e04d47947 */ /* 0x002ff0000b800000 */
[----:B------:R-:W2:Y:S01]  /*10770*/  LDL R11, [R1+0x38] ;  /* 0x00003800010b7983 */ /* 0x000ea20000100800 */
[----:B------:R-:W0:Y:S03]  /*10780*/  S2R R5, SR_TID.X ;  /* 0x0000000000057919 */ /* 0x000e260000002100 */
[----:B------:R-:W-:Y:S01]  /*10790*/  SHFL.IDX PT, R4, R2, RZ, 0x181f ;  /* 0x00181fff02047589 */ /* 0x000fe200000e0000 */
[----:B0-----:R-:W-:-:S04]  /*107a0*/  LOP3.LUT R5, R5, 0x7f, RZ, 0xc0, !PT ;  /* 0x0000007f05057812 */ /* 0x001fc800078ec0ff */
[----:B------:R-:W-:Y:S02]  /*107b0*/  SHF.R.U32.HI R6, RZ, 0x3, R5 ;  /* 0x00000003ff067819 */ /* 0x000fe40000011605 */
[----:B------:R-:W0:Y:S03]  /*107c0*/  SHFL.IDX PT, R5, R3, RZ, 0x181f ;  /* 0x00181fff03057589 */ /* 0x000e2600000e0000 */
[----:B------:R-:W-:Y:S02]  /*107d0*/  IMAD R10, R10, 0x40, R6 ;  /* 0x000000400a0a7824 */ /* 0x000fe400078e0206 */
[----:B------:R-:W-:Y:S04]  /*107e0*/  SHFL.IDX PT, R6, R2, 0x1, 0x181f ;  /* 0x00381f0002067f89 */ /* 0x000fe800000e0000 */
[----:B------:R-:W-:Y:S01]  /*107f0*/  STL [R1+0x4], R10 ;  /* 0x0000040a01007387 */ /* 0x000fe20000100800 */
[----:B--2---:R-:W-:-:S05]  /*10800*/  IMAD R0, R11, R7, RZ ;  /* 0x000000070b007224 */ /* 0x004fca00078e02ff */
[----:B------:R-:W-:-:S13]  /*10810*/  ISETP.GE.AND P1, PT, R10, R0, PT ;  /* 0x000000000a00720c */ /* 0x000fda0003f26270 */
[----:B0-----:R-:W-:-:S05]  /*10820*/  @!P1 LEA R5, P2, R9, R5, 0x1 ;  /* 0x0000000509059211 */ /* 0x001fca00078408ff */
[----:B------:R-:W-:-:S05]  /*10830*/  @!P1 IMAD.X R4, RZ, RZ, R4, P2 ;  /* 0x000000ffff049224 */ /* 0x000fca00010e0604 */
[----:B------:R-:W-:-:S04]  /*10840*/  @!P1 LOP3.LUT R5, R5, R4, RZ, 0x3c, !PT ;  /* 0x0000000405059212 */ /* 0x000fc800078e3cff */
[----:B------:R-:W-:-:S04]  /*10850*/  @!P1 LOP3.LUT R4, R5, R4, RZ, 0x3c, !PT ;  /* 0x0000000405049212 */ /* 0x000fc800078e3cff */
[----:B------:R-:W-:-:S05]  /*10860*/  @!P1 LOP3.LUT R5, R5, R4, RZ, 0x3c, !PT ;  /* 0x0000000405059212 */ /* 0x000fca00078e3cff */
[----:B-----5:R0:W-:Y:S01]  /*10870*/  @!P1 LDGSTS.E.BYPASS.LTC128B.128 [R8+0x20400], desc[UR38][R4.64], !P0 ;  /* 0x2040000004089fae */ /* 0x0201e2000c101d66 */
[----:B------:R-:W-:-:S03]  /*10880*/  VIADD R7, R10, 0x10 ;  /* 0x000000100a077836 */ /* 0x000fc60000000000 */
[----:B0-----:R-:W0:Y:S02]  /*10890*/  SHFL.IDX PT, R4, R3, 0x1, 0x181f ;  /* 0x00381f0003047f89 */ /* 0x001e2400000e0000 */
[----:B------:R-:W-:-:S13]  /*108a0*/  ISETP.GE.AND P1, PT, R7, R0, PT ;  /* 0x000000000700720c */ /* 0x000fda0003f26270 */
[----:B0-----:R-:W-:-:S05]  /*108b0*/  @!P1 LEA R5, P2, R9, R4, 0x1 ;  /* 0x0000000409059211 */ /* 0x001fca00078408ff */
[----:B------:R-:W-:-:S05]  /*108c0*/  @!P1 IMAD.X R4, RZ, RZ, R6, P2 ;  /* 0x000000ffff049224 */ /* 0x000fca00010e0606 */
[----:B------:R-:W-:-:S04]  /*108d0*/  @!P1 LOP3.LUT R5, R5, R4, RZ, 0x3c, !PT ;  /* 0x0000000405059212 */ /* 0x000fc800078e3cff */
[----:B------:R-:W-:-:S04]  /*108e0*/  @!P1 LOP3.LUT R4, R5, R4, RZ, 0x3c, !PT ;  /* 0x0000000405049212 */ /* 0x000fc800078e3cff */
[----:B------:R-:W-:-:S05]  /*108f0*/  @!P1 LOP3.LUT R5, R5, R4, RZ, 0x3c, !PT ;  /* 0x0000000405059212 */ /* 0x000fca00078e3cff */
[----:B------:R0:W-:Y:S04]  /*10900*/  @!P1 LDGSTS.E.BYPASS.LTC128B.128 [R8+0x20c00], desc[UR38][R4.64], !P0 ;  /* 0x20c0000004089fae */ /* 0x0001e8000c101d66 */
[----:B------:R1:W-:Y:S04]  /*10910*/  STL [R1+0x50], R7 ;  /* 0x0000500701007387 */ /* 0x0003e80000100800 */
[----:B0-----:R-:W0:Y:S01]  /*10920*/  SHFL.IDX PT, R4, R3, 0x2, 0x181f ;  /* 0x00581f0003047f89 */ /* 0x001e2200000e0000 */
[----:B-1----:R-:W-:-:S03]  /*10930*/  VIADD R7, R10, 0x20 ;  /* 0x000000200a077836 */ /* 0x002fc60000000000 */
[----:B------:R-:W1:Y:S02]  /*10940*/  SHFL.IDX PT, R6, R2, 0x2, 0x181f ;  /* 0x00581f0002067f89 */ /* 0x000e6400000e0000 */
[----:B------:R-:W-:-:S13]  /*10950*/  ISETP.GE.AND P1, PT, R7, R0, PT ;  /* 0x000000000700720c */ /* 0x000fda0003f26270 */
[----:B0-----:R-:W-:-:S05]  /*10960*/  @!P1 LEA R5, P2, R9, R4, 0x1 ;  /* 0x0000000409059211 */ /* 0x001fca00078408ff */
[----:B-1----:R-:W-:-:S05]  /*10970*/  @!P1 IMAD.X R4, RZ, RZ, R6, P2 ;  /* 0x000000ffff049224 */ /* 0x002fca00010e0606 */
[----:B------:R-:W-:-:S04]  /*10980*/  @!P1 LOP3.LUT R5, R5, R4, RZ, 0x3c, !PT ;  /* 0x0000000405059212 */ /* 0x000fc800078e3cff */
[----:B------:R-:W-:-:S04]  /*10990*/  @!P1 LOP3.LUT R4, R5, R4, RZ, 0x3c, !PT ;  /* 0x0000000405049212 */ /* 0x000fc800078e3cff */
[----:B------:R-:W-:Y:S01]  /*109a0*/  @!P1 LOP3.LUT R5, R5, R4, RZ, 0x3c, !PT ;  /* 0x0000000405059212 */ /* 0x000fe200078e3cff */
[----:B------:R0:W-:Y:S04]  /*109b0*/  STL [R1+0x5c], R7 ;  /* 0x00005c0701007387 */ /* 0x0001e80000100800 */
[----:B------:R1:W-:Y:S04]  /*109c0*/  @!P1 LDGSTS.E.BYPASS.LTC128B.128 [R8+0x21400], desc[UR38][R4.64], !P0 ;  /* 0x2140000004089fae */ /* 0x0003e8000c101d66 */
[----:B------:R-:W2:Y:S04]  /*109d0*/  SHFL.IDX PT, R3, R3, 0x3, 0x181f ;  /* 0x00781f0003037f89 */ /* 0x000ea800000e0000 */
[----:B-1----:R0:W1:Y:S02]  /*109e0*/  SHFL.IDX PT, R4, R2, 0x3, 0x181f ;  /* 0x00781f0002047f89 */ /* 0x00206400000e0000 */
.L_x_1258:
[----:B0-----:R-:W3:Y:S02]  /*109f0*/  LDL R2, [R1+0x4] ;  /* 0x0000040001027983 */ /* 0x001ee40000100800 */
[----:B---3--:R-:W-:-:S05]  /*10a00*/  VIADD R2, R2, 0x30 ;  /* 0x0000003002027836 */ /* 0x008fca0000000000 */
[----:B------:R-:W-:Y:S01]  /*10a10*/  ISETP.GE.AND P1, PT, R2, R0, PT ;  /* 0x000000000200720c */ /* 0x000fe20003f26270 */
[----:B------:R2:W-:-:S12]  /*10a20*/  STL [R1+0x60], R2 ;  /* 0x0000600201007387 */ /* 0x0005d80000100800 */
[----:B--2---:R-:W-:-:S05]  /*10a30*/  @!P1 LEA R2, P2, R9, R3, 0x1 ;  /* 0x0000000309029211 */ /* 0x004fca00078408ff */
[----:B-1----:R-:W-:-:S05]  /*10a40*/  @!P1 IMAD.X R3, RZ, RZ, R4, P2 ;  /* 0x000000ffff039224 */ /* 0x002fca00010e0604 */
[----:B------:R-:W-:Y:S01]  /*10a50*/  @!PT LDS RZ, [RZ] ;  /* 0x00000000fffff984 */ /* 0x000fe20000000800 */
[----:B------:R-:W-:Y:S01]  /*10a60*/  @!PT LDS RZ, [RZ] ;  /* 0x00000000fffff984 */ /* 0x000fe20000000800 */
[----:B------:R-:W-:Y:S01]  /*10a70*/  @!PT LDS RZ, [RZ] ;  /* 0x00000000fffff984 */ /* 0x000fe20000000800 */
[----:B------:R0:W-:Y:S01]  /*10a80*/  @!P1 LDGSTS.E.BYPASS.LTC128B.128 [R8+0x21c00], desc[UR38][R2.64], !P0 ;  /* 0x21c0000002089fae */ /* 0x0001e2000c101d66 */
[----:B------:R-:W-:Y:S01]  /*10a90*/  PLOP3.LUT P0, PT, PT, PT, PT, 0x80, 0x0 ;  /* 0x000000000000781c */ /* 0x000fe20003f0f070 */
[----:B------:R-:W-:-:S12]  /*10aa0*/  NOP ;  /* 0x0000000000007918 */ /* 0x000fd80000000000 */
.L_x_1129:
[----:B------:R-:W-:Y:S02]  /*10ab0*/  PLOP3.LUT P1, PT, P1, P0, PT, 0xa2, 0x0 ;  /* 0x000000000000781c */ /* 0x000fe40000f21472 */
[----:B------:R-:W-:-:S08]  /*10ac0*/  @P0 R2UR P1, UR4, R18 ;  /* 0x00000000120402ca */ /* 0x000fd00000020000 */
[----:B------:R-:W-:-:S05]  /*10ad0*/  @P0 PLOP3.LUT P0, PT, P1, PT, PT, 0x80, 0x0 ;  /* 0x000000000000081c */ /* 0x000fca0000f0f070 */
[----:B------:R-:W-:Y:S01]  /*10ae0*/  @!P1 SYNCS.ARRIVE.TRANS64.RED.A0T1 RZ, [UR4+0x38800], RZ ;  /* 0x038800ffffff99a7 */ /* 0x000fe20008200404 */
[----:B------:R-:W-:Y:S07]  /*10af0*/  @!P1 ARRIVES.LDGSTSBAR.64.TRANSCNT [UR4+0x38800] ;  /* 0x03880000ff0099b0 */ /* 0x000fee0008000a84 */
[----:B------:R-:W-:Y:S05]  /*10b00*/  @P0 BRA.U.ANY `(.L_x_1129) ;  /* 0xfffffffd00e80947 */ /* 0x000fea000393ffff */
[----:B------:R-:W-:Y:S01]  /*10b10*/  NOP ;  /* 0x0000000000007918 */ /* 0x000fe20000000000 */
[----:B------:R-:W2:Y:S01]  /*10b20*/  LDL.LU R0, [R1+0x48] ;  /* 0x0000480001007983 */ /* 0x000ea20000300800 */
[----:B------:R-:W-:Y:S01]  /*10b30*/  ULDC.64 UR4, c[0x0][0x398] ;  /* 0x0000e60000047ab9 */ /* 0x000fe20000000a00 */
[----:B------:R1:W-:Y:S02]  /*10b40*/  SYNCS.ARRIVE.TRANS64.A1T0 RZ, [R18+URZ+0x38800], RZ ;  /* 0x038800ff12ff79a7 */ /* 0x0003e4000810003f */
[----:B0-----:R-:W3:Y:S01]  /*10b50*/  LDL.LU R3, [R1+0x2c] ;  /* 0x00002c0001037983 */ /* 0x001ee20000300800 */
[----:B------:R-:W-:Y:S01]  /*10b60*/  BSSY B6, `(.L_x_1130) ;  /* 0x000001a000067945 */ /* 0x000fe20003800000 */
[----:B--2---:R-:W-:Y:S02]  /*10b70*/  IMAD R2, R0, UR4, RZ ;  /* 0x0000000400027c24 */ /* 0x004fe4000f8e02ff */
[----:B------:R-:W-:Y:S02]  /*10b80*/  VIADD R0, R18, 0x26400 ;  /* 0x0002640012007836 */ /* 0x000fe40000000000 */
[----:B---3--:R-:W-:-:S02]  /*10b90*/  IMAD R2, R3, UR5, R2 ;  /* 0x0000000503027c24 */ /* 0x008fc4000f8e0202 */
[----:B------:R-:W-:Y:S01]  /*10ba0*/  IMAD.WIDE.U32 R4, R3, UR4, RZ ;  /* 0x0000000403047c25 */ /* 0x000fe2000f8e00ff */
[----:B------:R-:W-:-:S03]  /*10bb0*/  LOP3.LUT P0, RZ, R0, 0x3ff, RZ, 0xc0, !PT ;  /* 0x000003ff00ff7812 */ /* 0x000fc6000780c0ff */
[----:B------:R-:W-:Y:S01]  /*10bc0*/  IMAD.IADD R0, R5, 0x1, R2 ;  /* 0x0000000105007824 */ /* 0x000fe200078e0202 */
[----:B------:R1:W-:Y:S04]  /*10bd0*/  STL.64 [R1+0x48], R4 ;  /* 0x0000480401007387 */ /* 0x0003e80000100a00 */
[----:B------:R1:W-:Y:S05]  /*10be0*/  STL [R1+0x2c], R0 ;  /* 0x00002c0001007387 */ /* 0x0003ea0000100800 */
[----:B------:R-:W-:Y:S05]  /*10bf0*/  @!P0 BRA `(.L_x_1131) ;  /* 0x0000000000408947 */ /* 0x000fea0003800000 */
[----:B------:R-:W-:Y:S01]  /*10c00*/  MOV R2, 0x0 ;  /* 0x0000000000027802 */ /* 0x000fe20000000f00 */
[----:B------:R-:W-:Y:S01]  /*10c10*/  ULDC.64 UR6, c[0x4][0x90] ;  /* 0x0100240000067ab9 */ /* 0x000fe20000000a00 */
[----:B------:R-:W-:Y:S01]  /*10c20*/  ULDC.64 UR8, c[0x4][0x98] ;  /* 0x0100260000087ab9 */ /* 0x000fe20000000a00 */
[----:B------:R-:W-:Y:S01]  /*10c30*/  ULDC.64 UR4, c[0x4][0x28] ;  /* 0x01000a0000047ab9 */ /* 0x000fe20000000a00 */
[----:B-1----:R-:W-:Y:S02]  /*10c40*/  IMAD.U32 R4, RZ, RZ, UR6 ;  /* 0x00000006ff047e24 */ /* 0x002fe4000f8e00ff */
        /* <DEDUP_REMOVED lines=11> */
.L_x_1131:
[----:B------:R-:W-:Y:S05]  /*10d00*/  BSYNC B6 ;  /* 0x0000000000067941 */ /* 0x000fea0003800000 */
.L_x_1130:
[----:B-1----:R-:W2:Y:S01]  /*10d10*/  LDL.LU R5, [R1+0x2c] ;  /* 0x00002c0001057983 */ /* 0x002ea20000300800 */
[----:B------:R-:W0:Y:S01]  /*10d20*/  LDC R7, c[0x0][0x448] ;  /* 0x00011200ff077b82 */ /* 0x000e220000000800 */
[----:B------:R-:W-:Y:S02]  /*10d30*/  ULDC.64 UR4, c[0x0][0x3d8] ;  /* 0x0000f60000047ab9 */ /* 0x000fe40000000a00 */
[----:B------:R-:W2:Y:S04]  /*10d40*/  LDL.LU.64 R2, [R1+0x48] ;  /* 0x0000480001027983 */ /* 0x000ea80000300a00 */
[----:B------:R-:W3:Y:S04]  /*10d50*/  LDL.LU R0, [R1+0x58] ;  /* 0x0000580001007983 */ /* 0x000ee80000300800 */
[----:B------:R-:W4:Y:S04]  /*10d60*/  LDL.LU R4, [R1+0x34] ;  /* 0x0000340001047983 */ /* 0x000f280000300800 */
[----:B------:R-:W5:Y:S01]  /*10d70*/  LDL.LU R6, [R1+0x28] ;  /* 0x0000280001067983 */ /* 0x000f620000300800 */
[----:B------:R-:W-:Y:S01]  /*10d80*/  LOP3.LUT R19, R19, 0xfffffff7, RZ, 0xc0, !PT ;  /* 0xfffffff713137812 */ /* 0x000fe200078ec0ff */
[----:B------:R-:W1:Y:S01]  /*10d90*/  S2R R10, SR_TID.X ;  /* 0x00000000000a7919 */ /* 0x000e620000002100 */
[----:B0-----:R-:W-:Y:S01]  /*10da0*/  ISETP.NE.AND P0, PT, R7, 0x1, PT ;  /* 0x000000010700780c */ /* 0x001fe20003f05270 */
[----:B-1----:R-:W-:-:S05]  /*10db0*/  IMAD.SHL.U32 R10, R10, 0x8, RZ ;  /* 0x000000080a0a7824 */ /* 0x002fca00078e00ff */
[----:B------:R-:W-:Y:S01]  /*10dc0*/  LOP3.LUT R10, R10, 0x38, RZ, 0xc0, !PT ;  /* 0x000000380a0a7812 */ /* 0x000fe200078ec0ff */
[----:B--2---:R-:W-:-:S06]  /*10dd0*/  IMAD.MOV.U32 R3, RZ, RZ, R5 ;  /* 0x000000ffff037224 */ /* 0x004fcc00078e0005 */
[----:B------:R-:W0:Y:S01]  /*10de0*/  @P0 LDC R5, c[0x0][0x450] ;  /* 0x00011400ff050b82 */ /* 0x000e220000000800 */
[----:B------:R-:W-:-:S04]  /*10df0*/  IMAD.WIDE.U32 R2, R17, UR4, R2 ;  /* 0x0000000411027c25 */ /* 0x000fc8000f8e0002 */
[----:B------:R-:W-:Y:S01]  /*10e00*/  IMAD R3, R17, UR5, R3 ;  /* 0x0000000511037c24 */ /* 0x000fe2000f8e0203 */
[----:B------:R-:W-:Y:S02]  /*10e10*/  ULDC.64 UR4, c[0x0][0x3e0] ;  /* 0x0000f80000047ab9 */ /* 0x000fe40000000a00 */
[----:B---3--:R-:W-:Y:S02]  /*10e20*/  IMAD R0, R0, UR4, RZ ;  /* 0x0000000400007c24 */ /* 0x008fe4000f8e02ff */
[----:B----4-:R-:W-:-:S04]  /*10e30*/  IMAD.WIDE.U32 R2, R4, UR4, R2 ;  /* 0x0000000404027c25 */ /* 0x010fc8000f8e0002 */
[----:B------:R-:W-:Y:S01]  /*10e40*/  IMAD R0, R4, UR5, R0 ;  /* 0x0000000504007c24 */ /* 0x000fe2000f8e0200 */
[----:B------:R-:W-:Y:S01]  /*10e50*/  ULDC.64 UR4, c[0x0][0x3d0] ;  /* 0x0000f40000047ab9 */ /* 0x000fe20000000a00 */
[----:B-----5:R-:W-:Y:S02]  /*10e60*/  IMAD.MOV.U32 R4, RZ, RZ, R6 ;  /* 0x000000ffff047224 */ /* 0x020fe400078e0006 */
[----:B------:R-:W-:Y:S02]  /*10e70*/  IMAD.IADD R3, R3, 0x1, R0 ;  /* 0x0000000103037824 */ /* 0x000fe400078e0200 */
[----:B------:R-:W1:Y:S02]  /*10e80*/  @P0 LDC R0, c[0x0][0x44c] ;  /* 0x00011300ff000b82 */ /* 0x000e640000000800 */
[----:B-1----:R-:W-:-:S05]  /*10e90*/  @P0 IMAD.HI.U32 R0, R6, R0, RZ ;  /* 0x0000000006000227 */ /* 0x002fca00078e00ff */
[----:B0-----:R-:W-:-:S04]  /*10ea0*/  @P0 SHF.R.U32.HI R4, RZ, R5, R0 ;  /* 0x00000005ff040219 */ /* 0x001fc80000011600 */
[--C-:B------:R-:W-:Y:S01]  /*10eb0*/  SHF.R.S32.HI R5, RZ, 0x1f, R4.reuse ;  /* 0x0000001fff057819 */ /* 0x100fe20000011404 */
[----:B------:R-:W-:Y:S02]  /*10ec0*/  IMAD.MOV R0, RZ, RZ, -R4 ;  /* 0x000000ffff007224 */ /* 0x000fe400078e0a04 */
[----:B------:R-:W-:-:S04]  /*10ed0*/  IMAD.WIDE.U32 R2, R4, UR4, R2 ;  /* 0x0000000404027c25 */ /* 0x000fc8000f8e0002 */
[----:B------:R-:W-:Y:S02]  /*10ee0*/  IMAD R0, R7, R0, R6 ;  /* 0x0000000007007224 */ /* 0x000fe400078e0206 */
[----:B------:R-:W0:Y:S01]  /*10ef0*/  S2R R6, SR_TID.X ;  /* 0x0000000000067919 */ /* 0x000e220000002100 */
        /* <DEDUP_REMOVED lines=8> */
[----:B------:R-:W-:-:S03]  /*10f80*/  ULDC.64 UR4, c[0x0][0x390] ;  /* 0x0000e40000047ab9 */ /* 0x000fc60000000a00 */
[----:B------:R-:W-:Y:S01]  /*10f90*/  IMAD.IADD R4, R3, 0x1, R0 ;  /* 0x0000000103047824 */ /* 0x000fe200078e0200 */
[----:B------:R-:W-:Y:S01]  /*10fa0*/  LEA R0, P0, R2, UR4, 0x1 ;  /* 0x0000000402007c11 */ /* 0x000fe2000f8008ff */
[----:B------:R-:W-:Y:S02]  /*10fb0*/  ULDC UR4, c[0x0][0x3b8] ;  /* 0x0000ee0000047ab9 */ /* 0x000fe40000000800 */
[----:B------:R-:W-:Y:S02]  /*10fc0*/  ISETP.GE.AND P3, PT, R10, UR4, PT ;  /* 0x000000040a007c0c */ /* 0x000fe4000bf66270 */
[----:B------:R-:W-:Y:S01]  /*10fd0*/  LEA.HI.X R4, R2, UR5, R4, 0x1, P0 ;  /* 0x0000000502047c11 */ /* 0x000fe200080f0c04 */
[----:B0-----:R-:W-:Y:S01]  /*10fe0*/  IMAD.SHL.U32 R6, R6, 0x8, RZ ;  /* 0x0000000806067824 */ /* 0x001fe200078e00ff */
[----:B------:R-:W-:-:S04]  /*10ff0*/  SEL R5, RZ, 0x1, P3 ;  /* 0x00000001ff057807 */ /* 0x000fc80001800000 */
[----:B------:R-:W-:-:S04]  /*11000*/  LOP3.LUT R6, R6, 0x38, RZ, 0xc0, !PT ;  /* 0x0000003806067812 */ /* 0x000fc800078ec0ff */
[C---:B------:R-:W-:Y:S02]  /*11010*/  LOP3.LUT R8, R6.reuse, 0x80, RZ, 0xfc, !PT ;  /* 0x0000008006087812 */ /* 0x040fe400078efcff */
[----:B------:R-:W-:Y:S02]  /*11020*/  LOP3.LUT R6, R6, 0x40, RZ, 0xfc, !PT ;  /* 0x0000004006067812 */ /* 0x000fe400078efcff */
[----:B------:R-:W-:Y:S02]  /*11030*/  ISETP.GE.AND P2, PT, R8, UR4, PT ;  /* 0x0000000408007c0c */ /* 0x000fe4000bf46270 */
[----:B------:R-:W-:Y:S02]  /*11040*/  ISETP.GE.AND P1, PT, R6, UR4, PT ;  /* 0x0000000406007c0c */ /* 0x000fe4000bf26270 */
[----:B------:R-:W0:Y:S01]  /*11050*/  S2R R6, SR_TID.X ;  /* 0x0000000000067919 */ /* 0x000e220000002100 */
[----:B------:R-:W-:Y:S02]  /*11060*/  @P3 LOP3.LUT R19, R19, 0x8, RZ, 0xfc, !PT ;  /* 0x0000000813133812 */ /* 0x000fe400078efcff */
[----:B------:R-:W-:-:S02]  /*11070*/  SEL R3, RZ, 0x4, P2 ;  /* 0x00000004ff037807 */ /* 0x000fc40001000000 */
[----:B------:R-:W-:Y:S02]  /*11080*/  LOP3.LUT R19, R19, 0xfffffffd, RZ, 0xc0, !PT ;  /* 0xfffffffd13137812 */ /* 0x000fe400078ec0ff */
[----:B------:R-:W-:Y:S02]  /*11090*/  SEL R2, RZ, 0x2, P1 ;  /* 0x00000002ff027807 */ /* 0x000fe40000800000 */
[----:B------:R-:W-:Y:S02]  /*110a0*/  @P2 LOP3.LUT R19, R19, 0x2, RZ, 0xfc, !PT ;  /* 0x0000000213132812 */ /* 0x000fe400078efcff */
[----:B------:R-:W-:Y:S02]  /*110b0*/  IADD3 R2, R3, R2, R5 ;  /* 0x0000000203027210 */ /* 0x000fe40007ffe005 */
[----:B------:R-:W-:-:S04]  /*110c0*/  LOP3.LUT R19, R19, 0xfffffffb, RZ, 0xc0, !PT ;  /* 0xfffffffb13137812 */ /* 0x000fc800078ec0ff */
[----:B------:R-:W-:Y:S01]  /*110d0*/  @P1 LOP3.LUT R19, R19, 0x4, RZ, 0xfc, !PT ;  /* 0x0000000413131812 */ /* 0x000fe200078efcff */
[----:B0-----:R-:W-:-:S05]  /*110e0*/  IMAD.SHL.U32 R6, R6, 0x8, RZ ;  /* 0x0000000806067824 */ /* 0x001fca00078e00ff */
[----:B------:R-:W-:-:S04]  /*110f0*/  LOP3.LUT R6, R6, 0x38, RZ, 0xc0, !PT ;  /* 0x0000003806067812 */ /* 0x000fc800078ec0ff */
[C---:B------:R-:W-:Y:S02]  /*11100*/  LOP3.LUT R8, R6.reuse, 0x100, RZ, 0xfc, !PT ;  /* 0x0000010006087812 */ /* 0x040fe400078efcff */
[----:B------:R-:W-:Y:S02]  /*11110*/  LOP3.LUT R6, R6, 0xc0, RZ, 0xfc, !PT ;  /* 0x000000c006067812 */ /* 0x000fe400078efcff */
[----:B------:R-:W-:Y:S02]  /*11120*/  ISETP.GE.AND P0, PT, R8, UR4, PT ;  /* 0x0000000408007c0c */ /* 0x000fe4000bf06270 */
[----:B------:R-:W0:Y:S01]  /*11130*/  S2R R8, SR_TID.X ;  /* 0x0000000000087919 */ /* 0x000e220000002100 */
[----:B------:R-:W-:Y:S02]  /*11140*/  ISETP.GE.AND P5, PT, R6, UR4, PT ;  /* 0x0000000406007c0c */ /* 0x000fe4000bfa6270 */
[----:B------:R-:W-:Y:S01]  /*11150*/  SEL R5, RZ, 0x10, P0 ;  /* 0x00000010ff057807 */ /* 0x000fe20000000000 */
[----:B------:R-:W1:Y:S01]  /*11160*/  S2R R6, SR_TID.X ;  /* 0x0000000000067919 */ /* 0x000e620000002100 */
[----:B------:R-:W-:-:S04]  /*11170*/  SEL R3, RZ, 0x8, P5 ;  /* 0x00000008ff037807 */ /* 0x000fc80002800000 */
[----:B------:R-:W-:Y:S01]  /*11180*/  IADD3 R2, R5, R2, R3 ;  /* 0x0000000205027210 */ /* 0x000fe20007ffe003 */
[----:B0-----:R-:W-:Y:S02]  /*11190*/  IMAD.SHL.U32 R8, R8, 0x8, RZ ;  /* 0x0000000808087824 */ /* 0x001fe400078e00ff */
[----:B-1----:R-:W-:-:S03]  /*111a0*/  IMAD.SHL.U32 R6, R6, 0x8, RZ ;  /* 0x0000000806067824 */ /* 0x002fc600078e00ff */
[----:B------:R-:W-:-:S04]  /*111b0*/  LOP3.LUT R8, R8, 0x38, RZ, 0xc0, !PT ;  /* 0x0000003808087812 */ /* 0x000fc800078ec0ff */
[----:B------:R-:W-:Y:S02]  /*111c0*/  LOP3.LUT R9, R8, 0x180, RZ, 0xfc, !PT ;  /* 0x0000018008097812 */ /* 0x000fe400078efcff */
[----:B------:R-:W-:Y:S02]  /*111d0*/  LOP3.LUT R6, R6, 0x38, RZ, 0xc0, !PT ;  /* 0x0000003806067812 */ /* 0x000fe400078ec0ff */
[----:B------:R-:W-:Y:S02]  /*111e0*/  ISETP.GE.AND P1, PT, R9, UR4, PT ;  /* 0x0000000409007c0c */ /* 0x000fe4000bf26270 */
[C---:B------:R-:W-:Y:S02]  /*111f0*/  LOP3.LUT R8, R6.reuse, 0x140, RZ, 0xfc, !PT ;  /* 0x0000014006087812 */ /* 0x040fe400078efcff */
[----:B------:R-:W-:Y:S02]  /*11200*/  SEL R5, RZ, 0x40, P1 ;  /* 0x00000040ff057807 */ /* 0x000fe40000800000 */
[----:B------:R-:W-:-:S02]  /*11210*/  LOP3.LUT R6, R6, 0x1c0, RZ, 0xfc, !PT ;  /* 0x000001c006067812 */ /* 0x000fc400078efcff */
[----:B------:R-:W-:Y:S02]  /*11220*/  ISETP.GE.AND P1, PT, R8, UR4, PT ;  /* 0x0000000408007c0c */ /* 0x000fe4000bf26270 */
[----:B------:R-:W-:Y:S01]  /*11230*/  ISETP.GE.AND P2, PT, R6, UR4, PT ;  /* 0x0000000406007c0c */ /* 0x000fe2000bf46270 */
[----:B------:R-:W-:Y:S01]  /*11240*/  UMOV UR4, 0xffffffff ;  /* 0xffffffff00047882 */ /* 0x000fe20000000000 */
[----:B------:R-:W-:Y:S02]  /*11250*/  SEL R3, RZ, 0x20, P1 ;  /* 0x00000020ff037807 */ /* 0x000fe40000800000 */
[----:B------:R-:W-:Y:S02]  /*11260*/  SEL R6, RZ, 0x80, P2 ;  /* 0x00000080ff067807 */ /* 0x000fe40001000000 */
[----:B------:R-:W-:-:S05]  /*11270*/  IADD3 R5, R5, R2, R3 ;  /* 0x0000000205057210 */ /* 0x000fca0007ffe003 */
[----:B------:R-:W-:Y:S01]  /*11280*/  IMAD.IADD R6, R5, 0x1, R6 ;  /* 0x0000000105067824 */ /* 0x000fe200078e0206 */
[----:B------:R-:W-:Y:S06]  /*11290*/  BRA.DIV UR4, `(.L_x_1132) ;  /* 0x0000005a04687947 */ /* 0x000fec000b800000 */
[----:B------:R-:W2:Y:S04]  /*112a0*/  LDL.LU R8, [R1+0x38] ;  /* 0x0000380001087983 */ /* 0x000ea80000300800 */
[----:B------:R-:W3:Y:S04]  /*112b0*/  LDL.LU R3, [R1+0x4] ;  /* 0x0000040001037983 */ /* 0x000ee80000300800 */
[----:B------:R-:W4:Y:S04]  /*112c0*/  LDL.LU R2, [R1+0x50] ;  /* 0x0000500001027983 */ /* 0x000f280000300800 */
[----:B------:R-:W5:Y:S01]  /*112d0*/  LDL R11, [R1+0x14] ;  /* 0x00001400010b7983 */ /* 0x000f620000100800 */
[----:B------:R-:W-:-:S03]  /*112e0*/  LOP3.LUT R19, R19, 0xfffffbff, RZ, 0xc0, !PT ;  /* 0xfffffbff13137812 */ /* 0x000fc600078ec0ff */
[----:B------:R-:W5:Y:S01]  /*112f0*/  LDL.LU R10, [R1+0x5c] ;  /* 0x00005c00010a7983 */ /* 0x000f620000300800 */
[----:B------:R-:W-:Y:S01]  /*11300*/  @P1 LOP3.LUT R19, R19, 0x400, RZ, 0xfc, !PT ;  /* 0x0000040013131812 */ /* 0x000fe200078efcff */
[----:B------:R-:W0:Y:S03]  /*11310*/  S2R R12, SR_TID.X ;  /* 0x00000000000c7919 */ /* 0x000e260000002100 */
[C---:B------:R-:W-:Y:S02]  /*11320*/  LOP3.LUT P1, RZ, R19.reuse, 0x8, RZ, 0xc0, !PT ;  /* 0x0000000813ff7812 */ /* 0x040fe4000782c0ff */
[C---:B------:R-:W-:Y:S02]  /*11330*/  LOP3.LUT P4, RZ, R19.reuse, 0x2, RZ, 0xc0, !PT ;  /* 0x0000000213ff7812 */ /* 0x040fe4000788c0ff */
[----:B------:R-:W-:Y:S01]  /*11340*/  LOP3.LUT R19, R19, 0xfffffeff, RZ, 0xc0, !PT ;  /* 0xfffffeff13137812 */ /* 0x000fe200078ec0ff */
[----:B0-----:R-:W-:-:S05]  /*11350*/  IMAD.SHL.U32 R12, R12, 0x8, RZ ;  /* 0x000000080c0c7824 */ /* 0x001fca00078e00ff */
[----:B------:R-:W-:Y:S01]  /*11360*/  LOP3.LUT R12, R12, 0x38, RZ, 0xc0, !PT ;  /* 0x000000380c0c7812 */ /* 0x000fe200078ec0ff */
[----:B------:R-:W-:Y:S01]  /*11370*/  SHFL.IDX PT, R14, R0, 0x1, 0x181f ;  /* 0x00381f00000e7f89 */ /* 0x000fe200000e0000 */
[----:B--2---:R-:W-:-:S05]  /*11380*/  IMAD R7, R8, R7, RZ ;  /* 0x0000000708077224 */ /* 0x004fca00078e02ff */
[-C--:B---3--:R-:W-:Y:S02]  /*11390*/  ISETP.GE.AND P2, PT, R3, R7.reuse, PT ;  /* 0x000000070300720c */ /* 0x088fe40003f46270 */
[----:B----4-:R-:W-:-:S11]  /*113a0*/  ISETP.GE.AND P3, PT, R2, R7, PT ;  /* 0x000000070200720c */ /* 0x010fd60003f66270 */
[----:B------:R-:W-:-:S04]  /*113b0*/  @!P2 LOP3.LUT R2, R5, 0x40, RZ, 0xc0, !PT ;  /* 0x000000400502a812 */ /* 0x000fc800078ec0ff */
[----:B------:R-:W-:Y:S02]  /*113c0*/  @!P2 SHF.R.U32.HI R2, RZ, 0x2, R2 ;  /* 0x00000002ff02a819 */ /* 0x000fe40000011602 */
[----:B------:R-:W-:Y:S02]  /*113d0*/  @P3 LOP3.LUT R19, R19, 0x100, RZ, 0xfc, !PT ;  /* 0x0000010013133812 */ /* 0x000fe400078efcff */
[----:B------:R-:W-:Y:S02]  /*113e0*/  @!P2 ISETP.NE.U32.AND P3, PT, R2, RZ, PT ;  /* 0x000000ff0200a20c */ /* 0x000fe40003f65070 */
[----:B------:R-:W-:Y:S01]  /*113f0*/  @!P2 LOP3.LUT R2, R6, 0x80, RZ, 0xc0, !PT ;  /* 0x000000800602a812 */ /* 0x000fe200078ec0ff */
[----:B------:R-:W0:Y:S01]  /*11400*/  SHFL.IDX PT, R3, R0, RZ, 0x181f ;  /* 0x00181fff00037589 */ /* 0x000e2200000e0000 */
[----:B------:R-:W-:Y:S02]  /*11410*/  LOP3.LUT R19, R19, 0xffffffdf, RZ, 0xc0, !PT ;  /* 0xffffffdf13137812 */ /* 0x000fe400078ec0ff */
[----:B------:R-:W-:-:S07]  /*11420*/  @!P2 SHF.R.U32.HI R2, RZ, 0x3, R2 ;  /* 0x00000003ff02a819 */ /* 0x000fce0000011602 */
[----:B------:R-:W-:Y:S02]  /*11430*/  @P3 LOP3.LUT R19, R19, 0x20, RZ, 0xfc, !PT ;  /* 0x0000002013133812 */ /* 0x000fe400078efcff */
[----:B------:R-:W-:Y:S02]  /*11440*/  @!P2 ISETP.NE.U32.AND P3, PT, R2, RZ, PT ;  /* 0x000000ff0200a20c */ /* 0x000fe40003f65070 */
[----:B------:R-:W1:Y:S01]  /*11450*/  SHFL.IDX PT, R2, R4, RZ, 0x181f ;  /* 0x00181fff04027589 */ /* 0x000e6200000e0000 */
[----:B0-----:R-:W-:Y:S02]  /*11460*/  @!P2 LEA R3, P6, R12, R3, 0x1 ;  /* 0x000000030c03a211 */ /* 0x001fe400078c08ff */
[----:B------:R-:W-:-:S03]  /*11470*/  LOP3.LUT R19, R19, 0xfffffdff, RZ, 0xc0, !PT ;  /* 0xfffffdff13137812 */ /* 0x000fc600078ec0ff */
[----:B-1----:R-:W-:-:S05]  /*11480*/  @!P2 IMAD.X R2, RZ, RZ, R2, P6 ;  /* 0x000000ffff02a224 */ /* 0x002fca00030e0602 */
[-C--:B------:R-:W-:Y:S02]  /*11490*/  @!P2 LOP3.LUT R3, R3, R2.reuse, RZ, 0x3c, !PT ;  /* 0x000000020303a212 */ /* 0x080fe400078e3cff */
[----:B------:R-:W-:Y:S02]  /*114a0*/  @P3 LOP3.LUT R19, R19, 0x200, RZ, 0xfc, !PT ;  /* 0x0000020013133812 */ /* 0x000fe400078efcff */
[----:B------:R-:W-:Y:S02]  /*114b0*/  @!P2 LOP3.LUT R2, R3, R2, RZ, 0x3c, !PT ;  /* 0x000000020302a212 */ /* 0x000fe400078e3cff */
[----:B------:R-:W-:Y:S02]  /*114c0*/  LOP3.LUT P6, RZ, R19, 0x4, RZ, 0xc0, !PT ;  /* 0x0000000413ff7812 */ /* 0x000fe400078cc0ff */
[----:B------:R-:W-:Y:S02]  /*114d0*/  @!P2 LOP3.LUT R3, R3, R2, RZ, 0x3c, !PT ;  /* 0x000000020303a212 */ /* 0x000fe400078e3cff */
[----:B------:R-:W-:-:S03]  /*114e0*/  LOP3.LUT P3, RZ, R19, 0x20, RZ, 0xc0, !PT ;  /* 0x0000002013ff7812 */ /* 0x000fc6000786c0ff */
[----:B-----5:R-:W-:Y:S01]  /*114f0*/  @!P2 LDGSTS.E.BYPASS.LTC128B.128 [R11+0x26400], desc[UR38][R2.64], !P1 ;  /* 0x26400000020bafae */ /* 0x020fe2000c901d66 */
[----:B------:R-:W-:-:S05]  /*11500*/  LOP3.LUT P1, RZ, R19, 0x400, RZ, 0xc0, !PT ;  /* 0x0000040013ff7812 */ /* 0x000fca000782c0ff */
[----:B------:R-:W-:Y:S04]  /*11510*/  @!P2 LDGSTS.E.BYPASS.LTC128B.128 [R11+0x28400], desc[UR38][R2.64+0x80], !P6 ;  /* 0x28400080020bafae */ /* 0x000fe8000f101d66 */
[----:B------:R-:W-:Y:S04]  /*11520*/  @!P2 LDGSTS.E.BYPASS.LTC128B.128 [R11+0x2a400], desc[UR38][R2.64+0x100], !P4 ;  /* 0x2a400100020bafae */ /* 0x000fe8000e101d66 */
[----:B------:R-:W-:Y:S04]  /*11530*/  @!P2 LDGSTS.E.BYPASS.LTC128B.128 [R11+0x2c400], desc[UR38][R2.64+0x180], !P5 ;  /* 0x2c400180020bafae */ /* 0x000fe8000e901d66 */
[----:B------:R-:W-:Y:S04]  /*11540*/  @!P2 LDGSTS.E.BYPASS.LTC128B.128 [R11+0x2e400], desc[UR38][R2.64+0x200], !P0 ;  /* 0x2e400200020bafae */ /* 0x000fe8000c101d66 */
[----:B------:R-:W-:Y:S04]  /*11550*/  @!P2 LDGSTS.E.BYPASS.LTC128B.128 [R11+0x30400], desc[UR38][R2.64+0x280], !P1 ;  /* 0x30400280020bafae */ /* 0x000fe8000c901d66 */
[----:B------:R-:W-:Y:S01]  /*11560*/  @!P2 LDGSTS.E.BYPASS.LTC128B.128 [R11+0x32400], desc[UR38][R2.64+0x300], P3 ;  /* 0x32400300020bafae */ /* 0x000fe20009901d66 */
[----:B------:R-:W-:-:S03]  /*11570*/  LOP3.LUT P3, RZ, R19, 0x200, RZ, 0xc0, !PT ;  /* 0x0000020013ff7812 */ /* 0x000fc6000786c0ff */
[----:B------:R-:W0:Y:S10]  /*11580*/  SHFL.IDX PT, R8, R4, 0x1, 0x181f ;  /* 0x00381f0004087f89 */ /* 0x000e3400000e0000 */
[----:B------:R1:W-:Y:S01]  /*11590*/  @!P2 LDGSTS.E.BYPASS.LTC128B.128 [R11+0x34400], desc[UR38][R2.64+0x380], P3 ;  /* 0x34400380020bafae */ /* 0x0003e20009901d66 */
[----:B------:R-:W-:-:S13]  /*115a0*/  LOP3.LUT P3, RZ, R19, 0x100, RZ, 0xc0, !PT ;  /* 0x0000010013ff7812 */ /* 0x000fda000786c0ff */
[----:B------:R-:W-:-:S05]  /*115b0*/  @!P3 LEA R21, P2, R12, R14, 0x1 ;  /* 0x0000000e0c15b211 */ /* 0x000fca00078408ff */
[----:B0-----:R-:W-:Y:S01]  /*115c0*/  @!P3 IMAD.X R8, RZ, RZ, R8, P2 ;  /* 0x000000ffff08b224 */ /* 0x001fe200010e0608 */
[----:B------:R-:W-:Y:S02]  /*115d0*/  LOP3.LUT P2, RZ, R19, 0x8, RZ, 0xc0, !PT ;  /* 0x0000000813ff7812 */ /* 0x000fe4000784c0ff */
[----:B------:R-:W-:Y:S01]  /*115e0*/  @!P3 LOP3.LUT R9, R5, 0x40, RZ, 0xc0, !PT ;  /* 0x000000400509b812 */ /* 0x000fe200078ec0ff */
[----:B-1----:R-:W-:Y:S02]  /*115f0*/  @!P3 IMAD.MOV.U32 R2, RZ, RZ, R21 ;  /* 0x000000ffff02b224 */ /* 0x002fe400078e0015 */
[----:B------:R-:W-:Y:S01]  /*11600*/  @!P3 IMAD.MOV.U32 R3, RZ, RZ, R8 ;  /* 0x000000ffff03b224 */ /* 0x000fe200078e0008 */
[----:B------:R-:W-:-:S07]  /*11610*/  @!P3 SHF.R.U32.HI R9, RZ, 0x2, R9 ;  /* 0x00000002ff09b819 */ /* 0x000fce0000011609 */
[----:B------:R-:W-:Y:S01]  /*11620*/  @!P3 LDGSTS.E.BYPASS.LTC128B.128 [R11+0x26c00], desc[UR38][R2.64], !P2 ;  /* 0x26c00000020bbfae */ /* 0x000fe2000d101d66 */
[----:B------:R-:W-:Y:S02]  /*11630*/  @!P3 ISETP.NE.U32.AND P2, PT, R9, RZ, PT ;  /* 0x000000ff0900b20c */ /* 0x000fe40003f45070 */
[----:B------:R-:W-:Y:S01]  /*11640*/  @!P3 LOP3.LUT R8, R6, 0x80, RZ, 0xc0, !PT ;  /* 0x000000800608b812 */ /* 0x000fe200078ec0ff */
[----:B------:R-:W-:Y:S03]  /*11650*/  @!P3 LDGSTS.E.BYPASS.LTC128B.128 [R11+0x28c00], desc[UR38][R2.64+0x80], !P6 ;  /* 0x28c00080020bbfae */ /* 0x000fe6000f101d66 */
[----:B------:R-:W-:Y:S01]  /*11660*/  @!P3 SHF.R.U32.HI R8, RZ, 0x3, R8 ;  /* 0x00000003ff08b819 */ /* 0x000fe20000011608 */
[----:B------:R-:W-:Y:S04]  /*11670*/  @!P3 LDGSTS.E.BYPASS.LTC128B.128 [R11+0x2ac00], desc[UR38][R2.64+0x100], !P4 ;  /* 0x2ac00100020bbfae */ /* 0x000fe8000e101d66 */
[----:B------:R-:W-:Y:S04]  /*11680*/  @!P3 LDGSTS.E.BYPASS.LTC128B.128 [R11+0x2cc00], desc[UR38][R2.64+0x180], !P5 ;  /* 0x2cc00180020bbfae */ /* 0x000fe8000e901d66 */
[----:B------:R-:W-:Y:S04]  /*11690*/  @!P3 LDGSTS.E.BYPASS.LTC128B.128 [R11+0x2ec00], desc[UR38][R2.64+0x200], !P0 ;  /* 0x2ec00200020bbfae */ /* 0x000fe8000c101d66 */
[----:B------:R-:W-:Y:S04]  /*116a0*/  @!P3 LDGSTS.E.BYPASS.LTC128B.128 [R11+0x30c00], desc[UR38][R2.64+0x280], !P1 ;  /* 0x30c00280020bbfae */ /* 0x000fe8000c901d66 */
[----:B------:R-:W-:Y:S01]  /*116b0*/  @!P3 LDGSTS.E.BYPASS.LTC128B.128 [R11+0x32c00], desc[UR38][R2.64+0x300], P2 ;  /* 0x32c00300020bbfae */ /* 0x000fe20009101d66 */
[----:B------:R-:W-:-:S13]  /*116c0*/  @!P3 ISETP.NE.U32.AND P2, PT, R8, RZ, PT ;  /* 0x000000ff0800b20c */ /* 0x000fda0003f45070 */
[----:B------:R0:W-:Y:S01]  /*116d0*/  @!P3 LDGSTS.E.BYPASS.LTC128B.128 [R11+0x34c00], desc[UR38][R2.64+0x380], P2 ;  /* 0x34c00380020bbfae */ /* 0x0001e20009101d66 */
[----:B------:R-:W-:-:S03]  /*116e0*/  ISETP.GE.AND P2, PT, R10, R7, PT ;  /* 0x000000070a00720c */ /* 0x000fc60003f46270 */
[----:B------:R-:W-:Y:S04]  /*116f0*/  SHFL.IDX PT, R10, R4, 0x2, 0x181f ;  /* 0x00581f00040a7f89 */ /* 0x000fe800000e0000 */
[----:B0-----:R-:W0:Y:S01]  /*11700*/  SHFL.IDX PT, R3, R0, 0x2, 0x181f ;  /* 0x00581f0000037f89 */ /* 0x001e2200000e0000 */
[----:B------:R-:W-:-:S04]  /*11710*/  LOP3.LUT R19, R19, 0xffffff7f, RZ, 0xc0, !PT ;  /* 0xffffff7f13137812 */ /* 0x000fc800078ec0ff */
[----:B------:R-:W-:Y:S02]  /*11720*/  @P6 LOP3.LUT R19, R19, 0x80, RZ, 0xfc, !PT ;  /* 0x0000008013136812 */ /* 0x000fe400078efcff */
[----:B------:R-:W-:Y:S02]  /*11730*/  @!P2 LOP3.LUT R2, R5, 0x40, RZ, 0xc0, !PT ;  /* 0x000000400502a812 */ /* 0x000fe400078ec0ff */
[----:B------:R-:W-:Y:S02]  /*11740*/  LOP3.LUT P3, RZ, R19, 0x8, RZ, 0xc0, !PT ;  /* 0x0000000813ff7812 */ /* 0x000fe4000786c0ff */
[----:B------:R-:W-:Y:S02]  /*11750*/  @!P2 SHF.R.U32.HI R9, RZ, 0x2, R2 ;  /* 0x00000002ff09a819 */ /* 0x000fe40000011602 */
[----:B0-----:R-:W-:-:S05]  /*11760*/  @!P2 LEA R8, P6, R12, R3, 0x1 ;  /* 0x000000030c08a211 */ /* 0x001fca00078c08ff */
[----:B------:R-:W-:Y:S01]  /*11770*/  @!P2 IMAD.X R3, RZ, RZ, R10, P6 ;  /* 0x000000ffff03a224 */ /* 0x000fe200030e060a */
[----:B------:R-:W-:Y:S01]  /*11780*/  LOP3.LUT P6, RZ, R19, 0x80, RZ, 0xc0, !PT ;  /* 0x0000008013ff7812 */ /* 0x000fe200078cc0ff */
[----:B------:R-:W-:Y:S01]  /*11790*/  @!P2 IMAD.MOV.U32 R2, RZ, RZ, R8 ;  /* 0x000000ffff02a224 */ /* 0x000fe200078e0008 */
[----:B------:R-:W-:-:S04]  /*117a0*/  @!P2 LOP3.LUT R8, R6, 0x80, RZ, 0xc0, !PT ;  /* 0x000000800608a812 */ /* 0x000fc800078ec0ff */
[----:B------:R-:W-:Y:S01]  /*117b0*/  @!P2 SHF.R.U32.HI R8, RZ, 0x3, R8 ;  /* 0x00000003ff08a819 */ /* 0x000fe20000011608 */
[----:B------:R0:W-:Y:S03]  /*117c0*/  @!P2 LDGSTS.E.BYPASS.LTC128B.128 [R11+0x27400], desc[UR38][R2.64], !P3 ;  /* 0x27400000020bafae */ /* 0x0001e6000d901d66 */
[----:B------:R-:W-:-:S03]  /*117d0*/  @!P2 ISETP.NE.U32.AND P3, PT, R8, RZ, PT ;  /* 0x000000ff0800a20c */ /* 0x000fc60003f65070 */
[----:B------:R0:W-:Y:S01]  /*117e0*/  @!P2 LDGSTS.E.BYPASS.LTC128B.128 [R11+0x29400], desc[UR38][R2.64+0x80], !P6 ;  /* 0x29400080020bafae */ /* 0x0001e2000f101d66 */
[----:B------:R-:W-:-:S03]  /*117f0*/  @!P2 ISETP.NE.U32.AND P6, PT, R9, RZ, PT ;  /* 0x000000ff0900a20c */ /* 0x000fc60003fc5070 */
[----:B------:R0:W-:Y:S04]  /*11800*/  @!P2 LDGSTS.E.BYPASS.LTC128B.128 [R11+0x2b400], desc[UR38][R2.64+0x100], !P4 ;  /* 0x2b400100020bafae */ /* 0x0001e8000e101d66 */
[----:B------:R0:W-:Y:S04]  /*11810*/  @!P2 LDGSTS.E.BYPASS.LTC128B.128 [R11+0x2d400], desc[UR38][R2.64+0x180], !P5 ;  /* 0x2d400180020bafae */ /* 0x0001e8000e901d66 */
[----:B------:R0:W-:Y:S04]  /*11820*/  @!P2 LDGSTS.E.BYPASS.LTC128B.128 [R11+0x2f400], desc[UR38][R2.64+0x200], !P0 ;  /* 0x2f400200020bafae */ /* 0x0001e8000c101d66 */
[----:B------:R0:W-:Y:S04]  /*11830*/  @!P2 LDGSTS.E.BYPASS.LTC128B.128 [R11+0x31400], desc[UR38][R2.64+0x280], !P1 ;  /* 0x31400280020bafae */ /* 0x0001e8000c901d66 */
[----:B------:R0:W-:Y:S04]  /*11840*/  @!P2 LDGSTS.E.BYPASS.LTC128B.128 [R11+0x33400], desc[UR38][R2.64+0x300], P6 ;  /* 0x33400300020bafae */ /* 0x0001e8000b101d66 */
[----:B------:R0:W-:Y:S04]  /*11850*/  @!P2 LDGSTS.E.BYPASS.LTC128B.128 [R11+0x35400], desc[UR38][R2.64+0x380], P3 ;  /* 0x35400380020bafae */ /* 0x0001e80009901d66 */
[----:B------:R-:W1:Y:S04]  /*11860*/  SHFL.IDX PT, R4, R4, 0x3, 0x181f ;  /* 0x00781f0004047f89 */ /* 0x000e6800000e0000 */
[----:B------:R-:W2:Y:S02]  /*11870*/  SHFL.IDX PT, R0, R0, 0x3, 0x181f ;  /* 0x00781f0000007f89 */ /* 0x000ea400000e0000 */
.L_x_1268:
[----:B0-----:R-:W3:Y:S01]  /*11880*/  LDL.LU R2, [R1+0x60] ;  /* 0x0000600001027983 */ /* 0x001ee20000300800 */
[----:B------:R-:W-:Y:S01]  /*11890*/  BSSY B0, `(.L_x_1133) ;  /* 0x000001d000007945 */ /* 0x000fe20003800000 */
[----:B---3--:R-:W-:-:S13]  /*118a0*/  ISETP.GE.AND P2, PT, R2, R7, PT ;  /* 0x000000070200720c */ /* 0x008fda0003f46270 */
[----:B------:R-:W-:Y:S05]  /*118b0*/  @P2 BRA `(.L_x_1134) ;  /* 0x0000000000682947 */ /* 0x000fea0003800000 */
[----:B------:R-:W3:Y:S01]  /*118c0*/  LDL R8, [R1+0x14] ;  /* 0x0000140001087983 */ /* 0x000ee20000100800 */
[C---:B------:R-:W-:Y:S02]  /*118d0*/  LOP3.LUT P6, RZ, R19.reuse, 0x8, RZ, 0xc0, !PT ;  /* 0x0000000813ff7812 */ /* 0x040fe400078cc0ff */
[C---:B------:R-:W-:Y:S01]  /*118e0*/  LOP3.LUT P4, RZ, R19.reuse, 0x4, RZ, 0xc0, !PT ;  /* 0x0000000413ff7812 */ /* 0x040fe2000788c0ff */
[----:B------:R-:W0:Y:S01]  /*118f0*/  S2R R2, SR_TID.X ;  /* 0x0000000000027919 */ /* 0x000e220000002100 */
[----:B------:R-:W-:Y:S02]  /*11900*/  LOP3.LUT P3, RZ, R19, 0x2, RZ, 0xc0, !PT ;  /* 0x0000000213ff7812 */ /* 0x000fe4000786c0ff */
[----:B------:R-:W-:Y:S02]  /*11910*/  LOP3.LUT R5, R5, 0x40, RZ, 0xc0, !PT ;  /* 0x0000004005057812 */ /* 0x000fe400078ec0ff */
[----:B------:R-:W-:Y:S02]  /*11920*/  LOP3.LUT R6, R6, 0x80, RZ, 0xc0, !PT ;  /* 0x0000008006067812 */ /* 0x000fe400078ec0ff */
[----:B------:R-:W-:-:S02]  /*11930*/  SHF.R.U32.HI R5, RZ, 0x2, R5 ;  /* 0x00000002ff057819 */ /* 0x000fc40000011605 */
[----:B------:R-:W-:Y:S01]  /*11940*/  SHF.R.U32.HI R6, RZ, 0x3, R6 ;  /* 0x00000003ff067819 */ /* 0x000fe20000011606 */
[----:B0-----:R-:W-:-:S05]  /*11950*/  IMAD.SHL.U32 R2, R2, 0x8, RZ ;  /* 0x0000000802027824 */ /* 0x001fca00078e00ff */
[----:B------:R-:W-:-:S04]  /*11960*/  LOP3.LUT R2, R2, 0x38, RZ, 0xc0, !PT ;  /* 0x0000003802027812 */ /* 0x000fc800078ec0ff */
[----:B--2---:R-:W-:-:S05]  /*11970*/  LEA R2, P2, R2, R0, 0x1 ;  /* 0x0000000002027211 */ /* 0x004fca00078408ff */
[----:B-1----:R-:W-:Y:S01]  /*11980*/  IMAD.X R3, RZ, RZ, R4, P2 ;  /* 0x000000ffff037224 */ /* 0x002fe200010e0604 */
[----:B------:R-:W-:-:S04]  /*11990*/  ISETP.NE.U32.AND P2, PT, R5, RZ, PT ;  /* 0x000000ff0500720c */ /* 0x000fc80003f45070 */
[----:B------:R-:W-:Y:S01]  /*119a0*/  @!PT LDS RZ, [RZ] ;  /* 0x00000000fffff984 */ /* 0x000fe20000000800 */
[----:B------:R-:W-:Y:S01]  /*119b0*/  @!PT LDS RZ, [RZ] ;  /* 0x00000000fffff984 */ /* 0x000fe20000000800 */
[----:B------:R-:W-:Y:S01]  /*119c0*/  @!PT LDS RZ, [RZ] ;  /* 0x00000000fffff984 */ /* 0x000fe20000000800 */
[----:B---3--:R0:W-:Y:S04]  /*119d0*/  LDGSTS.E.BYPASS.LTC128B.128 [R8+0x27c00], desc[UR38][R2.64], !P6 ;  /* 0x27c0000002087fae */ /* 0x0081e8000f101d66 */
        /* <DEDUP_REMOVED lines=8> */
.L_x_1134:
[----:B------:R-:W-:Y:S05]  /*11a60*/  BSYNC B0 ;  /* 0x0000000000007941 */ /* 0x000fea0003800000 */
.L_x_1133:
[----:B------:R-:W-:Y:S01]  /*11a70*/  NOP ;  /* 0x0000000000007918 */ /* 0x000fe20000000000 */
[----:B------:R-:W-:-:S13]  /*11a80*/  PLOP3.LUT P0, PT, PT, PT, PT, 0x80, 0x0 ;  /* 0x000000000000781c */ /* 0x000fda0003f0f070 */
.L_x_1135:
[----:B------:R-:W-:Y:S02]  /*11a90*/  PLOP3.LUT P1, PT, P1, P0, PT, 0xa2, 0x0 ;  /* 0x000000000000781c */ /* 0x000fe40000f21472 */
[----:B------:R-:W-:-:S08]  /*11aa0*/  @P0 R2UR P1, UR4, R18 ;  /* 0x00000000120402ca */ /* 0x000fd00000020000 */
[----:B------:R-:W-:-:S05]  /*11ab0*/  @P0 PLOP3.LUT P0, PT, P1, PT, PT, 0x80, 0x0 ;  /* 0x000000000000081c */ /* 0x000fca0000f0f070 */
[----:B------:R-:W-:Y:S01]  /*11ac0*/  @!P1 SYNCS.ARRIVE.TRANS64.RED.A0T1 RZ, [UR4+0x38810], RZ ;  /* 0x038810ffffff99a7 */ /* 0x000fe20008200404 */
[----:B------:R-:W-:Y:S07]  /*11ad0*/  @!P1 ARRIVES.LDGSTSBAR.64.TRANSCNT [UR4+0x38810] ;  /* 0x03881000ff0099b0 */ /* 0x000fee0008000a84 */
[----:B------:R-:W-:Y:S05]  /*11ae0*/  @P0 BRA.U.ANY `(.L_x_1135) ;  /* 0xfffffffd00e80947 */ /* 0x000fea000393ffff */
[----:B0-----:R-:W3:Y:S02]  /*11af0*/  LDL.LU R2, [R1+0x64] ;  /* 0x0000640001027983 */ /* 0x001ee40000300800 */
[----:B---3--:R-:W-:-:S05]  /*11b00*/  VIADD R2, R2, 0x1 ;  /* 0x0000000102027836 */ /* 0x008fca0000000000 */
[----:B------:R0:W-:Y:S01]  /*11b10*/  STL [R1+0x64], R2 ;  /* 0x0000640201007387 */ /* 0x0001e20000100800 */
[----:B--2---:R-:W-:-:S04]  /*11b20*/  LEA.HI R0, R2, R2, RZ, 0x1 ;  /* 0x0000000202007211 */ /* 0x004fc800078f08ff */
[----:B------:R-:W-:-:S05]  /*11b30*/  LOP3.LUT R0, R0, 0xfffffffe, RZ, 0xc0, !PT ;  /* 0xfffffffe00007812 */ /* 0x000fca00078ec0ff */
[----:B------:R-:W-:-:S05]  /*11b40*/  IMAD.IADD R0, R2, 0x1, -R0 ;  /* 0x0000000102007824 */ /* 0x000fca00078e0a00 */
[----:B------:R-:W-:Y:S01]  /*11b50*/  SHF.L.U32 R0, R0, 0x1f, RZ ;  /* 0x0000001f00007819 */ /* 0x000fe200000006ff */
[----:B------:R-:W-:Y:S01]  /*11b60*/  NOP ;  /* 0x0000000000007918 */ /* 0x000fe20000000000 */
[----:B------:R0:W-:Y:S01]  /*11b70*/  SYNCS.ARRIVE.TRANS64.A1T0 RZ, [R18+URZ+0x38810], RZ ;  /* 0x038810ff12ff79a7 */ /* 0x0001e2000810003f */
[----:B------:R-:W-:Y:S01]  /*11b80*/  BSSY B0, `(.L_x_1136) ;  /* 0x0000003000007945 */ /* 0x000fe20003800000 */
[----:B------:R-:W2:Y:S03]  /*11b90*/  SYNCS.PHASECHK.TRANS64.TRYWAIT P0, [R18+URZ+0x38820], R0 ;  /* 0x03882000120075a7 */ /* 0x000ea6000800017f */
[----:B0-2---:R-:W-:Y:S05]  /*11ba0*/  @!P0 BRA `(.L_x_1137) ;  /* 0x0000005800f08947 */ /* 0x005fea0003800000 */
.L_x_1269:
[----:B------:R-:W-:Y:S05]  /*11bb0*/  BSYNC B0 ;  /* 0x0000000000007941 */ /* 0x000fea0003800000 */
.L_x_1136:
[----:B------:R-:W-:Y:S01]  /*11bc0*/  LOP3.LUT P0, RZ, R19, 0x1, RZ, 0xc0, !PT ;  /* 0x0000000113ff7812 */ /* 0x000fe2000780c0ff */
[----:B------:R-:W-:-:S12]  /*11bd0*/  BSSY B0, `(.L_x_1138) ;  /* 0x0000097000007945 */ /* 0x000fd80003800000 */
[----:B------:R-:W-:Y:S05]  /*11be0*/  @!P0 BRA `(.L_x_1139) ;  /* 0x0000000800548947 */ /* 0x000fea0003800000 */
[----:B-1----:R-:W0:Y:S04]  /*11bf0*/  LDL R4, [R1+0x10] ;  /* 0x0000100001047983 */ /* 0x002e280000100800 */
[----:B------:R-:W2:Y:S01]  /*11c00*/  LDL R2, [R1+0x18] ;  /* 0x0000180001027983 */ /* 0x000ea20000100800 */
[----:B------:R-:W-:Y:S01]  /*11c10*/  BSSY B1, `(.L_x_1140) ;  /* 0x0000008000017945 */ /* 0x000fe20003800000 */
[----:B------:R-:W1:Y:S02]  /*11c20*/  S2R R3, SR_TID.X ;  /* 0x0000000000037919 */ /* 0x000e640000002100 */
[----:B-1----:R-:W-:-:S04]  /*11c30*/  LOP3.LUT R3, R3, 0x7f, RZ, 0xc0, !PT ;  /* 0x0000007f03037812 */ /* 0x002fc800078ec0ff */
[----:B------:R-:W-:Y:S01]  /*11c40*/  ISETP.NE.AND P1, PT, R3, RZ, PT ;  /* 0x000000ff0300720c */ /* 0x000fe20003f25270 */
[----:B0-----:R-:W-:Y:S01]  /*11c50*/  IMAD R0, R4, 0x8, R18 ;  /* 0x0000000804007824 */ /* 0x001fe200078e0212 */
[----:B--2---:R-:W-:-:S04]  /*11c60*/  SHF.L.U32 R2, R2, 0x1f, RZ ;  /* 0x0000001f02027819 */ /* 0x004fc800000006ff */
[----:B------:R-:W0:Y:S02]  /*11c70*/  SYNCS.PHASECHK.TRANS64.TRYWAIT P0, [R0+URZ+0x38860], R2 ;  /* 0x03886002000075a7 */ /* 0x000e24000800017f */
[----:B0-----:R-:W-:Y:S05]  /*11c80*/  @!P0 BRA `(.L_x_1141) ;  /* 0x0000005800cc8947 */ /* 0x001fea0003800000 */
.L_x_1270:
[----:B------:R-:W-:Y:S05]  /*11c90*/  BSYNC B1 ;  /* 0x0000000000017941 */ /* 0x000fea0003800000 */
.L_x_1140:
        /* <DEDUP_REMOVED lines=9> */
.L_x_1143:
[----:B------:R-:W-:Y:S05]  /*11d30*/  BSYNC B1 ;  /* 0x0000000000017941 */ /* 0x000fea0003800000 */
.L_x_1142:
[----:B------:R-:W2:Y:S04]  /*11d40*/  LDL R4, [R1+0x20] ;  /* 0x0000200001047983 */ /* 0x000ea80000100800 */
[----:B------:R-:W2:Y:S04]  /*11d50*/  LDL.LU R3, [R1+0x30] ;  /* 0x0000300001037983 */ /* 0x000ea80000300800 */
[----:B0-----:R-:W3:Y:S01]  /*11d60*/  LDL R2, [R1+0x10] ;  /* 0x0000100001027983 */ /* 0x001ee20000100800 */
        /* <DEDUP_REMOVED lines=8> */
[----:B---3--:R-:W-:-:S04]  /*11df0*/  IMAD R2, R2, 0x10000, R18 ;  /* 0x0001000002027824 */ /* 0x008fc800078e0212 */
[----:B------:R-:W-:-:S07]  /*11e00*/  VIADD R4, R2, 0x400 ;  /* 0x0000040002047836 */ /* 0x000fce0000000000 */
.L_x_1144:
        /* <DEDUP_REMOVED lines=15> */
.L_x_1145:
        /* <DEDUP_REMOVED lines=15> */
.L_x_1146:
        /* <DEDUP_REMOVED lines=15> */
.L_x_1147:
        /* <DEDUP_REMOVED lines=15> */
.L_x_1148:
        /* <DEDUP_REMOVED lines=15> */
.L_x_1149:
        /* <DEDUP_REMOVED lines=15> */
.L_x_1150:
        /* <DEDUP_REMOVED lines=15> */
.L_x_1151:
        /* <DEDUP_REMOVED lines=10> */
.L_x_1139:
[----:B------:R-:W-:Y:S05]  /*12540*/  BSYNC B0 ;  /* 0x0000000000007941 */ /* 0x000fea0003800000 */
.L_x_1138:
[----:B-1----:R-:W0:Y:S04]  /*12550*/  LDL R4, [R1+0x3c] ;  /* 0x00003c0001047983 */ /* 0x002e280000100800 */
        /* <DEDUP_REMOVED lines=19> */
[----:B------:R-:W2:Y:S04]  /*12690*/  LDL.LU R5, [R1+0x10] ;  /* 0x0000100001057983 */ /* 0x000ea80000300800 */
[----:B------:R-:W3:Y:S01]  /*126a0*/  LDL.LU R9, [R1+0x18] ;  /* 0x0000180001097983 */ /* 0x000ee20000300800 */
[----:B------:R-:W-:Y:S01]  /*126b0*/  LOP3.LUT P2, RZ, R19, 0x1, RZ, 0xc0, !PT ;  /* 0x0000000113ff7812 */ /* 0x000fe2000784c0ff */
[----:B------:R-:W-:Y:S01]  /*126c0*/  BSSY B1, `(.L_x_1156) ;  /* 0x00000d7000017945 */ /* 0x000fe20003800000 */
[----:B--2---:R-:W-:-:S05]  /*126d0*/  VIADD R2, R5, 0x1 ;  /* 0x0000000105027836 */ /* 0x004fca0000000000 */
[----:B------:R-:W-:-:S04]  /*126e0*/  ISETP.NE.AND P0, PT, R2, 0x2, PT ;  /* 0x000000020200780c */ /* 0x000fc80003f05270 */
[----:B------:R-:W-:Y:S02]  /*126f0*/  SEL R3, RZ, 0x1, P0 ;  /* 0x00000001ff037807 */ /* 0x000fe40000000000 */
[----:B------:R-:W-:Y:S02]  /*12700*/  SEL R10, R2, RZ, P0 ;  /* 0x000000ff020a7207 */ /* 0x000fe40000000000 */
[----:B---3--:R-:W-:-:S05]  /*12710*/  LOP3.LUT R9, R9, R3, RZ, 0x3c, !PT ;  /* 0x0000000309097212 */ /* 0x008fca00078e3cff */
[----:B------:R0:W-:Y:S04]  /*12720*/  STL [R1+0x18], R9 ;  /* 0x0000180901007387 */ /* 0x0001e80000100800 */
[----:B------:R0:W-:Y:S01]  /*12730*/  STL [R1+0x10], R10 ;  /* 0x0000100a01007387 */ /* 0x0001e20000100800 */
        /* <DEDUP_REMOVED lines=24> */
.L_x_1158:
[----:B------:R-:W-:Y:S01]  /*128c0*/  IMAD R3, R10, 0x8, R18 ;  /* 0x000000080a037824 */ /* 0x000fe200078e0212 */
[----:B------:R-:W-:Y:S01]  /*128d0*/  SHF.L.U32 R2, R9, 0x1f, RZ ;  /* 0x0000001f09027819 */ /* 0x000fe200000006ff */
[----:B------:R-:W2:Y:S01]  /*128e0*/  S2R R5, SR_TID.X ;  /* 0x0000000000057919 */ /* 0x000ea20000002100 */
[----:B------:R-:W-:Y:S02]  /*128f0*/  BSSY B3, `(.L_x_1159) ;  /* 0x0000005000037945 */ /* 0x000fe40003800000 */
[----:B------:R-:W3:Y:S01]  /*12900*/  SYNCS.PHASECHK.TRANS64.TRYWAIT P0, [R3+URZ+0x38840], R2 ;  /* 0x03884002030075a7 */ /* 0x000ee2000800017f */
[----:B--2---:R-:W-:-:S04]  /*12910*/  LOP3.LUT R5, R5, 0x7f, RZ, 0xc0, !PT ;  /* 0x0000007f05057812 */ /* 0x004fc800078ec0ff */
[----:B------:R-:W-:Y:S01]  /*12920*/  ISETP.NE.AND P1, PT, R5, RZ, PT ;  /* 0x000000ff0500720c */ /* 0x000fe20003f25270 */
[----:B---3--:R-:W-:-:S12]  /*12930*/  @!P0 BRA `(.L_x_1160) ;  /* 0x0000004c00b48947 */ /* 0x008fd80003800000 */
.L_x_1271:
[----:B------:R-:W-:Y:S05]  /*12940*/  BSYNC B3 ;  /* 0x0000000000037941 */ /* 0x000fea0003800000 */
.L_x_1159:
[----:B------:R-:W-:Y:S04]  /*12950*/  BSSY B3, `(.L_x_1161) ;  /* 0x0000009000037945 */ /* 0x000fe80003800000 */
[----:B------:R-:W-:Y:S05]  /*12960*/  @P1 BRA `(.L_x_1162) ;  /* 0x00000000001c1947 */ /* 0x000fea0003800000 */
[----:B-1----:R-:W1:Y:S01]  /*12970*/  S2R R6, SR_TID.X ;  /* 0x0000000000067919 */ /* 0x002e620000002100 */
[----:B------:R-:W-:-:S04]  /*12980*/  IMAD.MOV.U32 R5, RZ, RZ, 0x2000 ;  /* 0x00002000ff057424 */ /* 0x000fc800078e00ff */
[----:B------:R3:W-:Y:S01]  /*12990*/  SYNCS.ARRIVE.TRANS64 RZ, [R3+URZ+0x38830], R5 ;  /* 0x0388300503ff79a7 */ /* 0x0007e2000800003f */
[----:B-1----:R-:W-:-:S04]  /*129a0*/  LOP3.LUT R6, R6, 0x1f, RZ, 0xc0, !PT ;  /* 0x0000001f06067812 */ /* 0x002fc800078ec0ff */
[----:B------:R-:W-:-:S13]  /*129b0*/  ISETP.NE.AND P0, PT, R6, RZ, PT ;  /* 0x000000ff0600720c */ /* 0x000fda0003f05270 */
[----:B---3--:R-:W-:Y:S05]  /*129c0*/  @!P0 BRA `(.L_x_1162) ;  /* 0x0000000000048947 */ /* 0x008fea0003800000 */
[----:B------:R-:W-:Y:S01]  /*129d0*/  BPT.TRAP 0x1 ;  /* 0x000000040000795c */ /* 0x000fe20000300000 */
.L_x_1162:
[----:B------:R-:W-:Y:S05]  /*129e0*/  BSYNC B3 ;  /* 0x0000000000037941 */ /* 0x000fea0003800000 */
.L_x_1161:
[----:B------:R-:W3:Y:S04]  /*129f0*/  LDL R5, [R1+0x10] ;  /* 0x0000100001057983 */ /* 0x000ee80000100800 */
[----:B-1----:R-:W4:Y:S01]  /*12a00*/  LDL R6, [R1+0x20] ;  /* 0x0000200001067983 */ /* 0x002f220000100800 */
[----:B0-----:R-:W-:Y:S01]  /*12a10*/  IMAD.MOV.U32 R9, RZ, RZ, RZ ;  /* 0x000000ffff097224 */ /* 0x001fe200078e00ff */
[----:B------:R-:W-:Y:S01]  /*12a20*/  UIADD3 UR4, UP0, UR40, 0x370, URZ ;  /* 0x0000037028047890 */ /* 0x000fe2000ff1e03f */
[----:B------:R-:W-:Y:S01]  /*12a30*/  PLOP3.LUT P0, PT, PT, PT, PT, 0x80, 0x0 ;  /* 0x000000000000781c */ /* 0x000fe20003f0f070 */
[----:B------:R-:W-:Y:S01]  /*12a40*/  UMOV UR6, 0x0 ;  /* 0x0000000000067882 */ /* 0x000fe20000000000 */
[----:B------:R-:W-:Y:S01]  /*12a50*/  UMOV UR7, 0x14f00000 ;  /* 0x14f0000000077882 */ /* 0x000fe20000000000 */
[----:B------:R-:W-:Y:S01]  /*12a60*/  R2UR UR10, R9 ;  /* 0x00000000090a72ca */ /* 0x000fe200000e0000 */
[----:B------:R-:W-:Y:S01]  /*12a70*/  UIADD3.X UR5, URZ, UR41, URZ, UP0, !UPT ;  /* 0x000000293f057290 */ /* 0x000fe200087fe43f */
[----:B---3--:R-:W-:-:S02]  /*12a80*/  IMAD R5, R5, 0x2000, R18 ;  /* 0x0000200005057824 */ /* 0x008fc400078e0212 */
[----:B----4-:R-:W-:Y:S02]  /*12a90*/  IMAD R0, R0, 0x40, R6 ;  /* 0x0000004000007824 */ /* 0x010fe400078e0206 */
[----:B------:R-:W-:Y:S02]  /*12aa0*/  VIADD R5, R5, 0x22400 ;  /* 0x0002240005057836 */ /* 0x000fe40000000000 */
[----:B------:R-:W-:-:S07]  /*12ab0*/  VIADD R6, R3, 0x38830 ;  /* 0x0003883003067836 */ /* 0x000fce0000000000 */
.L_x_1163:
        /* <DEDUP_REMOVED lines=13> */
.L_x_1272:
[----:B------:R-:W-:Y:S05]  /*12b90*/  BSYNC B3 ;  /* 0x0000000000037941 */ /* 0x000fea0003800000 */
.L_x_1164:
[----:B------:R-:W-:Y:S01]  /*12ba0*/  BSSY B3, `(.L_x_1166) ;  /* 0x000000b000037945 */ /* 0x000fe20003800000 */
[----:B------:R-:W-:Y:S02]  /*12bb0*/  IMAD.MOV.U32 R6, RZ, RZ, 0x0 ;  /* 0x00000000ff067424 */ /* 0x000fe400078e00ff */
[----:B------:R-:W-:Y:S01]  /*12bc0*/  IMAD.MOV.U32 R7, RZ, RZ, 0x14f00000 ;  /* 0x14f00000ff077424 */ /* 0x000fe200078e00ff */
[----:B------:R-:W-:Y:S06]  /*12bd0*/  @P1 BRA `(.L_x_1167) ;  /* 0x00000000001c1947 */ /* 0x000fec0003800000 */
[----:B------:R-:W1:Y:S01]  /*12be0*/  S2R R5, SR_TID.X ;  /* 0x0000000000057919 */ /* 0x000e620000002100 */
[----:B0-2---:R-:W-:-:S04]  /*12bf0*/  IMAD.MOV.U32 R2, RZ, RZ, 0x10000 ;  /* 0x00010000ff027424 */ /* 0x005fc800078e00ff */
[----:B------:R3:W-:Y:S01]  /*12c00*/  SYNCS.ARRIVE.TRANS64 RZ, [R3+URZ+0x38850], R2 ;  /* 0x0388500203ff79a7 */ /* 0x0007e2000800003f */
[----:B-1----:R-:W-:-:S04]  /*12c10*/  LOP3.LUT R5, R5, 0x1f, RZ, 0xc0, !PT ;  /* 0x0000001f05057812 */ /* 0x002fc800078ec0ff */
[----:B------:R-:W-:-:S13]  /*12c20*/  ISETP.NE.AND P0, PT, R5, RZ, PT ;  /* 0x000000ff0500720c */ /* 0x000fda0003f05270 */
[----:B---3--:R-:W-:Y:S05]  /*12c30*/  @!P0 BRA `(.L_x_1167) ;  /* 0x0000000000048947 */ /* 0x008fea0003800000 */
[----:B------:R-:W-:Y:S01]  /*12c40*/  BPT.TRAP 0x1 ;  /* 0x000000040000795c */ /* 0x000fe20000300000 */
.L_x_1167:
[----:B------:R-:W-:Y:S05]  /*12c50*/  BSYNC B3 ;  /* 0x0000000000037941 */ /* 0x000fea0003800000 */
.L_x_1166:
[----:B0-2---:R-:W2:Y:S01]  /*12c60*/  LDL R2, [R1+0x10] ;  /* 0x0000100001027983 */ /* 0x005ea20000100800 */
        /* <DEDUP_REMOVED lines=9> */
.L_x_1168:
        /* <DEDUP_REMOVED lines=15> */
.L_x_1169:
        /* <DEDUP_REMOVED lines=15> */
.L_x_1170:
        /* <DEDUP_REMOVED lines=15> */
.L_x_1171:
        /* <DEDUP_REMOVED lines=15> */
.L_x_1172:
        /* <DEDUP_REMOVED lines=15> */
.L_x_1173:
        /* <DEDUP_REMOVED lines=15> */
.L_x_1174:
        /* <DEDUP_REMOVED lines=15> */
.L_x_1175:
        /* <DEDUP_REMOVED lines=10> */
.L_x_1157:
[----:B------:R-:W-:Y:S05]  /*13430*/  BSYNC B1 ;  /* 0x0000000000017941 */ /* 0x000fea0003800000 */
.L_x_1156:
[----:B------:R-:W2:Y:S02]  /*13440*/  LDL.LU R5, [R1+0x3c] ;  /* 0x00003c0001057983 */ /* 0x000ea40000300800 */
[----:B--2---:R-:W-:-:S07]  /*13450*/  VIADD R0, R5, 0xfffffffd ;  /* 0xfffffffd05007836 */ /* 0x004fce0000000000 */
.L_x_1155:
[----:B------:R-:W-:Y:S05]  /*13460*/  BSYNC B2 ;  /* 0x0000000000027941 */ /* 0x000fea0003800000 */
.L_x_1154:
[----:B------:R-:W-:Y:S01]  /*13470*/  VIADD R8, R8, 0xfffffffe ;  /* 0xfffffffe08087836 */ /* 0x000fe20000000000 */
[----:B------:R-:W-:-:S04]  /*13480*/  LOP3.LUT R4, RZ, R4, RZ, 0x33, !PT ;  /* 0x00000004ff047212 */ /* 0x000fc800078e33ff */
[----:B------:R-:W-:-:S13]  /*13490*/  ISETP.NE.AND P0, PT, R8, R4, PT ;  /* 0x000000040800720c */ /* 0x000fda0003f05270 */
[----:B------:R-:W-:Y:S05]  /*134a0*/  @!P0 BRA `(.L_x_1153) ;  /* 0x0000001800e08947 */ /* 0x000fea0003800000 */
.L_x_1216:
[----:B------:R-:W2:Y:S04]  /*134b0*/  LDL.LU R3, [R1+0x10] ;  /* 0x0000100001037983 */ /* 0x000ea80000300800 */
[----:B------:R-:W3:Y:S01]  /*134c0*/  LDL.LU R2, [R1+0x18] ;  /* 0x0000180001027983 */ /* 0x000ee20000300800 */
[----:B------:R-:W-:Y:S01]  /*134d0*/  LOP3.LUT P1, RZ, R19, 0x1, RZ, 0xc0, !PT ;  /* 0x0000000113ff7812 */ /* 0x000fe2000782c0ff */
[----:B------:R-:W-:Y:S05]  /*134e0*/  YIELD ;  /* 0x0000000000007946 */ /* 0x000fea0003800000 */
[----:B------:R-:W-:Y:S01]  /*134f0*/  BSSY B1, `(.L_x_1176) ;  /* 0x00000d4000017945 */ /* 0x000fe20003800000 */
[----:B--2---:R-:W-:-:S05]  /*13500*/  VIADD R7, R3, 0x1 ;  /* 0x0000000103077836 */ /* 0x004fca0000000000 */
[----:B------:R-:W-:-:S04]  /*13510*/  ISETP.NE.AND P0, PT, R7, 0x2, PT ;  /* 0x000000020700780c */ /* 0x000fc80003f05270 */
[----:B------:R-:W-:Y:S02]  /*13520*/  SEL R6, RZ, 0x1, P0 ;  /* 0x00000001ff067807 */ /* 0x000fe40000000000 */
[----:B------:R-:W-:Y:S02]  /*13530*/  SEL R7, R7, RZ, P0 ;  /* 0x000000ff07077207 */ /* 0x000fe40000000000 */
[----:B---3--:R-:W-:Y:S01]  /*13540*/  LOP3.LUT R6, R2, R6, RZ, 0x3c, !PT ;  /* 0x0000000602067212 */ /* 0x008fe200078e3cff */
[----:B0-----:R-:W-:Y:S06]  /*13550*/  @!P1 BRA `(.L_x_1177) ;  /* 0x0000000c00349947 */ /* 0x001fec0003800000 */
        /* <DEDUP_REMOVED lines=24> */
.L_x_1178:
        /* <DEDUP_REMOVED lines=8> */
.L_x_1273:
[----:B------:R-:W-:Y:S05]  /*13760*/  BSYNC B2 ;  /* 0x0000000000027941 */ /* 0x000fea0003800000 */
.L_x_1179:
        /* <DEDUP_REMOVED lines=9> */
.L_x_1182:
[----:B------:R-:W-:Y:S05]  /*13800*/  BSYNC B2 ;  /* 0x0000000000027941 */ /* 0x000fea0003800000 */
.L_x_1181:
        /* <DEDUP_REMOVED lines=12> */
.L_x_1183:
        /* <DEDUP_REMOVED lines=13> */
.L_x_1274:
[----:B------:R-:W-:Y:S05]  /*139a0*/  BSYNC B2 ;  /* 0x0000000000027941 */ /* 0x000fea0003800000 */
.L_x_1184:
        /* <DEDUP_REMOVED lines=11> */
.L_x_1187:
[----:B------:R-:W-:Y:S05]  /*13a60*/  BSYNC B2 ;  /* 0x0000000000027941 */ /* 0x000fea0003800000 */
.L_x_1186:
        /* <DEDUP_REMOVED lines=9> */
.L_x_1188:
        /* <DEDUP_REMOVED lines=15> */
.L_x_1189:
        /* <DEDUP_REMOVED lines=15> */
.L_x_1190:
        /* <DEDUP_REMOVED lines=15> */
.L_x_1191:
        /* <DEDUP_REMOVED lines=15> */
.L_x_1192:
        /* <DEDUP_REMOVED lines=15> */
.L_x_1193:
        /* <DEDUP_REMOVED lines=15> */
.L_x_1194:
        /* <DEDUP_REMOVED lines=15> */
.L_x_1195:
        /* <DEDUP_REMOVED lines=10> */
.L_x_1177:
[----:B------:R-:W-:Y:S05]  /*14230*/  BSYNC B1 ;  /* 0x0000000000017941 */ /* 0x000fea0003800000 */
.L_x_1176:
[----:B------:R-:W-:Y:S01]  /*14240*/  VIADD R7, R7, 0x1 ;  /* 0x0000000107077836 */ /* 0x000fe20000000000 */
[----:B------:R-:W-:Y:S01]  /*14250*/  LOP3.LUT P2, RZ, R19, 0x1, RZ, 0xc0, !PT ;  /* 0x0000000113ff7812 */ /* 0x000fe2000784c0ff */
[----:B------:R-:W-:Y:S03]  /*14260*/  BSSY B1, `(.L_x_1196) ;  /* 0x00000d8000017945 */ /* 0x000fe60003800000 */
[----:B------:R-:W-:-:S04]  /*14270*/  ISETP.NE.AND P0, PT, R7, 0x2, PT ;  /* 0x000000020700780c */ /* 0x000fc80003f05270 */
[----:B------:R-:W-:Y:S02]  /*14280*/  SEL R2, RZ, 0x1, P0 ;  /* 0x00000001ff027807 */ /* 0x000fe40000000000 */
[----:B0-----:R-:W-:Y:S02]  /*14290*/  SEL R9, R7, RZ, P0 ;  /* 0x000000ff07097207 */ /* 0x001fe40000000000 */
[----:B------:R-:W-:Y:S01]  /*142a0*/  LOP3.LUT R8, R6, R2, RZ, 0x3c, !PT ;  /* 0x0000000206087212 */ /* 0x000fe200078e3cff */
[----:B------:R-:W-:-:S04]  /*142b0*/  VIADD R6, R0, 0xffffffff ;  /* 0xffffffff00067836 */ /* 0x000fc80000000000 */
[----:B------:R0:W-:Y:S04]  /*142c0*/  STL [R1+0x18], R8 ;  /* 0x0000180801007387 */ /* 0x0001e80000100800 */
[----:B------:R0:W-:Y:S01]  /*142d0*/  STL [R1+0x10], R9 ;  /* 0x0000100901007387 */ /* 0x0001e20000100800 */
        /* <DEDUP_REMOVED lines=25> */
.L_x_1198:
        /* <DEDUP_REMOVED lines=8> */
.L_x_1275:
[----:B------:R-:W-:Y:S05]  /*144f0*/  BSYNC B2 ;  /* 0x0000000000027941 */ /* 0x000fea0003800000 */
.L_x_1199:
        /* <DEDUP_REMOVED lines=9> */
.L_x_1202:
[----:B------:R-:W-:Y:S05]  /*14590*/  BSYNC B2 ;  /* 0x0000000000027941 */ /* 0x000fea0003800000 */
.L_x_1201:
[----:B------:R-:W2:Y:S04]  /*145a0*/  LDL R3, [R1+0x10] ;  /* 0x0000100001037983 */ /* 0x000ea80000100800 */
[----:B------:R-:W3:Y:S01]  /*145b0*/  LDL R5, [R1+0x20] ;  /* 0x0000200001057983 */ /* 0x000ee20000100800 */
[----:B0-----:R-:W-:Y:S01]  /*145c0*/  IMAD.MOV.U32 R8, RZ, RZ, RZ ;  /* 0x000000ffff087224 */ /* 0x001fe200078e00ff */
[----:B------:R-:W-:Y:S01]  /*145d0*/  UIADD3 UR4, UP0, UR40, 0x370, URZ ;  /* 0x0000037028047890 */ /* 0x000fe2000ff1e03f */
[----:B------:R-:W-:Y:S01]  /*145e0*/  PLOP3.LUT P0, PT, PT, PT, PT, 0x80, 0x0 ;  /* 0x000000000000781c */ /* 0x000fe20003f0f070 */
[----:B------:R-:W-:Y:S01]  /*145f0*/  UMOV UR6, 0x0 ;  /* 0x0000000000067882 */ /* 0x000fe20000000000 */
[----:B------:R-:W-:Y:S01]  /*14600*/  UMOV UR7, 0x14f00000 ;  /* 0x14f0000000077882 */ /* 0x000fe20000000000 */
[----:B------:R-:W-:Y:S01]  /*14610*/  R2UR UR10, R8 ;  /* 0x00000000080a72ca */ /* 0x000fe200000e0000 */
[----:B------:R-:W-:Y:S01]  /*14620*/  UIADD3.X UR5, URZ, UR41, URZ, UP0, !UPT ;  /* 0x000000293f057290 */ /* 0x000fe200087fe43f */
[----:B--2---:R-:W-:-:S02]  /*14630*/  IMAD R3, R3, 0x2000, R18 ;  /* 0x0000200003037824 */ /* 0x004fc400078e0212 */
[----:B---3--:R-:W-:Y:S02]  /*14640*/  IMAD R7, R7, 0x40, R5 ;  /* 0x0000004007077824 */ /* 0x008fe400078e0205 */
[----:B------:R-:W-:Y:S02]  /*14650*/  VIADD R3, R3, 0x22400 ;  /* 0x0002240003037836 */ /* 0x000fe40000000000 */
[----:B------:R-:W-:-:S07]  /*14660*/  VIADD R5, R4, 0x38830 ;  /* 0x0003883004057836 */ /* 0x000fce0000000000 */
.L_x_1203:
        /* <DEDUP_REMOVED lines=13> */
.L_x_1276:
[----:B------:R-:W-:Y:S05]  /*14740*/  BSYNC B2 ;  /* 0x0000000000027941 */ /* 0x000fea0003800000 */
.L_x_1204:
        /* <DEDUP_REMOVED lines=11> */
.L_x_1207:
[----:B------:R-:W-:Y:S05]  /*14800*/  BSYNC B2 ;  /* 0x0000000000027941 */ /* 0x000fea0003800000 */
.L_x_1206:
[----:B------:R-:W2:Y:S01]  /*14810*/  LDL R5, [R1+0x10] ;  /* 0x0000100001057983 */ /* 0x000ea20000100800 */
        /* <DEDUP_REMOVED lines=9> */
.L_x_1208:
        /* <DEDUP_REMOVED lines=15> */
.L_x_1209:
        /* <DEDUP_REMOVED lines=15> */
.L_x_1210:
        /* <DEDUP_REMOVED lines=15> */
.L_x_1211:
        /* <DEDUP_REMOVED lines=15> */
.L_x_1212:
        /* <DEDUP_REMOVED lines=15> */
.L_x_1213:
        /* <DEDUP_REMOVED lines=15> */
.L_x_1214:
        /* <DEDUP_REMOVED lines=15> */
.L_x_1215:
        /* <DEDUP_REMOVED lines=10> */
.L_x_1197:
[----:B------:R-:W-:Y:S05]  /*14fe0*/  BSYNC B1 ;  /* 0x0000000000017941 */ /* 0x000fea0003800000 */
.L_x_1196:
[----:B------:R-:W2:Y:S01]  /*14ff0*/  LDL R2, [R1+0x24] ;  /* 0x0000240001027983 */ /* 0x000ea20000100800 */
[----:B------:R-:W-:Y:S01]  /*15000*/  VIADD R0, R0, 0xfffffffe ;  /* 0xfffffffe00007836 */ /* 0x000fe20000000000 */
[----:B--2---:R-:W-:-:S13]  /*15010*/  ISETP.GT.AND P0, PT, R6, R2, PT ;  /* 0x000000020600720c */ /* 0x004fda0003f04270 */
[----:B------:R-:W-:Y:S05]  /*15020*/  @P0 BRA `(.L_x_1216) ;  /* 0xffffffe400200947 */ /* 0x000fea000383ffff */
.L_x_1153:
[----:B------:R-:W-:Y:S05]  /*15030*/  BSYNC B0 ;  /* 0x0000000000007941 */ /* 0x000fea0003800000 */
.L_x_1152:
[----:B------:R-:W2:Y:S04]  /*15040*/  LDL.LU R4, [R1+0x10] ;  /* 0x0000100001047983 */ /* 0x000ea80000300800 */
[----:B------:R-:W3:Y:S01]  /*15050*/  LDL.LU R3, [R1+0x18] ;  /* 0x0000180001037983 */ /* 0x000ee20000300800 */
[----:B------:R-:W1:Y:S01]  /*15060*/  S2R R2, SR_TID.X ;  /* 0x0000000000027919 */ /* 0x000e620000002100 */
[----:B------:R-:W-:Y:S01]  /*15070*/  BSSY B0, `(.L_x_1217) ;  /* 0x0000016000007945 */ /* 0x000fe20003800000 */
[----:B-1----:R-:W-:-:S04]  /*15080*/  LOP3.LUT R2, R2, 0x7f, RZ, 0xc0, !PT ;  /* 0x0000007f02027812 */ /* 0x002fc800078ec0ff */
[----:B------:R-:W-:Y:S01]  /*15090*/  ISETP.NE.AND P1, PT, R2, RZ, PT ;  /* 0x000000ff0200720c */ /* 0x000fe20003f25270 */
[----:B--2---:R-:W-:-:S05]  /*150a0*/  VIADD R0, R4, 0x1 ;  /* 0x0000000104007836 */ /* 0x004fca0000000000 */
[----:B------:R-:W-:-:S04]  /*150b0*/  ISETP.NE.AND P0, PT, R0, 0x2, PT ;  /* 0x000000020000780c */ /* 0x000fc80003f05270 */
[----:B------:R-:W-:-:S04]  /*150c0*/  SEL R2, RZ, 0x1, P0 ;  /* 0x00000001ff027807 */ /* 0x000fc80000000000 */
[----:B---3--:R-:W-:-:S05]  /*150d0*/  LOP3.LUT R3, R3, R2, RZ, 0x3c, !PT ;  /* 0x0000000203037212 */ /* 0x008fca00078e3cff */
[----:B------:R1:W-:Y:S01]  /*150e0*/  STL [R1+0x18], R3 ;  /* 0x0000180301007387 */ /* 0x0003e20000100800 */
[----:B------:R-:W-:Y:S05]  /*150f0*/  @P1 BRA `(.L_x_1218) ;  /* 0x0000000000341947 */ /* 0x000fea0003800000 */
[----:B------:R-:W2:Y:S01]  /*15100*/  S2R R2, SR_LANEID ;  /* 0x0000000000027919 */ /* 0x000ea20000000000 */
[----:B------:R-:W-:Y:S02]  /*15110*/  VOTEU.ANY UR4, UPT, PT ;  /* 0x0000000000047886 */ /* 0x000fe400038e0100 */
[----:B------:R-:W2:Y:S08]  /*15120*/  FLO.U32 R4, UR4 ;  /* 0x0000000400047d00 */ /* 0x000eb000080e0000 */
[----:B------:R-:W3:Y:S01]  /*15130*/  POPC R5, UR4 ;  /* 0x0000000400057d09 */ /* 0x000ee20008000000 */
[----:B--2---:R-:W-:-:S02]  /*15140*/  ISETP.EQ.U32.AND P1, PT, R4, R2, PT ;  /* 0x000000020400720c */ /* 0x004fc40003f22070 */
[----:B-1----:R-:W3:Y:S11]  /*15150*/  LDC.64 R2, c[0x0][0xd60] ;  /* 0x00035800ff027b82 */ /* 0x002ef60000000a00 */
[----:B---3--:R1:W2:Y:S02]  /*15160*/  @P1 ATOMG.E.ADD.STRONG.GPU PT, R2, desc[UR38][R2.64], R5 ;  /* 0x00000005020219a8 */ /* 0x0082a400081ee1e6 */
[----:B-1----:R-:W1:Y:S02]  /*15170*/  S2R R3, SR_LTMASK ;  /* 0x0000000000037919 */ /* 0x002e640000003900 */
[----:B-1----:R-:W-:-:S06]  /*15180*/  LOP3.LUT R3, R3, UR4, RZ, 0xc0, !PT ;  /* 0x0000000403037c12 */ /* 0x002fcc000f8ec0ff */
[----:B------:R-:W1:Y:S01]  /*15190*/  POPC R3, R3 ;  /* 0x0000000300037309 */ /* 0x000e620000000000 */
[----:B--2---:R-:W1:Y:S02]  /*151a0*/  SHFL.IDX PT, R2, R2, R4, 0x1f ;  /* 0x00001f0402027589 */ /* 0x004e6400000e0000 */
[----:B-1----:R-:W-:-:S05]  /*151b0*/  IADD3 R2, R2, UR36, R3 ;  /* 0x0000002402027c10 */ /* 0x002fca000fffe003 */
[----:B------:R2:W-:Y:S02]  /*151c0*/  STL [R1], R2 ;  /* 0x0000000201007387 */ /* 0x0005e40000100800 */
.L_x_1218:
[----:B------:R-:W-:Y:S05]  /*151d0*/  BSYNC B0 ;  /* 0x0000000000007941 */ /* 0x000fea0003800000 */
.L_x_1217:
[----:B------:R-:W-:-:S05]  /*151e0*/  SEL R0, R0, RZ, P0 ;  /* 0x000000ff00007207 */ /* 0x000fca0000000000 */
[----:B------:R3:W-:Y:S02]  /*151f0*/  STL [R1+0x10], R0 ;  /* 0x0000100001007387 */ /* 0x0007e40000100800 */
.L_x_1114:
[----:B------:R-:W-:Y:S05]  /*15200*/  BSYNC B7 ;  /* 0x0000000000077941 */ /* 0x000fea0003800000 */
.L_x_1112:
[----:B------:R-:W-:-:S13]  /*15210*/  LOP3.LUT P0, RZ, R19, 0x40, RZ, 0xc0, !PT ;  /* 0x0000004013ff7812 */ /* 0x000fda000780c0ff */
[----:B------:R-:W-:Y:S05]  /*15220*/  @!P0 BRA `(.L_x_1219) ;  /* 0x00000000002c8947 */ /* 0x000fea0003800000 */
[----:B------:R-:W-:Y:S05]  /*15230*/  WARPSYNC.ALL ;  /* 0x0000000000007948 */ /* 0x000fea0003800000 */
[----:B------:R-:W5:Y:S08]  /*15240*/  S2UR UR5, SR_CgaCtaId ;  /* 0x00000000000579c3 */ /* 0x000f700000008800 */
[----:B------:R-:W-:Y:S06]  /*15250*/  BAR.SYNC.DEFER_BLOCKING 0x5, 0x180 ;  /* 0x0146000000007b1d */ /* 0x000fec0000010000 */
[----:B------:R-:W-:-:S02]  /*15260*/  UMOV UR4, 0x400 ;  /* 0x0000040000047882 */ /* 0x000fc40000000000 */
[----:B-----5:R-:W-:-:S06]  /*15270*/  ULEA UR4, UR5, UR4, 0x18 ;  /* 0x0000000405047291 */ /* 0x020fcc000f8ec03f */
[----:B------:R-:W-:-:S05]  /*15280*/  IMAD.U32 R18, RZ, RZ, UR4 ;  /* 0x00000004ff127e24 */ /* 0x000fca000f8e00ff */
[----:B--23--:R-:W2:Y:S04]  /*15290*/  LDS.128 R4, [R18+0x388d0] ;  /* 0x0388d00012047984 */ /* 0x00cea80000000c00 */
[----:B--2---:R2:W-:Y:S04]  /*152a0*/  STL.64 [R1], R4 ;  /* 0x0000000401007387 */ /* 0x0045e80000100a00 */
[----:B------:R2:W-:Y:S01]  /*152b0*/  STL.64 [R1+0x8], R6 ;  /* 0x0000080601007387 */ /* 0x0005e20000100a00 */
[----:B------:R-:W-:Y:S06]  /*152c0*/  BAR.ARV 0x4, 0x180 ;  /* 0x0106000000007b1d */ /* 0x000fec0000002000 */
[----:B------:R-:W-:Y:S05]  /*152d0*/  BRA `(.L_x_1220) ;  /* 0x0000000c001c7947 */ /* 0x000fea0003800000 */
.L_x_1219:
[----:B------:R-:W5:Y:S01]  /*152e0*/  S2R R16, SR_TID.X ;  /* 0x0000000000107919 */ /* 0x000f620000002100 */
[----:B------:R-:W-:Y:S01]  /*152f0*/  UMOV UR4, 0xffffffff ;  /* 0xffffffff00047882 */ /* 0x000fe20000000000 */
[----:B-----5:R-:W-:-:S04]  /*15300*/  LOP3.LUT R16, R16, 0x1f, RZ, 0xc0, !PT ;  /* 0x0000001f10107812 */ /* 0x020fc800078ec0ff */
[----:B------:R-:W-:Y:S01]  /*15310*/  ISETP.NE.AND P0, PT, R16, 0x1f, PT ;  /* 0x0000001f1000780c */ /* 0x000fe20003f05270 */
[----:B------:R-:W-:-:S12]  /*15320*/  BRA.DIV UR4, `(.L_x_1221) ;  /* 0x0000002604b07947 */ /* 0x000fd8000b800000 */
[----:B-1----:R-:W0:Y:S01]  /*15330*/  LDL.LU R3, [R1] ;  /* 0x0000000001037983 */ /* 0x002e220000300800 */
[----:B------:R-:W-:-:S03]  /*15340*/  ULDC UR4, c[0x0][0xd3c] ;  /* 0x00034f0000047ab9 */ /* 0x000fc60000000800 */
[----:B---3--:R-:W4:Y:S01]  /*15350*/  LDL R4, [R1+0xc] ;  /* 0x00000c0001047983 */ /* 0x008f220000100800 */
[----:B0-----:R-:W-:Y:S02]  /*15360*/  IMAD.MOV.U32 R10, RZ, RZ, R3 ;  /* 0x000000ffff0a7224 */ /* 0x001fe400078e0003 */
[----:B----4-:R-:W-:-:S05]  /*15370*/  IMAD.IADD R0, R4, 0x1, R16 ;  /* 0x0000000104007824 */ /* 0x010fca00078e0210 */
[----:B------:R-:W-:-:S13]  /*15380*/  ISETP.GE.OR P1, PT, R0, UR4, !P0 ;  /* 0x0000000400007c0c */ /* 0x000fda000c726670 */
[----:B--2---:R-:W0:Y:S08]  /*15390*/  @!P1 LDC.64 R2, c[0x0][0xd80] ;  /* 0x00036000ff029b82 */ /* 0x004e300000000a00 */
[----:B------:R-:W1:Y:S01]  /*153a0*/  @!P1 LDC.64 R4, c[0x0][0xd78] ;  /* 0x00035e00ff049b82 */ /* 0x000e620000000a00 */
[----:B0-----:R-:W-:-:S05]  /*153b0*/  @!P1 IMAD.WIDE R2, R0, 0x4, R2 ;  /* 0x0000000400029825 */ /* 0x001fca00078e0202 */
[----:B------:R1:W2:Y:S02]  /*153c0*/  @!P1 LDG.E R6, desc[UR38][R2.64] ;  /* 0x0000002602069981 */ /* 0x0002a4000c1e1900 */
[----:B-1----:R-:W-:-:S06]  /*153d0*/  @!P1 IMAD.WIDE R2, R0, 0x4, R4 ;  /* 0x0000000400029825 */ /* 0x002fcc00078e0204 */
[----:B------:R-:W3:Y:S01]  /*153e0*/  @!P1 LDG.E R2, desc[UR38][R2.64] ;  /* 0x0000002602029981 */ /* 0x000ee2000c1e1900 */
[----:B------:R-:W-:Y:S01]  /*153f0*/  IMAD.MOV.U32 R5, RZ, RZ, RZ ;  /* 0x000000ffff057224 */ /* 0x000fe200078e00ff */
[C---:B------:R-:W-:Y:S02]  /*15400*/  ISETP.GE.U32.AND P2, PT, R16.reuse, 0x2, PT ;  /* 0x000000021000780c */ /* 0x040fe40003f46070 */
[C---:B------:R-:W-:Y:S01]  /*15410*/  ISETP.GE.U32.AND P3, PT, R16.reuse, 0x4, PT ;  /* 0x000000041000780c */ /* 0x040fe20003f66070 */
[----:B------:R-:W-:Y:S01]  /*15420*/  SHFL.IDX PT, R0, R10, RZ, 0x1f ;  /* 0x00001fff0a007589 */ /* 0x000fe200000e0000 */
[C---:B------:R-:W-:Y:S02]  /*15430*/  ISETP.GE.U32.AND P4, PT, R16.reuse, 0x8, PT ;  /* 0x000000081000780c */ /* 0x040fe40003f86070 */
[----:B------:R-:W-:Y:S01]  /*15440*/  ISETP.GE.U32.AND P5, PT, R16, 0x10, PT ;  /* 0x000000101000780c */ /* 0x000fe20003fa6070 */
[----:B------:R-:W-:Y:S01]  /*15450*/  SHFL.IDX PT, R8, R10, 0x1, 0x1f ;  /* 0x00201f000a087f89 */ /* 0x000fe200000e0000 */
[----:B--2---:R-:W-:Y:S01]  /*15460*/  @!P1 IMAD.MOV.U32 R5, RZ, RZ, R6 ;  /* 0x000000ffff059224 */ /* 0x004fe200078e0006 */
[----:B------:R-:W-:-:S02]  /*15470*/  CS2R R6, SRZ ;  /* 0x0000000000067805 */ /* 0x000fc4000001ff00 */
[----:B---3--:R-:W-:Y:S01]  /*15480*/  @!P1 IMAD.MOV.U32 R7, RZ, RZ, R2 ;  /* 0x000000ffff079224 */ /* 0x008fe200078e0002 */
[----:B------:R-:W-:-:S03]  /*15490*/  ISETP.NE.AND P1, PT, R16, RZ, PT ;  /* 0x000000ff1000720c */ /* 0x000fc60003f25270 */
        /* <DEDUP_REMOVED lines=17> */
.L_x_1286:
[----:B------:R-:W-:Y:S02]  /*155b0*/  ULDC UR4, c[0x0][0xd38] ;  /* 0x00034e0000047ab9 */ /* 0x000fe40000000800 */
[----:B------:R-:W-:-:S04]  /*155c0*/  IMAD.U32 R3, RZ, RZ, UR4 ;  /* 0x00000004ff037e24 */ /* 0x000fc8000f8e00ff */
[----:B-1----:R-:W-:-:S04]  /*155d0*/  IMAD R9, R9, R3, RZ ;  /* 0x0000000309097224 */ /* 0x002fc800078e02ff */
[----:B------:R-:W-:-:S05]  /*155e0*/  IMAD.IADD R4, R8, 0x1, R9 ;  /* 0x0000000108047824 */ /* 0x000fca00078e0209 */
[----:B------:R-:W-:-:S13]  /*155f0*/  ISETP.GT.AND P6, PT, R4, R0, PT ;  /* 0x000000000400720c */ /* 0x000fda0003fc4270 */
[----:B------:R-:W-:Y:S05]  /*15600*/  @P6 BRA `(.L_x_1222) ;  /* 0x0000000000ac6947 */ /* 0x000fea0003800000 */
.L_x_1225:
        /* <DEDUP_REMOVED lines=37> */
.L_x_1294:
[----:B------:R-:W-:Y:S02]  /*15860*/  ULDC UR4, c[0x0][0xd38] ;  /* 0x00034e0000047ab9 */ /* 0x000fe40000000800 */
[----:B------:R-:W-:-:S04]  /*15870*/  IMAD.U32 R3, RZ, RZ, UR4 ;  /* 0x00000004ff037e24 */ /* 0x000fc8000f8e00ff */
[----:B-1----:R-:W-:-:S04]  /*15880*/  IMAD R9, R9, R3, RZ ;  /* 0x0000000309097224 */ /* 0x002fc800078e02ff */
[----:B------:R-:W-:-:S05]  /*15890*/  IMAD.IADD R4, R9, 0x1, R4 ;  /* 0x0000000109047824 */ /* 0x000fca00078e0204 */
[----:B------:R-:W-:-:S13]  /*158a0*/  ISETP.GT.AND P6, PT, R4, R0, PT ;  /* 0x000000000400720c */ /* 0x000fda0003fc4270 */
[----:B------:R-:W-:Y:S05]  /*158b0*/  @!P6 BRA `(.L_x_1225) ;  /* 0xfffffffc0054e947 */ /* 0x000fea000383ffff */
.L_x_1222:
        /* <DEDUP_REMOVED lines=9> */
.L_x_1299:
[----:B------:R-:W-:-:S13]  /*15950*/  ISETP.NE.AND P0, PT, R8, RZ, PT ;  /* 0x000000ff0800720c */ /* 0x000fda0003f05270 */
[----:B------:R-:W-:Y:S05]  /*15960*/  @!P0 BRA `(.L_x_1227) ;  /* 0x0000000000148947 */ /* 0x000fea0003800000 */
[----:B------:R-:W-:Y:S01]  /*15970*/  UMOV UR4, 0xffffffff ;  /* 0xffffffff00047882 */ /* 0x000fe20000000000 */
[----:B------:R-:W-:Y:S02]  /*15980*/  VIADD R12, R4, 0xffffffff ;  /* 0xffffffff040c7836 */ /* 0x000fe40000000000 */
[----:B------:R-:W-:Y:S05]  /*15990*/  BRA.DIV UR4, `(.L_x_1228) ;  /* 0x0000002a04a47947 */ /* 0x000fea000b800000 */
[----:B0-----:R0:W4:Y:S02]  /*159a0*/  SHFL.IDX PT, R2, R2, R12, 0x1f ;  /* 0x00001f0c02027589 */ /* 0x00112400000e0000 */
.L_x_1302:
[----:B----4-:R-:W-:-:S07]  /*159b0*/  IMAD.MOV.U32 R6, RZ, RZ, R2 ;  /* 0x000000ffff067224 */ /* 0x010fce00078e0002 */
.L_x_1227:
[----:B------:R-:W4:Y:S01]  /*159c0*/  LDL.LU R10, [R1+0xc] ;  /* 0x00000c00010a7983 */ /* 0x000f220000300800 */
[----:B------:R-:W-:Y:S01]  /*159d0*/  IMAD R9, R6, R3, R9 ;  /* 0x0000000306097224 */ /* 0x000fe200078e0209 */
[----:B--2---:R-:W-:-:S03]  /*159e0*/  IABS R6, R5 ;  /* 0x0000000500067213 */ /* 0x004fc60000000000 */
[----:B------:R-:W-:Y:S01]  /*159f0*/  IMAD.IADD R0, R0, 0x1, -R9 ;  /* 0x0000000100007824 */ /* 0x000fe200078e0a09 */
[----:B0-----:R-:W0:Y:S01]  /*15a00*/  I2F.RP R2, R6 ;  /* 0x0000000600027306 */ /* 0x001e220000209400 */
        /* <DEDUP_REMOVED lines=52> */
[----:B-1----:R-:W-:Y:S02]  /*15d50*/  IMAD.IADD R4, R0, 0x1, -R5 ;  /* 0x0000000100047824 */ /* 0x002fe400078e0a05 */
[----:B------:R-:W-:-:S05]  /*15d60*/  IMAD R0, R3, 0x10000, R2 ;  /* 0x0001000003007824 */ /* 0x000fca00078e0202 */
[----:B------:R0:W-:Y:S04]  /*15d70*/  STL [R1+0x8], R0 ;  /* 0x0000080001007387 */ /* 0x0001e80000100800 */
[----:B------:R0:W-:Y:S04]  /*15d80*/  STL [R1+0xc], R10 ;  /* 0x00000c0a01007387 */ /* 0x0001e80000100800 */
[----:B------:R0:W-:Y:S01]  /*15d90*/  STL [R1+0x4], R4 ;  /* 0x0000040401007387 */ /* 0x0001e20000100800 */
[----:B------:R-:W-:Y:S05]  /*15da0*/  BRA `(.L_x_1229) ;  /* 0x0000000000287947 */ /* 0x000fea0003800000 */
.L_x_1223:
        /* <DEDUP_REMOVED lines=10> */
.L_x_1229:
        /* <DEDUP_REMOVED lines=9> */
[----:B------:R-:W0:Y:S01]  /*15ee0*/  @!P0 S2R R0, SR_CgaCtaId ;  /* 0x0000000000008919 */ /* 0x000e220000008800 */
[----:B--2---:R-:W-:Y:S01]  /*15ef0*/  IMAD.MOV.U32 R7, RZ, RZ, R2 ;  /* 0x000000ffff077224 */ /* 0x004fe200078e0002 */
[----:B------:R-:W-:Y:S01]  /*15f00*/  @!P0 MOV R2, 0x400 ;  /* 0x0000040000028802 */ /* 0x000fe20000000f00 */
[----:B---3--:R-:W-:-:S03]  /*15f10*/  IMAD.MOV.U32 R6, RZ, RZ, R3 ;  /* 0x000000ffff067224 */ /* 0x008fc600078e0003 */
[----:B0-----:R-:W-:-:S05]  /*15f20*/  @!P0 LEA R18, R0, R2, 0x18 ;  /* 0x0000000200128211 */ /* 0x001fca00078ec0ff */
[----:B----4-:R3:W-:Y:S01]  /*15f30*/  @!P0 STS.128 [R18+0x388d0], R4 ;  /* 0x0388d00412008388 */ /* 0x0107e20000000c00 */
[----:B------:R-:W-:Y:S06]  /*15f40*/  BAR.ARV 0x5, 0x180 ;  /* 0x0146000000007b1d */ /* 0x000fec0000002000 */
.L_x_1220:
[----:B----4-:R-:W4:Y:S01]  /*15f50*/  LDL R0, [R1+0xc] ;  /* 0x00000c0001007983 */ /* 0x010f220000100800 */
[----:B------:R-:W-:Y:S02]  /*15f60*/  ULDC UR4, c[0x0][0xd3c] ;  /* 0x00034f0000047ab9 */ /* 0x000fe40000000800 */
[----:B----4-:R-:W-:-:S13]  /*15f70*/  ISETP.GE.AND P0, PT, R0, UR4, PT ;  /* 0x0000000400007c0c */ /* 0x010fda000bf06270 */
[----:B------:R-:W-:Y:S05]  /*15f80*/  @!P0 BRA `(.L_x_1230) ;  /* 0xffffff8c00c08947 */ /* 0x000fea000383ffff */
[----:B------:R-:W-:Y:S05]  /*15f90*/  BSYNC B8 ;  /* 0x0000000000087941 */ /* 0x000fea0003800000 */
.L_x_1106:
[----:B0-----:R-:W4:Y:S01]  /*15fa0*/  LDL.LU R0, [R1+0x64] ;  /* 0x0000640001007983 */ /* 0x001f220000300800 */
[----:B------:R-:W-:Y:S01]  /*15fb0*/  BSSY B0, `(.L_x_1231) ;  /* 0x000000b000007945 */ /* 0x000fe20003800000 */
[----:B--23--:R-:W0:Y:S01]  /*15fc0*/  S2R R5, SR_CgaCtaId ;  /* 0x0000000000057919 */ /* 0x00ce220000008800 */
[----:B----4-:R-:W-:-:S05]  /*15fd0*/  VIADD R0, R0, 0x1 ;  /* 0x0000000100007836 */ /* 0x010fca0000000000 */
[----:B-1----:R-:W-:-:S04]  /*15fe0*/  LEA.HI R2, R0, R0, RZ, 0x1 ;  /* 0x0000000000027211 */ /* 0x002fc800078f08ff */
[----:B------:R-:W-:Y:S02]  /*15ff0*/  LOP3.LUT R3, R2, 0xfffffffe, RZ, 0xc0, !PT ;  /* 0xfffffffe02037812 */ /* 0x000fe400078ec0ff */
[----:B------:R-:W-:-:S03]  /*16000*/  MOV R2, 0x400 ;  /* 0x0000040000027802 */ /* 0x000fc60000000f00 */
[----:B------:R-:W-:Y:S01]  /*16010*/  IMAD.IADD R0, R0, 0x1, -R3 ;  /* 0x0000000100007824 */ /* 0x000fe200078e0a03 */
[----:B0-----:R-:W-:-:S04]  /*16020*/  LEA R9, R5, R2, 0x18 ;  /* 0x0000000205097211 */ /* 0x001fc800078ec0ff */
[----:B------:R-:W-:-:S04]  /*16030*/  SHF.L.U32 R0, R0, 0x1f, RZ ;  /* 0x0000001f00007819 */ /* 0x000fc800000006ff */
[----:B------:R-:W0:Y:S02]  /*16040*/  SYNCS.PHASECHK.TRANS64.TRYWAIT P0, [R9+URZ+0x38820], R0 ;  /* 0x03882000090075a7 */ /* 0x000e24000800017f */
[----:B0-----:R-:W-:Y:S05]  /*16050*/  @!P0 BRA `(.L_x_1232) ;  /* 0x00000024001c8947 */ /* 0x001fea0003800000 */
.L_x_1303:
[----:B------:R-:W-:Y:S05]  /*16060*/  BSYNC B0 ;  /* 0x0000000000007941 */ /* 0x000fea0003800000 */
.L_x_1231:
[----:B------:R-:W-:-:S03]  /*16070*/  UMOV UR4, 0xffffffff ;  /* 0xffffffff00047882 */ /* 0x000fc60000000000 */
[----:B------:R-:W-:Y:S05]  /*16080*/  BRA.DIV UR4, `(.L_x_1233) ;  /* 0x0000002604247947 */ /* 0x000fea000b800000 */
[----:B0-----:R-:W0:Y:S02]  /*16090*/  S2R R0, SR_TID.X ;  /* 0x0000000000007919 */ /* 0x001e240000002100 */
[----:B0-----:R-:W-:-:S04]  /*160a0*/  SHF.R.U32.HI R0, RZ, 0x5, R0 ;  /* 0x00000005ff007819 */ /* 0x001fc80000011600 */
[----:B------:R-:W-:-:S05]  /*160b0*/  LOP3.LUT R0, R0, 0x3, RZ, 0xc0, !PT ;  /* 0x0000000300007812 */ /* 0x000fca00078ec0ff */
[----:B------:R0:W1:Y:S02]  /*160c0*/  SHFL.IDX PT, R14, R0, RZ, 0x1f ;  /* 0x00001fff000e7589 */ /* 0x00006400000e0000 */
.L_x_1306:
[----:B-1----:R-:W-:Y:S01]  /*160d0*/  ISETP.NE.AND P0, PT, R14, RZ, PT ;  /* 0x000000ff0e00720c */ /* 0x002fe20003f05270 */
[----:B------:R-:W-:-:S12]  /*160e0*/  BSSY B0, `(.L_x_1234) ;  /* 0x0000020000007945 */ /* 0x000fd80003800000 */
[----:B------:R-:W-:Y:S05]  /*160f0*/  @P0 BRA `(.L_x_1235) ;  /* 0x0000000000780947 */ /* 0x000fea0003800000 */
[----:B------:R-:W-:-:S03]  /*16100*/  UMOV UR4, 0xffffffff ;  /* 0xffffffff00047882 */ /* 0x000fc60000000000 */
[----:B------:R-:W-:Y:S05]  /*16110*/  BRA.DIV UR4, `(.L_x_1236) ;  /* 0x0000002604347947 */ /* 0x000fea000b800000 */
[----:B------:R-:W-:-:S13]  /*16120*/  ELECT P6, URZ, PT ;  /* 0x00000000003f782f */ /* 0x000fda00038c0000 */
.L_x_1309:
[----:B------:R-:W-:Y:S05]  /*16130*/  @!P6 BRA `(.L_x_1235) ;  /* 0x000000000068e947 */ /* 0x000fea0003800000 */
[----:B------:R-:W2:Y:S04]  /*16140*/  LDL R2, [R1+0x10] ;  /* 0x0000100001027983 */ /* 0x000ea80000100800 */
[----:B------:R-:W3:Y:S01]  /*16150*/  LDL.LU R6, [R1+0x18] ;  /* 0x0000180001067983 */ /* 0x000ee20000300800 */
[----:B0-----:R-:W-:-:S04]  /*16160*/  VIADD R0, R9, 0x38840 ;  /* 0x0003884009007836 */ /* 0x001fc80000000000 */
[C---:B--2---:R-:W-:Y:S02]  /*16170*/  IMAD R5, R2.reuse, 0x8, R0 ;  /* 0x0000000802057824 */ /* 0x044fe400078e0200 */
[----:B------:R-:W-:Y:S01]  /*16180*/  VIADD R2, R2, 0x1 ;  /* 0x0000000102027836 */ /* 0x000fe20000000000 */
[----:B---3--:R-:W-:-:S04]  /*16190*/  SHF.L.U32 R4, R6, 0x1f, RZ ;  /* 0x0000001f06047819 */ /* 0x008fc800000006ff */
[----:B------:R-:W-:Y:S01]  /*161a0*/  ISETP.NE.AND P1, PT, R2, 0x2, PT ;  /* 0x000000020200780c */ /* 0x000fe20003f25270 */
[----:B------:R-:W0:Y:S03]  /*161b0*/  SYNCS.PHASECHK.TRANS64.TRYWAIT P0, [R5+URZ], R4 ;  /* 0x00000004050075a7 */ /* 0x000e26000800017f */
[----:B------:R-:W-:-:S04]  /*161c0*/  SEL R3, RZ, 0x1, P1 ;  /* 0x00000001ff037807 */ /* 0x000fc80000800000 */
[----:B------:R-:W-:Y:S02]  /*161d0*/  LOP3.LUT R6, R6, R3, RZ, 0x3c, !PT ;  /* 0x0000000306067212 */ /* 0x000fe400078e3cff */
[----:B------:R-:W-:Y:S02]  /*161e0*/  SEL R3, R2, RZ, P1 ;  /* 0x000000ff02037207 */ /* 0x000fe40000800000 */
[----:B------:R-:W-:-:S03]  /*161f0*/  SHF.L.U32 R2, R6, 0x1f, RZ ;  /* 0x0000001f06027819 */ /* 0x000fc600000006ff */
[----:B------:R-:W-:Y:S01]  /*16200*/  IMAD R7, R3, 0x8, R0 ;  /* 0x0000000803077824 */ /* 0x000fe200078e0200 */
[----:B0-----:R-:W-:Y:S06]  /*16210*/  @!P0 BRA `(.L_x_1237) ;  /* 0x0000002400148947 */ /* 0x001fec0003800000 */
.L_x_1310:
[----:B------:R-:W0:Y:S01]  /*16220*/  LDL.LU R6, [R1+0x10] ;  /* 0x0000100001067983 */ /* 0x000e220000300800 */
[----:B------:R-:W1:Y:S01]  /*16230*/  SYNCS.PHASECHK.TRANS64.TRYWAIT P0, [R7+URZ], R2 ;  /* 0x00000002070075a7 */ /* 0x000e62000800017f */
[----:B------:R-:W-:-:S04]  /*16240*/  VIADD R0, R9, 0x38860 ;  /* 0x0003886009007836 */ /* 0x000fc80000000000 */
[----:B0-----:R-:W-:Y:S01]  /*16250*/  IMAD R5, R6, 0x8, R0 ;  /* 0x0000000806057824 */ /* 0x001fe200078e0200 */
[----:B-1----:R-:W-:Y:S06]  /*16260*/  @!P0 BRA `(.L_x_1238) ;  /* 0x0000002400148947 */ /* 0x002fec0003800000 */
.L_x_1311:
[----:B------:R-:W1:Y:S02]  /*16270*/  SYNCS.PHASECHK.TRANS64.TRYWAIT P0, [R5+URZ], R4 ;  /* 0x00000004050075a7 */ /* 0x000e64000800017f */
[----:B-1----:R-:W-:Y:S05]  /*16280*/  @!P0 BRA `(.L_x_1239) ;  /* 0x0000002400208947 */ /* 0x002fea0003800000 */
.L_x_1312:
[----:B------:R-:W-:-:S07]  /*16290*/  IMAD R3, R3, 0x8, R0 ;  /* 0x0000000803037824 */ /* 0x000fce00078e0200 */
.L_x_1240:
[----:B--2---:R2:W3:Y:S02]  /*162a0*/  SYNCS.PHASECHK.TRANS64.TRYWAIT P0, [R3+URZ], R2 ;  /* 0x00000002030075a7 */ /* 0x0044e4000800017f */
[----:B---3--:R-:W-:Y:S05]  /*162b0*/  @!P0 NANOSLEEP.SYNCS 0x989680 ;  /* 0x009896800000895d */ /* 0x008fea0003900000 */
[----:B------:R-:W3:Y:S02]  /*162c0*/  @!P0 SYNCS.PHASECHK.TRANS64 P0, [R3+URZ], R2 ;  /* 0x00000002030085a7 */ /* 0x000ee4000800007f */
[----:B---3--:R-:W-:Y:S05]  /*162d0*/  @!P0 BRA `(.L_x_1240) ;  /* 0xfffffffc00f08947 */ /* 0x008fea000383ffff */
.L_x_1235:
[----:B------:R-:W-:Y:S05]  /*162e0*/  BSYNC B0 ;  /* 0x0000000000007941 */ /* 0x000fea0003800000 */
.L_x_1234:
[----:B------:R-:W-:Y:S05]  /*162f0*/  EXIT ;  /* 0x000000000000794d */ /* 0x000fea0003800000 */
.L_x_1063:
[----:B0-----:R-:W-:-:S04]  /*16300*/  IMAD.U32 R0, RZ, RZ, UR41 ;  /* 0x00000029ff007e24 */ /* 0x001fc8000f8e00ff */
[----:B------:R0:W1:Y:S03]  /*16310*/  SYNCS.PHASECHK.TRANS64.TRYWAIT P1, [R0+URZ+0x38800], R3 ;  /* 0x03880003000075a7 */ /* 0x000066000802017f */
[----:B-1----:R-:W-:Y:S05]  /*16320*/  @!P1 NANOSLEEP.SYNCS 0x989680 ;  /* 0x009896800000995d */ /* 0x002fea0003900000 */
[----:B------:R-:W1:Y:S02]  /*16330*/  @!P1 SYNCS.PHASECHK.TRANS64 P1, [R0+URZ+0x38800], R3 ;  /* 0x03880003000095a7 */ /* 0x000e64000802007f */
[----:B-1----:R-:W-:Y:S05]  /*16340*/  @!P1 BRA `(.L_x_1063) ;  /* 0xfffffffc00ec9947 */ /* 0x002fea000383ffff */
[----:B------:R-:W-:Y:S05]  /*16350*/  BRA `(.L_x_1241) ;  /* 0xfffffed800907947 */ /* 0x000fea000383ffff */
.L_x_1067:
[----:B--2---:R2:W3:Y:S02]  /*16360*/  SYNCS.PHASECHK.TRANS64.TRYWAIT P1, [R6+URZ+0x38830], R5 ;  /* 0x03883005060075a7 */ /* 0x0044e4000802017f */
[----:B---3--:R-:W-:Y:S05]  /*16370*/  @!P1 NANOSLEEP.SYNCS 0x989680 ;  /* 0x009896800000995d */ /* 0x008fea0003900000 */
[----:B------:R-:W3:Y:S02]  /*16380*/  @!P1 SYNCS.PHASECHK.TRANS64 P1, [R6+URZ+0x38830], R5 ;  /* 0x03883005060095a7 */ /* 0x000ee4000802007f */
[----:B---3--:R-:W-:Y:S05]  /*16390*/  @!P1 BRA `(.L_x_1067) ;  /* 0xfffffffc00f09947 */ /* 0x008fea000383ffff */
[----:B------:R-:W-:Y:S05]  /*163a0*/  BRA `(.L_x_1066) ;  /* 0xfffffed800ac7947 */ /* 0x000fea000383ffff */
.L_x_1068:
[----:B0-----:R-:W-:-:S04]  /*163b0*/  IMAD.U32 R4, RZ, RZ, UR41 ;  /* 0x00000029ff047e24 */ /* 0x001fc8000f8e00ff */
[----:B------:R0:W3:Y:S03]  /*163c0*/  SYNCS.PHASECHK.TRANS64.TRYWAIT P1, [R4+URZ+0x38810], R3 ;  /* 0x03881003040075a7 */ /* 0x0000e6000802017f */
[----:B---3--:R-:W-:Y:S05]  /*163d0*/  @!P1 NANOSLEEP.SYNCS 0x989680 ;  /* 0x009896800000995d */ /* 0x008fea0003900000 */
[----:B------:R-:W3:Y:S02]  /*163e0*/  @!P1 SYNCS.PHASECHK.TRANS64 P1, [R4+URZ+0x38810], R3 ;  /* 0x03881003040095a7 */ /* 0x000ee4000802007f */
[----:B---3--:R-:W-:Y:S05]  /*163f0*/  @!P1 BRA `(.L_x_1068) ;  /* 0xfffffffc00ec9947 */ /* 0x008fea000383ffff */
[----:B------:R-:W-:Y:S05]  /*16400*/  BRA `(.L_x_1242) ;  /* 0xfffffedc00347947 */ /* 0x000fea000383ffff */
.L_x_1072:
[----:B----4-:R4:W0:Y:S02]  /*16410*/  SYNCS.PHASECHK.TRANS64.TRYWAIT P1, [R6+URZ+0x38850], R5 ;  /* 0x03885005060075a7 */ /* 0x010824000802017f */
[----:B0-----:R-:W-:Y:S05]  /*16420*/  @!P1 NANOSLEEP.SYNCS 0x989680 ;  /* 0x009896800000995d */ /* 0x001fea0003900000 */
[----:B------:R-:W0:Y:S02]  /*16430*/  @!P1 SYNCS.PHASECHK.TRANS64 P1, [R6+URZ+0x38850], R5 ;  /* 0x03885005060095a7 */ /* 0x000e24000802007f */
[----:B0-----:R-:W-:Y:S05]  /*16440*/  @!P1 BRA `(.L_x_1072) ;  /* 0xfffffffc00f09947 */ /* 0x001fea000383ffff */
[----:B------:R-:W-:Y:S05]  /*16450*/  BRA `(.L_x_1071) ;  /* 0xfffffedc00407947 */ /* 0x000fea000383ffff */
.L_x_1077:
[----:B-1----:R-:W-:-:S04]  /*16460*/  IMAD.U32 R5, RZ, RZ, UR5 ;  /* 0x00000005ff057e24 */ /* 0x002fc8000f8e00ff */
[----:B------:R1:W2:Y:S03]  /*16470*/  SYNCS.PHASECHK.TRANS64.TRYWAIT P3, [R5+URZ+0x38830], R4 ;  /* 0x03883004050075a7 */ /* 0x0002a6000806017f */
[----:B--2---:R-:W-:Y:S05]  /*16480*/  @!P3 NANOSLEEP.SYNCS 0x989680 ;  /* 0x009896800000b95d */ /* 0x004fea0003900000 */
[----:B------:R-:W2:Y:S02]  /*16490*/  @!P3 SYNCS.PHASECHK.TRANS64 P3, [R5+URZ+0x38830], R4 ;  /* 0x038830040500b5a7 */ /* 0x000ea4000806007f */
[----:B--2---:R-:W-:Y:S05]  /*164a0*/  @!P3 BRA `(.L_x_1077) ;  /* 0xfffffffc00ecb947 */ /* 0x004fea000383ffff */
[----:B------:R-:W-:Y:S05]  /*164b0*/  BRA `(.L_x_1076) ;  /* 0xfffffefc00cc7947 */ /* 0x000fea000383ffff */
.L_x_1081:
[----:B-1----:R-:W-:-:S04]  /*164c0*/  IMAD.U32 R5, RZ, RZ, UR5 ;  /* 0x00000005ff057e24 */ /* 0x002fc8000f8e00ff */
[----:B------:R1:W3:Y:S03]  /*164d0*/  SYNCS.PHASECHK.TRANS64.TRYWAIT P3, [R5+URZ+0x38850], R4 ;  /* 0x03885004050075a7 */ /* 0x0002e6000806017f */
[----:B---3--:R-:W-:Y:S05]  /*164e0*/  @!P3 NANOSLEEP.SYNCS 0x989680 ;  /* 0x009896800000b95d */ /* 0x008fea0003900000 */
[----:B------:R-:W3:Y:S02]  /*164f0*/  @!P3 SYNCS.PHASECHK.TRANS64 P3, [R5+URZ+0x38850], R4 ;  /* 0x038850040500b5a7 */ /* 0x000ee4000806007f */
[----:B---3--:R-:W-:Y:S05]  /*16500*/  @!P3 BRA `(.L_x_1081) ;  /* 0xfffffffc00ecb947 */ /* 0x008fea000383ffff */
[----:B------:R-:W-:Y:S05]  /*16510*/  BRA `(.L_x_1080) ;  /* 0xffffff0000487947 */ /* 0x000fea000383ffff */
.L_x_1120:
[----:B------:R-:W2:Y:S01]  /*16520*/  S2R R4, SR_TID.X ;  /* 0x0000000000047919 */ /* 0x000ea20000002100 */
[----:B------:R-:W-:Y:S01]  /*16530*/  BSSY B0, `(.L_x_1243) ;  /* 0x000000a000007945 */ /* 0x000fe20003800000 */
[----:B------:R-:W-:Y:S02]  /*16540*/  IMAD.MOV.U32 R12, RZ, RZ, RZ ;  /* 0x000000ffff0c7224 */ /* 0x000fe400078e00ff */
[----:B0-----:R-:W-:Y:S02]  /*16550*/  IMAD.MOV.U32 R11, RZ, RZ, 0x1f ;  /* 0x0000001fff0b7424 */ /* 0x001fe400078e00ff */
[----:B------:R-:W-:Y:S01]  /*16560*/  IMAD.MOV.U32 R15, RZ, RZ, -0x1 ;  /* 0xffffffffff0f7424 */ /* 0x000fe200078e00ff */
[----:B--2---:R-:W-:-:S04]  /*16570*/  SHF.R.U32.HI R4, RZ, 0x5, R4 ;  /* 0x00000005ff047819 */ /* 0x004fc80000011604 */
[----:B------:R-:W-:-:S05]  /*16580*/  LOP3.LUT R4, R4, 0x3, RZ, 0xc0, !PT ;  /* 0x0000000304047812 */ /* 0x000fca00078ec0ff */
[----:B------:R-:W-:-:S07]  /*16590*/  IMAD.MOV.U32 R13, RZ, RZ, R4 ;  /* 0x000000ffff0d7224 */ /* 0x000fce00078e0004 */
[----:B-1----:R-:W-:Y:S05]  /*165a0*/  WARPSYNC.COLLECTIVE R15, `(.L_x_1244) ;  /* 0x000000000f087348 */ /* 0x002fea0003c00000 */
[----:B------:R0:W2:Y:S02]  /*165b0*/  SHFL.IDX P6, R14, R13, R12, R11 ;  /* 0x0000000c0d0e7389 */ /* 0x0000a400000c000b */
[----:B012---:R-:W-:Y:S01]  /*165c0*/  ENDCOLLECTIVE ;  /* 0x000000000000791b */ /* 0x007fe20003800000 */
.L_x_1244:
[----:B------:R-:W-:Y:S05]  /*165d0*/  BSYNC B0 ;  /* 0x0000000000007941 */ /* 0x000fea0003800000 */
.L_x_1243:
[----:B------:R-:W-:Y:S05]  /*165e0*/  BRA `(.L_x_1245) ;  /* 0xffffff9400c87947 */ /* 0x000fea000383ffff */
.L_x_1122:
[----:B------:R-:W-:Y:S01]  /*165f0*/  BSSY B0, `(.L_x_1246) ;  /* 0x0000006000007945 */ /* 0x000fe20003800000 */
[----:B------:R-:W-:-:S07]  /*16600*/  IMAD.MOV.U32 R15, RZ, RZ, -0x1 ;  /* 0xffffffffff0f7424 */ /* 0x000fce00078e00ff */
[----:B012---:R-:W-:Y:S05]  /*16610*/  WARPSYNC.COLLECTIVE R15, `(.L_x_1247) ;  /* 0x000000000f0c7348 */ /* 0x007fea0003c00000 */
[----:B------:R-:W-:Y:S02]  /*16620*/  ELECT P6, UR62, PT ;  /* 0x00000000003e782f */ /* 0x000fe400038c0000 */
[----:B------:R-:W-:Y:S01]  /*16630*/  MOV R14, UR62 ;  /* 0x0000003e000e7c02 */ /* 0x000fe20008000f00 */
[----:B012---:R-:W-:Y:S10]  /*16640*/  ENDCOLLECTIVE ;  /* 0x000000000000791b */ /* 0x007ff40003800000 */
.L_x_1247:
[----:B------:R-:W-:Y:S05]  /*16650*/  BSYNC B0 ;  /* 0x0000000000007941 */ /* 0x000fea0003800000 */
.L_x_1246:
[----:B------:R-:W-:Y:S05]  /*16660*/  BRA `(.L_x_1248) ;  /* 0xffffff9400cc7947 */ /* 0x000fea000383ffff */
.L_x_1124:
[----:B---3--:R3:W4:Y:S02]  /*16670*/  SYNCS.PHASECHK.TRANS64.TRYWAIT P0, [R0+URZ+0x38840], R2 ;  /* 0x03884002000075a7 */ /* 0x008724000800017f */
[----:B----4-:R-:W-:Y:S05]  /*16680*/  @!P0 NANOSLEEP.SYNCS 0x989680 ;  /* 0x009896800000895d */ /* 0x010fea0003900000 */
[----:B------:R-:W4:Y:S02]  /*16690*/  @!P0 SYNCS.PHASECHK.TRANS64 P0, [R0+URZ+0x38840], R2 ;  /* 0x03884002000085a7 */ /* 0x000f24000800007f */
[----:B----4-:R-:W-:Y:S05]  /*166a0*/  @!P0 BRA `(.L_x_1124) ;  /* 0xfffffffc00f08947 */ /* 0x010fea000383ffff */
[----:B------:R-:W-:Y:S05]  /*166b0*/  BRA `(.L_x_1249) ;  /* 0xffffff9800307947 */ /* 0x000fea000383ffff */
.L_x_1128:
[----:B------:R0:W5:Y:S01]  /*166c0*/  LDL R0, [R1+0x38] ;  /* 0x0000380001007983 */ /* 0x0001620000100800 */
[----:B------:R-:W-:Y:S02]  /*166d0*/  IMAD.MOV.U32 R13, RZ, RZ, R2 ;  /* 0x000000ffff0d7224 */ /* 0x000fe400078e0002 */
[----:B------:R-:W-:Y:S01]  /*166e0*/  IMAD.MOV.U32 R12, RZ, RZ, RZ ;  /* 0x000000ffff0c7224 */ /* 0x000fe200078e00ff */
[----:B------:R-:W1:Y:S01]  /*166f0*/  S2R R6, SR_TID.X ;  /* 0x0000000000067919 */ /* 0x000e620000002100 */
[----:B------:R-:W-:Y:S02]  /*16700*/  IMAD.MOV.U32 R11, RZ, RZ, 0x181f ;  /* 0x0000181fff0b7424 */ /* 0x000fe400078e00ff */
[----:B------:R-:W-:-:S07]  /*16710*/  IMAD.MOV.U32 R15, RZ, RZ, -0x1 ;  /* 0xffffffffff0f7424 */ /* 0x000fce00078e00ff */
[----:B01---5:R-:W-:Y:S05]  /*16720*/  WARPSYNC.COLLECTIVE R15, `(.L_x_1250) ;  /* 0x000000000f087348 */ /* 0x023fea0003c00000 */
[----:B------:R2:W3:Y:S02]  /*16730*/  SHFL.IDX P6, R14, R13, R12, R11 ;  /* 0x0000000c0d0e7389 */ /* 0x0004e400000c000b */
[----:B0123-5:R-:W-:Y:S01]  /*16740*/  ENDCOLLECTIVE ;  /* 0x000000000000791b */ /* 0x02ffe20003800000 */
.L_x_1250:
[----:B------:R-:W-:Y:S02]  /*16750*/  IMAD.MOV.U32 R13, RZ, RZ, R3 ;  /* 0x000000ffff0d7224 */ /* 0x000fe400078e0003 */
[----:B------:R-:W-:Y:S01]  /*16760*/  IMAD.MOV.U32 R4, RZ, RZ, R14 ;  /* 0x000000ffff047224 */ /* 0x000fe200078e000e */
[----:B------:R-:W-:-:S07]  /*16770*/  LOP3.LUT R6, R6, 0x7f, RZ, 0xc0, !PT ;  /* 0x0000007f06067812 */ /* 0x000fce00078ec0ff */
[----:B------:R-:W-:Y:S05]  /*16780*/  WARPSYNC.COLLECTIVE R15, `(.L_x_1251) ;  /* 0x000000000f087348 */ /* 0x000fea0003c00000 */
[----:B------:R0:W1:Y:S02]  /*16790*/  SHFL.IDX P6, R14, R13, R12, R11 ;  /* 0x0000000c0d0e7389 */ /* 0x00006400000c000b */
[----:B01----:R-:W-:Y:S01]  /*167a0*/  ENDCOLLECTIVE ;  /* 0x000000000000791b */ /* 0x003fe20003800000 */
.L_x_1251:
[----:B------:R-:W-:-:S05]  /*167b0*/  SHF.R.U32.HI R6, RZ, 0x3, R6 ;  /* 0x00000003ff067819 */ /* 0x000fca0000011606 */
[----:B------:R-:W-:-:S05]  /*167c0*/  IMAD R10, R10, 0x40, R6 ;  /* 0x000000400a0a7824 */ /* 0x000fca00078e0206 */
[----:B------:R0:W-:Y:S01]  /*167d0*/  STL [R1+0x4], R10 ;  /* 0x0000040a01007387 */ /* 0x0001e20000100800 */
[----:B------:R-:W-:Y:S02]  /*167e0*/  IMAD.MOV.U32 R13, RZ, RZ, R2 ;  /* 0x000000ffff0d7224 */ /* 0x000fe400078e0002 */
[----:B------:R-:W-:Y:S02]  /*167f0*/  IMAD.MOV.U32 R12, RZ, RZ, 0x1 ;  /* 0x00000001ff0c7424 */ /* 0x000fe400078e00ff */
[----:B------:R-:W-:-:S07]  /*16800*/  IMAD.MOV.U32 R5, RZ, RZ, R14 ;  /* 0x000000ffff057224 */ /* 0x000fce00078e000e */
[----:B0-----:R-:W-:Y:S05]  /*16810*/  WARPSYNC.COLLECTIVE R15, `(.L_x_1252) ;  /* 0x000000000f087348 */ /* 0x001fea0003c00000 */
[----:B------:R1:W2:Y:S02]  /*16820*/  SHFL.IDX P6, R14, R13, R12, R11 ;  /* 0x0000000c0d0e7389 */ /* 0x0002a400000c000b */
[----:B012---:R-:W-:Y:S01]  /*16830*/  ENDCOLLECTIVE ;  /* 0x000000000000791b */ /* 0x007fe20003800000 */
.L_x_1252:
[----:B------:R-:W-:Y:S02]  /*16840*/  IMAD.MOV.U32 R13, RZ, RZ, R3 ;  /* 0x000000ffff0d7224 */ /* 0x000fe400078e0003 */
[----:B------:R-:W-:-:S07]  /*16850*/  IMAD.MOV.U32 R6, RZ, RZ, R14 ;  /* 0x000000ffff067224 */ /* 0x000fce00078e000e */
[----:B------:R-:W-:Y:S05]  /*16860*/  WARPSYNC.COLLECTIVE R15, `(.L_x_1253) ;  /* 0x000000000f087348 */ /* 0x000fea0003c00000 */
[----:B------:R0:W1:Y:S02]  /*16870*/  SHFL.IDX P6, R14, R13, R12, R11 ;  /* 0x0000000c0d0e7389 */ /* 0x00006400000c000b */
[----:B01----:R-:W-:Y:S01]  /*16880*/  ENDCOLLECTIVE ;  /* 0x000000000000791b */ /* 0x003fe20003800000 */
.L_x_1253:
[----:B------:R-:W-:Y:S02]  /*16890*/  IMAD.MOV.U32 R13, RZ, RZ, R2 ;  /* 0x000000ffff0d7224 */ /* 0x000fe400078e0002 */
[----:B------:R-:W-:Y:S02]  /*168a0*/  IMAD.MOV.U32 R12, RZ, RZ, 0x2 ;  /* 0x00000002ff0c7424 */ /* 0x000fe400078e00ff */
[----:B------:R-:W-:Y:S02]  /*168b0*/  IMAD R0, R0, R7, RZ ;  /* 0x0000000700007224 */ /* 0x000fe400078e02ff */
[----:B------:R-:W-:-:S03]  /*168c0*/  VIADD R7, R10, 0x10 ;  /* 0x000000100a077836 */ /* 0x000fc60000000000 */
[----:B------:R-:W-:Y:S02]  /*168d0*/  ISETP.GE.AND P1, PT, R10, R0, PT ;  /* 0x000000000a00720c */ /* 0x000fe40003f26270 */
[----:B------:R0:W-:Y:S11]  /*168e0*/  STL [R1+0x50], R7 ;  /* 0x0000500701007387 */ /* 0x0001f60000100800 */
        /* <DEDUP_REMOVED lines=8> */
[----:B------:R1:W-:Y:S01]  /*16970*/  @!P1 LDGSTS.E.BYPASS.LTC128B.128 [R8+0x20400], desc[UR38][R4.64], !P0 ;  /* 0x2040000004089fae */ /* 0x0003e2000c101d66 */
[----:B------:R-:W-:Y:S01]  /*16980*/  ISETP.GE.AND P1, PT, R7, R0, PT ;  /* 0x000000000700720c */ /* 0x000fe20003f26270 */
[----:B0-----:R-:W-:-:S05]  /*16990*/  VIADD R7, R10, 0x20 ;  /* 0x000000200a077836 */ /* 0x001fca0000000000 */
[----:B------:R0:W-:Y:S01]  /*169a0*/  STL [R1+0x5c], R7 ;  /* 0x00005c0701007387 */ /* 0x0001e20000100800 */
[----:B-1----:R-:W-:-:S07]  /*169b0*/  IMAD.MOV.U32 R4, RZ, RZ, R14 ;  /* 0x000000ffff047224 */ /* 0x002fce00078e000e */
[----:B0-----:R-:W-:Y:S05]  /*169c0*/  WARPSYNC.COLLECTIVE R15, `(.L_x_1254) ;  /* 0x000000000f087348 */ /* 0x001fea0003c00000 */
[----:B------:R1:W2:Y:S02]  /*169d0*/  SHFL.IDX P6, R14, R13, R12, R11 ;  /* 0x0000000c0d0e7389 */ /* 0x0002a400000c000b */
[----:B012---:R-:W-:Y:S01]  /*169e0*/  ENDCOLLECTIVE ;  /* 0x000000000000791b */ /* 0x007fe20003800000 */
.L_x_1254:
[----:B------:R-:W-:-:S05]  /*169f0*/  @!P1 LEA R5, P2, R9, R4, 0x1 ;  /* 0x0000000409059211 */ /* 0x000fca00078408ff */
[----:B------:R-:W-:-:S05]  /*16a00*/  @!P1 IMAD.X R4, RZ, RZ, R6, P2 ;  /* 0x000000ffff049224 */ /* 0x000fca00010e0606 */
[----:B------:R-:W-:Y:S01]  /*16a10*/  @!P1 LOP3.LUT R5, R5, R4, RZ, 0x3c, !PT ;  /* 0x0000000405059212 */ /* 0x000fe200078e3cff */
[----:B------:R-:W-:-:S03]  /*16a20*/  IMAD.MOV.U32 R13, RZ, RZ, R3 ;  /* 0x000000ffff0d7224 */ /* 0x000fc600078e0003 */
[----:B------:R-:W-:-:S04]  /*16a30*/  @!P1 LOP3.LUT R4, R5, R4, RZ, 0x3c, !PT ;  /* 0x0000000405049212 */ /* 0x000fc800078e3cff */
[----:B------:R-:W-:Y:S01]  /*16a40*/  @!P1 LOP3.LUT R5, R5, R4, RZ, 0x3c, !PT ;  /* 0x0000000405059212 */ /* 0x000fe200078e3cff */
[----:B------:R-:W-:-:S07]  /*16a50*/  IMAD.MOV.U32 R6, RZ, RZ, R14 ;  /* 0x000000ffff067224 */ /* 0x000fce00078e000e */
[----:B------:R-:W-:Y:S05]  /*16a60*/  WARPSYNC.COLLECTIVE R15, `(.L_x_1255) ;  /* 0x000000000f087348 */ /* 0x000fea0003c00000 */
[----:B------:R0:W1:Y:S02]  /*16a70*/  SHFL.IDX P6, R14, R13, R12, R11 ;  /* 0x0000000c0d0e7389 */ /* 0x00006400000c000b */
[----:B01----:R-:W-:Y:S01]  /*16a80*/  ENDCOLLECTIVE ;  /* 0x000000000000791b */ /* 0x003fe20003800000 */
.L_x_1255:
[----:B------:R-:W-:Y:S01]  /*16a90*/  @!PT LDS RZ, [RZ] ;  /* 0x00000000fffff984 */ /* 0x000fe20000000800 */
[----:B------:R-:W-:Y:S01]  /*16aa0*/  @!PT LDS RZ, [RZ] ;  /* 0x00000000fffff984 */ /* 0x000fe20000000800 */
[----:B------:R-:W-:Y:S01]  /*16ab0*/  @!PT LDS RZ, [RZ] ;  /* 0x00000000fffff984 */ /* 0x000fe20000000800 */
[----:B------:R0:W-:Y:S01]  /*16ac0*/  @!P1 LDGSTS.E.BYPASS.LTC128B.128 [R8+0x20c00], desc[UR38][R4.64], !P0 ;  /* 0x20c0000004089fae */ /* 0x0001e2000c101d66 */
[----:B------:R-:W-:Y:S01]  /*16ad0*/  ISETP.GE.AND P1, PT, R7, R0, PT ;  /* 0x000000000700720c */ /* 0x000fe20003f26270 */
[----:B------:R-:W-:Y:S02]  /*16ae0*/  IMAD.MOV.U32 R13, RZ, RZ, R2 ;  /* 0x000000ffff0d7224 */ /* 0x000fe400078e0002 */
[----:B------:R-:W-:Y:S02]  /*16af0*/  IMAD.MOV.U32 R12, RZ, RZ, 0x3 ;  /* 0x00000003ff0c7424 */ /* 0x000fe400078e00ff */
[----:B0-----:R-:W-:-:S08]  /*16b00*/  IMAD.MOV.U32 R4, RZ, RZ, R14 ;  /* 0x000000ffff047224 */ /* 0x001fd000078e000e */
[----:B------:R-:W-:Y:S05]  /*16b10*/  WARPSYNC.COLLECTIVE R15, `(.L_x_1256) ;  /* 0x000000000f087348 */ /* 0x000fea0003c00000 */
[----:B------:R0:W1:Y:S02]  /*16b20*/  SHFL.IDX P6, R14, R13, R12, R11 ;  /* 0x0000000c0d0e7389 */ /* 0x00006400000c000b */
[----:B01----:R-:W-:Y:S01]  /*16b30*/  ENDCOLLECTIVE ;  /* 0x000000000000791b */ /* 0x003fe20003800000 */
.L_x_1256:
        /* <DEDUP_REMOVED lines=9> */
[----:B------:R0:W-:Y:S02]  /*16bd0*/  @!P1 LDGSTS.E.BYPASS.LTC128B.128 [R8+0x21400], desc[UR38][R4.64], !P0 ;  /* 0x2140000004089fae */ /* 0x0001e4000c101d66 */
[----:B0-----:R-:W-:-:S07]  /*16be0*/  IMAD.MOV.U32 R4, RZ, RZ, R14 ;  /* 0x000000ffff047224 */ /* 0x001fce00078e000e */
[----:B------:R-:W-:Y:S05]  /*16bf0*/  WARPSYNC.COLLECTIVE R15, `(.L_x_1257) ;  /* 0x000000000f087348 */ /* 0x000fea0003c00000 */
[----:B------:R0:W1:Y:S02]  /*16c00*/  SHFL.IDX P6, R14, R13, R12, R11 ;  /* 0x0000000c0d0e7389 */ /* 0x00006400000c000b */
[----:B01----:R-:W-:Y:S01]  /*16c10*/  ENDCOLLECTIVE ;  /* 0x000000000000791b */ /* 0x003fe20003800000 */
.L_x_1257:
[----:B------:R-:W-:Y:S01]  /*16c20*/  IMAD.MOV.U32 R3, RZ, RZ, R14 ;  /* 0x000000ffff037224 */ /* 0x000fe200078e000e */
[----:B------:R-:W-:Y:S06]  /*16c30*/  BRA `(.L_x_1258) ;  /* 0xffffff9c006c7947 */ /* 0x000fec000383ffff */
.L_x_1132:
[----:B------:R-:W2:Y:S04]  /*16c40*/  LDL.LU R12, [R1+0x38] ;  /* 0x00003800010c7983 */ /* 0x000ea80000300800 */
[----:B------:R-:W3:Y:S04]  /*16c50*/  LDL.LU R11, [R1+0x4] ;  /* 0x00000400010b7983 */ /* 0x000ee80000300800 */
[----:B------:R-:W4:Y:S04]  /*16c60*/  LDL.LU R9, [R1+0x50] ;  /* 0x0000500001097983 */ /* 0x000f280000300800 */
[----:B------:R-:W5:Y:S01]  /*16c70*/  LDL.LU R8, [R1+0x5c] ;  /* 0x00005c0001087983 */ /* 0x000f620000300800 */
[----:B------:R-:W-:Y:S01]  /*16c80*/  LOP3.LUT R19, R19, 0xffffffdf, RZ, 0xc0, !PT ;  /* 0xffffffdf13137812 */ /* 0x000fe200078ec0ff */
[----:B------:R-:W-:Y:S01]  /*16c90*/  BSSY B0, `(.L_x_1259) ;  /* 0x0000015000007945 */ /* 0x000fe20003800000 */
[----:B------:R-:W-:-:S02]  /*16ca0*/  IMAD.MOV.U32 R13, RZ, RZ, R4 ;  /* 0x000000ffff0d7224 */ /* 0x000fc400078e0004 */
[----:B------:R-:W-:Y:S02]  /*16cb0*/  IMAD.MOV.U32 R15, RZ, RZ, -0x1 ;  /* 0xffffffffff0f7424 */ /* 0x000fe400078e00ff */
[----:B--2---:R-:W-:Y:S02]  /*16cc0*/  IMAD R7, R12, R7, RZ ;  /* 0x000000070c077224 */ /* 0x004fe400078e02ff */
[----:B------:R-:W-:-:S03]  /*16cd0*/  IMAD.MOV.U32 R12, RZ, RZ, RZ ;  /* 0x000000ffff0c7224 */ /* 0x000fc600078e00ff */
[-C--:B---3--:R-:W-:Y:S01]  /*16ce0*/  ISETP.GE.AND P2, PT, R11, R7.reuse, PT ;  /* 0x000000070b00720c */ /* 0x088fe20003f46270 */
[----:B------:R-:W-:Y:S01]  /*16cf0*/  IMAD.MOV.U32 R11, RZ, RZ, 0x181f ;  /* 0x0000181fff0b7424 */ /* 0x000fe200078e00ff */
[-C--:B----4-:R-:W-:Y:S02]  /*16d00*/  ISETP.GE.AND P3, PT, R9, R7.reuse, PT ;  /* 0x000000070900720c */ /* 0x090fe40003f66270 */
[----:B-----5:R-:W-:-:S09]  /*16d10*/  ISETP.GE.AND P4, PT, R8, R7, PT ;  /* 0x000000070800720c */ /* 0x020fd20003f86270 */
[----:B------:R-:W-:-:S04]  /*16d20*/  @!P2 LOP3.LUT R2, R5, 0x40, RZ, 0xc0, !PT ;  /* 0x000000400502a812 */ /* 0x000fc800078ec0ff */
[----:B------:R-:W-:-:S04]  /*16d30*/  @!P2 SHF.R.U32.HI R2, RZ, 0x2, R2 ;  /* 0x00000002ff02a819 */ /* 0x000fc80000011602 */
[----:B------:R-:W-:Y:S02]  /*16d40*/  @!P2 ISETP.NE.U32.AND P6, PT, R2, RZ, PT ;  /* 0x000000ff0200a20c */ /* 0x000fe40003fc5070 */
[----:B------:R-:W-:-:S04]  /*16d50*/  @!P2 LOP3.LUT R2, R6, 0x80, RZ, 0xc0, !PT ;  /* 0x000000800602a812 */ /* 0x000fc800078ec0ff */
[----:B------:R-:W-:-:S07]  /*16d60*/  @!P2 SHF.R.U32.HI R2, RZ, 0x3, R2 ;  /* 0x00000003ff02a819 */ /* 0x000fce0000011602 */
[----:B------:R-:W-:Y:S02]  /*16d70*/  @P6 LOP3.LUT R19, R19, 0x20, RZ, 0xfc, !PT ;  /* 0x0000002013136812 */ /* 0x000fe400078efcff */
[----:B------:R-:W-:Y:S02]  /*16d80*/  @!P2 ISETP.NE.U32.AND P6, PT, R2, RZ, PT ;  /* 0x000000ff0200a20c */ /* 0x000fe40003fc5070 */
[----:B------:R-:W-:-:S11]  /*16d90*/  LOP3.LUT R19, R19, 0xffffffef, RZ, 0xc0, !PT ;  /* 0xffffffef13137812 */ /* 0x000fd600078ec0ff */
[----:B------:R-:W-:-:S07]  /*16da0*/  @P6 LOP3.LUT R19, R19, 0x10, RZ, 0xfc, !PT ;  /* 0x0000001013136812 */ /* 0x000fce00078efcff */
[----:B------:R-:W-:Y:S05]  /*16db0*/  WARPSYNC.COLLECTIVE R15, `(.L_x_1260) ;  /* 0x000000000f087348 */ /* 0x000fea0003c00000 */
[----:B------:R0:W1:Y:S02]  /*16dc0*/  SHFL.IDX P6, R14, R13, R12, R11 ;  /* 0x0000000c0d0e7389 */ /* 0x00006400000c000b */
[----:B01----:R-:W-:Y:S01]  /*16dd0*/  ENDCOLLECTIVE ;  /* 0x000000000000791b */ /* 0x003fe20003800000 */
.L_x_1260:
[----:B------:R-:W-:Y:S05]  /*16de0*/  BSYNC B0 ;  /* 0x0000000000007941 */ /* 0x000fea0003800000 */
.L_x_1259:
[----:B------:R0:W-:Y:S04]  /*16df0*/  STL [R1+0x74], R7 ;  /* 0x0000740701007387 */ /* 0x0001e80000100800 */
[----:B0-----:R0:W5:Y:S01]  /*16e00*/  LDL R7, [R1+0x14] ;  /* 0x0000140001077983 */ /* 0x0011620000100800 */
[----:B------:R-:W-:Y:S01]  /*16e10*/  IMAD.MOV.U32 R13, RZ, RZ, R0 ;  /* 0x000000ffff0d7224 */ /* 0x000fe200078e0000 */
[----:B------:R-:W-:Y:S01]  /*16e20*/  LOP3.LUT R19, R19, 0xffff7fff, RZ, 0xc0, !PT ;  /* 0xffff7fff13137812 */ /* 0x000fe200078ec0ff */
[----:B------:R-:W-:Y:S02]  /*16e30*/  IMAD.MOV.U32 R12, RZ, RZ, RZ ;  /* 0x000000ffff0c7224 */ /* 0x000fe400078e00ff */
[----:B------:R-:W-:Y:S01]  /*16e40*/  IMAD.MOV.U32 R11, RZ, RZ, 0x181f ;  /* 0x0000181fff0b7424 */ /* 0x000fe200078e00ff */
[----:B------:R-:W-:Y:S01]  /*16e50*/  @P0 LOP3.LUT R19, R19, 0x8000, RZ, 0xfc, !PT ;  /* 0x0000800013130812 */ /* 0x000fe200078efcff */
[----:B------:R-:W-:-:S02]  /*16e60*/  IMAD.MOV.U32 R15, RZ, RZ, -0x1 ;  /* 0xffffffffff0f7424 */ /* 0x000fc400078e00ff */
[----:B------:R-:W-:Y:S01]  /*16e70*/  IMAD.MOV.U32 R2, RZ, RZ, R14 ;  /* 0x000000ffff027224 */ /* 0x000fe200078e000e */
[----:B0-----:R-:W-:-:S13]  /*16e80*/  LOP3.LUT P0, RZ, R19, 0x8, RZ, 0xc0, !PT ;  /* 0x0000000813ff7812 */ /* 0x001fda000780c0ff */
[----:B-----5:R-:W-:Y:S05]  /*16e90*/  WARPSYNC.COLLECTIVE R15, `(.L_x_1261) ;  /* 0x000000000f087348 */ /* 0x020fea0003c00000 */
[----:B------:R0:W1:Y:S02]  /*16ea0*/  SHFL.IDX P6, R14, R13, R12, R11 ;  /* 0x0000000c0d0e7389 */ /* 0x00006400000c000b */
[----:B01---5:R-:W-:Y:S01]  /*16eb0*/  ENDCOLLECTIVE ;  /* 0x000000000000791b */ /* 0x023fe20003800000 */
.L_x_1261:
[----:B------:R-:W-:-:S04]  /*16ec0*/  LOP3.LUT R19, R19, 0xffffbfff, RZ, 0xc0, !PT ;  /* 0xffffbfff13137812 */ /* 0x000fc800078ec0ff */
[----:B------:R-:W-:-:S04]  /*16ed0*/  @P1 LOP3.LUT R19, R19, 0x4000, RZ, 0xfc, !PT ;  /* 0x0000400013131812 */ /* 0x000fc800078efcff */
[C---:B------:R-:W-:Y:S02]  /*16ee0*/  LOP3.LUT P1, RZ, R19.reuse, 0x4, RZ, 0xc0, !PT ;  /* 0x0000000413ff7812 */ /* 0x040fe4000782c0ff */
[----:B------:R-:W-:Y:S01]  /*16ef0*/  LOP3.LUT R19, R19, 0xffffdfff, RZ, 0xc0, !PT ;  /* 0xffffdfff13137812 */ /* 0x000fe200078ec0ff */
[----:B------:R-:W-:-:S03]  /*16f00*/  IMAD.MOV.U32 R13, RZ, RZ, R4 ;  /* 0x000000ffff0d7224 */ /* 0x000fc600078e0004 */
[----:B------:R-:W-:Y:S01]  /*16f10*/  @P3 LOP3.LUT R19, R19, 0x2000, RZ, 0xfc, !PT ;  /* 0x0000200013133812 */ /* 0x000fe200078efcff */
[----:B------:R-:W-:-:S03]  /*16f20*/  IMAD.MOV.U32 R12, RZ, RZ, 0x1 ;  /* 0x00000001ff0c7424 */ /* 0x000fc600078e00ff */
[C---:B------:R-:W-:Y:S02]  /*16f30*/  LOP3.LUT P3, RZ, R19.reuse, 0x2, RZ, 0xc0, !PT ;  /* 0x0000000213ff7812 */ /* 0x040fe4000786c0ff */
[----:B------:R-:W-:Y:S01]  /*16f40*/  LOP3.LUT R19, R19, 0xfffffbff, RZ, 0xc0, !PT ;  /* 0xfffffbff13137812 */ /* 0x000fe200078ec0ff */
[----:B------:R-:W-:-:S03]  /*16f50*/  IMAD.MOV.U32 R3, RZ, RZ, R14 ;  /* 0x000000ffff037224 */ /* 0x000fc600078e000e */
[----:B------:R-:W-:Y:S02]  /*16f60*/  @P4 LOP3.LUT R19, R19, 0x400, RZ, 0xfc, !PT ;  /* 0x0000040013134812 */ /* 0x000fe400078efcff */
[----:B------:R-:W-:Y:S02]  /*16f70*/  @!P2 LEA R3, P6, R10, R3, 0x1 ;  /* 0x000000030a03a211 */ /* 0x000fe400078c08ff */
[----:B------:R-:W-:-:S03]  /*16f80*/  LOP3.LUT P4, RZ, R19, 0x10, RZ, 0xc0, !PT ;  /* 0x0000001013ff7812 */ /* 0x000fc6000788c0ff */
[----:B------:R-:W-:Y:S01]  /*16f90*/  @!P2 IMAD.X R2, RZ, RZ, R2, P6 ;  /* 0x000000ffff02a224 */ /* 0x000fe200030e0602 */
[----:B------:R-:W-:-:S04]  /*16fa0*/  LOP3.LUT P6, RZ, R19, 0x20, RZ, 0xc0, !PT ;  /* 0x0000002013ff7812 */ /* 0x000fc800078cc0ff */
[----:B------:R-:W-:-:S04]  /*16fb0*/  @!P2 LOP3.LUT R3, R3, R2, RZ, 0x3c, !PT ;  /* 0x000000020303a212 */ /* 0x000fc800078e3cff */
[----:B------:R-:W-:-:S04]  /*16fc0*/  @!P2 LOP3.LUT R2, R3, R2, RZ, 0x3c, !PT ;  /* 0x000000020302a212 */ /* 0x000fc800078e3cff */
[----:B------:R-:W-:-:S05]  /*16fd0*/  @!P2 LOP3.LUT R3, R3, R2, RZ, 0x3c, !PT ;  /* 0x000000020303a212 */ /* 0x000fca00078e3cff */
[----:B------:R-:W-:Y:S01]  /*16fe0*/  @!PT LDS RZ, [RZ] ;  /* 0x00000000fffff984 */ /* 0x000fe20000000800 */
[----:B------:R-:W-:Y:S01]  /*16ff0*/  @!PT LDS RZ, [RZ] ;  /* 0x00000000fffff984 */ /* 0x000fe20000000800 */
[----:B------:R-:W-:Y:S01]  /*17000*/  @!PT LDS RZ, [RZ] ;  /* 0x00000000fffff984 */ /* 0x000fe20000000800 */
[----:B------:R0:W-:Y:S01]  /*17010*/  @!P2 LDGSTS.E.BYPASS.LTC128B.128 [R7+0x26400], desc[UR38][R2.64], !P0 ;  /* 0x264000000207afae */ /* 0x0001e2000c101d66 */
[----:B------:R-:W-:-:S03]  /*17020*/  LOP3.LUT P0, RZ, R19, 0x8000, RZ, 0xc0, !PT ;  /* 0x0000800013ff7812 */ /* 0x000fc6000780c0ff */
[----:B------:R0:W-:Y:S01]  /*17030*/  @!P2 LDGSTS.E.BYPASS.LTC128B.128 [R7+0x28400], desc[UR38][R2.64+0x80], !P1 ;  /* 0x284000800207afae */ /* 0x0001e2000c901d66 */
[----:B------:R-:W-:-:S03]  /*17040*/  LOP3.LUT P1, RZ, R19, 0x4000, RZ, 0xc0, !PT ;  /* 0x0000400013ff7812 */ /* 0x000fc6000782c0ff */
[----:B------:R0:W-:Y:S01]  /*17050*/  @!P2 LDGSTS.E.BYPASS.LTC128B.128 [R7+0x2a400], desc[UR38][R2.64+0x100], !P3 ;  /* 0x2a4001000207afae */ /* 0x0001e2000d901d66 */
[C---:B------:R-:W-:Y:S02]  /*17060*/  LOP3.LUT P3, RZ, R19.reuse, 0x2000, RZ, 0xc0, !PT ;  /* 0x0000200013ff7812 */ /* 0x040fe4000786c0ff */
[----:B------:R-:W-:Y:S01]  /*17070*/  LOP3.LUT R19, R19, 0xfffff7ff, RZ, 0xc0, !PT ;  /* 0xfffff7ff13137812 */ /* 0x000fe200078ec0ff */
[----:B------:R0:W-:Y:S03]  /*17080*/  @!P2 LDGSTS.E.BYPASS.LTC128B.128 [R7+0x2c400], desc[UR38][R2.64+0x180], !P5 ;  /* 0x2c4001800207afae */ /* 0x0001e6000e901d66 */
[----:B------:R-:W-:Y:S01]  /*17090*/  @P5 LOP3.LUT R19, R19, 0x800, RZ, 0xfc, !PT ;  /* 0x0000080013135812 */ /* 0x000fe200078efcff */
[----:B------:R0:W-:Y:S03]  /*170a0*/  @!P2 LDGSTS.E.BYPASS.LTC128B.128 [R7+0x2e400], desc[UR38][R2.64+0x200], !P0 ;  /* 0x2e4002000207afae */ /* 0x0001e6000c101d66 */
[C---:B------:R-:W-:Y:S01]  /*170b0*/  LOP3.LUT P5, RZ, R19.reuse, 0x4, RZ, 0xc0, !PT ;  /* 0x0000000413ff7812 */ /* 0x040fe200078ac0ff */
[----:B------:R0:W-:Y:S01]  /*170c0*/  @!P2 LDGSTS.E.BYPASS.LTC128B.128 [R7+0x30400], desc[UR38][R2.64+0x280], !P1 ;  /* 0x304002800207afae */ /* 0x0001e2000c901d66 */
[----:B------:R-:W-:-:S02]  /*170d0*/  LOP3.LUT R19, R19, 0xffffefff, RZ, 0xc0, !PT ;  /* 0xffffefff13137812 */ /* 0x000fc400078ec0ff */
[----:B------:R-:W-:Y:S01]  /*170e0*/  @!P3 LOP3.LUT R8, R6, 0x80, RZ, 0xc0, !PT ;  /* 0x000000800608b812 */ /* 0x000fe200078ec0ff */
[----:B------:R0:W-:Y:S01]  /*170f0*/  @!P2 LDGSTS.E.BYPASS.LTC128B.128 [R7+0x32400], desc[UR38][R2.64+0x300], P6 ;  /* 0x324003000207afae */ /* 0x0001e2000b101d66 */
[----:B------:R-:W-:Y:S02]  /*17100*/  @!P3 LOP3.LUT R9, R5, 0x40, RZ, 0xc0, !PT ;  /* 0x000000400509b812 */ /* 0x000fe400078ec0ff */
[----:B------:R-:W-:-:S07]  /*17110*/  @!P3 SHF.R.U32.HI R8, RZ, 0x3, R8 ;  /* 0x00000003ff08b819 */ /* 0x000fce0000011608 */
[----:B0-----:R-:W-:Y:S05]  /*17120*/  WARPSYNC.COLLECTIVE R15, `(.L_x_1262) ;  /* 0x000000000f087348 */ /* 0x001fea0003c00000 */
[----:B------:R1:W2:Y:S02]  /*17130*/  SHFL.IDX P6, R14, R13, R12, R11 ;  /* 0x0000000c0d0e7389 */ /* 0x0002a400000c000b */
[----:B012---:R-:W-:Y:S01]  /*17140*/  ENDCOLLECTIVE ;  /* 0x000000000000791b */ /* 0x007fe20003800000 */
.L_x_1262:
[----:B------:R-:W-:Y:S01]  /*17150*/  @!P3 SHF.R.U32.HI R9, RZ, 0x2, R9 ;  /* 0x00000002ff09b819 */ /* 0x000fe20000011609 */
[----:B------:R-:W-:Y:S01]  /*17160*/  @!PT LDS RZ, [RZ] ;  /* 0x00000000fffff984 */ /* 0x000fe20000000800 */
[----:B------:R-:W-:Y:S01]  /*17170*/  @!PT LDS RZ, [RZ] ;  /* 0x00000000fffff984 */ /* 0x000fe20000000800 */
[----:B------:R-:W-:Y:S01]  /*17180*/  @!PT LDS RZ, [RZ] ;  /* 0x00000000fffff984 */ /* 0x000fe20000000800 */
[----:B------:R0:W-:Y:S01]  /*17190*/  @!P2 LDGSTS.E.BYPASS.LTC128B.128 [R7+0x34400], desc[UR38][R2.64+0x380], P4 ;  /* 0x344003800207afae */ /* 0x0001e2000a101d66 */
[----:B------:R-:W-:Y:S02]  /*171a0*/  @!P3 ISETP.NE.U32.AND P4, PT, R8, RZ, PT ;  /* 0x000000ff0800b20c */ /* 0x000fe40003f85070 */
[----:B------:R-:W-:Y:S02]  /*171b0*/  @!P3 ISETP.NE.U32.AND P2, PT, R9, RZ, PT ;  /* 0x000000ff0900b20c */ /* 0x000fe40003f45070 */
[----:B------:R-:W-:-:S04]  /*171c0*/  @P5 LOP3.LUT R19, R19, 0x1000, RZ, 0xfc, !PT ;  /* 0x0000100013135812 */ /* 0x000fc800078efcff */
[C---:B------:R-:W-:Y:S01]  /*171d0*/  LOP3.LUT P5, RZ, R19.reuse, 0x8, RZ, 0xc0, !PT ;  /* 0x0000000813ff7812 */ /* 0x040fe200078ac0ff */
[----:B------:R-:W-:Y:S01]  /*171e0*/  IMAD.MOV.U32 R13, RZ, RZ, R0 ;  /* 0x000000ffff0d7224 */ /* 0x000fe200078e0000 */
[----:B------:R-:W-:-:S05]  /*171f0*/  LOP3.LUT R19, R19, 0xffffffdf, RZ, 0xc0, !PT ;  /* 0xffffffdf13137812 */ /* 0x000fca00078ec0ff */
[----:B------:R-:W-:Y:S01]  /*17200*/  @P2 LOP3.LUT R19, R19, 0x20, RZ, 0xfc, !PT ;  /* 0x0000002013132812 */ /* 0x000fe200078efcff */
[----:B0-----:R-:W-:-:S07]  /*17210*/  IMAD.MOV.U32 R8, RZ, RZ, R14 ;  /* 0x000000ffff087224 */ /* 0x001fce00078e000e */
[----:B------:R-:W-:Y:S05]  /*17220*/  WARPSYNC.COLLECTIVE R15, `(.L_x_1263) ;  /* 0x000000000f087348 */ /* 0x000fea0003c00000 */
[----:B------:R0:W1:Y:S02]  /*17230*/  SHFL.IDX P6, R14, R13, R12, R11 ;  /* 0x0000000c0d0e7389 */ /* 0x00006400000c000b */
[----:B01----:R-:W-:Y:S01]  /*17240*/  ENDCOLLECTIVE ;  /* 0x000000000000791b */ /* 0x003fe20003800000 */
.L_x_1263:
[----:B------:R-:W-:Y:S02]  /*17250*/  IMAD.MOV.U32 R13, RZ, RZ, R4 ;  /* 0x000000ffff0d7224 */ /* 0x000fe400078e0004 */
[----:B------:R-:W-:Y:S01]  /*17260*/  IMAD.MOV.U32 R12, RZ, RZ, 0x2 ;  /* 0x00000002ff0c7424 */ /* 0x000fe200078e00ff */
[----:B------:R-:W-:Y:S02]  /*17270*/  @!P3 LEA R21, P2, R10, R14, 0x1 ;  /* 0x0000000e0a15b211 */ /* 0x000fe400078408ff */
[----:B------:R-:W-:-:S03]  /*17280*/  LOP3.LUT P6, RZ, R19, 0x20, RZ, 0xc0, !PT ;  /* 0x0000002013ff7812 */ /* 0x000fc600078cc0ff */
[----:B------:R-:W-:Y:S01]  /*17290*/  @!P3 IMAD.X R8, RZ, RZ, R8, P2 ;  /* 0x000000ffff08b224 */ /* 0x000fe200010e0608 */
[----:B------:R-:W-:Y:S01]  /*172a0*/  LOP3.LUT P2, RZ, R19, 0x2, RZ, 0xc0, !PT ;  /* 0x0000000213ff7812 */ /* 0x000fe2000784c0ff */
[----:B------:R-:W-:Y:S02]  /*172b0*/  @!P3 IMAD.MOV.U32 R2, RZ, RZ, R21 ;  /* 0x000000ffff02b224 */ /* 0x000fe400078e0015 */
[----:B------:R-:W-:-:S05]  /*172c0*/  @!P3 IMAD.MOV.U32 R3, RZ, RZ, R8 ;  /* 0x000000ffff03b224 */ /* 0x000fca00078e0008 */
[----:B------:R-:W-:Y:S01]  /*172d0*/  @!PT LDS RZ, [RZ] ;  /* 0x00000000fffff984 */ /* 0x000fe20000000800 */
[----:B------:R-:W-:Y:S01]  /*172e0*/  @!PT LDS RZ, [RZ] ;  /* 0x00000000fffff984 */ /* 0x000fe20000000800 */
[----:B------:R-:W-:Y:S01]  /*172f0*/  @!PT LDS RZ, [RZ] ;  /* 0x00000000fffff984 */ /* 0x000fe20000000800 */
[----:B------:R0:W-:Y:S01]  /*17300*/  @!P3 LDGSTS.E.BYPASS.LTC128B.128 [R7+0x26c00], desc[UR38][R2.64], !P5 ;  /* 0x26c000000207bfae */ /* 0x0001e2000e901d66 */
[----:B------:R-:W-:-:S13]  /*17310*/  LOP3.LUT P5, RZ, R19, 0x1000, RZ, 0xc0, !PT ;  /* 0x0000100013ff7812 */ /* 0x000fda00078ac0ff */
[----:B------:R0:W-:Y:S01]  /*17320*/  @!P3 LDGSTS.E.BYPASS.LTC128B.128 [R7+0x28c00], desc[UR38][R2.64+0x80], !P5 ;  /* 0x28c000800207bfae */ /* 0x0001e2000e901d66 */
[C---:B------:R-:W-:Y:S02]  /*17330*/  LOP3.LUT P5, RZ, R19.reuse, 0x800, RZ, 0xc0, !PT ;  /* 0x0000080013ff7812 */ /* 0x040fe400078ac0ff */
[----:B------:R-:W-:Y:S01]  /*17340*/  LOP3.LUT R19, R19, 0xffffff7f, RZ, 0xc0, !PT ;  /* 0xffffff7f13137812 */ /* 0x000fe200078ec0ff */
[----:B------:R0:W-:Y:S03]  /*17350*/  @!P3 LDGSTS.E.BYPASS.LTC128B.128 [R7+0x2ac00], desc[UR38][R2.64+0x100], !P2 ;  /* 0x2ac001000207bfae */ /* 0x0001e6000d101d66 */
[----:B------:R-:W-:-:S04]  /*17360*/  @P2 LOP3.LUT R19, R19, 0x80, RZ, 0xfc, !PT ;  /* 0x0000008013132812 */ /* 0x000fc800078efcff */
[C---:B------:R-:W-:Y:S02]  /*17370*/  LOP3.LUT P2, RZ, R19.reuse, 0x4, RZ, 0xc0, !PT ;  /* 0x0000000413ff7812 */ /* 0x040fe4000784c0ff */
[----:B------:R-:W-:Y:S01]  /*17380*/  LOP3.LUT R19, R19, 0xfffffeff, RZ, 0xc0, !PT ;  /* 0xfffffeff13137812 */ /* 0x000fe200078ec0ff */
[----:B------:R0:W-:Y:S04]  /*17390*/  @!P3 LDGSTS.E.BYPASS.LTC128B.128 [R7+0x2cc00], desc[UR38][R2.64+0x180], !P5 ;  /* 0x2cc001800207bfae */ /* 0x0001e8000e901d66 */
[----:B------:R0:W-:Y:S04]  /*173a0*/  @!P3 LDGSTS.E.BYPASS.LTC128B.128 [R7+0x2ec00], desc[UR38][R2.64+0x200], !P0 ;  /* 0x2ec002000207bfae */ /* 0x0001e8000c101d66 */
[----:B------:R0:W-:Y:S02]  /*173b0*/  @!P3 LDGSTS.E.BYPASS.LTC128B.128 [R7+0x30c00], desc[UR38][R2.64+0x280], !P1 ;  /* 0x30c002800207bfae */ /* 0x0001e4000c901d66 */
[----:B------:R-:W-:-:S02]  /*173c0*/  @P2 LOP3.LUT R19, R19, 0x100, RZ, 0xfc, !PT ;  /* 0x0000010013132812 */ /* 0x000fc400078efcff */
[----:B------:R0:W-:Y:S02]  /*173d0*/  @!P3 LDGSTS.E.BYPASS.LTC128B.128 [R7+0x32c00], desc[UR38][R2.64+0x300], P6 ;  /* 0x32c003000207bfae */ /* 0x0001e4000b101d66 */
[----:B------:R-:W-:-:S13]  /*173e0*/  LOP3.LUT P2, RZ, R19, 0x8, RZ, 0xc0, !PT ;  /* 0x0000000813ff7812 */ /* 0x000fda000784c0ff */
[----:B0-----:R-:W-:Y:S05]  /*173f0*/  WARPSYNC.COLLECTIVE R15, `(.L_x_1264) ;  /* 0x000000000f087348 */ /* 0x001fea0003c00000 */
[----:B------:R1:W2:Y:S02]  /*17400*/  SHFL.IDX P6, R14, R13, R12, R11 ;  /* 0x0000000c0d0e7389 */ /* 0x0002a400000c000b */
[----:B012---:R-:W-:Y:S01]  /*17410*/  ENDCOLLECTIVE ;  /* 0x000000000000791b */ /* 0x007fe20003800000 */
.L_x_1264:
[----:B------:R-:W-:Y:S01]  /*17420*/  LOP3.LUT R19, R19, 0xfffffdff, RZ, 0xc0, !PT ;  /* 0xfffffdff13137812 */ /* 0x000fe200078ec0ff */
[----:B------:R-:W-:Y:S01]  /*17430*/  @!PT LDS RZ, [RZ] ;  /* 0x00000000fffff984 */ /* 0x000fe20000000800 */
[----:B------:R-:W-:Y:S01]  /*17440*/  @!PT LDS RZ, [RZ] ;  /* 0x00000000fffff984 */ /* 0x000fe20000000800 */
[----:B------:R-:W-:Y:S01]  /*17450*/  @!PT LDS RZ, [RZ] ;  /* 0x00000000fffff984 */ /* 0x000fe20000000800 */
[----:B------:R0:W-:Y:S03]  /*17460*/  @!P3 LDGSTS.E.BYPASS.LTC128B.128 [R7+0x34c00], desc[UR38][R2.64+0x380], P4 ;  /* 0x34c003800207bfae */ /* 0x0001e6000a101d66 */
[----:B------:R-:W-:Y:S01]  /*17470*/  @P2 LOP3.LUT R19, R19, 0x200, RZ, 0xfc, !PT ;  /* 0x0000020013132812 */ /* 0x000fe200078efcff */
[----:B------:R-:W-:-:S03]  /*17480*/  IMAD.MOV.U32 R13, RZ, RZ, R0 ;  /* 0x000000ffff0d7224 */ /* 0x000fc600078e0000 */
[----:B------:R-:W-:Y:S01]  /*17490*/  LOP3.LUT P4, RZ, R19, 0x400, RZ, 0xc0, !PT ;  /* 0x0000040013ff7812 */ /* 0x000fe2000788c0ff */
[----:B------:R-:W-:-:S12]  /*174a0*/  IMAD.MOV.U32 R10, RZ, RZ, R14 ;  /* 0x000000ffff0a7224 */ /* 0x000fd800078e000e */
[----:B0-----:R-:W-:Y:S05]  /*174b0*/  WARPSYNC.COLLECTIVE R15, `(.L_x_1265) ;  /* 0x000000000f087348 */ /* 0x001fea0003c00000 */
[----:B------:R1:W2:Y:S02]  /*174c0*/  SHFL.IDX P6, R14, R13, R12, R11 ;  /* 0x0000000c0d0e7389 */ /* 0x0002a400000c000b */
[----:B012---:R-:W-:Y:S01]  /*174d0*/  ENDCOLLECTIVE ;  /* 0x000000000000791b */ /* 0x007fe20003800000 */
.L_x_1265:
[----:B------:R-:W-:Y:S02]  /*174e0*/  @!P4 LOP3.LUT R8, R6, 0x80, RZ, 0xc0, !PT ;  /* 0x000000800608c812 */ /* 0x000fe400078ec0ff */
[----:B------:R-:W-:Y:S02]  /*174f0*/  @!P4 LOP3.LUT R2, R5, 0x40, RZ, 0xc0, !PT ;  /* 0x000000400502c812 */ /* 0x000fe400078ec0ff */
[----:B------:R-:W-:Y:S02]  /*17500*/  @!P4 SHF.R.U32.HI R8, RZ, 0x3, R8 ;  /* 0x00000003ff08c819 */ /* 0x000fe40000011608 */
[----:B------:R-:W-:Y:S02]  /*17510*/  @!P4 SHF.R.U32.HI R9, RZ, 0x2, R2 ;  /* 0x00000002ff09c819 */ /* 0x000fe40000011602 */
[----:B------:R-:W-:Y:S01]  /*17520*/  @!P4 ISETP.NE.U32.AND P3, PT, R8, RZ, PT ;  /* 0x000000ff0800c20c */ /* 0x000fe20003f65070 */
[----:B------:R-:W0:Y:S01]  /*17530*/  S2R R15, SR_TID.X ;  /* 0x00000000000f7919 */ /* 0x000e220000002100 */
[----:B------:R-:W-:Y:S01]  /*17540*/  IMAD.MOV.U32 R3, RZ, RZ, R14 ;  /* 0x000000ffff037224 */ /* 0x000fe200078e000e */
[----:B------:R-:W-:Y:S01]  /*17550*/  @!P4 ISETP.NE.U32.AND P6, PT, R9, RZ, PT ;  /* 0x000000ff0900c20c */ /* 0x000fe20003fc5070 */
[----:B0-----:R-:W-:-:S05]  /*17560*/  IMAD.SHL.U32 R15, R15, 0x8, RZ ;  /* 0x000000080f0f7824 */ /* 0x001fca00078e00ff */
[----:B------:R-:W-:-:S04]  /*17570*/  LOP3.LUT R15, R15, 0x38, RZ, 0xc0, !PT ;  /* 0x000000380f0f7812 */ /* 0x000fc800078ec0ff */
[----:B------:R-:W-:-:S05]  /*17580*/  @!P4 LEA R8, P2, R15, R3, 0x1 ;  /* 0x000000030f08c211 */ /* 0x000fca00078408ff */
[----:B------:R-:W-:Y:S01]  /*17590*/  @!P4 IMAD.X R3, RZ, RZ, R10, P2 ;  /* 0x000000ffff03c224 */ /* 0x000fe200010e060a */
[----:B------:R-:W-:Y:S01]  /*175a0*/  LOP3.LUT P2, RZ, R19, 0x200, RZ, 0xc0, !PT ;  /* 0x0000020013ff7812 */ /* 0x000fe2000784c0ff */
[----:B------:R-:W-:-:S12]  /*175b0*/  @!P4 IMAD.MOV.U32 R2, RZ, RZ, R8 ;  /* 0x000000ffff02c224 */ /* 0x000fd800078e0008 */
[----:B------:R-:W-:Y:S01]  /*175c0*/  @!PT LDS RZ, [RZ] ;  /* 0x00000000fffff984 */ /* 0x000fe20000000800 */
[----:B------:R-:W-:Y:S01]  /*175d0*/  @!PT LDS RZ, [RZ] ;  /* 0x00000000fffff984 */ /* 0x000fe20000000800 */
[----:B------:R-:W-:Y:S01]  /*175e0*/  @!PT LDS RZ, [RZ] ;  /* 0x00000000fffff984 */ /* 0x000fe20000000800 */
[----:B------:R0:W-:Y:S01]  /*175f0*/  @!P4 LDGSTS.E.BYPASS.LTC128B.128 [R7+0x27400], desc[UR38][R2.64], !P2 ;  /* 0x274000000207cfae */ /* 0x0001e2000d101d66 */
[----:B------:R-:W-:-:S13]  /*17600*/  LOP3.LUT P2, RZ, R19, 0x100, RZ, 0xc0, !PT ;  /* 0x0000010013ff7812 */ /* 0x000fda000784c0ff */
[----:B------:R0:W-:Y:S01]  /*17610*/  @!P4 LDGSTS.E.BYPASS.LTC128B.128 [R7+0x29400], desc[UR38][R2.64+0x80], !P2 ;  /* 0x294000800207cfae */ /* 0x0001e2000d101d66 */
[----:B------:R-:W-:-:S13]  /*17620*/  LOP3.LUT P2, RZ, R19, 0x80, RZ, 0xc0, !PT ;  /* 0x0000008013ff7812 */ /* 0x000fda000784c0ff */
[----:B------:R0:W-:Y:S04]  /*17630*/  @!P4 LDGSTS.E.BYPASS.LTC128B.128 [R7+0x2b400], desc[UR38][R2.64+0x100], !P2 ;  /* 0x2b4001000207cfae */ /* 0x0001e8000d101d66 */
[----:B------:R0:W-:Y:S04]  /*17640*/  @!P4 LDGSTS.E.BYPASS.LTC128B.128 [R7+0x2d400], desc[UR38][R2.64+0x180], !P5 ;  /* 0x2d4001800207cfae */ /* 0x0001e8000e901d66 */
[----:B------:R0:W-:Y:S04]  /*17650*/  @!P4 LDGSTS.E.BYPASS.LTC128B.128 [R7+0x2f400], desc[UR38][R2.64+0x200], !P0 ;  /* 0x2f4002000207cfae */ /* 0x0001e8000c101d66 */
[----:B------:R0:W-:Y:S04]  /*17660*/  @!P4 LDGSTS.E.BYPASS.LTC128B.128 [R7+0x31400], desc[UR38][R2.64+0x280], !P1 ;  /* 0x314002800207cfae */ /* 0x0001e8000c901d66 */
[----:B------:R0:W-:Y:S04]  /*17670*/  @!P4 LDGSTS.E.BYPASS.LTC128B.128 [R7+0x33400], desc[UR38][R2.64+0x300], P6 ;  /* 0x334003000207cfae */ /* 0x0001e8000b101d66 */
[----:B------:R0:W-:Y:S04]  /*17680*/  @!P4 LDGSTS.E.BYPASS.LTC128B.128 [R7+0x35400], desc[UR38][R2.64+0x380], P3 ;  /* 0x354003800207cfae */ /* 0x0001e80009901d66 */
[----:B------:R0:W5:Y:S01]  /*17690*/  LDL.LU R7, [R1+0x74] ;  /* 0x0000740001077983 */ /* 0x0001620000300800 */
[----:B------:R-:W-:-:S02]  /*176a0*/  IMAD.MOV.U32 R13, RZ, RZ, R4 ;  /* 0x000000ffff0d7224 */ /* 0x000fc400078e0004 */
[----:B------:R-:W-:Y:S02]  /*176b0*/  IMAD.MOV.U32 R12, RZ, RZ, 0x3 ;  /* 0x00000003ff0c7424 */ /* 0x000fe400078e00ff */
[----:B------:R-:W-:-:S07]  /*176c0*/  IMAD.MOV.U32 R15, RZ, RZ, -0x1 ;  /* 0xffffffffff0f7424 */ /* 0x000fce00078e00ff */
[----:B0----5:R-:W-:Y:S05]  /*176d0*/  WARPSYNC.COLLECTIVE R15, `(.L_x_1266) ;  /* 0x000000000f087348 */ /* 0x021fea0003c00000 */
[----:B------:R1:W2:Y:S02]  /*176e0*/  SHFL.IDX P6, R14, R13, R12, R11 ;  /* 0x0000000c0d0e7389 */ /* 0x0002a400000c000b */
[----:B012--5:R-:W-:Y:S01]  /*176f0*/  ENDCOLLECTIVE ;  /* 0x000000000000791b */ /* 0x027fe20003800000 */
.L_x_1266:
[----:B------:R-:W-:Y:S02]  /*17700*/  IMAD.MOV.U32 R13, RZ, RZ, R0 ;  /* 0x000000ffff0d7224 */ /* 0x000fe400078e0000 */
[----:B------:R-:W-:-:S07]  /*17710*/  IMAD.MOV.U32 R4, RZ, RZ, R14 ;  /* 0x000000ffff047224 */ /* 0x000fce00078e000e */
[----:B------:R-:W-:Y:S05]  /*17720*/  WARPSYNC.COLLECTIVE R15, `(.L_x_1267) ;  /* 0x000000000f087348 */ /* 0x000fea0003c00000 */
[----:B------:R0:W1:Y:S02]  /*17730*/  SHFL.IDX P6, R14, R13, R12, R11 ;  /* 0x0000000c0d0e7389 */ /* 0x00006400000c000b */
[----:B01----:R-:W-:Y:S01]  /*17740*/  ENDCOLLECTIVE ;  /* 0x000000000000791b */ /* 0x003fe20003800000 */
.L_x_1267:
[----:B------:R-:W-:Y:S01]  /*17750*/  IMAD.MOV.U32 R0, RZ, RZ, R14 ;  /* 0x000000ffff007224 */ /* 0x000fe200078e000e */
[----:B------:R-:W-:Y:S06]  /*17760*/  BRA `(.L_x_1268) ;  /* 0xffffffa000447947 */ /* 0x000fec000383ffff */
.L_x_1137:
[----:B0-----:R0:W2:Y:S02]  /*17770*/  SYNCS.PHASECHK.TRANS64.TRYWAIT P0, [R18+URZ+0x38820], R0 ;  /* 0x03882000120075a7 */ /* 0x0010a4000800017f */
[----:B--2---:R-:W-:Y:S05]  /*17780*/  @!P0 NANOSLEEP.SYNCS 0x989680 ;  /* 0x009896800000895d */ /* 0x004fea0003900000 */
[----:B------:R-:W2:Y:S02]  /*17790*/  @!P0 SYNCS.PHASECHK.TRANS64 P0, [R18+URZ+0x38820], R0 ;  /* 0x03882000120085a7 */ /* 0x000ea4000800007f */
[----:B--2---:R-:W-:Y:S05]  /*177a0*/  @!P0 BRA `(.L_x_1137) ;  /* 0xfffffffc00f08947 */ /* 0x004fea000383ffff */
[----:B------:R-:W-:Y:S05]  /*177b0*/  BRA `(.L_x_1269) ;  /* 0xffffffa000fc7947 */ /* 0x000fea000383ffff */
.L_x_1141:
[----:B0-----:R0:W1:Y:S02]  /*177c0*/  SYNCS.PHASECHK.TRANS64.TRYWAIT P0, [R0+URZ+0x38860], R2 ;  /* 0x03886002000075a7 */ /* 0x001064000800017f */
[----:B-1----:R-:W-:Y:S05]  /*177d0*/  @!P0 NANOSLEEP.SYNCS 0x989680 ;  /* 0x009896800000895d */ /* 0x002fea0003900000 */
[----:B------:R-:W1:Y:S02]  /*177e0*/  @!P0 SYNCS.PHASECHK.TRANS64 P0, [R0+URZ+0x38860], R2 ;  /* 0x03886002000085a7 */ /* 0x000e64000800007f */
[----:B-1----:R-:W-:Y:S05]  /*177f0*/  @!P0 BRA `(.L_x_1141) ;  /* 0xfffffffc00f08947 */ /* 0x002fea000383ffff */
[----:B------:R-:W-:Y:S05]  /*17800*/  BRA `(.L_x_1270) ;  /* 0xffffffa400207947 */ /* 0x000fea000383ffff */
.L_x_1160:
[----:B--2---:R2:W3:Y:S02]  /*17810*/  SYNCS.PHASECHK.TRANS64.TRYWAIT P0, [R3+URZ+0x38840], R2 ;  /* 0x03884002030075a7 */ /* 0x0044e4000800017f */
[----:B---3--:R-:W-:Y:S05]  /*17820*/  @!P0 NANOSLEEP.SYNCS 0x989680 ;  /* 0x009896800000895d */ /* 0x008fea0003900000 */
[----:B------:R-:W3:Y:S02]  /*17830*/  @!P0 SYNCS.PHASECHK.TRANS64 P0, [R3+URZ+0x38840], R2 ;  /* 0x03884002030085a7 */ /* 0x000ee4000800007f */
[----:B---3--:R-:W-:Y:S05]  /*17840*/  @!P0 BRA `(.L_x_1160) ;  /* 0xfffffffc00f08947 */ /* 0x008fea000383ffff */
[----:B------:R-:W-:Y:S05]  /*17850*/  BRA `(.L_x_1271) ;  /* 0xffffffb000387947 */ /* 0x000fea000383ffff */
.L_x_1165:
[----:B0-----:R0:W1:Y:S02]  /*17860*/  SYNCS.PHASECHK.TRANS64.TRYWAIT P0, [R3+URZ+0x38860], R2 ;  /* 0x03886002030075a7 */ /* 0x001064000800017f */
[----:B-1----:R-:W-:Y:S05]  /*17870*/  @!P0 NANOSLEEP.SYNCS 0x989680 ;  /* 0x009896800000895d */ /* 0x002fea0003900000 */
[----:B------:R-:W1:Y:S02]  /*17880*/  @!P0 SYNCS.PHASECHK.TRANS64 P0, [R3+URZ+0x38860], R2 ;  /* 0x03886002030085a7 */ /* 0x000e64000800007f */
[----:B-1----:R-:W-:Y:S05]  /*17890*/  @!P0 BRA `(.L_x_1165) ;  /* 0xfffffffc00f08947 */ /* 0x002fea000383ffff */
[----:B------:R-:W-:Y:S05]  /*178a0*/  BRA `(.L_x_1272) ;  /* 0xffffffb000b87947 */ /* 0x000fea000383ffff */
.L_x_1180:
[----:B-1----:R1:W2:Y:S02]  /*178b0*/  SYNCS.PHASECHK.TRANS64.TRYWAIT P0, [R4+URZ+0x38840], R2 ;  /* 0x03884002040075a7 */ /* 0x0022a4000800017f */
[----:B--2---:R-:W-:Y:S05]  /*178c0*/  @!P0 NANOSLEEP.SYNCS 0x989680 ;  /* 0x009896800000895d */ /* 0x004fea0003900000 */
[----:B------:R-:W2:Y:S02]  /*178d0*/  @!P0 SYNCS.PHASECHK.TRANS64 P0, [R4+URZ+0x38840], R2 ;  /* 0x03884002040085a7 */ /* 0x000ea4000800007f */
[----:B--2---:R-:W-:Y:S05]  /*178e0*/  @!P0 BRA `(.L_x_1180) ;  /* 0xfffffffc00f08947 */ /* 0x004fea000383ffff */
[----:B------:R-:W-:Y:S05]  /*178f0*/  BRA `(.L_x_1273) ;  /* 0xffffffbc00987947 */ /* 0x000fea000383ffff */
.L_x_1185:
[----:B0-----:R0:W2:Y:S02]  /*17900*/  SYNCS.PHASECHK.TRANS64.TRYWAIT P0, [R4+URZ+0x38860], R2 ;  /* 0x03886002040075a7 */ /* 0x0010a4000800017f */
[----:B--2---:R-:W-:Y:S05]  /*17910*/  @!P0 NANOSLEEP.SYNCS 0x989680 ;  /* 0x009896800000895d */ /* 0x004fea0003900000 */
[----:B------:R-:W2:Y:S02]  /*17920*/  @!P0 SYNCS.PHASECHK.TRANS64 P0, [R4+URZ+0x38860], R2 ;  /* 0x03886002040085a7 */ /* 0x000ea4000800007f */
[----:B--2---:R-:W-:Y:S05]  /*17930*/  @!P0 BRA `(.L_x_1185) ;  /* 0xfffffffc00f08947 */ /* 0x004fea000383ffff */
[----:B------:R-:W-:Y:S05]  /*17940*/  BRA `(.L_x_1274) ;  /* 0xffffffc000147947 */ /* 0x000fea000383ffff */
.L_x_1200:
[----:B-1----:R1:W2:Y:S02]  /*17950*/  SYNCS.PHASECHK.TRANS64.TRYWAIT P0, [R4+URZ+0x38840], R2 ;  /* 0x03884002040075a7 */ /* 0x0022a4000800017f */
[----:B--2---:R-:W-:Y:S05]  /*17960*/  @!P0 NANOSLEEP.SYNCS 0x989680 ;  /* 0x009896800000895d */ /* 0x004fea0003900000 */
[----:B------:R-:W2:Y:S02]  /*17970*/  @!P0 SYNCS.PHASECHK.TRANS64 P0, [R4+URZ+0x38840], R2 ;  /* 0x03884002040085a7 */ /* 0x000ea4000800007f */
[----:B--2---:R-:W-:Y:S05]  /*17980*/  @!P0 BRA `(.L_x_1200) ;  /* 0xfffffffc00f08947 */ /* 0x004fea000383ffff */
[----:B------:R-:W-:Y:S05]  /*17990*/  BRA `(.L_x_1275) ;  /* 0xffffffc800d47947 */ /* 0x000fea000383ffff */
.L_x_1205:
[----:B0-----:R0:W2:Y:S02]  /*179a0*/  SYNCS.PHASECHK.TRANS64.TRYWAIT P0, [R4+URZ+0x38860], R2 ;  /* 0x03886002040075a7 */ /* 0x0010a4000800017f */
[----:B--2---:R-:W-:Y:S05]  /*179b0*/  @!P0 NANOSLEEP.SYNCS 0x989680 ;  /* 0x009896800000895d */ /* 0x004fea0003900000 */
[----:B------:R-:W2:Y:S02]  /*179c0*/  @!P0 SYNCS.PHASECHK.TRANS64 P0, [R4+URZ+0x38860], R2 ;  /* 0x03886002040085a7 */ /* 0x000ea4000800007f */
[----:B--2---:R-:W-:Y:S05]  /*179d0*/  @!P0 BRA `(.L_x_1205) ;  /* 0xfffffffc00f08947 */ /* 0x004fea000383ffff */
[----:B------:R-:W-:Y:S05]  /*179e0*/  BRA `(.L_x_1276) ;  /* 0xffffffcc00547947 */ /* 0x000fea000383ffff */
.L_x_1221:
[----:B-1----:R-:W5:Y:S01]  /*179f0*/  LDL R3, [R1] ;  /* 0x0000000001037983 */ /* 0x002f620000100800 */
[----:B------:R-:W-:Y:S01]  /*17a00*/  BSSY B0, `(.L_x_1277) ;  /* 0x0000008000007945 */ /* 0x000fe20003800000 */
[----:B------:R-:W-:Y:S02]  /*17a10*/  IMAD.MOV.U32 R12, RZ, RZ, RZ ;  /* 0x000000ffff0c7224 */ /* 0x000fe400078e00ff */
[----:B0-----:R-:W-:Y:S02]  /*17a20*/  IMAD.MOV.U32 R11, RZ, RZ, 0x1f ;  /* 0x0000001fff0b7424 */ /* 0x001fe400078e00ff */
[----:B------:R-:W-:Y:S02]  /*17a30*/  IMAD.MOV.U32 R15, RZ, RZ, -0x1 ;  /* 0xffffffffff0f7424 */ /* 0x000fe400078e00ff */
[----:B-----5:R-:W-:-:S07]  /*17a40*/  IMAD.MOV.U32 R13, RZ, RZ, R3 ;  /* 0x000000ffff0d7224 */ /* 0x020fce00078e0003 */
[----:B--234-:R-:W-:Y:S05]  /*17a50*/  WARPSYNC.COLLECTIVE R15, `(.L_x_1278) ;  /* 0x000000000f087348 */ /* 0x01cfea0003c00000 */
[----:B------:R0:W1:Y:S02]  /*17a60*/  SHFL.IDX P6, R14, R13, R12, R11 ;  /* 0x0000000c0d0e7389 */ /* 0x00006400000c000b */
[----:B01234-:R-:W-:Y:S01]  /*17a70*/  ENDCOLLECTIVE ;  /* 0x000000000000791b */ /* 0x01ffe20003800000 */
.L_x_1278:
[----:B------:R-:W-:Y:S05]  /*17a80*/  BSYNC B0 ;  /* 0x0000000000007941 */ /* 0x000fea0003800000 */
.L_x_1277:
        /* <DEDUP_REMOVED lines=9> */
.L_x_1279:
        /* <DEDUP_REMOVED lines=12> */
[C---:B------:R-:W-:Y:S02]  /*17be0*/  ISETP.GE.U32.AND P2, PT, R16.reuse, 0x2, PT ;  /* 0x000000021000780c */ /* 0x040fe40003f46070 */
[C---:B------:R-:W-:Y:S02]  /*17bf0*/  ISETP.GE.U32.AND P3, PT, R16.reuse, 0x4, PT ;  /* 0x000000041000780c */ /* 0x040fe40003f66070 */
[C---:B------:R-:W-:Y:S02]  /*17c00*/  ISETP.GE.U32.AND P4, PT, R16.reuse, 0x8, PT ;  /* 0x000000081000780c */ /* 0x040fe40003f86070 */
[----:B------:R-:W-:Y:S01]  /*17c10*/  ISETP.GE.U32.AND P5, PT, R16, 0x10, PT ;  /* 0x000000101000780c */ /* 0x000fe20003fa6070 */
[----:B--2---:R-:W-:Y:S01]  /*17c20*/  @!P1 IMAD.MOV.U32 R5, RZ, RZ, R6 ;  /* 0x000000ffff059224 */ /* 0x004fe200078e0006 */
[----:B------:R-:W-:-:S02]  /*17c30*/  CS2R R6, SRZ ;  /* 0x0000000000067805 */ /* 0x000fc4000001ff00 */
[----:B---3--:R-:W-:Y:S01]  /*17c40*/  @!P1 IMAD.MOV.U32 R7, RZ, RZ, R2 ;  /* 0x000000ffff079224 */ /* 0x008fe200078e0002 */
[----:B------:R-:W-:-:S03]  /*17c50*/  ISETP.NE.AND P1, PT, R16, RZ, PT ;  /* 0x000000ff1000720c */ /* 0x000fc60003f25270 */
[----:B------:R-:W-:-:S04]  /*17c60*/  IMAD R2, R7, R5, RZ ;  /* 0x0000000507027224 */ /* 0x000fc800078e02ff */
[----:B------:R-:W-:-:S07]  /*17c70*/  IMAD.MOV.U32 R13, RZ, RZ, R2 ;  /* 0x000000ffff0d7224 */ /* 0x000fce00078e0002 */
[----:B------:R-:W-:Y:S05]  /*17c80*/  WARPSYNC.COLLECTIVE R15, `(.L_x_1280) ;  /* 0x000000000f087348 */ /* 0x000fea0003c00000 */
[----:B------:R0:W1:Y:S02]  /*17c90*/  SHFL.UP P6, R14, R13, R12, R11 ;  /* 0x0400000c0d0e7389 */ /* 0x00006400000c000b */
[----:B01----:R-:W-:Y:S01]  /*17ca0*/  ENDCOLLECTIVE ;  /* 0x000000000000791b */ /* 0x003fe20003800000 */
.L_x_1280:
        /* <DEDUP_REMOVED lines=8> */
.L_x_1281:
        /* <DEDUP_REMOVED lines=8> */
.L_x_1282:
        /* <DEDUP_REMOVED lines=8> */
.L_x_1283:
        /* <DEDUP_REMOVED lines=8> */
.L_x_1284:
        /* <DEDUP_REMOVED lines=9> */
.L_x_1285:
[----:B------:R-:W-:Y:S01]  /*17f40*/  IMAD.MOV.U32 R9, RZ, RZ, R14 ;  /* 0x000000ffff097224 */ /* 0x000fe200078e000e */
[----:B------:R-:W-:Y:S06]  /*17f50*/  BRA `(.L_x_1286) ;  /* 0xffffffd400947947 */ /* 0x000fec000383ffff */
.L_x_1224:
        /* <DEDUP_REMOVED lines=8> */
.L_x_1288:
[----:B------:R-:W-:Y:S05]  /*17fe0*/  BSYNC B0 ;  /* 0x0000000000007941 */ /* 0x000fea0003800000 */
.L_x_1287:
        /* <DEDUP_REMOVED lines=10> */
.L_x_1289:
        /* <DEDUP_REMOVED lines=8> */
.L_x_1290:
        /* <DEDUP_REMOVED lines=8> */
.L_x_1291:
        /* <DEDUP_REMOVED lines=8> */
.L_x_1292:
        /* <DEDUP_REMOVED lines=9> */
.L_x_1293:
[----:B------:R-:W-:Y:S01]  /*182a0*/  IMAD.MOV.U32 R9, RZ, RZ, R14 ;  /* 0x000000ffff097224 */ /* 0x000fe200078e000e */
[----:B------:R-:W-:Y:S06]  /*182b0*/  BRA `(.L_x_1294) ;  /* 0xffffffd400687947 */ /* 0x000fec000383ffff */
.L_x_1226:
[----:B------:R-:W-:Y:S01]  /*182c0*/  BSSY B0, `(.L_x_1295) ;  /* 0x0000006000007945 */ /* 0x000fe20003800000 */
[----:B------:R-:W-:Y:S01]  /*182d0*/  PLOP3.LUT P6, PT, P6, PT, PT, 0x8, 0x0 ;  /* 0x000000000000781c */ /* 0x000fe200037ce170 */
[----:B------:R-:W-:-:S12]  /*182e0*/  IMAD.MOV.U32 R15, RZ, RZ, -0x1 ;  /* 0xffffffffff0f7424 */ /* 0x000fd800078e00ff */
[----:B0-----:R-:W-:Y:S05]  /*182f0*/  WARPSYNC.COLLECTIVE R15, `(.L_x_1296) ;  /* 0x000000000f087348 */ /* 0x001fea0003c00000 */
[----:B------:R-:W-:Y:S01]  /*18300*/  VOTE.ANY R14, PT, P6 ;  /* 0x00000000000e7806 */ /* 0x000fe200030e0100 */
[----:B0-----:R-:W-:Y:S06]  /*18310*/  ENDCOLLECTIVE ;  /* 0x000000000000791b */ /* 0x001fec0003800000 */
.L_x_1296:
[----:B------:R-:W-:Y:S05]  /*18320*/  BSYNC B0 ;  /* 0x0000000000007941 */ /* 0x000fea0003800000 */
.L_x_1295:
        /* <DEDUP_REMOVED lines=9> */
.L_x_1297:
[----:B------:R-:W-:Y:S02]  /*183c0*/  IMAD.MOV.U32 R13, RZ, RZ, R7 ;  /* 0x000000ffff0d7224 */ /* 0x000fe400078e0007 */
[----:B------:R-:W-:-:S07]  /*183d0*/  IMAD.MOV.U32 R5, RZ, RZ, R14 ;  /* 0x000000ffff057224 */ /* 0x000fce00078e000e */
[----:B------:R-:W-:Y:S05]  /*183e0*/  WARPSYNC.COLLECTIVE R15, `(.L_x_1298) ;  /* 0x000000000f087348 */ /* 0x000fea0003c00000 */
[----:B------:R0:W1:Y:S02]  /*183f0*/  SHFL.IDX P6, R14, R13, R12, R11 ;  /* 0x0000000c0d0e7389 */ /* 0x00006400000c000b */
[----:B01----:R-:W-:Y:S01]  /*18400*/  ENDCOLLECTIVE ;  /* 0x000000000000791b */ /* 0x003fe20003800000 */
.L_x_1298:
[----:B------:R-:W-:Y:S01]  /*18410*/  IMAD.MOV.U32 R7, RZ, RZ, R14 ;  /* 0x000000ffff077224 */ /* 0x000fe200078e000e */
[----:B------:R-:W-:Y:S06]  /*18420*/  BRA `(.L_x_1299) ;  /* 0xffffffd400487947 */ /* 0x000fec000383ffff */
.L_x_1228:
[----:B------:R-:W-:Y:S01]  /*18430*/  BSSY B0, `(.L_x_1300) ;  /* 0x0000007000007945 */ /* 0x000fe20003800000 */
[----:B------:R-:W-:Y:S02]  /*18440*/  IMAD.MOV.U32 R13, RZ, RZ, R2 ;  /* 0x000000ffff0d7224 */ /* 0x000fe400078e0002 */
[----:B------:R-:W-:Y:S02]  /*18450*/  IMAD.MOV.U32 R11, RZ, RZ, 0x1f ;  /* 0x0000001fff0b7424 */ /* 0x000fe400078e00ff */
[----:B------:R-:W-:-:S07]  /*18460*/  IMAD.MOV.U32 R15, RZ, RZ, -0x1 ;  /* 0xffffffffff0f7424 */ /* 0x000fce00078e00ff */
[----:B0123--:R-:W-:Y:S05]  /*18470*/  WARPSYNC.COLLECTIVE R15, `(.L_x_1301) ;  /* 0x000000000f087348 */ /* 0x00ffea0003c00000 */
[----:B------:R4:W0:Y:S02]  /*18480*/  SHFL.IDX P6, R14, R13, R12, R11 ;  /* 0x0000000c0d0e7389 */ /* 0x00082400000c000b */
[----:B01234-:R-:W-:Y:S01]  /*18490*/  ENDCOLLECTIVE ;  /* 0x000000000000791b */ /* 0x01ffe20003800000 */
.L_x_1301:
[----:B------:R-:W-:Y:S05]  /*184a0*/  BSYNC B0 ;  /* 0x0000000000007941 */ /* 0x000fea0003800000 */
.L_x_1300:
[----:B------:R-:W-:Y:S01]  /*184b0*/  IMAD.MOV.U32 R2, RZ, RZ, R14 ;  /* 0x000000ffff027224 */ /* 0x000fe200078e000e */
[----:B------:R-:W-:Y:S06]  /*184c0*/  BRA `(.L_x_1302) ;  /* 0xffffffd400387947 */ /* 0x000fec000383ffff */
.L_x_1232:
[----:B0-----:R0:W1:Y:S02]  /*184d0*/  SYNCS.PHASECHK.TRANS64.TRYWAIT P0, [R9+URZ+0x38820], R0 ;  /* 0x03882000090075a7 */ /* 0x001064000800017f */
[----:B-1----:R-:W-:Y:S05]  /*184e0*/  @!P0 NANOSLEEP.SYNCS 0x989680 ;  /* 0x009896800000895d */ /* 0x002fea0003900000 */
[----:B------:R-:W1:Y:S02]  /*184f0*/  @!P0 SYNCS.PHASECHK.TRANS64 P0, [R9+URZ+0x38820], R0 ;  /* 0x03882000090085a7 */ /* 0x000e64000800007f */
[----:B-1----:R-:W-:Y:S05]  /*18500*/  @!P0 BRA `(.L_x_1232) ;  /* 0xfffffffc00f08947 */ /* 0x002fea000383ffff */
[----:B------:R-:W-:Y:S05]  /*18510*/  BRA `(.L_x_1303) ;  /* 0xffffffd800d07947 */ /* 0x000fea000383ffff */
.L_x_1233:
[----:B------:R-:W1:Y:S01]  /*18520*/  S2R R2, SR_TID.X ;  /* 0x0000000000027919 */ /* 0x000e620000002100 */
[----:B------:R-:W-:Y:S01]  /*18530*/  BSSY B0, `(.L_x_1304) ;  /* 0x000000a000007945 */ /* 0x000fe20003800000 */
[----:B------:R-:W-:Y:S02]  /*18540*/  IMAD.MOV.U32 R12, RZ, RZ, RZ ;  /* 0x000000ffff0c7224 */ /* 0x000fe400078e00ff */
        /* <DEDUP_REMOVED lines=8> */
.L_x_1305:
[----:B------:R-:W-:Y:S05]  /*185d0*/  BSYNC B0 ;  /* 0x0000000000007941 */ /* 0x000fea0003800000 */
.L_x_1304:
[----:B------:R-:W-:Y:S05]  /*185e0*/  BRA `(.L_x_1306) ;  /* 0xffffffd800b87947 */ /* 0x000fea000383ffff */
.L_x_1236:
[----:B------:R-:W-:Y:S01]  /*185f0*/  BSSY B1, `(.L_x_1307) ;  /* 0x0000006000017945 */ /* 0x000fe20003800000 */
[----:B------:R-:W-:-:S07]  /*18600*/  IMAD.MOV.U32 R15, RZ, RZ, -0x1 ;  /* 0xffffffffff0f7424 */ /* 0x000fce00078e00ff */
[----:B0-----:R-:W-:Y:S05]  /*18610*/  WARPSYNC.COLLECTIVE R15, `(.L_x_1308) ;  /* 0x000000000f0c7348 */ /* 0x001fea0003c00000 */
[----:B------:R-:W-:Y:S02]  /*18620*/  ELECT P6, UR62, PT ;  /* 0x00000000003e782f */ /* 0x000fe400038c0000 */
[----:B------:R-:W-:Y:S01]  /*18630*/  MOV R14, UR62 ;  /* 0x0000003e000e7c02 */ /* 0x000fe20008000f00 */
[----:B0-----:R-:W-:Y:S10]  /*18640*/  ENDCOLLECTIVE ;  /* 0x000000000000791b */ /* 0x001ff40003800000 */
.L_x_1308:
[----:B------:R-:W-:Y:S05]  /*18650*/  BSYNC B1 ;  /* 0x0000000000017941 */ /* 0x000fea0003800000 */
.L_x_1307:
[----:B------:R-:W-:Y:S05]  /*18660*/  BRA `(.L_x_1309) ;  /* 0xffffffd800b07947 */ /* 0x000fea000383ffff */
.L_x_1237:
[----:B0-----:R0:W1:Y:S02]  /*18670*/  SYNCS.PHASECHK.TRANS64.TRYWAIT P0, [R5+URZ], R4 ;  /* 0x00000004050075a7 */ /* 0x001064000800017f */
[----:B-1----:R-:W-:Y:S05]  /*18680*/  @!P0 NANOSLEEP.SYNCS 0x989680 ;  /* 0x009896800000895d */ /* 0x002fea0003900000 */
[----:B------:R-:W1:Y:S02]  /*18690*/  @!P0 SYNCS.PHASECHK.TRANS64 P0, [R5+URZ], R4 ;  /* 0x00000004050085a7 */ /* 0x000e64000800007f */
[----:B-1----:R-:W-:Y:S05]  /*186a0*/  @!P0 BRA `(.L_x_1237) ;  /* 0xfffffffc00f08947 */ /* 0x002fea000383ffff */
[----:B------:R-:W-:Y:S05]  /*186b0*/  BRA `(.L_x_1310) ;  /* 0xffffffd800d87947 */ /* 0x000fea000383ffff */
.L_x_1238:
[----:B0-----:R0:W1:Y:S02]  /*186c0*/  SYNCS.PHASECHK.TRANS64.TRYWAIT P0, [R7+URZ], R2 ;  /* 0x00000002070075a7 */ /* 0x001064000800017f */
[----:B-1----:R-:W-:Y:S05]  /*186d0*/  @!P0 NANOSLEEP.SYNCS 0x989680 ;  /* 0x009896800000895d */ /* 0x002fea0003900000 */
[----:B------:R-:W1:Y:S02]  /*186e0*/  @!P0 SYNCS.PHASECHK.TRANS64 P0, [R7+URZ], R2 ;  /* 0x00000002070085a7 */ /* 0x000e64000800007f */
[----:B-1----:R-:W-:Y:S05]  /*186f0*/  @!P0 BRA `(.L_x_1238) ;  /* 0xfffffffc00f08947 */ /* 0x002fea000383ffff */
[----:B------:R-:W-:Y:S05]  /*18700*/  BRA `(.L_x_1311) ;  /* 0xffffffd800d87947 */ /* 0x000fea000383ffff */
.L_x_1239:
[----:B-1----:R1:W2:Y:S02]  /*18710*/  SYNCS.PHASECHK.TRANS64.TRYWAIT P0, [R5+URZ], R4 ;  /* 0x00000004050075a7 */ /* 0x0022a4000800017f */
[----:B--2---:R-:W-:Y:S05]  /*18720*/  @!P0 NANOSLEEP.SYNCS 0x989680 ;  /* 0x009896800000895d */ /* 0x004fea0003900000 */
[----:B------:R-:W2:Y:S02]  /*18730*/  @!P0 SYNCS.PHASECHK.TRANS64 P0, [R5+URZ], R4 ;  /* 0x00000004050085a7 */ /* 0x000ea4000800007f */
[----:B--2---:R-:W-:Y:S05]  /*18740*/  @!P0 BRA `(.L_x_1239) ;  /* 0xfffffffc00f08947 */ /* 0x004fea000383ffff */
[----:B------:R-:W-:Y:S05]  /*18750*/  BRA `(.L_x_1312) ;  /* 0xffffffd800cc7947 */ /* 0x000fea000383ffff */
.L_x_1313:
        /* <DEDUP_REMOVED lines=10> */
.L_x_5870:


//--------------------- .text._ZN7cutlass13device_kernelIN5flash11enable_sm90INS1_16FlashAttnFwdSm90INS1_25CollectiveMainloopFwdSm90ILi2EN4cute5tupleIJNS5_1CILi1EEES8_S8_EEENS6_IJNS7_ILi64EEESA_SA_EEELi512ENS_10bfloat16_tEfNS_4arch4Sm90ELb0ELb0ELb0ELb1ELb0ELb1ELb1ELb0ELb0ELb1ELb1ELb0EEENS1_21CollectiveEpilogueFwdINS6_IJSA_NS7_ILi512EEESA_EEES9_SC_SE_Li256ELb1ELb1ELb1ELb0EEENS1_36VarlenDynamicPersistentTileSchedulerILi64ELi64ELi256ELi128ELb1ELb1ELb1ELb0ELb1ELb1EEEEEEEEEvNT_6ParamsE --------------------------
	.section	.text._ZN7cutlass13device_kernelIN5flash11enable_sm90INS1_16FlashAttnFwdSm90INS1_25CollectiveMainloopFwdSm90ILi2EN4cute5tupleIJNS5_1CILi1EEES8_S8_EEENS6_IJNS7_ILi64EEESA_SA_EEELi512ENS_10bfloat16_tEfNS_4arch4Sm90ELb0ELb0ELb0ELb1ELb0ELb1ELb1ELb0ELb0ELb1ELb1ELb0EEENS1_21CollectiveEpilogueFwdINS6_IJSA_NS7_ILi512EEESA_EEES9_SC_SE_Li256ELb1ELb1ELb1ELb0EEENS1_36VarlenDynamicPersistentTileSchedulerILi64ELi64ELi256ELi128ELb1ELb1ELb1ELb0ELb1ELb1EEEEEEEEEvNT_6ParamsE,"ax",@progbits
	.align	128
.text._ZN7cutlass13device_kernelIN5flash11enable_sm90INS1_16FlashAttnFwdSm90INS1_25CollectiveMainloopFwdSm90ILi2EN4cute5tupleIJNS5_1CILi1EEES8_S8_EEENS6_IJNS7_ILi64EEESA_SA_EEELi512ENS_10bfloat16_tEfNS_4arch4Sm90ELb0ELb0ELb0ELb1ELb0ELb1ELb1ELb0ELb0ELb1ELb1ELb0EEENS1_21CollectiveEpilogueFwdINS6_IJSA_NS7_ILi512EEESA_EEES9_SC_SE_Li256ELb1ELb1ELb1ELb0EEENS1_36VarlenDynamicPersistentTileSchedulerILi64ELi64ELi256ELi128ELb1ELb1ELb1ELb0ELb1ELb1EEEEEEEEEvNT_6ParamsE:
        .type           _ZN7cutlass13device_kernelIN5flash11enable_sm90INS1_16FlashAttnFwdSm90INS1_25CollectiveMainloopFwdSm90ILi2EN4cute5tupleIJNS5_1CILi1EEES8_S8_EEENS6_IJNS7_ILi64EEESA_SA_EEELi512ENS_10bfloat16_tEfNS_4arch4Sm90ELb0ELb0ELb0ELb1ELb0ELb1ELb1ELb0ELb0ELb1ELb1ELb0EEENS1_21CollectiveEpilogueFwdINS6_IJSA_NS7_ILi512EEESA_EEES9_SC_SE_Li256ELb1ELb1ELb1ELb0EEENS1_36VarlenDynamicPersistentTileSchedulerILi64ELi64ELi256ELi128ELb1ELb1ELb1ELb0ELb1ELb1EEEEEEEEEvNT_6ParamsE,@function
        .size           _ZN7cutlass13device_kernelIN5flash11enable_sm90INS1_16FlashAttnFwdSm90INS1_25CollectiveMainloopFwdSm90ILi2EN4cute5tupleIJNS5_1CILi1EEES8_S8_EEENS6_IJNS7_ILi64EEESA_SA_EEELi512ENS_10bfloat16_tEfNS_4arch4Sm90ELb0ELb0ELb0ELb1ELb0ELb1ELb1ELb0ELb0ELb1ELb1ELb0EEENS1_21CollectiveEpilogueFwdINS6_IJSA_NS7_ILi512EEESA_EEES9_SC_SE_Li256ELb1ELb1ELb1ELb0EEENS1_36VarlenDynamicPersistentTileSchedulerILi64ELi64ELi256ELi128ELb1ELb1ELb1ELb0ELb1ELb1EEEEEEEEEvNT_6ParamsE,(.L_x_5871 - _ZN7cutlass13device_kernelIN5flash11enable_sm90INS1_16FlashAttnFwdSm90INS1_25CollectiveMainloopFwdSm90ILi2EN4cute5tupleIJNS5_1CILi1EEES8_S8_EEENS6_IJNS7_ILi64EEESA_SA_EEELi512ENS_10bfloat16_tEfNS_4arch4Sm90ELb0ELb0ELb0ELb1ELb0ELb1ELb1ELb0ELb0ELb1ELb1ELb0EEENS1_21CollectiveEpilogueFwdINS6_IJSA_NS7_ILi512EEESA_EEES9_SC_SE_Li256ELb1ELb1ELb1ELb0EEENS1_36VarlenDynamicPersistentTileSchedulerILi64ELi64ELi256ELi128ELb1ELb1ELb1ELb0ELb1ELb1EEEEEEEEEvNT_6ParamsE)
        .other          _ZN7cutlass13device_kernelIN5flash11enable_sm90INS1_16FlashAttnFwdSm90INS1_25CollectiveMainloopFwdSm90ILi2EN4cute5tupleIJNS5_1CILi1EEES8_S8_EEENS6_IJNS7_ILi64EEESA_SA_EEELi512ENS_10bfloat16_tEfNS_4arch4Sm90ELb0ELb0ELb0ELb1ELb0ELb1ELb1ELb0ELb0ELb1ELb1ELb0EEENS1_21CollectiveEpilogueFwdINS6_IJSA_NS7_ILi512EEESA_EEES9_SC_SE_Li256ELb1ELb1ELb1ELb0EEENS1_36VarlenDynamicPersistentTileSchedulerILi64ELi64ELi256ELi128ELb1ELb1ELb1ELb0ELb1ELb1EEEEEEEEEvNT_6ParamsE,@"STO_CUDA_ENTRY STV_DEFAULT"
_ZN7cutlass13device_kernelIN5flash11enable_sm90INS1_16FlashAttnFwdSm90INS1_25CollectiveMainloopFwdSm90ILi2EN4cute5tupleIJNS5_1CILi1EEES8_S8_EEENS6_IJNS7_ILi64EEESA_SA_EEELi512ENS_10bfloat16_tEfNS_4arch4Sm90ELb0ELb0ELb0ELb1ELb0ELb1ELb1ELb0ELb0ELb1ELb1ELb0EEENS1_21CollectiveEpilogueFwdINS6_IJSA_NS7_ILi512EEESA_EEES9_SC_SE_Li256ELb1ELb1ELb1ELb0EEENS1_36VarlenDynamicPersistentTileSchedulerILi64ELi64ELi256ELi128ELb1ELb1ELb1ELb0ELb1ELb1EEEEEEEEEvNT_6ParamsE:
        /* <DEDUP_REMOVED lines=23> */
.L_x_1315:
[----:B------:R-:W-:Y:S05]  /*0170*/  BSYNC B0 ;  /* 0x0000000000007941 */ /* 0x000fea0003800000 */
.L_x_1314:
        /* <DEDUP_REMOVED lines=14> */
[----:B-1----:R0:W-:Y:S01]  /*0260*/  STL [R1+0x80], R3 ;  /* 0x0000800301007387 */ /* 0x0021e20000100800 */
        /* <DEDUP_REMOVED lines=24> */
.L_x_1316:
        /* <DEDUP_REMOVED lines=22> */
.L_x_1317:
        /* <DEDUP_REMOVED lines=18> */
.L_x_1318:
        /* <DEDUP_REMOVED lines=22> */
.L_x_1319:
        /* <DEDUP_REMOVED lines=22> */
.L_x_1320:
[----:B------:R-:W-:Y:S01]  /*0930*/  IMAD.MOV.U32 R2, RZ, RZ, 0x1 ;  /* 0x00000001ff027424 */ /* 0x000fe200078e00ff */
[----:B------:R-:W-:Y:S01]  /*0940*/  ISETP.NE.AND P0, PT, R3, RZ, PT ;  /* 0x000000ff0300720c */ /* 0x000fe20003f05270 */
[----:B------:R-:W-:Y:S01]  /*0950*/  NOP ;  /* 0x0000000000007918 */ /* 0x000fe20000000000 */
[----:B------:R-:W-:Y:S01]  /*0960*/  ULDC.64 UR40, c[0x0][0x208] ;  /* 0x0000820000287ab9 */ /* 0x000fe20000000a00 */
[----:B------:R-:W-:Y:S01]  /*0970*/  BSSY B9, `(.L_x_1321) ;  /* 0x0001e3e000097945 */ /* 0x000fe20003800000 */
[----:B------:R-:W-:-:S05]  /*0980*/  SEL R2, R2, 0x2, !P0 ;  /* 0x0000000202027807 */ /* 0x000fca0004000000 */
[----:B------:R0:W-:Y:S02]  /*0990*/  STL [R1+0x74], R2 ;  /* 0x0000740201007387 */ /* 0x0001e40000100800 */
[----:B01234-:R-:W-:Y:S06]  /*09a0*/  BAR.SYNC.DEFER_BLOCKING 0x0 ;  /* 0x0000000000007b1d */ /* 0x01ffec0000010000 */
[----:B------:R-:W-:Y:S05]  /*09b0*/  @!P0 BRA `(.L_x_1322) ;  /* 0x0000014000888947 */ /* 0x000fea0003800000 */
.L_x_1323:
[----:B------:R-:W-:-:S08]  /*09c0*/  NOP ;  /* 0x0000000000007918 */ /* 0x000fd00000000000 */
[----:B------:R-:W0:Y:S02]  /*09d0*/  USETMAXREG.TRY_ALLOC.CTAPOOL UP0, 0xf0 ;  /* 0x000000f0000079c8 */ /* 0x000e240008000600 */
[----:B0-----:R-:W-:-:S13]  /*09e0*/  PLOP3.LUT P0, PT, PT, PT, UP0, 0x80, 0x0 ;  /* 0x000000000000781c */ /* 0x001fda0003f0f008 */
[----:B------:R-:W-:Y:S05]  /*09f0*/  @!P0 BRA `(.L_x_1323) ;  /* 0xfffffffc00f08947 */ /* 0x000fea000383ffff */
[----:B------:R-:W-:Y:S01]  /*0a00*/  SHF.R.U32.HI R0, RZ, 0x7, R6 ;  /* 0x00000007ff007819 */ /* 0x000fe20000011606 */
[----:B------:R-:W0:Y:S01]  /*0a10*/  S2UR UR5, SR_CgaCtaId ;  /* 0x00000000000579c3 */ /* 0x000e220000008800 */
[----:B------:R-:W-:Y:S02]  /*0a20*/  UMOV UR4, 0x400 ;  /* 0x0000040000047882 */ /* 0x000fe40000000000 */
[----:B------:R-:W-:-:S13]  /*0a30*/  ISETP.NE.AND P0, PT, R0, 0x1, PT ;  /* 0x000000010000780c */ /* 0x000fda0003f05270 */
[----:B------:R-:W-:Y:S06]  /*0a40*/  @!P0 BAR.ARV 0x8, 0x100 ;  /* 0x0204000000008b1d */ /* 0x000fec0000002000 */
[----:B------:R-:W-:Y:S01]  /*0a50*/  ISETP.GE.U32.AND P0, PT, R6, 0x100, PT ;  /* 0x000001000600780c */ /* 0x000fe20003f06070 */
[----:B0-----:R-:W-:-:S06]  /*0a60*/  ULEA UR4, UR5, UR4, 0x18 ;  /* 0x0000000405047291 */ /* 0x001fcc000f8ec03f */
[----:B------:R-:W-:Y:S01]  /*0a70*/  IMAD.U32 R2, RZ, RZ, UR4 ;  /* 0x00000004ff027e24 */ /* 0x000fe2000f8e00ff */
[----:B------:R-:W-:-:S05]  /*0a80*/  ULDC UR4, c[0x0][0xd3c] ;  /* 0x00034f0000047ab9 */ /* 0x000fca0000000800 */
[----:B------:R-:W-:Y:S08]  /*0a90*/  @P0 BAR.ARV 0xf, 0x100 ;  /* 0x03c4000000000b1d */ /* 0x000ff00000002000 */
        /* <DEDUP_REMOVED lines=10> */
[----:B------:R-:W-:Y:S01]  /*0b40*/  SHF.R.S32.HI R3, RZ, 0x1f, R6 ;  /* 0x0000001fff037819 */ /* 0x000fe20000011406 */
        /* <DEDUP_REMOVED lines=61> */
[----:B------:R-:W-:Y:S01]  /*0f20*/  STL [R1+0x88], R12 ;  /* 0x0000880c01007387 */ /* 0x000fe20000100800 */
        /* <DEDUP_REMOVED lines=16> */
[----:B------:R-:W-:-:S02]  /*1030*/  IMAD.SHL.U32 R0, R8, 0x2, RZ ;  /* 0x0000000208007824 */ /* 0x000fc400078e00ff */
[----:B------:R-:W-:Y:S01]  /*1040*/  IMAD R191, R4, 0x10, R7 ;  /* 0x0000001004bf7824 */ /* 0x000fe200078e0207 */
[----:B------:R-:W-:Y:S01]  /*1050*/  SHF.R.S32.HI R4, RZ, 0x1f, R13 ;  /* 0x0000001fff047819 */ /* 0x000fe2000001140d */
[----:B------:R0:W-:Y:S01]  /*1060*/  STL [R1+0x84], R3 ;  /* 0x0000840301007387 */ /* 0x0001e20000100800 */
[----:B------:R-:W-:Y:S01]  /*1070*/  IMAD.IADD R193, R0, 0x1, R3 ;  /* 0x0000000100c17824 */ /* 0x000fe200078e0203 */
[----:B------:R-:W-:Y:S01]  /*1080*/  SHF.R.S32.HI R7, RZ, 0x1f, R220 ;  /* 0x0000001fff077819 */ /* 0x000fe200000114dc */
[----:B------:R-:W-:Y:S01]  /*1090*/  IMAD R26, R6, 0x8, R191 ;  /* 0x00000008061a7824 */ /* 0x000fe200078e02bf */
[----:B------:R-:W-:Y:S01]  /*10a0*/  LEA.HI R4, R4, R19, RZ, 0x3 ;  /* 0x0000001304047211 */ /* 0x000fe200078f18ff */
[----:B------:R1:W-:Y:S01]  /*10b0*/  STL [R1+0x48], R0 ;  /* 0x0000480001007387 */ /* 0x0003e20000100800 */
[----:B------:R-:W-:Y:S01]  /*10c0*/  IMAD R9, R194, 0x400, R9 ;  /* 0x00000400c2097824 */ /* 0x000fe200078e0209 */
[----:B------:R-:W-:Y:S01]  /*10d0*/  SHF.R.S32.HI R7, RZ, 0x1f, R218 ;  /* 0x0000001fff077819 */ /* 0x000fe200000114da */
[----:B------:R-:W-:Y:S01]  /*10e0*/  VIADD R25, R193, 0x8 ;  /* 0x00000008c1197836 */ /* 0x000fe20000000000 */
[----:B------:R-:W-:Y:S01]  /*10f0*/  LOP3.LUT R4, R4, 0xfffffff8, RZ, 0xc0, !PT ;  /* 0xfffffff804047812 */ /* 0x000fe200078ec0ff */
[----:B0-----:R-:W-:Y:S01]  /*1100*/  IMAD R3, R5, 0x2, R2 ;  /* 0x0000000205037824 */ /* 0x001fe200078e0202 */
[----:B------:R-:W-:Y:S01]  /*1110*/  SEL R208, R208, 0xffffffc0, !P2 ;  /* 0xffffffc0d0d07807 */ /* 0x000fe20005000000 */
[----:B------:R-:W-:Y:S01]  /*1120*/  VIADD R20, R193, 0x20 ;  /* 0x00000020c1147836 */ /* 0x000fe20000000000 */
[----:B------:R-:W-:Y:S01]  /*1130*/  SHF.R.S32.HI R6, RZ, 0x1f, R25 ;  /* 0x0000001fff067819 */ /* 0x000fe20000011419 */
[----:B------:R-:W-:Y:S01]  /*1140*/  IMAD.IADD R9, R9, 0x1, R10 ;  /* 0x0000000109097824 */ /* 0x000fe200078e020a */
[----:B------:R0:W-:Y:S01]  /*1150*/  STL [R1+0x78], R3 ;  /* 0x0000780301007387 */ /* 0x0001e20000100800 */
[----:B------:R-:W-:Y:S01]  /*1160*/  IMAD.IADD R189, R19, 0x1, -R4 ;  /* 0x0000000113bd7824 */ /* 0x000fe200078e0a04 */
[----:B------:R-:W-:Y:S01]  /*1170*/  SHF.R.S32.HI R4, RZ, 0x1f, R219 ;  /* 0x0000001fff047819 */ /* 0x000fe200000114db */
[C---:B------:R-:W-:Y:S01]  /*1180*/  VIADD R13, R193.reuse, 0x38 ;  /* 0x00000038c10d7836 */ /* 0x040fe20000000000 */
[----:B------:R3:W-:Y:S01]  /*1190*/  STL [R1+0x7c], R26 ;  /* 0x00007c1a01007387 */ /* 0x0007e20000100800 */
[C---:B------:R-:W-:Y:S01]  /*11a0*/  VIADD R10, R193.reuse, 0x50 ;  /* 0x00000050c10a7836 */ /* 0x040fe20000000000 */
[----:B------:R-:W-:Y:S01]  /*11b0*/  SHF.R.S32.HI R4, RZ, 0x1f, R217 ;  /* 0x0000001fff047819 */ /* 0x000fe200000114d9 */
[C---:B------:R-:W-:Y:S01]  /*11c0*/  VIADD R5, R193.reuse, 0x68 ;  /* 0x00000068c1057836 */ /* 0x040fe20000000000 */
[----:B-1----:R-:W-:Y:S01]  /*11d0*/  SHF.R.S32.HI R0, RZ, 0x1f, R216 ;  /* 0x0000001fff007819 */ /* 0x002fe200000114d8 */
[C---:B------:R-:W-:Y:S01]  /*11e0*/  VIADD R4, R193.reuse, 0x70 ;  /* 0x00000070c1047836 */ /* 0x040fe20000000000 */
[----:B------:R-:W-:Y:S01]  /*11f0*/  SHF.R.S32.HI R0, RZ, 0x1f, R193 ;  /* 0x0000001fff007819 */ /* 0x000fe200000114c1 */
[----:B0-----:R-:W-:Y:S01]  /*1200*/  VIADD R3, R193, 0x78 ;  /* 0x00000078c1037836 */ /* 0x001fe20000000000 */
[----:B------:R-:W-:Y:S01]  /*1210*/  SHF.R.S32.HI R6, RZ, 0x1f, R20 ;  /* 0x0000001fff067819 */ /* 0x000fe20000011414 */
[----:B------:R-:W-:Y:S01]  /*1220*/  IMAD R195, R9, 0x2, R2 ;  /* 0x0000000209c37824 */ /* 0x000fe200078e0202 */
        /* <DEDUP_REMOVED lines=55> */
[C---:B------:R-:W-:Y:S01]  /*15a0*/  @P1 VIADD R201, R209.reuse, 0xffffffe0 ;  /* 0xffffffe0d1c91836 */ /* 0x040fe20000000000 */
[----:B------:R-:W-:Y:S01]  /*15b0*/  SHF.R.S32.HI R0, RZ, 0x1f, R223 ;  /* 0x0000001fff007819 */ /* 0x000fe200000114df */
[----:B------:R-:W-:-:S02]  /*15c0*/  IMAD.IADD R209, R209, 0x1, R208 ;  /* 0x00000001d1d17824 */ /* 0x000fc400078e02d0 */
[----:B------:R-:W-:Y:S02]  /*15d0*/  VIADD R190, R184, 0x10 ;  /* 0x00000010b8be7836 */ /* 0x000fe40000000000 */
[----:B------:R-:W-:Y:S01]  /*15e0*/  IMAD.IADD R208, R208, 0x1, R201 ;  /* 0x00000001d0d07824 */ /* 0x000fe200078e02c9 */
[----:B--2---:R-:W-:Y:S01]  /*15f0*/  LOP3.LUT R187, R18, 0x1, RZ, 0xfc, !PT ;  /* 0x0000000112bb7812 */ /* 0x004fe200078efcff */
[----:B---3--:R-:W-:-:S07]  /*1600*/  IMAD.MOV.U32 R18, RZ, RZ, RZ ;  /* 0x000000ffff127224 */ /* 0x008fce00078e00ff */
.L_x_1446:
[----:B012---:R-:W0:Y:S01]  /*1610*/  LDC.64 R4, c[0x0][0xd88] ;  /* 0x00036200ff047b82 */ /* 0x007e220000000a00 */
[----:B------:R-:W-:Y:S01]  /*1620*/  ULDC.64 UR4, c[0x0][0xb20] ;  /* 0x0002c80000047ab9 */ /* 0x000fe20000000a00 */
[----:B------:R-:W-:Y:S01]  /*1630*/  ULDC.64 UR8, c[0x0][0xb10] ;  /* 0x0002c40000087ab9 */ /* 0x000fe20000000a00 */
[----:B------:R-:W-:Y:S01]  /*1640*/  ULDC.64 UR6, c[0x0][0xb00] ;  /* 0x0002c00000067ab9 */ /* 0x000fe20000000a00 */
[----:B0-----:R-:W-:-:S05]  /*1650*/  IMAD.WIDE R4, R155, 0x4, R4 ;  /* 0x000000049b047825 */ /* 0x001fca00078e0204 */
[----:B------:R-:W2:Y:S01]  /*1660*/  LDG.E R211, desc[UR40][R4.64] ;  /* 0x0000002804d37981 */ /* 0x000ea2000c1e1900 */
[----:B------:R-:W-:Y:S01]  /*1670*/  ISETP.NE.U32.AND P2, PT, RZ, UR4, PT ;  /* 0x00000004ff007c0c */ /* 0x000fe2000bf45070 */
[----:B-----5:R-:W-:Y:S01]  /*1680*/  IMAD.MOV.U32 R11, RZ, RZ, RZ ;  /* 0x000000ffff0b7224 */ /* 0x020fe200078e00ff */
        /* <DEDUP_REMOVED lines=13> */
[----:B------:R-:W-:-:S03]  /*1760*/  IADD3 R4, P4, R214, UR6, RZ ;  /* 0x00000006d6047c10 */ /* 0x000fc6000ff9e0ff */
        /* <DEDUP_REMOVED lines=24> */
[----:B-1-3--:R-:W-:Y:S08]  /*18f0*/  @P1 BRA `(.L_x_1325) ;  /* 0x0000000000241947 */ /* 0x00aff00003800000 */
        /* <DEDUP_REMOVED lines=9> */
.L_x_1325:
[----:B------:R-:W-:Y:S02]  /*1990*/  IMAD.U32 R42, RZ, RZ, UR5 ;  /* 0x00000005ff2a7e24 */ /* 0x000fe4000f8e00ff */
[----:B------:R-:W-:Y:S01]  /*19a0*/  IMAD.U32 R24, RZ, RZ, UR4 ;  /* 0x00000004ff187e24 */ /* 0x000fe2000f8e00ff */
[----:B------:R-:W-:Y:S06]  /*19b0*/  @!P2 BRA `(.L_x_1326) ;  /* 0x000000000010a947 */ /* 0x000fec0003800000 */
[----:B------:R-:W-:-:S04]  /*19c0*/  IADD3 R4, P0, R214, UR8, RZ ;  /* 0x00000008d6047c10 */ /* 0x000fc8000ff1e0ff */
[----:B------:R-:W-:-:S05]  /*19d0*/  IADD3.X R5, R215, UR9, RZ, P0, !PT ;  /* 0x00000009d7057c10 */ /* 0x000fca00087fe4ff */
[----:B------:R0:W5:Y:S01]  /*19e0*/  LDG.E R24, desc[UR40][R4.64] ;  /* 0x0000002804187981 */ /* 0x000162000c1e1900 */
[----:B------:R-:W-:Y:S05]  /*19f0*/  BRA `(.L_x_1327) ;  /* 0x0000000000107947 */ /* 0x000fea0003800000 */
.L_x_1326:
[----:B------:R-:W-:Y:S05]  /*1a00*/  @!P0 BRA `(.L_x_1327) ;  /* 0x00000000000c8947 */ /* 0x000fea0003800000 */
[----:B------:R-:W2:Y:S04]  /*1a10*/  LDG.E R3, desc[UR40][R4.64] ;  /* 0x0000002804037981 */ /* 0x000ea8000c1e1900 */
[----:B------:R-:W2:Y:S02]  /*1a20*/  LDG.E R24, desc[UR40][R4.64+0x4] ;  /* 0x0000042804187981 */ /* 0x000ea4000c1e1900 */
[----:B--2---:R-:W-:-:S07]  /*1a30*/  IMAD.IADD R24, R24, 0x1, -R3 ;  /* 0x0000000118187824 */ /* 0x004fce00078e0a03 */
.L_x_1327:
        /* <DEDUP_REMOVED lines=9> */
[----:B------:R1:W3:Y:S01]  /*1ad0*/  @P0 LDG.E R3, desc[UR40][R6.64+0x4] ;  /* 0x0000042806030981 */ /* 0x0002e2000c1e1900 */
[----:B------:R-:W-:Y:S01]  /*1ae0*/  ISETP.NE.AND.EX P1, PT, RZ, UR5, PT, P1 ;  /* 0x00000005ff007c0c */ /* 0x000fe2000bf25310 */
[----:B-----5:R-:W-:-:S12]  /*1af0*/  IMAD.MOV.U32 R154, RZ, RZ, R24 ;  /* 0x000000ffff9a7224 */ /* 0x020fd800078e0018 */
[----:B0-----:R-:W-:-:S04]  /*1b00*/  @P1 IADD3 R4, P2, R214, UR4, RZ ;  /* 0x00000004d6041c10 */ /* 0x001fc8000ff5e0ff */
[----:B------:R-:W-:-:S05]  /*1b10*/  @P1 IADD3.X R5, R215, UR5, RZ, P2, !PT ;  /* 0x00000005d7051c10 */ /* 0x000fca00097fe4ff */
[----:B------:R0:W5:Y:S01]  /*1b20*/  @P1 LDG.E R154, desc[UR40][R4.64] ;  /* 0x00000028049a1981 */ /* 0x000162000c1e1900 */
[----:B------:R-:W-:Y:S01]  /*1b30*/  IMAD.IADD R11, R24, 0x1, -R11 ;  /* 0x00000001180b7824 */ /* 0x000fe200078e0a0b */
[----:B------:R-:W-:Y:S01]  /*1b40*/  BSSY B0, `(.L_x_1328) ;  /* 0x000002c000007945 */ /* 0x000fe20003800000 */
[----:B------:R-:W-:Y:S01]  /*1b50*/  LOP3.LUT R222, R212, 0xff, RZ, 0xc0, !PT ;  /* 0x000000ffd4de7812 */ /* 0x000fe200078ec0ff */
[----:B-1----:R-:W-:Y:S01]  /*1b60*/  IMAD.MOV.U32 R7, RZ, RZ, RZ ;  /* 0x000000ffff077224 */ /* 0x002fe200078e00ff */
[----:B------:R-:W-:Y:S02]  /*1b70*/  SHF.R.U32.HI R212, RZ, 0x10, R212 ;  /* 0x00000010ffd47819 */ /* 0x000fe400000116d4 */
[----:B--2---:R-:W-:Y:S01]  /*1b80*/  LOP3.LUT R8, R8, 0xfffffffd, RZ, 0xc0, !PT ;  /* 0xfffffffd08087812 */ /* 0x004fe200078ec0ff */
[----:B---3--:R-:W-:-:S04]  /*1b90*/  @P0 IMAD.IADD R42, R3, 0x1, -R0 ;  /* 0x00000001032a0824 */ /* 0x008fc800078e0a00 */
[----:B------:R-:W-:-:S04]  /*1ba0*/  IMAD.IADD R152, R11, 0x1, R42 ;  /* 0x000000010b987824 */ /* 0x000fc800078e022a */
[C---:B------:R-:W-:Y:S01]  /*1bb0*/  VIADD R0, R152.reuse, 0x3f ;  /* 0x0000003f98007836 */ /* 0x040fe20000000000 */
[----:B------:R-:W-:-:S04]  /*1bc0*/  ISETP.GE.AND P3, PT, R152, 0x1, PT ;  /* 0x000000019800780c */ /* 0x000fc80003f66270 */
[----:B------:R-:W-:-:S04]  /*1bd0*/  SHF.R.S32.HI R3, RZ, 0x1f, R0 ;  /* 0x0000001fff037819 */ /* 0x000fc80000011400 */
[----:B------:R-:W-:-:S04]  /*1be0*/  LEA.HI R3, R3, R0, RZ, 0x6 ;  /* 0x0000000003037211 */ /* 0x000fc800078f30ff */
        /* <DEDUP_REMOVED lines=32> */
[----:B------:R-:W-:-:S07]  /*1df0*/  IMAD.MOV.U32 R7, RZ, RZ, R5 ;  /* 0x000000ffff077224 */ /* 0x000fce00078e0005 */
.L_x_1329:
[----:B------:R-:W-:Y:S05]  /*1e00*/  BSYNC B0 ;  /* 0x0000000000007941 */ /* 0x000fea0003800000 */
.L_x_1328:
[----:B------:R-:W-:Y:S01]  /*1e10*/  IMAD R0, R222, R7, RZ ;  /* 0x00000007de007224 */ /* 0x000fe200078e02ff */
[----:B------:R-:W-:-:S04]  /*1e20*/  PLOP3.LUT P3, PT, PT, PT, PT, 0x80, 0x0 ;  /* 0x000000000000781c */ /* 0x000fc80003f6f070 */
[C---:B------:R-:W-:Y:S01]  /*1e30*/  VIADDMNMX R7, R0.reuse, R7, R168, PT ;  /* 0x0000000700077246 */ /* 0x040fe200038001a8 */
[----:B------:R-:W-:-:S04]  /*1e40*/  IMAD R0, R0, 0x40, -R11 ;  /* 0x0000004000007824 */ /* 0x000fc800078e0a0b */
[----:B------:R-:W-:Y:S01]  /*1e50*/  IMAD R7, R7, 0x40, -R11 ;  /* 0x0000004007077824 */ /* 0x000fe200078e0a0b */
        /* <DEDUP_REMOVED lines=18> */
[----:B0-----:R-:W-:Y:S02]  /*1f80*/  IMAD.U32 R4, RZ, RZ, UR4 ;  /* 0x00000004ff047e24 */ /* 0x001fe4000f8e00ff */
        /* <DEDUP_REMOVED lines=12> */
.L_x_1332:
[----:B------:R-:W-:Y:S05]  /*2050*/  BSYNC B6 ;  /* 0x0000000000067941 */ /* 0x000fea0003800000 */
.L_x_1331:
        /* <DEDUP_REMOVED lines=20> */
.L_x_1334:
[----:B------:R-:W-:Y:S05]  /*21a0*/  BSYNC B6 ;  /* 0x0000000000067941 */ /* 0x000fea0003800000 */
.L_x_1333:
[----:B------:R-:W-:Y:S01]  /*21b0*/  ULDC.64 UR4, c[0x0][0xaf0] ;  /* 0x0002bc0000047ab9 */ /* 0x000fe20000000a00 */
[----:B------:R-:W-:Y:S01]  /*21c0*/  IMAD.MOV.U32 R0, RZ, RZ, R211 ;  /* 0x000000ffff007224 */ /* 0x000fe200078e00d3 */
[----:B------:R-:W-:Y:S01]  /*21d0*/  ISETP.NE.U32.AND P0, PT, RZ, UR4, PT ;  /* 0x00000004ff007c0c */ /* 0x000fe2000bf05070 */
[----:B------:R-:W1:Y:S01]  /*21e0*/  LDC.64 R6, c[0x0][0x300] ;  /* 0x0000c000ff067b82 */ /* 0x000e620000000a00 */
[----:B------:R-:W-:Y:S01]  /*21f0*/  IMAD.IADD R38, R25, 0x1, R24 ;  /* 0x0000000119267824 */ /* 0x000fe200078e0218 */
[----:B------:R-:W-:Y:S01]  /*2200*/  SHF.R.S32.HI R17, RZ, 0x1f, R16 ;  /* 0x0000001fff117819 */ /* 0x000fe20000011410 */
[----:B------:R-:W-:Y:S01]  /*2210*/  ULDC.64 UR6, c[0x0][0xb00] ;  /* 0x0002c00000067ab9 */ /* 0x000fe20000000a00 */
[----:B------:R-:W-:-:S04]  /*2220*/  ISETP.NE.AND.EX P0, PT, RZ, UR5, PT, P0 ;  /* 0x00000005ff007c0c */ /* 0x000fc8000bf05300 */
[----:B------:R-:W2:Y:S08]  /*2230*/  LDC R25, c[0x0][0x3f4] ;  /* 0x0000fd00ff197b82 */ /* 0x000eb00000000800 */
[----:B------:R-:W3:Y:S01]  /*2240*/  LDC.64 R52, c[0x0][0x408] ;  /* 0x00010200ff347b82 */ /* 0x000ee20000000a00 */
[----:B0-----:R-:W-:-:S04]  /*2250*/  @P0 IADD3 R4, P1, R214, UR4, RZ ;  /* 0x00000004d6040c10 */ /* 0x001fc8000ff3e0ff */
[----:B------:R-:W-:Y:S01]  /*2260*/  @P0 IADD3.X R5, R215, UR5, RZ, P1, !PT ;  /* 0x00000005d7050c10 */ /* 0x000fe20008ffe4ff */
[----:B------:R-:W-:-:S04]  /*2270*/  ULDC.64 UR4, c[0x0][0x330] ;  /* 0x0000cc0000047ab9 */ /* 0x000fc80000000a00 */
[----:B------:R0:W4:Y:S01]  /*2280*/  @P0 LDG.E R0, desc[UR40][R4.64] ;  /* 0x0000002804000981 */ /* 0x000122000c1e1900 */
[----:B------:R-:W-:Y:S01]  /*2290*/  SHF.R.S32.HI R11, RZ, 0x1f, R38 ;  /* 0x0000001fff0b7819 */ /* 0x000fe20000011426 */
[-C--:B-1----:R-:W-:Y:S01]  /*22a0*/  IMAD.WIDE.U32 R20, R38, R6.reuse, RZ ;  /* 0x0000000626147225 */ /* 0x082fe200078e00ff */
[----:B------:R-:W-:Y:S01]  /*22b0*/  ISETP.NE.U32.AND P0, PT, RZ, UR6, PT ;  /* 0x00000006ff007c0c */ /* 0x000fe2000bf05070 */
[----:B------:R-:W1:Y:S01]  /*22c0*/  S2R R26, SR_TID.X ;  /* 0x00000000001a7919 */ /* 0x000e620000002100 */
[----:B------:R-:W-:Y:S01]  /*22d0*/  SHF.R.S32.HI R185, RZ, 0x1f, R184 ;  /* 0x0000001fffb97819 */ /* 0x000fe200000114b8 */
[-C--:B------:R-:W-:Y:S01]  /*22e0*/  IMAD R3, R11, R6.reuse, RZ ;  /* 0x000000060b037224 */ /* 0x080fe200078e02ff */
[----:B------:R-:W-:Y:S01]  /*22f0*/  ISETP.NE.AND.EX P0, PT, RZ, UR7, PT, P0 ;  /* 0x00000007ff007c0c */ /* 0x000fe2000bf05300 */
[----:B------:R-:W-:Y:S01]  /*2300*/  IMAD.WIDE.U32 R28, R210, UR4, R16 ;  /* 0x00000004d21c7c25 */ /* 0x000fe2000f8e0010 */
[----:B------:R-:W-:Y:S01]  /*2310*/  ULDC.64 UR6, c[0x0][0x338] ;  /* 0x0000ce0000067ab9 */ /* 0x000fe20000000a00 */
[----:B0-----:R-:W0:Y:S01]  /*2320*/  LDC.64 R4, c[0x0][0x3f8] ;  /* 0x0000fe00ff047b82 */ /* 0x001e220000000a00 */
[----:B--2---:R-:W-:Y:S01]  /*2330*/  ISETP.GE.AND P2, PT, R16, R25, PT ;  /* 0x000000191000720c */ /* 0x004fe20003f46270 */
[----:B------:R-:W-:Y:S01]  /*2340*/  IMAD R3, R38, R7, R3 ;  /* 0x0000000726037224 */ /* 0x000fe200078e0203 */
[----:B------:R-:W-:Y:S01]  /*2350*/  SHF.L.U64.HI R46, R6, 0x6, R7 ;  /* 0x00000006062e7819 */ /* 0x000fe20000010207 */
[----:B------:R-:W-:Y:S01]  /*2360*/  IMAD R29, R210, UR5, R29 ;  /* 0x00000005d21d7c24 */ /* 0x000fe2000f8e021d */
[----:B------:R-:W-:Y:S01]  /*2370*/  ULDC.64 UR4, c[0x0][0x308] ;  /* 0x0000c20000047ab9 */ /* 0x000fe20000000a00 */
[----:B------:R-:W-:Y:S01]  /*2380*/  IMAD.IADD R21, R21, 0x1, R3 ;  /* 0x0000000115157824 */ /* 0x000fe200078e0203 */
[----:B------:R-:W-:Y:S01]  /*2390*/  SEL R9, R25, RZ, P2 ;  /* 0x000000ff19097207 */ /* 0x000fe20001000000 */
[----:B------:R-:W-:Y:S01]  /*23a0*/  IMAD.WIDE.U32 R44, R19, R6, R16 ;  /* 0x00000006132c7225 */ /* 0x000fe200078e0010 */
[----:B------:R-:W-:-:S02]  /*23b0*/  P2R R72, PR, RZ, 0x4 ;  /* 0x00000004ff487803 */ /* 0x000fc40000000000 */
[----:B---3--:R-:W-:Y:S01]  /*23c0*/  SHF.L.U64.HI R51, R52, 0x6, R53 ;  /* 0x0000000634337819 */ /* 0x008fe20000010235 */
[----:B------:R-:W-:Y:S01]  /*23d0*/  IMAD.WIDE.U32 R20, R210, UR4, R20 ;  /* 0x00000004d2147c25 */ /* 0x000fe2000f8e0014 */
[----:B------:R-:W-:-:S03]  /*23e0*/  IADD3 R38, P2, R19, R38, RZ ;  /* 0x0000002613267210 */ /* 0x000fc60007f5e0ff */
[----:B------:R-:W-:Y:S01]  /*23f0*/  IMAD R21, R210, UR5, R21 ;  /* 0x00000005d2157c24 */ /* 0x000fe2000f8e0215 */
[----:B------:R-:W-:Y:S01]  /*2400*/  ULDC.64 UR4, c[0x0][0x310] ;  /* 0x0000c40000047ab9 */ /* 0x000fe20000000a00 */
[----:B------:R-:W-:Y:S02]  /*2410*/  IMAD.IADD R9, R16, 0x1, R9 ;  /* 0x0000000110097824 */ /* 0x000fe400078e0209 */
[----:B------:R-:W-:Y:S02]  /*2420*/  IMAD.SHL.U32 R50, R189, 0x40, RZ ;  /* 0x00000040bd327824 */ /* 0x000fe400078e00ff */
[----:B------:R-:W-:Y:S01]  /*2430*/  IMAD.WIDE.U32 R34, R19, R52, R184 ;  /* 0x0000003413227225 */ /* 0x000fe200078e00b8 */
[----:B0-----:R-:W-:-:S03]  /*2440*/  SHF.L.U64.HI R48, R4, 0x6, R5 ;  /* 0x0000000604307819 */ /* 0x001fc60000010205 */
[CC--:B------:R-:W-:Y:S01]  /*2450*/  IMAD.WIDE.U32 R30, R19.reuse, R4.reuse, R184 ;  /* 0x00000004131e7225 */ /* 0x0c0fe200078e00b8 */
[----:B------:R-:W-:Y:S02]  /*2460*/  LOP3.LUT R50, R50, 0x1c0, RZ, 0xc0, !PT ;  /* 0x000001c032327812 */ /* 0x000fe400078ec0ff */
[----:B-1----:R-:W-:Y:S01]  /*2470*/  SHF.R.U32.HI R26, RZ, 0x7, R26 ;  /* 0x00000007ff1a7819 */ /* 0x002fe2000001161a */
[----:B------:R-:W-:Y:S01]  /*2480*/  IMAD.WIDE.U32 R32, R19, R4, R16 ;  /* 0x0000000413207225 */ /* 0x000fe200078e0010 */
[----:B------:R-:W-:-:S03]  /*2490*/  SHF.R.U32.HI R54, RZ, 0x3, R50 ;  /* 0x00000003ff367819 */ /* 0x000fc60000011632 */
[----:B------:R-:W-:-:S04]  /*24a0*/  IMAD.WIDE.U32 R36, R19, R52, R16 ;  /* 0x0000003413247225 */ /* 0x000fc800078e0010 */
[----:B------:R-:W-:Y:S02]  /*24b0*/  IMAD.SHL.U32 R47, R6, 0x40, RZ ;  /* 0x00000040062f7824 */ /* 0x000fe400078e00ff */
[----:B------:R-:W-:Y:S02]  /*24c0*/  IMAD.SHL.U32 R49, R4, 0x40, RZ ;  /* 0x0000004004317824 */ /* 0x000fe400078e00ff */
[----:B------:R-:W-:Y:S02]  /*24d0*/  VIADD R55, R26, 0x8 ;  /* 0x000000081a377836 */ /* 0x000fe40000000000 */
[----:B------:R-:W-:Y:S01]  /*24e0*/  IMAD.SHL.U32 R56, R25, 0x2, RZ ;  /* 0x0000000219387824 */ /* 0x000fe200078e00ff */
[----:B----4-:R-:W-:-:S04]  /*24f0*/  SHF.R.S32.HI R3, RZ, 0x1f, R0 ;  /* 0x0000001fff037819 */ /* 0x010fc80000011400 */
[----:B------:R-:W-:Y:S02]  /*2500*/  SEL R8, R3, RZ, !P0 ;  /* 0x000000ff03087207 */ /* 0x000fe40004000000 */
[----:B------:R-:W-:Y:S02]  /*2510*/  SEL R3, R0, RZ, !P0 ;  /* 0x000000ff00037207 */ /* 0x000fe40004000000 */
[----:B------:R-:W-:Y:S01]  /*2520*/  SHF.R.S32.HI R0, RZ, 0x1f, R19 ;  /* 0x0000001fff007819 */ /* 0x000fe20000011413 */
[C---:B------:R-:W-:Y:S02]  /*2530*/  IMAD R10, R8.reuse, UR4, RZ ;  /* 0x00000004080a7c24 */ /* 0x040fe4000f8e02ff */
[----:B------:R-:W-:Y:S02]  /*2540*/  IMAD R8, R8, UR6, RZ ;  /* 0x0000000608087c24 */ /* 0x000fe4000f8e02ff */
[C---:B------:R-:W-:Y:S02]  /*2550*/  IMAD R43, R3.reuse, UR5, R10 ;  /* 0x00000005032b7c24 */ /* 0x040fe4000f8e020a */
[----:B------:R-:W-:-:S02]  /*2560*/  IMAD R71, R3, UR7, R8 ;  /* 0x0000000703477c24 */ /* 0x000fc4000f8e0208 */
[----:B------:R-:W-:Y:S02]  /*2570*/  IMAD R8, R0, R4, RZ ;  /* 0x0000000400087224 */ /* 0x000fe400078e02ff */
[----:B------:R-:W-:Y:S01]  /*2580*/  IMAD.WIDE.U32 R20, R3, UR4, R20 ;  /* 0x0000000403147c25 */ /* 0x000fe2000f8e0014 */
[----:B------:R-:W-:-:S03]  /*2590*/  ULDC UR4, c[0x0][0x2f4] ;  /* 0x0000bd0000047ab9 */ /* 0x000fc60000000800 */
[C---:B------:R-:W-:Y:S02]  /*25a0*/  IMAD R10, R0.reuse, R6, RZ ;  /* 0x00000006000a7224 */ /* 0x040fe400078e02ff */
[----:B------:R-:W-:Y:S02]  /*25b0*/  IMAD R13, R19, R5, R8 ;  /* 0x00000005130d7224 */ /* 0x000fe400078e0208 */
[----:B------:R-:W-:Y:S02]  /*25c0*/  IMAD R8, R0, R52, RZ ;  /* 0x0000003400087224 */ /* 0x000fe400078e02ff */
[----:B------:R-:W-:Y:S01]  /*25d0*/  IMAD.WIDE.U32 R28, R3, UR6, R28 ;  /* 0x00000006031c7c25 */ /* 0x000fe2000f8e001c */
[----:B------:R-:W-:-:S03]  /*25e0*/  IADD3 R3, P0, R20, R44, RZ ;  /* 0x0000002c14037210 */ /* 0x000fc60007f1e0ff */
[----:B------:R-:W-:Y:S02]  /*25f0*/  IMAD R10, R19, R7, R10 ;  /* 0x00000007130a7224 */ /* 0x000fe400078e020a */
[----:B------:R-:W-:Y:S02]  /*2600*/  IMAD.IADD R43, R21, 0x1, R43 ;  /* 0x00000001152b7824 */ /* 0x000fe400078e022b */
[----:B------:R-:W-:Y:S02]  /*2610*/  IMAD.IADD R31, R31, 0x1, R13 ;  /* 0x000000011f1f7824 */ /* 0x000fe400078e020d */
[----:B------:R-:W-:Y:S01]  /*2620*/  IMAD R15, R19, R53, R8 ;  /* 0x00000035130f7224 */ /* 0x000fe200078e0208 */
[----:B------:R-:W-:Y:S01]  /*2630*/  SHF.R.S32.HI R8, RZ, 0x1f, R9 ;  /* 0x0000001fff087819 */ /* 0x000fe20000011409 */
[----:B------:R-:W-:Y:S01]  /*2640*/  IMAD.IADD R33, R13, 0x1, R33 ;  /* 0x000000010d217824 */ /* 0x000fe200078e0221 */
[----:B-----5:R-:W-:Y:S01]  /*2650*/  SHF.R.S32.HI R13, RZ, 0x1f, R154 ;  /* 0x0000001fff0d7819 */ /* 0x020fe2000001149a */
[----:B------:R-:W-:Y:S01]  /*2660*/  IMAD.IADD R35, R35, 0x1, R15 ;  /* 0x0000000123237824 */ /* 0x000fe200078e020f */
[----:B------:R-:W-:Y:S01]  /*2670*/  IADD3.X R44, R43, R45, R10, P0, !PT ;  /* 0x0000002d2b2c7210 */ /* 0x000fe200007fe40a */
[----:B------:R-:W-:Y:S01]  /*2680*/  IMAD.IADD R37, R15, 0x1, R37 ;  /* 0x000000010f257824 */ /* 0x000fe200078e0225 */
[----:B------:R-:W-:Y:S01]  /*2690*/  LEA.HI R45, R8, R9, RZ, 0x3 ;  /* 0x00000009082d7211 */ /* 0x000fe200078f18ff */
[C---:B------:R-:W-:Y:S01]  /*26a0*/  IMAD R8, R13.reuse, R4, RZ ;  /* 0x000000040d087224 */ /* 0x040fe200078e02ff */
[----:B------:R-:W-:Y:S01]  /*26b0*/  ISETP.GE.AND P0, PT, R16, UR4, PT ;  /* 0x0000000410007c0c */ /* 0x000fe2000bf06270 */
[----:B------:R-:W-:Y:S01]  /*26c0*/  IMAD R13, R13, R52, RZ ;  /* 0x000000340d0d7224 */ /* 0x000fe200078e02ff */
[----:B------:R-:W-:Y:S01]  /*26d0*/  LOP3.LUT R60, R45, 0xfffffff8, RZ, 0xc0, !PT ;  /* 0xfffffff82d3c7812 */ /* 0x000fe200078ec0ff */
[----:B------:R-:W-:Y:S01]  /*26e0*/  IMAD R59, R154, R5, R8 ;  /* 0x000000059a3b7224 */ /* 0x000fe200078e0208 */
[----:B------:R-:W-:Y:S01]  /*26f0*/  LOP3.LUT R5, R50, 0x18, R16, 0xf8, !PT ;  /* 0x0000001832057812 */ /* 0x000fe200078ef810 */
[C---:B------:R-:W-:Y:S01]  /*2700*/  IMAD R13, R154.reuse, R53, R13 ;  /* 0x000000359a0d7224 */ /* 0x040fe200078e020d */
[----:B------:R-:W-:Y:S01]  /*2710*/  SHF.R.S32.HI R63, RZ, 0x1f, R60 ;  /* 0x0000001fff3f7819 */ /* 0x000fe2000001143c */
[----:B------:R-:W-:Y:S01]  /*2720*/  IMAD.WIDE.U32 R30, R154, R4, R30 ;  /* 0x000000049a1e7225 */ /* 0x000fe200078e001e */
[----:B------:R-:W-:-:S03]  /*2730*/  LOP3.LUT R5, R5, R54, RZ, 0x3c, !PT ;  /* 0x0000003605057212 */ /* 0x000fc600078e3cff */
[----:B------:R-:W-:Y:S02]  /*2740*/  VIADD R53, R16, 0x20 ;  /* 0x0000002010357836 */ /* 0x000fe40000000000 */
[----:B------:R-:W-:Y:S01]  /*2750*/  IMAD R57, R194, 0x200, R5 ;  /* 0x00000200c2397824 */ /* 0x000fe200078e0205 */
[----:B------:R-:W-:Y:S01]  /*2760*/  LOP3.LUT R5, R50, 0x38, R45, 0xf8, !PT ;  /* 0x0000003832057812 */ /* 0x000fe200078ef82d */
[C---:B------:R-:W-:Y:S01]  /*2770*/  IMAD.WIDE.U32 R32, R154.reuse, R4, R32 ;  /* 0x000000049a207225 */ /* 0x040fe200078e0020 */
[----:B------:R-:W-:Y:S02]  /*2780*/  ISETP.GE.AND P1, PT, R53, UR4, PT ;  /* 0x0000000435007c0c */ /* 0x000fe4000bf26270 */
[----:B------:R-:W-:Y:S01]  /*2790*/  LOP3.LUT R5, R5, R54, RZ, 0x3c, !PT ;  /* 0x0000003605057212 */ /* 0x000fe200078e3cff */
[----:B------:R-:W-:-:S04]  /*27a0*/  IMAD.WIDE.U32 R34, R154, R52, R34 ;  /* 0x000000349a227225 */ /* 0x000fc800078e0022 */
[----:B------:R-:W-:-:S04]  /*27b0*/  IMAD.WIDE.U32 R36, R154, R52, R36 ;  /* 0x000000349a247225 */ /* 0x000fc800078e0024 */
[----:B------:R-:W-:Y:S02]  /*27c0*/  IMAD.IADD R58, R31, 0x1, R59 ;  /* 0x000000011f3a7824 */ /* 0x000fe400078e023b */
[----:B------:R-:W-:Y:S02]  /*27d0*/  IMAD.SHL.U32 R52, R52, 0x40, RZ ;  /* 0x0000004034347824 */ /* 0x000fe400078e00ff */
[----:B------:R-:W-:Y:S02]  /*27e0*/  IMAD.X R39, R11, 0x1, R0, P2 ;  /* 0x000000010b277824 */ /* 0x000fe400010e0600 */
[----:B------:R-:W-:Y:S02]  /*27f0*/  IMAD.IADD R59, R59, 0x1, R33 ;  /* 0x000000013b3b7824 */ /* 0x000fe400078e0221 */
[----:B------:R-:W-:Y:S02]  /*2800*/  IMAD.IADD R61, R35, 0x1, R13 ;  /* 0x00000001233d7824 */ /* 0x000fe400078e020d */
[----:B------:R-:W-:-:S02]  /*2810*/  IMAD.IADD R62, R13, 0x1, R37 ;  /* 0x000000010d3e7824 */ /* 0x000fc400078e0225 */
[----:B------:R-:W-:Y:S02]  /*2820*/  IMAD R70, R194, 0x200, R5 ;  /* 0x00000200c2467824 */ /* 0x000fe400078e0205 */
[----:B------:R-:W-:-:S07]  /*2830*/  IMAD.IADD R71, R29, 0x1, R71 ;  /* 0x000000011d477824 */ /* 0x000fce00078e0247 */
.L_x_1364:
        /* <DEDUP_REMOVED lines=58> */
.L_x_1339:
[----:B------:R-:W-:Y:S05]  /*2be0*/  BSYNC B1 ;  /* 0x0000000000017941 */ /* 0x000fea0003800000 */
.L_x_1338:
        /* <DEDUP_REMOVED lines=19> */
.L_x_1340:
[----:B------:R-:W-:Y:S01]  /*2d20*/  IMAD R73, R22, 0x8, R2 ;  /* 0x0000000816497824 */ /* 0x000fe200078e0202 */
[----:B------:R-:W-:Y:S01]  /*2d30*/  SHF.L.U32 R76, R186, 0x1f, RZ ;  /* 0x0000001fba4c7819 */ /* 0x000fe200000006ff */
[----:B------:R-:W-:Y:S03]  /*2d40*/  BSSY B1, `(.L_x_1341) ;  /* 0x0000003000017945 */ /* 0x000fe60003800000 */
[----:B------:R-:W0:Y:S02]  /*2d50*/  SYNCS.PHASECHK.TRANS64.TRYWAIT P5, [R73+URZ+0x38890], R76 ;  /* 0x0388904c490075a7 */ /* 0x000e2400080a017f */
[----:B0-----:R-:W-:Y:S05]  /*2d60*/  @!P5 BRA `(.L_x_1342) ;  /* 0x000001c00000d947 */ /* 0x001fea0003800000 */
.L_x_1637:
[----:B------:R-:W-:Y:S05]  /*2d70*/  BSYNC B1 ;  /* 0x0000000000017941 */ /* 0x000fea0003800000 */
.L_x_1341:
        /* <DEDUP_REMOVED lines=53> */
.L_x_1347:
[----:B------:R-:W-:Y:S05]  /*30d0*/  BSYNC B2 ;  /* 0x0000000000027941 */ /* 0x000fea0003800000 */
.L_x_1346:
[----:B--2---:R1:W-:Y:S02]  /*30e0*/  STG.E.128 desc[UR40][R12.64], R4 ;  /* 0x000000040c007986 */ /* 0x0043e4000c101d28 */
.L_x_1345:
[----:B------:R-:W-:Y:S05]  /*30f0*/  BSYNC B1 ;  /* 0x0000000000017941 */ /* 0x000fea0003800000 */
.L_x_1344:
        /* <DEDUP_REMOVED lines=56> */
.L_x_1349:
[----:B------:R-:W-:Y:S05]  /*3480*/  BSYNC B1 ;  /* 0x0000000000017941 */ /* 0x000fea0003800000 */
.L_x_1348:
[----:B-1----:R2:W-:Y:S01]  /*3490*/  STG.E.128 desc[UR40][R12.64+0x40], R4 ;  /* 0x000040040c007986 */ /* 0x0025e2000c101d28 */
[----:B------:R-:W-:Y:S05]  /*34a0*/  BRA `(.L_x_1343) ;  /* 0x0000000c002c7947 */ /* 0x000fea0003800000 */
.L_x_1337:
        /* <DEDUP_REMOVED lines=27> */
[----:B------:R-:W-:Y:S02]  /*3660*/  IMAD.MOV.U32 R66, RZ, RZ, R4 ;  /* 0x000000ffff427224 */ /* 0x000fe400078e0004 */
[----:B------:R-:W-:Y:S01]  /*3670*/  IMAD.MOV.U32 R67, RZ, RZ, R5 ;  /* 0x000000ffff437224 */ /* 0x000fe200078e0005 */
[----:B------:R-:W-:-:S04]  /*3680*/  PRMT R91, R27, 0x5410, R24 ;  /* 0x000054101b5b7816 */ /* 0x000fc80000000018 */
[----:B------:R-:W-:Y:S01]  /*3690*/  PRMT R92, R67, 0x5410, R66 ;  /* 0x00005410435c7816 */ /* 0x000fe20000000042 */
[----:B---3--:R-:W-:Y:S02]  /*36a0*/  IMAD.MOV.U32 R24, RZ, RZ, R10 ;  /* 0x000000ffff187224 */ /* 0x008fe400078e000a */
[----:B------:R-:W-:Y:S02]  /*36b0*/  IMAD.MOV.U32 R12, RZ, RZ, R11 ;  /* 0x000000ffff0c7224 */ /* 0x000fe400078e000b */
[----:B------:R-:W-:Y:S02]  /*36c0*/  IMAD.MOV.U32 R13, RZ, RZ, R8 ;  /* 0x000000ffff0d7224 */ /* 0x000fe400078e0008 */
[----:B------:R-:W-:Y:S01]  /*36d0*/  IMAD.MOV.U32 R27, RZ, RZ, R9 ;  /* 0x000000ffff1b7224 */ /* 0x000fe200078e0009 */
[----:B------:R-:W-:-:S04]  /*36e0*/  PRMT R89, R24, 0x5410, R12 ;  /* 0x0000541018597816 */ /* 0x000fc8000000000c */
[----:B------:R-:W-:Y:S01]  /*36f0*/  PRMT R90, R27, 0x5410, R13 ;  /* 0x000054101b5a7816 */ /* 0x000fe2000000000d */
[----:B------:R-:W-:Y:S06]  /*3700*/  @!P3 BRA `(.L_x_1350) ;  /* 0x000000000004b947 */ /* 0x000fec0003800000 */
[----:B------:R-:W-:Y:S01]  /*3710*/  BPT.TRAP 0x1 ;  /* 0x000000040000795c */ /* 0x000fe20000300000 */
.L_x_1350:
[----:B------:R-:W-:Y:S01]  /*3720*/  IMAD R73, R22, 0x8, R2 ;  /* 0x0000000816497824 */ /* 0x000fe200078e0202 */
[----:B------:R-:W-:Y:S01]  /*3730*/  SHF.L.U32 R76, R186, 0x1f, RZ ;  /* 0x0000001fba4c7819 */ /* 0x000fe200000006ff */
[----:B------:R-:W-:Y:S03]  /*3740*/  BSSY B1, `(.L_x_1351) ;  /* 0x0000003000017945 */ /* 0x000fe60003800000 */
[----:B------:R-:W0:Y:S02]  /*3750*/  SYNCS.PHASECHK.TRANS64.TRYWAIT P5, [R73+URZ+0x38890], R76 ;  /* 0x0388904c490075a7 */ /* 0x000e2400080a017f */
[----:B0-----:R-:W-:Y:S05]  /*3760*/  @!P5 BRA `(.L_x_1352) ;  /* 0x000001b40094d947 */ /* 0x001fea0003800000 */
.L_x_1638:
[----:B------:R-:W-:Y:S05]  /*3770*/  BSYNC B1 ;  /* 0x0000000000017941 */ /* 0x000fea0003800000 */
.L_x_1351:
        /* <DEDUP_REMOVED lines=34> */
[--C-:B------:R-:W-:Y:S02]  /*39a0*/  SHF.R.U32.HI R81, RZ, 0x10, R5.reuse ;  /* 0x00000010ff517819 */ /* 0x100fe40000011605 */
[----:B------:R-:W-:Y:S01]  /*39b0*/  SHF.R.U64 R86, R4, 0x10, R5 ;  /* 0x0000001004567819 */ /* 0x000fe20000001205 */
[----:B--2---:R-:W-:Y:S01]  /*39c0*/  IMAD.U32 R5, R25, 0x10000, RZ ;  /* 0x0001000019057824 */ /* 0x004fe200078e00ff */
[----:B------:R-:W-:Y:S01]  /*39d0*/  PRMT R85, R90, 0x5410, R85 ;  /* 0x000054105a557816 */ /* 0x000fe20000000055 */
[----:B-1----:R-:W-:Y:S01]  /*39e0*/  IMAD.U32 R4, R14, 0x10000, RZ ;  /* 0x000100000e047824 */ /* 0x002fe200078e00ff */
[--C-:B------:R-:W-:Y:S01]  /*39f0*/  SHF.R.U64 R82, R6, 0x10, R7.reuse ;  /* 0x0000001006527819 */ /* 0x100fe20000001207 */
[----:B------:R-:W-:Y:S01]  /*3a00*/  IMAD.U32 R6, R26, 0x10000, RZ ;  /* 0x000100001a067824 */ /* 0x000fe200078e00ff */
[----:B------:R-:W-:Y:S01]  /*3a10*/  SHF.R.U32.HI R83, RZ, 0x10, R7 ;  /* 0x00000010ff537819 */ /* 0x000fe20000011607 */
[----:B------:R-:W-:Y:S01]  /*3a20*/  IMAD.U32 R7, R13, 0x10000, RZ ;  /* 0x000100000d077824 */ /* 0x000fe200078e00ff */
[--C-:B------:R-:W-:Y:S01]  /*3a30*/  SHF.R.U64 R87, R10, 0x10, R11.reuse ;  /* 0x000000100a577819 */ /* 0x100fe2000000120b */
[----:B------:R-:W-:Y:S01]  /*3a40*/  IMAD.U32 R10, R24, 0x10000, RZ ;  /* 0x00010000180a7824 */ /* 0x000fe200078e00ff */
[----:B------:R-:W-:-:S02]  /*3a50*/  SHF.R.U32.HI R88, RZ, 0x10, R11 ;  /* 0x00000010ff587819 */ /* 0x000fc4000001160b */
[----:B------:R-:W-:Y:S01]  /*3a60*/  LOP3.LUT R80, R25, 0xffff0000, RZ, 0xc0, !PT ;  /* 0xffff000019507812 */ /* 0x000fe200078ec0ff */
[----:B------:R-:W-:Y:S01]  /*3a70*/  IMAD.U32 R25, R15, 0x10000, RZ ;  /* 0x000100000f197824 */ /* 0x000fe200078e00ff */
[----:B------:R-:W-:Y:S02]  /*3a80*/  LOP3.LUT R79, R13, 0xffff0000, RZ, 0xc0, !PT ;  /* 0xffff00000d4f7812 */ /* 0x000fe400078ec0ff */
[----:B------:R-:W-:Y:S01]  /*3a90*/  LOP3.LUT R11, R15, 0xffff0000, RZ, 0xc0, !PT ;  /* 0xffff00000f0b7812 */ /* 0x000fe200078ec0ff */
[C---:B------:R-:W-:Y:S01]  /*3aa0*/  IMAD.U32 R15, R27.reuse, 0x10000, RZ ;  /* 0x000100001b0f7824 */ /* 0x040fe200078e00ff */
[----:B------:R-:W-:Y:S02]  /*3ab0*/  LOP3.LUT R13, R27, 0xffff0000, RZ, 0xc0, !PT ;  /* 0xffff00001b0d7812 */ /* 0x000fe400078ec0ff */
[----:B------:R-:W-:Y:S02]  /*3ac0*/  PRMT R81, R92, 0x5410, R81 ;  /* 0x000054105c517816 */ /* 0x000fe40000000051 */
[----:B------:R-:W-:Y:S01]  /*3ad0*/  SHF.R.U64 R84, R8, 0x10, R9 ;  /* 0x0000001008547819 */ /* 0x000fe20000001209 */
[----:B------:R-:W-:Y:S01]  /*3ae0*/  IMAD.U32 R8, R12, 0x10000, RZ ;  /* 0x000100000c087824 */ /* 0x000fe200078e00ff */
[----:B------:R-:W-:Y:S01]  /*3af0*/  PRMT R27, R92, 0x5432, R86 ;  /* 0x000054325c1b7816 */ /* 0x000fe20000000056 */
[----:B------:R-:W-:Y:S01]  /*3b00*/  IMAD.U32 R86, R85, 0x10000, RZ ;  /* 0x0001000055567824 */ /* 0x000fe200078e00ff */
[----:B------:R-:W-:Y:S01]  /*3b10*/  PRMT R9, R91, 0x5432, R82 ;  /* 0x000054325b097816 */ /* 0x000fe20000000052 */
[----:B------:R-:W-:Y:S01]  /*3b20*/  IMAD.U32 R82, R81, 0x10000, RZ ;  /* 0x0001000051527824 */ /* 0x000fe200078e00ff */
[----:B------:R-:W-:Y:S01]  /*3b30*/  PRMT R84, R90, 0x5432, R84 ;  /* 0x000054325a547816 */ /* 0x000fe20000000054 */
[----:B------:R-:W-:Y:S01]  /*3b40*/  FMUL.FTZ R90, R5, R86 ;  /* 0x00000056055a7220 */ /* 0x000fe20000410000 */
[----:B------:R-:W-:Y:S01]  /*3b50*/  PRMT R88, R89, 0x5432, R88 ;  /* 0x0000543259587816 */ /* 0x000fe20000000058 */
[-C--:B------:R-:W-:Y:S01]  /*3b60*/  FMUL.FTZ R92, R5, R82.reuse ;  /* 0x00000052055c7220 */ /* 0x080fe20000410000 */
[----:B------:R-:W-:Y:S01]  /*3b70*/  LOP3.LUT R85, R85, 0xffff0000, RZ, 0xc0, !PT ;  /* 0xffff000055557812 */ /* 0x000fe200078ec0ff */
[----:B------:R-:W-:Y:S01]  /*3b80*/  FFMA.FTZ R5, R7, R82, -R90 ;  /* 0x0000005207057223 */ /* 0x000fe2000001085a */
[----:B------:R-:W-:Y:S01]  /*3b90*/  PRMT R83, R91, 0x5410, R83 ;  /* 0x000054105b537816 */ /* 0x000fe20000000053 */
[----:B------:R-:W-:Y:S01]  /*3ba0*/  IMAD.U32 R90, R88, 0x10000, RZ ;  /* 0x00010000585a7824 */ /* 0x000fe200078e00ff */
[----:B------:R-:W-:Y:S01]  /*3bb0*/  LOP3.LUT R81, R81, 0xffff0000, RZ, 0xc0, !PT ;  /* 0xffff000051517812 */ /* 0x000fe200078ec0ff */
[----:B------:R-:W-:Y:S01]  /*3bc0*/  FMUL.FTZ R94, R80, R85 ;  /* 0x00000055505e7220 */ /* 0x000fe20000410000 */
[----:B------:R-:W-:Y:S01]  /*3bd0*/  FFMA.FTZ R7, R7, R86, R92 ;  /* 0x0000005607077223 */ /* 0x000fe2000001005c */
[----:B------:R-:W-:-:S02]  /*3be0*/  IMAD.U32 R82, R83, 0x10000, RZ ;  /* 0x0001000053527824 */ /* 0x000fc400078e00ff */
[C---:B------:R-:W-:Y:S01]  /*3bf0*/  FMUL.FTZ R92, R15.reuse, R90 ;  /* 0x0000005a0f5c7220 */ /* 0x040fe20000410000 */
[----:B------:R-:W-:Y:S01]  /*3c00*/  FMUL.FTZ R80, R80, R81 ;  /* 0x0000005150507220 */ /* 0x000fe20000410000 */
[----:B------:R-:W-:Y:S01]  /*3c10*/  LOP3.LUT R88, R88, 0xffff0000, RZ, 0xc0, !PT ;  /* 0xffff000058587812 */ /* 0x000fe200078ec0ff */
[-C--:B------:R-:W-:Y:S01]  /*3c20*/  FMUL.FTZ R15, R15, R82.reuse ;  /* 0x000000520f0f7220 */ /* 0x080fe20000410000 */
[----:B------:R-:W-:Y:S01]  /*3c30*/  FFMA.FTZ R92, R25, R82, -R92 ;  /* 0x00000052195c7223 */ /* 0x000fe2000001085c */
[----:B------:R-:W-:Y:S01]  /*3c40*/  FFMA.FTZ R86, R79, R85, R80 ;  /* 0x000000554f567223 */ /* 0x000fe20000010050 */
[----:B------:R-:W-:Y:S01]  /*3c50*/  LOP3.LUT R80, R83, 0xffff0000, RZ, 0xc0, !PT ;  /* 0xffff000053507812 */ /* 0x000fe200078ec0ff */
[----:B------:R-:W-:Y:S01]  /*3c60*/  FFMA.FTZ R90, R25, R90, R15 ;  /* 0x0000005a195a7223 */ /* 0x000fe2000001000f */
[----:B------:R-:W-:Y:S02]  /*3c70*/  IMAD.U32 R25, R84, 0x10000, RZ ;  /* 0x0001000054197824 */ /* 0x000fe400078e00ff */
[----:B------:R-:W-:Y:S01]  /*3c80*/  FMUL.FTZ R82, R13, R88 ;  /* 0x000000580d527220 */ /* 0x000fe20000410000 */
[----:B------:R-:W-:-:S02]  /*3c90*/  IMAD.U32 R15, R27, 0x10000, RZ ;  /* 0x000100001b0f7824 */ /* 0x000fc400078e00ff */
[-C--:B------:R-:W-:Y:S01]  /*3ca0*/  FMUL.FTZ R96, R13, R80.reuse ;  /* 0x000000500d607220 */ /* 0x080fe20000410000 */
[----:B------:R-:W-:Y:S01]  /*3cb0*/  LOP3.LUT R24, R24, 0xffff0000, RZ, 0xc0, !PT ;  /* 0xffff000018187812 */ /* 0x000fe200078ec0ff */
[----:B------:R-:W-:Y:S01]  /*3cc0*/  FFMA.FTZ R94, R79, R81, -R94 ;  /* 0x000000514f5e7223 */ /* 0x000fe2000001085e */
[----:B------:R-:W-:Y:S01]  /*3cd0*/  LOP3.LUT R13, R84, 0xffff0000, RZ, 0xc0, !PT ;  /* 0xffff0000540d7812 */ /* 0x000fe200078ec0ff */
[C---:B------:R-:W-:Y:S01]  /*3ce0*/  FMUL.FTZ R79, R10.reuse, R25 ;  /* 0x000000190a4f7220 */ /* 0x040fe20000410000 */
[----:B------:R-:W-:Y:S01]  /*3cf0*/  LOP3.LUT R27, R27, 0xffff0000, RZ, 0xc0, !PT ;  /* 0xffff00001b1b7812 */ /* 0x000fe200078ec0ff */
[----:B------:R-:W-:Y:S01]  /*3d00*/  FMUL.FTZ R10, R10, R15 ;  /* 0x0000000f0a0a7220 */ /* 0x000fe20000410000 */
[----:B------:R-:W-:Y:S01]  /*3d10*/  LOP3.LUT R12, R12, 0xffff0000, RZ, 0xc0, !PT ;  /* 0xffff00000c0c7812 */ /* 0x000fe200078ec0ff */
[----:B------:R-:W-:Y:S01]  /*3d20*/  FFMA.FTZ R81, R11, R80, -R82 ;  /* 0x000000500b517223 */ /* 0x000fe20000010852 */
[----:B------:R-:W-:Y:S01]  /*3d30*/  PRMT R87, R89, 0x5410, R87 ;  /* 0x0000541059577816 */ /* 0x000fe20000000057 */
[----:B------:R-:W-:Y:S01]  /*3d40*/  FFMA.FTZ R83, R11, R88, R96 ;  /* 0x000000580b537223 */ /* 0x000fe20000010060 */
[----:B------:R-:W-:Y:S01]  /*3d50*/  FMUL.FTZ R11, R24, R13 ;  /* 0x0000000d180b7220 */ /* 0x000fe20000410000 */
[C---:B------:R-:W-:Y:S01]  /*3d60*/  FFMA.FTZ R10, R8.reuse, R25, R10 ;  /* 0x00000019080a7223 */ /* 0x040fe2000001000a */
[----:B------:R-:W-:Y:S01]  /*3d70*/  FFMA.FTZ R79, R8, R15, -R79 ;  /* 0x0000000f084f7223 */ /* 0x000fe2000001084f */
[-C--:B------:R-:W-:Y:S01]  /*3d80*/  FMUL.FTZ R25, R24, R27.reuse ;  /* 0x0000001b18197220 */ /* 0x080fe20000410000 */
[----:B------:R-:W-:Y:S01]  /*3d90*/  FFMA.FTZ R8, R12, R27, -R11 ;  /* 0x0000001b0c087223 */ /* 0x000fe2000001080b */
[----:B------:R-:W-:Y:S01]  /*3da0*/  IMAD.U32 R15, R87, 0x10000, RZ ;  /* 0x00010000570f7824 */ /* 0x000fe200078e00ff */
[----:B------:R-:W-:Y:S01]  /*3db0*/  LOP3.LUT R26, R26, 0xffff0000, RZ, 0xc0, !PT ;  /* 0xffff00001a1a7812 */ /* 0x000fe200078ec0ff */
[----:B------:R-:W-:Y:S01]  /*3dc0*/  IMAD.U32 R11, R9, 0x10000, RZ ;  /* 0x00010000090b7824 */ /* 0x000fe200078e00ff */
[----:B------:R-:W-:Y:S01]  /*3dd0*/  LOP3.LUT R87, R87, 0xffff0000, RZ, 0xc0, !PT ;  /* 0xffff000057577812 */ /* 0x000fe200078ec0ff */
[----:B------:R-:W-:Y:S01]  /*3de0*/  FFMA.FTZ R25, R12, R13, R25 ;  /* 0x0000000d0c197223 */ /* 0x000fe20000010019 */
        /* <DEDUP_REMOVED lines=12> */
[----:B------:R-:W-:Y:S02]  /*3eb0*/  F2FP.BF16.F32.PACK_AB R24, R25, R10 ;  /* 0x0000000a1918723e */ /* 0x000fe400000010ff */
[----:B------:R-:W-:Y:S01]  /*3ec0*/  F2FP.BF16.F32.PACK_AB R14, R4, R13 ;  /* 0x0000000d040e723e */ /* 0x000fe200000010ff */
[----:B------:R-:W-:Y:S01]  /*3ed0*/  IMAD.MOV.U32 R13, RZ, RZ, R5 ;  /* 0x000000ffff0d7224 */ /* 0x000fe200078e0005 */
[----:B------:R-:W-:Y:S01]  /*3ee0*/  F2FP.BF16.F32.PACK_AB R15, R81, R92 ;  /* 0x0000005c510f723e */ /* 0x000fe200000010ff */
[----:B------:R-:W-:Y:S01]  /*3ef0*/  IMAD.MOV.U32 R25, RZ, RZ, R7 ;  /* 0x000000ffff197224 */ /* 0x000fe200078e0007 */
[----:B------:R-:W-:Y:S02]  /*3f00*/  F2FP.BF16.F32.PACK_AB R27, R83, R90 ;  /* 0x0000005a531b723e */ /* 0x000fe400000010ff */
[----:B------:R-:W-:-:S02]  /*3f10*/  F2FP.BF16.F32.PACK_AB R12, R8, R79 ;  /* 0x0000004f080c723e */ /* 0x000fc400000010ff */
[----:B------:R-:W-:-:S07]  /*3f20*/  F2FP.BF16.F32.PACK_AB R26, R87, R6 ;  /* 0x00000006571a723e */ /* 0x000fce00000010ff */
.L_x_1354:
[----:B------:R-:W-:Y:S05]  /*3f30*/  BSYNC B1 ;  /* 0x0000000000017941 */ /* 0x000fea0003800000 */
.L_x_1353:
        /* <DEDUP_REMOVED lines=10> */
.L_x_1336:
[----:B------:R-:W-:-:S13]  /*3fe0*/  ISETP.NE.AND P3, PT, R187, 0x3, PT ;  /* 0x00000003bb00780c */ /* 0x000fda0003f65270 */
[----:B------:R-:W-:Y:S05]  /*3ff0*/  @!P3 BRA `(.L_x_1355) ;  /* 0x000000000004b947 */ /* 0x000fea0003800000 */
[----:B------:R-:W-:Y:S01]  /*4000*/  BPT.TRAP 0x1 ;  /* 0x000000040000795c */ /* 0x000fe20000300000 */
.L_x_1355:
[----:B------:R-:W-:Y:S01]  /*4010*/  IMAD R73, R22, 0x8, R2 ;  /* 0x0000000816497824 */ /* 0x000fe200078e0202 */
[----:B------:R-:W-:Y:S01]  /*4020*/  SHF.L.U32 R76, R186, 0x1f, RZ ;  /* 0x0000001fba4c7819 */ /* 0x000fe200000006ff */
[----:B------:R-:W-:Y:S01]  /*4030*/  IMAD R74, R40, -0x40, R42 ;  /* 0xffffffc0284a7824 */ /* 0x000fe200078e022a */
[----:B------:R-:W-:Y:S02]  /*4040*/  BSSY B1, `(.L_x_1356) ;  /* 0x0000004000017945 */ /* 0x000fe40003800000 */
[----:B------:R-:W0:Y:S02]  /*4050*/  SYNCS.PHASECHK.TRANS64.TRYWAIT P4, [R73+URZ+0x38890], R76 ;  /* 0x0388904c490075a7 */ /* 0x000e24000808017f */
[----:B------:R-:W-:Y:S01]  /*4060*/  VIMNMX R74, R74, 0x40, PT ;  /* 0x000000404a4a7848 */ /* 0x000fe20003fe0100 */
[----:B0-----:R-:W-:Y:S06]  /*4070*/  @!P4 BRA `(.L_x_1357) ;  /* 0x000001ac0064c947 */ /* 0x001fec0003800000 */
.L_x_1639:
[----:B------:R-:W-:Y:S05]  /*4080*/  BSYNC B1 ;  /* 0x0000000000017941 */ /* 0x000fea0003800000 */
.L_x_1356:
        /* <DEDUP_REMOVED lines=13> */
.L_x_1343:
[----:B------:R-:W-:Y:S05]  /*4160*/  BSYNC B0 ;  /* 0x0000000000007941 */ /* 0x000fea0003800000 */
.L_x_1335:
        /* <DEDUP_REMOVED lines=17> */
.L_x_1359:
[----:B------:R-:W-:Y:S05]  /*4280*/  BSYNC B0 ;  /* 0x0000000000007941 */ /* 0x000fea0003800000 */
.L_x_1358:
[----:B------:R-:W2:Y:S01]  /*4290*/  SYNCS.PHASECHK.TRANS64.TRYWAIT P3, [R73+URZ+0x388b0], R76 ;  /* 0x0388b04c490075a7 */ /* 0x000ea2000806017f */
[----:B------:R-:W-:Y:S04]  /*42a0*/  BSSY B0, `(.L_x_1360) ;  /* 0x0000002000007945 */ /* 0x000fe80003800000 */
[----:B--2---:R-:W-:Y:S05]  /*42b0*/  @!P3 BRA `(.L_x_1361) ;  /* 0x000001a800e8b947 */ /* 0x004fea0003800000 */
.L_x_1640:
[----:B------:R-:W-:Y:S05]  /*42c0*/  BSYNC B0 ;  /* 0x0000000000007941 */ /* 0x000fea0003800000 */
.L_x_1360:
        /* <DEDUP_REMOVED lines=83> */
.L_x_1363:
[----:B------:R-:W-:Y:S05]  /*4800*/  BSYNC B0 ;  /* 0x0000000000007941 */ /* 0x000fea0003800000 */
.L_x_1362:
        /* <DEDUP_REMOVED lines=16> */
[----:B--2---:R-:W-:Y:S06]  /*4910*/  @P2 BRA `(.L_x_1364) ;  /* 0xffffffdc00c82947 */ /* 0x004fec000383ffff */
.L_x_1330:
[----:B0-----:R-:W2:Y:S01]  /*4920*/  LDL R4, [R1+0x80] ;  /* 0x0000800001047983 */ /* 0x001ea20000100800 */
[----:B------:R-:W-:Y:S01]  /*4930*/  BSSY B0, `(.L_x_1365) ;  /* 0x0000006000007945 */ /* 0x000fe20003800000 */
[----:B------:R-:W-:Y:S02]  /*4940*/  ISETP.NE.AND P1, PT, R212, RZ, PT ;  /* 0x000000ffd400720c */ /* 0x000fe40003f25270 */
[----:B--2---:R-:W-:Y:S01]  /*4950*/  ISETP.NE.AND P0, PT, R4, 0x1, PT ;  /* 0x000000010400780c */ /* 0x004fe20003f05270 */
[----:B------:R-:W-:-:S12]  /*4960*/  @P3 BRA `(.L_x_1366) ;  /* 0x0000000000083947 */ /* 0x000fd80003800000 */
[----:B------:R-:W0:Y:S02]  /*4970*/  FENCE.VIEW.ASYNC.G ;  /* 0x00000000000073c6 */ /* 0x000e240000000100 */
[----:B0-----:R-:W-:Y:S06]  /*4980*/  BAR.ARV 0xc, 0x180 ;  /* 0x0306000000007b1d */ /* 0x001fec0000002000 */
.L_x_1366:
[----:B------:R-:W-:Y:S05]  /*4990*/  BSYNC B0 ;  /* 0x0000000000007941 */ /* 0x000fea0003800000 */
.L_x_1365:
        /* <DEDUP_REMOVED lines=34> */
.L_x_1370:
[----:B------:R-:W-:Y:S05]  /*4bc0*/  BSYNC B0 ;  /* 0x0000000000007941 */ /* 0x000fea0003800000 */
.L_x_1369:
        /* <DEDUP_REMOVED lines=72> */
[----:B------:R-:W-:Y:S01]  /*5050*/  IMAD.MOV.U32 R7, RZ, RZ, 0x40000040 ;  /* 0x40000040ff077424 */ /* 0x000fe200078e00ff */
[----:B------:R-:W-:Y:S01]  /*5060*/  BSSY B0, `(.L_x_1372) ;  /* 0x0000100000007945 */ /* 0x000fe20003800000 */
[----:B------:R-:W-:Y:S01]  /*5070*/  IMAD.MOV.U32 R9, RZ, RZ, 0x40000040 ;  /* 0x40000040ff097424 */ /* 0x000fe200078e00ff */
[----:B------:R-:W-:Y:S01]  /*5080*/  BAR.SYNC.DEFER_BLOCKING 0xe, 0x100 ;  /* 0x0384000000007b1d */ /* 0x000fe20000010000 */
[----:B------:R-:W-:Y:S01]  /*5090*/  IMAD.MOV.U32 R11, RZ, RZ, 0x40000040 ;  /* 0x40000040ff0b7424 */ /* 0x000fe200078e00ff */
[----:B------:R-:W-:Y:S01]  /*50a0*/  R2UR UR5, R7 ;  /* 0x00000000070572ca */ /* 0x000fe200000e0000 */
[----:B------:R-:W-:Y:S01]  /*50b0*/  IMAD.MOV.U32 R13, RZ, RZ, 0x40000040 ;  /* 0x40000040ff0d7424 */ /* 0x000fe200078e00ff */
[----:B------:R-:W-:Y:S01]  /*50c0*/  R2UR UR7, R9 ;  /* 0x00000000090772ca */ /* 0x000fe200000e0000 */
[----:B------:R-:W-:Y:S02]  /*50d0*/  IMAD.MOV.U32 R9, RZ, RZ, 0x40000040 ;  /* 0x40000040ff097424 */ /* 0x000fe400078e00ff */
[----:B------:R-:W-:Y:S01]  /*50e0*/  VIADD R4, R4, 0xfffffffe ;  /* 0xfffffffe04047836 */ /* 0x000fe20000000000 */
[----:B------:R-:W0:Y:S02]  /*50f0*/  S2R R14, SR_TID.X ;  /* 0x00000000000e7919 */ /* 0x000e240000002100 */
[----:B------:R-:W-:Y:S01]  /*5100*/  R2UR UR15, R9 ;  /* 0x00000000090f72ca */ /* 0x000fe200000e0000 */
[----:B------:R-:W-:Y:S01]  /*5110*/  IMAD.MOV.U32 R9, RZ, RZ, 0x40000040 ;  /* 0x40000040ff097424 */ /* 0x000fe200078e00ff */
[----:B------:R-:W-:-:S04]  /*5120*/  ISETP.GE.AND P0, PT, R4, R0, PT ;  /* 0x000000000400720c */ /* 0x000fc80003f06270 */
[----:B------:R-:W-:Y:S01]  /*5130*/  R2UR UR13, R9 ;  /* 0x00000000090d72ca */ /* 0x000fe200000e0000 */
[----:B------:R-:W-:Y:S01]  /*5140*/  WARPGROUP.ARRIVE ;  /* 0x00000000000079c5 */ /* 0x000fe20000000000 */
[----:B0-----:R-:W-:-:S04]  /*5150*/  LOP3.LUT R14, R14, 0x7f, RZ, 0xc0, !PT ;  /* 0x0000007f0e0e7812 */ /* 0x001fc800078ec0ff */
[----:B------:R-:W-:Y:S01]  /*5160*/  ISETP.NE.AND P2, PT, R14, RZ, PT ;  /* 0x000000ff0e00720c */ /* 0x000fe20003f45270 */
[----:B--2---:R-:W0:Y:S02]  /*5170*/  SHFL.IDX PT, R3, R6, RZ, 0x1f ;  /* 0x00001fff06037589 */ /* 0x004e2400000e0000 */
[----:B0-----:R-:W-:-:S04]  /*5180*/  LEA.HI R5, R3, R3, RZ, 0x1 ;  /* 0x0000000303057211 */ /* 0x001fc800078f08ff */
[----:B------:R-:W-:Y:S01]  /*5190*/  LOP3.LUT R6, R5, 0x1fffe, RZ, 0xc0, !PT ;  /* 0x0001fffe05067812 */ /* 0x000fe200078ec0ff */
[----:B------:R-:W-:-:S04]  /*51a0*/  VIADD R5, R2, 0x36400 ;  /* 0x0003640002057836 */ /* 0x000fc80000000000 */
[----:B------:R-:W-:Y:S01]  /*51b0*/  IMAD.IADD R3, R3, 0x1, -R6 ;  /* 0x0000000103037824 */ /* 0x000fe200078e0a06 */
[----:B------:R-:W-:-:S03]  /*51c0*/  SHF.R.U32.HI R5, RZ, 0x4, R5 ;  /* 0x00000004ff057819 */ /* 0x000fc60000011605 */
[----:B------:R-:W-:Y:S01]  /*51d0*/  IMAD R3, R3, 0x8000, R2 ;  /* 0x0000800003037824 */ /* 0x000fe200078e0202 */
[----:B------:R-:W-:-:S03]  /*51e0*/  LOP3.LUT R5, R5, 0x3fff, RZ, 0xc0, !PT ;  /* 0x00003fff05057812 */ /* 0x000fc600078ec0ff */
[----:B------:R-:W-:Y:S01]  /*51f0*/  VIADD R3, R3, 0x400 ;  /* 0x0000040003037836 */ /* 0x000fe20000000000 */
[----:B------:R-:W-:Y:S01]  /*5200*/  LOP3.LUT R6, R5, 0x10000, RZ, 0xfc, !PT ;  /* 0x0001000005067812 */ /* 0x000fe200078efcff */
[----:B------:R-:W-:-:S03]  /*5210*/  @!P2 IMAD R5, R18, 0x8, R2 ;  /* 0x000000081205a824 */ /* 0x000fc600078e0202 */
[----:B------:R-:W-:Y:S01]  /*5220*/  SHF.R.U32.HI R3, RZ, 0x4, R3 ;  /* 0x00000004ff037819 */ /* 0x000fe20000011603 */
[C---:B------:R-:W-:Y:S01]  /*5230*/  VIADD R12, R6.reuse, 0x2 ;  /* 0x00000002060c7836 */ /* 0x040fe20000000000 */
[----:B------:R-:W-:Y:S01]  /*5240*/  R2UR UR4, R6 ;  /* 0x00000000060472ca */ /* 0x000fe200000e0000 */
[----:B------:R-:W-:Y:S01]  /*5250*/  @!P2 VIADD R5, R5, 0x38860 ;  /* 0x000388600505a836 */ /* 0x000fe20000000000 */
[----:B------:R-:W-:-:S04]  /*5260*/  LOP3.LUT R3, R3, 0x3fff, RZ, 0xc0, !PT ;  /* 0x00003fff03037812 */ /* 0x000fc800078ec0ff */
[----:B------:R-:W-:Y:S02]  /*5270*/  LOP3.LUT R3, R3, 0x2000000, RZ, 0xfc, !PT ;  /* 0x0200000003037812 */ /* 0x000fe400078efcff */
[----:B------:R-:W-:-:S03]  /*5280*/  @!P2 PRMT R5, RZ, 0x654, R5 ;  /* 0x00000654ff05a816 */ /* 0x000fc60000000005 */
[----:B------:R-:W-:-:S04]  /*5290*/  IMAD R8, R18, 0x1000, R3 ;  /* 0x0000100012087824 */ /* 0x000fc800078e0203 */
[C---:B------:R-:W-:Y:S01]  /*52a0*/  VIADD R10, R8.reuse, 0x80 ;  /* 0x00000080080a7836 */ /* 0x040fe20000000000 */
[----:B------:R-:W-:-:S13]  /*52b0*/  R2UR UR6, R8 ;  /* 0x00000000080672ca */ /* 0x000fda00000e0000 */
[----:B------:R-:W-:Y:S01]  /*52c0*/  HGMMA.64x256x16.F32.BF16 R24, gdesc[UR4].tnspB, RZ, !UPT, gsb0 ;  /* 0x43e00000041879f0 */ /* 0x000fe2000c0018ff */
[----:B------:R-:W-:Y:S01]  /*52d0*/  R2UR UR6, R10 ;  /* 0x000000000a0672ca */ /* 0x000fe200000e0000 */
[----:B------:R-:W-:Y:S01]  /*52e0*/  VIADD R10, R8, 0x100 ;  /* 0x00000100080a7836 */ /* 0x000fe20000000000 */
[----:B------:R-:W-:Y:S01]  /*52f0*/  R2UR UR7, R11 ;  /* 0x000000000b0772ca */ /* 0x000fe200000e0000 */
[----:B------:R-:W-:Y:S01]  /*5300*/  IMAD.MOV.U32 R11, RZ, RZ, 0x40000040 ;  /* 0x40000040ff0b7424 */ /* 0x000fe200078e00ff */
[----:B------:R-:W-:Y:S01]  /*5310*/  R2UR UR4, R12 ;  /* 0x000000000c0472ca */ /* 0x000fe200000e0000 */
[----:B------:R-:W-:Y:S01]  /*5320*/  VIADD R8, R8, 0x180 ;  /* 0x0000018008087836 */ /* 0x000fe20000000000 */
[----:B------:R-:W-:Y:S02]  /*5330*/  R2UR UR5, R13 ;  /* 0x000000000d0572ca */ /* 0x000fe400000e0000 */
[----:B------:R-:W-:Y:S01]  /*5340*/  R2UR UR10, R10 ;  /* 0x000000000a0a72ca */ /* 0x000fe200000e0000 */
[----:B------:R-:W-:Y:S01]  /*5350*/  VIADD R10, R6, 0x4 ;  /* 0x00000004060a7836 */ /* 0x000fe20000000000 */
[----:B------:R-:W-:Y:S01]  /*5360*/  R2UR UR11, R11 ;  /* 0x000000000b0b72ca */ /* 0x000fe200000e0000 */
[----:B------:R-:W-:Y:S01]  /*5370*/  IMAD.MOV.U32 R11, RZ, RZ, 0x40000040 ;  /* 0x40000040ff0b7424 */ /* 0x000fe200078e00ff */
[----:B------:R-:W-:Y:S01]  /*5380*/  R2UR UR14, R8 ;  /* 0x00000000080e72ca */ /* 0x000fe200000e0000 */
[----:B------:R-:W-:Y:S01]  /*5390*/  VIADD R8, R6, 0x6 ;  /* 0x0000000606087836 */ /* 0x000fe20000000000 */
[----:B------:R-:W-:-:S02]  /*53a0*/  R2UR UR8, R10 ;  /* 0x000000000a0872ca */ /* 0x000fc400000e0000 */
[----:B------:R-:W-:Y:S02]  /*53b0*/  R2UR UR9, R11 ;  /* 0x000000000b0972ca */ /* 0x000fe400000e0000 */
[----:B------:R-:W-:Y:S01]  /*53c0*/  R2UR UR12, R8 ;  /* 0x00000000080c72ca */ /* 0x000fe200000e0000 */
        /* <DEDUP_REMOVED lines=15> */
[----:B------:R-:W-:-:S07]  /*54c0*/  IMAD.MOV.U32 R20, RZ, RZ, R4 ;  /* 0x000000ffff147224 */ /* 0x000fce00078e0004 */
.L_x_1374:
[----:B------:R-:W-:Y:S01]  /*54d0*/  BAR.SYNC.DEFER_BLOCKING 0xe, 0x100 ;  /* 0x0384000000007b1d */ /* 0x000fe20000010000 */
[----:B-1----:R-:W-:Y:S01]  /*54e0*/  IMAD R4, R18, 0x40, R191 ;  /* 0x0000004012047824 */ /* 0x002fe200078e02bf */
[----:B------:R-:W-:Y:S01]  /*54f0*/  R2UR UR4, R6 ;  /* 0x00000000060472ca */ /* 0x000fe200000e0000 */
[----:B------:R-:W-:Y:S01]  /*5500*/  VIADD R18, R18, 0x1 ;  /* 0x0000000112127836 */ /* 0x000fe20000000000 */
[----:B------:R-:W-:Y:S01]  /*5510*/  R2UR UR5, R7 ;  /* 0x00000000070572ca */ /* 0x000fe200000e0000 */
[----:B------:R-:W-:Y:S02]  /*5520*/  IMAD R4, R4, 0x4, R2 ;  /* 0x0000000404047824 */ /* 0x000fe400078e0202 */
[----:B------:R-:W-:Y:S01]  /*5530*/  IMAD.MOV.U32 R15, RZ, RZ, 0x40000040 ;  /* 0x40000040ff0f7424 */ /* 0x000fe200078e00ff */
[----:B------:R-:W-:-:S04]  /*5540*/  ISETP.NE.AND P0, PT, R18, 0x2, PT ;  /* 0x000000021200780c */ /* 0x000fc80003f05270 */
[----:B------:R-:W-:Y:S01]  /*5550*/  SEL R18, R18, RZ, P0 ;  /* 0x000000ff12127207 */ /* 0x000fe20000000000 */
[----:B0-----:R-:W0:Y:S04]  /*5560*/  LDS R5, [R4+0x38400] ;  /* 0x0384000004057984 */ /* 0x001e280000000800 */
        /* <DEDUP_REMOVED lines=129> */
[----:B------:R-:W-:-:S02]  /*5d80*/  IMAD R4, R18, 0x1000, R3 ;  /* 0x0000100012047824 */ /* 0x000fc400078e0203 */
[----:B------:R-:W-:Y:S02]  /*5d90*/  IMAD.MOV.U32 R5, RZ, RZ, 0x40000040 ;  /* 0x40000040ff057424 */ /* 0x000fe400078e00ff */
[C---:B------:R-:W-:Y:S01]  /*5da0*/  VIADD R14, R4.reuse, 0x80 ;  /* 0x00000080040e7836 */ /* 0x040fe20000000000 */
[----:B------:R-:W-:Y:S01]  /*5db0*/  R2UR UR6, R4 ;  /* 0x00000000040672ca */ /* 0x000fe200000e0000 */
[----:B------:R-:W-:Y:S01]  /*5dc0*/  WARPGROUP.ARRIVE ;  /* 0x00000000000079c5 */ /* 0x000fe20000000000 */
[----:B------:R-:W-:Y:S01]  /*5dd0*/  R2UR UR7, R5 ;  /* 0x00000000050772ca */ /* 0x000fe200000e0000 */
[----:B------:R-:W-:-:S12]  /*5de0*/  IMAD.MOV.U32 R5, RZ, RZ, 0x40000040 ;  /* 0x40000040ff057424 */ /* 0x000fd800078e00ff */
[----:B------:R-:W-:Y:S01]  /*5df0*/  HGMMA.64x256x16.F32.BF16 R24, gdesc[UR4].tnspB, R24, gsb0 ;  /* 0x43e00000041879f0 */ /* 0x000fe20008001818 */
[----:B------:R-:W-:Y:S01]  /*5e00*/  R2UR UR6, R14 ;  /* 0x000000000e0672ca */ /* 0x000fe200000e0000 */
[----:B------:R-:W-:Y:S01]  /*5e10*/  VIADD R14, R4, 0x100 ;  /* 0x00000100040e7836 */ /* 0x000fe20000000000 */
[----:B------:R-:W-:Y:S01]  /*5e20*/  R2UR UR7, R15 ;  /* 0x000000000f0772ca */ /* 0x000fe200000e0000 */
[----:B------:R-:W-:Y:S01]  /*5e30*/  IMAD.MOV.U32 R15, RZ, RZ, 0x40000040 ;  /* 0x40000040ff0f7424 */ /* 0x000fe200078e00ff */
[----:B------:R-:W-:Y:S01]  /*5e40*/  R2UR UR4, R12 ;  /* 0x000000000c0472ca */ /* 0x000fe200000e0000 */
[----:B------:R-:W-:Y:S01]  /*5e50*/  VIADD R4, R4, 0x180 ;  /* 0x0000018004047836 */ /* 0x000fe20000000000 */
[----:B------:R-:W-:Y:S01]  /*5e60*/  R2UR UR5, R13 ;  /* 0x000000000d0572ca */ /* 0x000fe200000e0000 */
[----:B------:R-:W-:Y:S02]  /*5e70*/  WARPGROUP.DEPBAR.LE gsb0, 0x0 ;  /* 0x00008000000079c5 */ /* 0x000fe40000010000 */
[----:B------:R-:W-:-:S15]  /*5e80*/  WARPGROUP.ARRIVE ;  /* 0x00000000000079c5 */ /* 0x000fde0000000000 */
[----:B------:R-:W-:-:S03]  /*5e90*/  NOP ;  /* 0x0000000000007918 */ /* 0x000fc60000000000 */
        /* <DEDUP_REMOVED lines=10> */
[----:B------:R-:W-:Y:S01]  /*5f40*/  IMAD.MOV.U32 R4, RZ, RZ, R20 ;  /* 0x000000ffff047224 */ /* 0x000fe200078e0014 */
[----:B------:R-:W-:Y:S01]  /*5f50*/  R2UR UR7, R5 ;  /* 0x00000000050772ca */ /* 0x000fe200000e0000 */
[----:B------:R-:W-:Y:S01]  /*5f60*/  VIADD R20, R20, 0xffffffff ;  /* 0xffffffff14147836 */ /* 0x000fe20000000000 */
[----:B------:R-:W-:Y:S02]  /*5f70*/  R2UR UR4, R8 ;  /* 0x00000000080472ca */ /* 0x000fe400000e0000 */
[----:B------:R-:W-:Y:S02]  /*5f80*/  R2UR UR5, R9 ;  /* 0x00000000090572ca */ /* 0x000fe400000e0000 */
[----:B------:R-:W-:Y:S02]  /*5f90*/  ISETP.GT.AND P1, PT, R4, R0, PT ;  /* 0x000000000400720c */ /* 0x000fe40003f24270 */
[----:B------:R-:W-:-:S04]  /*5fa0*/  SEL R4, RZ, 0x1, P0 ;  /* 0x00000001ff047807 */ /* 0x000fc80000000000 */
[----:B------:R-:W-:Y:S01]  /*5fb0*/  LOP3.LUT R23, R23, R4, RZ, 0x3c, !PT ;  /* 0x0000000417177212 */ /* 0x000fe200078e3cff */
[----:B------:R-:W-:-:S04]  /*5fc0*/  @!P2 IMAD R4, R18, 0x8, R2 ;  /* 0x000000081204a824 */ /* 0x000fc800078e0202 */
[----:B------:R-:W-:-:S05]  /*5fd0*/  @!P2 VIADD R4, R4, 0x38860 ;  /* 0x000388600404a836 */ /* 0x000fca0000000000 */
[----:B------:R-:W-:Y:S01]  /*5fe0*/  @!P2 PRMT R4, RZ, 0x654, R4 ;  /* 0x00000654ff04a816 */ /* 0x000fe20000000004 */
[----:B------:R-:W-:Y:S02]  /*5ff0*/  WARPGROUP.DEPBAR.LE gsb0, 0x0 ;  /* 0x00008000000079c5 */ /* 0x000fe40000010000 */
[----:B------:R-:W-:-:S06]  /*6000*/  WARPGROUP.ARRIVE ;  /* 0x00000000000079c5 */ /* 0x000fcc0000000000 */
[----:B------:R-:W-:Y:S03]  /*6010*/  HGMMA.64x256x16.F32.BF16 R24, gdesc[UR4].tnspB, R24, gsb0 ;  /* 0x43e00000041879f0 */ /* 0x000fe60008001818 */
[----:B------:R-:W-:Y:S02]  /*6020*/  WARPGROUP.DEPBAR.LE gsb0, 0x0 ;  /* 0x00008000000079c5 */ /* 0x000fe40000010000 */
[----:B------:R-:W-:Y:S06]  /*6030*/  BAR.ARV 0xf, 0x100 ;  /* 0x03c4000000007b1d */ /* 0x000fec0000002000 */
[----:B------:R1:W-:Y:S01]  /*6040*/  @!P2 SYNCS.ARRIVE.TRANS64.RED.A1T0 RZ, [R4+URZ], RZ ;  /* 0x000000ff04ffa9a7 */ /* 0x0003e2000810043f */
[----:B------:R-:W-:Y:S05]  /*6050*/  @P1 BRA `(.L_x_1374) ;  /* 0xfffffff4001c1947 */ /* 0x000fea000383ffff */
.L_x_1373:
[----:B------:R-:W-:Y:S05]  /*6060*/  BSYNC B0 ;  /* 0x0000000000007941 */ /* 0x000fea0003800000 */
.L_x_1372:
        /* <DEDUP_REMOVED lines=9> */
[----:B------:R-:W2:Y:S04]  /*6100*/  LDS R2, [R0+0x38400] ;  /* 0x0384000000027984 */ /* 0x000ea80000000800 */
[----:B------:R-:W3:Y:S01]  /*6110*/  LDS R0, [R0+0x38420] ;  /* 0x0384200000007984 */ /* 0x000ee20000000800 */
[-C--:B--2---:R-:W-:Y:S01]  /*6120*/  FMUL.FTZ R24, R24, R2.reuse ;  /* 0x0000000218187220 */ /* 0x084fe20000410000 */
        /* <DEDUP_REMOVED lines=131> */
.L_x_1368:
        /* <DEDUP_REMOVED lines=31> */
.L_x_1376:
[----:B------:R-:W-:Y:S05]  /*6b50*/  BSYNC B0 ;  /* 0x0000000000007941 */ /* 0x000fea0003800000 */
.L_x_1375:
        /* <DEDUP_REMOVED lines=100> */
.L_x_1378:
[----:B------:R-:W-:Y:S05]  /*71a0*/  BSYNC B6 ;  /* 0x0000000000067941 */ /* 0x000fea0003800000 */
.L_x_1377:
        /* <DEDUP_REMOVED lines=12> */
.L_x_1382:
[----:B-1----:R1:W2:Y:S02]  /*7270*/  SYNCS.PHASECHK.TRANS64.TRYWAIT P0, [R2+URZ+0x38800], R3 ;  /* 0x03880003020075a7 */ /* 0x0022a4000800017f */
[----:B--2---:R-:W-:Y:S05]  /*7280*/  @!P0 NANOSLEEP.SYNCS 0x989680 ;  /* 0x009896800000895d */ /* 0x004fea0003900000 */
[----:B------:R-:W2:Y:S02]  /*7290*/  @!P0 SYNCS.PHASECHK.TRANS64 P0, [R2+URZ+0x38800], R3 ;  /* 0x03880003020085a7 */ /* 0x000ea4000800007f */
[----:B--2---:R-:W-:Y:S05]  /*72a0*/  @!P0 BRA `(.L_x_1382) ;  /* 0xfffffffc00f08947 */ /* 0x004fea000383ffff */
.L_x_1381:
[----:B------:R-:W-:Y:S05]  /*72b0*/  BSYNC B0 ;  /* 0x0000000000007941 */ /* 0x000fea0003800000 */
.L_x_1380:
[----:B------:R-:W-:Y:S05]  /*72c0*/  BRA `(.L_x_1383) ;  /* 0x0000002000b87947 */ /* 0x000fea0003800000 */
.L_x_1379:
        /* <DEDUP_REMOVED lines=37> */
.L_x_1385:
[----:B------:R-:W-:Y:S05]  /*7520*/  BSYNC B6 ;  /* 0x0000000000067941 */ /* 0x000fea0003800000 */
.L_x_1384:
[----:B------:R-:W-:Y:S01]  /*7530*/  ULDC.U8 UR4, c[0x0][0x410] ;  /* 0x0001040000047ab9 */ /* 0x000fe20000000000 */
[----:B------:R-:W-:Y:S01]  /*7540*/  BSSY B0, `(.L_x_1386) ;  /* 0x00001fe000007945 */ /* 0x000fe20003800000 */
[----:B------:R-:W-:Y:S01]  /*7550*/  ISETP.NE.AND P0, PT, RZ, UR4, PT ;  /* 0x00000004ff007c0c */ /* 0x000fe2000bf05270 */
[----:B------:R-:W-:-:S12]  /*7560*/  IMAD R5, R153, 0x40, R19 ;  /* 0x0000004099057824 */ /* 0x000fd800078e0213 */
[----:B------:R-:W-:Y:S05]  /*7570*/  @!P0 BRA `(.L_x_1387) ;  /* 0x00000010000c8947 */ /* 0x000fea0003800000 */
[----:B------:R-:W-:-:S03]  /*7580*/  UMOV UR4, 0xffffffff ;  /* 0xffffffff00047882 */ /* 0x000fc60000000000 */
[----:B------:R-:W-:Y:S05]  /*7590*/  BRA.DIV UR4, `(.L_x_1388) ;  /* 0x0000017a04447947 */ /* 0x000fea000b800000 */
[----:B------:R0:W1:Y:S04]  /*75a0*/  SHFL.IDX PT, R3, R26, RZ, 0x1c1f ;  /* 0x001c1fff1a037589 */ /* 0x00006800000e0000 */
[----:B------:R0:W2:Y:S04]  /*75b0*/  SHFL.IDX PT, R20, R25, RZ, 0x1c1f ;  /* 0x001c1fff19147589 */ /* 0x0000a800000e0000 */
[----:B------:R-:W3:Y:S04]  /*75c0*/  SHFL.IDX PT, R24, R24, RZ, 0x1c1f ;  /* 0x001c1fff18187589 */ /* 0x000ee800000e0000 */
[----:B------:R0:W4:Y:S02]  /*75d0*/  SHFL.IDX PT, R21, R27, RZ, 0x1c1f ;  /* 0x001c1fff1b157589 */ /* 0x00012400000e0000 */
.L_x_1646:
[----:B------:R-:W-:Y:S01]  /*75e0*/  ULDC UR4, c[0x0][0x448] ;  /* 0x0001120000047ab9 */ /* 0x000fe20000000800 */
[----:B------:R-:W-:Y:S01]  /*75f0*/  LEA.HI R0, R221, R221, RZ, 0x1 ;  /* 0x000000dddd007211 */ /* 0x000fe200078f08ff */
[----:B0-----:R-:W-:Y:S01]  /*7600*/  IMAD R26, R155, UR4, RZ ;  /* 0x000000049b1a7c24 */ /* 0x001fe2000f8e02ff */
[----:B------:R-:W-:Y:S01]  /*7610*/  BSSY B1, `(.L_x_1389) ;  /* 0x0000024000017945 */ /* 0x000fe20003800000 */
[----:B------:R-:W-:Y:S01]  /*7620*/  IMAD.SHL.U32 R10, R189, 0x40, RZ ;  /* 0x00000040bd0a7824 */ /* 0x000fe200078e00ff */
[----:B------:R-:W-:Y:S02]  /*7630*/  LOP3.LUT R0, R0, 0xfffffffe, RZ, 0xc0, !PT ;  /* 0xfffffffe00007812 */ /* 0x000fe400078ec0ff */
[----:B------:R-:W-:Y:S02]  /*7640*/  CS2R R6, SRZ ;  /* 0x0000000000067805 */ /* 0x000fe4000001ff00 */
[----:B------:R-:W-:Y:S02]  /*7650*/  ISETP.GE.AND P0, PT, R5, R26, PT ;  /* 0x0000001a0500720c */ /* 0x000fe40003f06270 */
[----:B------:R-:W-:-:S02]  /*7660*/  CS2R R4, SRZ ;  /* 0x0000000000047805 */ /* 0x000fc4000001ff00 */
[----:B------:R-:W-:Y:S01]  /*7670*/  LOP3.LUT R27, R10, 0x1c0, RZ, 0xc0, !PT ;  /* 0x000001c00a1b7812 */ /* 0x000fe200078ec0ff */
[----:B------:R-:W-:Y:S01]  /*7680*/  IMAD.IADD R0, R221, 0x1, -R0 ;  /* 0x00000001dd007824 */ /* 0x000fe200078e0a00 */
[----:B------:R-:W-:Y:S02]  /*7690*/  CS2R R8, SRZ ;  /* 0x0000000000087805 */ /* 0x000fe4000001ff00 */
[----:B------:R-:W-:Y:S02]  /*76a0*/  CS2R R10, SRZ ;  /* 0x00000000000a7805 */ /* 0x000fe4000001ff00 */
[----:B------:R-:W-:-:S03]  /*76b0*/  SHF.L.U32 R25, R0, 0x1f, RZ ;  /* 0x0000001f00197819 */ /* 0x000fc600000006ff */
[----:B------:R-:W-:Y:S05]  /*76c0*/  @P0 BRA `(.L_x_1390) ;  /* 0x0000000000600947 */ /* 0x000fea0003800000 */
[----:B------:R-:W-:Y:S01]  /*76d0*/  ULDC UR4, c[0x0][0x3f4] ;  /* 0x0000fd0000047ab9 */ /* 0x000fe20000000800 */
[----:B------:R-:W-:Y:S01]  /*76e0*/  IMAD.SHL.U32 R14, R190, 0x2, RZ ;  /* 0x00000002be0e7824 */ /* 0x000fe200078e00ff */
[----:B------:R-:W-:Y:S01]  /*76f0*/  ISETP.GE.AND P2, PT, R184, UR4, PT ;  /* 0x00000004b8007c0c */ /* 0x000fe2000bf46270 */
[----:B--2---:R-:W-:Y:S01]  /*7700*/  IMAD.MOV.U32 R4, RZ, RZ, R20 ;  /* 0x000000ffff047224 */ /* 0x004fe200078e0014 */
[C---:B------:R-:W-:Y:S01]  /*7710*/  ISETP.GE.AND P3, PT, R190.reuse, UR4, PT ;  /* 0x00000004be007c0c */ /* 0x040fe2000bf66270 */
[----:B-1----:R-:W-:Y:S01]  /*7720*/  IMAD.MOV.U32 R5, RZ, RZ, R3 ;  /* 0x000000ffff057224 */ /* 0x002fe200078e0003 */
[----:B------:R-:W-:Y:S02]  /*7730*/  SHF.R.S32.HI R7, RZ, 0x1f, R190 ;  /* 0x0000001fff077819 */ /* 0x000fe400000114be */
[----:B------:R-:W-:Y:S01]  /*7740*/  CS2R R8, SRZ ;  /* 0x0000000000087805 */ /* 0x000fe2000001ff00 */
[----:B----4-:R-:W-:Y:S01]  /*7750*/  IMAD.MOV.U32 R6, RZ, RZ, R21 ;  /* 0x000000ffff067224 */ /* 0x010fe200078e0015 */
[----:B------:R-:W-:Y:S01]  /*7760*/  SHF.L.U64.HI R15, R190, 0x1, R7 ;  /* 0x00000001be0f7819 */ /* 0x000fe20000010207 */
[----:B---3--:R-:W-:-:S04]  /*7770*/  IMAD.MOV.U32 R7, RZ, RZ, R24 ;  /* 0x000000ffff077224 */ /* 0x008fc800078e0018 */
[----:B------:R-:W-:Y:S02]  /*7780*/  @!P2 IMAD.WIDE R4, R184, 0x2, R4 ;  /* 0x00000002b804a825 */ /* 0x000fe400078e0204 */
[-C--:B------:R-:W-:Y:S02]  /*7790*/  @!P3 IADD3 R12, P0, R20, R14.reuse, RZ ;  /* 0x0000000e140cb210 */ /* 0x080fe40007f1e0ff */
[----:B------:R-:W-:Y:S01]  /*77a0*/  @!P3 IADD3 R14, P1, R21, R14, RZ ;  /* 0x0000000e150eb210 */ /* 0x000fe20007f3e0ff */
[----:B------:R0:W5:Y:S01]  /*77b0*/  @!P2 LD.E.64 R8, desc[UR40][R4.64] ;  /* 0x000000280408a980 */ /* 0x000162000c101b00 */
[----:B------:R-:W-:Y:S01]  /*77c0*/  @!P2 IMAD.WIDE R20, R184, 0x2, R6 ;  /* 0x00000002b814a825 */ /* 0x000fe200078e0206 */
[----:B------:R-:W-:Y:S02]  /*77d0*/  CS2R R10, SRZ ;  /* 0x00000000000a7805 */ /* 0x000fe4000001ff00 */
[----:B------:R-:W-:Y:S01]  /*77e0*/  CS2R R6, SRZ ;  /* 0x0000000000067805 */ /* 0x000fe2000001ff00 */
[----:B------:R-:W-:-:S02]  /*77f0*/  @!P3 IMAD.X R13, R3, 0x1, R15, P0 ;  /* 0x00000001030db824 */ /* 0x000fc400000e060f */
[----:B------:R-:W-:Y:S01]  /*7800*/  @!P3 IMAD.X R15, R24, 0x1, R15, P1 ;  /* 0x00000001180fb824 */ /* 0x000fe200008e060f */
[----:B0-----:R-:W-:Y:S02]  /*7810*/  CS2R R4, SRZ ;  /* 0x0000000000047805 */ /* 0x001fe4000001ff00 */
[----:B------:R0:W5:Y:S04]  /*7820*/  @!P3 LD.E.64 R10, desc[UR40][R12.64] ;  /* 0x000000280c0ab980 */ /* 0x000168000c101b00 */
[----:B------:R0:W5:Y:S04]  /*7830*/  @!P3 LD.E.64 R6, desc[UR40][R14.64] ;  /* 0x000000280e06b980 */ /* 0x000168000c101b00 */
[----:B------:R0:W5:Y:S02]  /*7840*/  @!P2 LD.E.64 R4, desc[UR40][R20.64] ;  /* 0x000000281404a980 */ /* 0x000164000c101b00 */
.L_x_1390:
[----:B------:R-:W-:Y:S05]  /*7850*/  BSYNC B1 ;  /* 0x0000000000017941 */ /* 0x000fea0003800000 */
.L_x_1389:
[----:B------:R-:W2:Y:S01]  /*7860*/  SYNCS.PHASECHK.TRANS64.TRYWAIT P0, [R2+URZ+0x38800], R25 ;  /* 0x03880019020075a7 */ /* 0x000ea2000800017f */
[----:B0-----:R-:W-:Y:S01]  /*7870*/  LOP3.LUT R12, R27, 0x18, R16, 0xf8, !PT ;  /* 0x000000181b0c7812 */ /* 0x001fe200078ef810 */
[----:B-----5:R-:W-:Y:S01]  /*7880*/  IMAD.MOV.U32 R15, RZ, RZ, R8 ;  /* 0x000000ffff0f7224 */ /* 0x020fe200078e0008 */
[----:B------:R-:W-:Y:S01]  /*7890*/  SHF.R.U32.HI R27, RZ, 0x3, R27 ;  /* 0x00000003ff1b7819 */ /* 0x000fe2000001161b */
[----:B-1----:R-:W-:Y:S01]  /*78a0*/  IMAD R3, R153, -0x40, R26 ;  /* 0xffffffc099037824 */ /* 0x002fe200078e021a */
[--C-:B------:R-:W-:Y:S01]  /*78b0*/  SHF.R.U32.HI R26, RZ, 0x10, R9.reuse ;  /* 0x00000010ff1a7819 */ /* 0x100fe20000011609 */
[--C-:B------:R-:W-:Y:S01]  /*78c0*/  IMAD.MOV.U32 R13, RZ, RZ, R9.reuse ;  /* 0x000000ffff0d7224 */ /* 0x100fe200078e0009 */
[----:B------:R-:W-:Y:S01]  /*78d0*/  LOP3.LUT R31, R12, R27, RZ, 0x3c, !PT ;  /* 0x0000001b0c1f7212 */ /* 0x000fe200078e3cff */
[----:B------:R-:W-:Y:S01]  /*78e0*/  BSSY B1, `(.L_x_1391) ;  /* 0x000001b000017945 */ /* 0x000fe20003800000 */
[----:B------:R-:W-:Y:S01]  /*78f0*/  SHF.R.U64 R12, R8, 0x10, R9 ;  /* 0x00000010080c7819 */ /* 0x000fe20000001209 */
[----:B------:R-:W-:Y:S01]  /*7900*/  IMAD.MOV.U32 R8, RZ, RZ, R10 ;  /* 0x000000ffff087224 */ /* 0x000fe200078e000a */
[----:B------:R-:W-:Y:S01]  /*7910*/  SHF.R.U64 R29, R10, 0x10, R11 ;  /* 0x000000100a1d7819 */ /* 0x000fe2000000120b */
[----:B------:R-:W-:Y:S01]  /*7920*/  IMAD R31, R194, 0x200, R31 ;  /* 0x00000200c21f7824 */ /* 0x000fe200078e021f */
[----:B------:R-:W-:Y:S01]  /*7930*/  PRMT R15, R15, 0x5410, R12 ;  /* 0x000054100f0f7816 */ /* 0x000fe2000000000c */
[--C-:B------:R-:W-:Y:S01]  /*7940*/  IMAD.MOV.U32 R9, RZ, RZ, R11.reuse ;  /* 0x000000ffff097224 */ /* 0x100fe200078e000b */
[----:B---3--:R-:W-:Y:S01]  /*7950*/  SHF.R.U32.HI R24, RZ, 0x10, R11 ;  /* 0x00000010ff187819 */ /* 0x008fe2000001160b */
[----:B------:R-:W-:Y:S01]  /*7960*/  IMAD.MOV.U32 R10, RZ, RZ, R4 ;  /* 0x000000ffff0a7224 */ /* 0x000fe200078e0004 */
[--C-:B------:R-:W-:Y:S01]  /*7970*/  SHF.R.U64 R27, R4, 0x10, R5.reuse ;  /* 0x00000010041b7819 */ /* 0x100fe20000001205 */
[----:B------:R-:W-:Y:S01]  /*7980*/  IMAD R12, R31, 0x2, R2 ;  /* 0x000000021f0c7824 */ /* 0x000fe200078e0202 */
[----:B------:R-:W-:Y:S01]  /*7990*/  VIMNMX R36, R3, 0x40, PT ;  /* 0x0000004003247848 */ /* 0x000fe20003fe0100 */
[--C-:B------:R-:W-:Y:S01]  /*79a0*/  IMAD.MOV.U32 R14, RZ, RZ, R5.reuse ;  /* 0x000000ffff0e7224 */ /* 0x100fe200078e0005 */
[----:B----4-:R-:W-:Y:S01]  /*79b0*/  SHF.R.U32.HI R21, RZ, 0x10, R5 ;  /* 0x00000010ff157819 */ /* 0x010fe20000011605 */
[----:B------:R-:W-:Y:S01]  /*79c0*/  IMAD.MOV.U32 R5, RZ, RZ, R6 ;  /* 0x000000ffff057224 */ /* 0x000fe200078e0006 */
[--C-:B--2---:R-:W-:Y:S01]  /*79d0*/  SHF.R.U64 R20, R6, 0x10, R7.reuse ;  /* 0x0000001006147819 */ /* 0x104fe20000001207 */
[--C-:B------:R-:W-:Y:S01]  /*79e0*/  IMAD.MOV.U32 R11, RZ, RZ, R7.reuse ;  /* 0x000000ffff0b7224 */ /* 0x100fe200078e0007 */
[----:B------:R-:W-:Y:S01]  /*79f0*/  SHF.R.U32.HI R6, RZ, 0x10, R7 ;  /* 0x00000010ff067819 */ /* 0x000fe20000011607 */
[C---:B------:R-:W-:Y:S01]  /*7a00*/  VIADD R4, R12.reuse, 0x20400 ;  /* 0x000204000c047836 */ /* 0x040fe20000000000 */
[----:B------:R-:W-:Y:S01]  /*7a10*/  LOP3.LUT P2, RZ, R189, 0x4, RZ, 0xc0, !PT ;  /* 0x00000004bdff7812 */ /* 0x000fe2000784c0ff */
[----:B------:R-:W-:Y:S01]  /*7a20*/  VIADD R3, R12, 0x20440 ;  /* 0x000204400c037836 */ /* 0x000fe20000000000 */
[----:B------:R-:W-:-:S02]  /*7a30*/  ISETP.GE.AND P1, PT, R19, R36, PT ;  /* 0x000000241300720c */ /* 0x000fc40003f26270 */
[----:B------:R-:W-:Y:S02]  /*7a40*/  PRMT R13, R13, 0x5410, R26 ;  /* 0x000054100d0d7816 */ /* 0x000fe4000000001a */
[----:B------:R-:W-:Y:S02]  /*7a50*/  PRMT R8, R8, 0x5410, R29 ;  /* 0x0000541008087816 */ /* 0x000fe4000000001d */
[----:B------:R-:W-:Y:S02]  /*7a60*/  PRMT R9, R9, 0x5410, R24 ;  /* 0x0000541009097816 */ /* 0x000fe40000000018 */
[----:B------:R-:W-:Y:S01]  /*7a70*/  PRMT R35, R10, 0x5410, R27 ;  /* 0x000054100a237816 */ /* 0x000fe2000000001b */
[----:B------:R-:W-:Y:S06]  /*7a80*/  @!P0 BRA `(.L_x_1392) ;  /* 0x00000174007c8947 */ /* 0x000fec0003800000 */
.L_x_1647:
[----:B------:R-:W-:Y:S05]  /*7a90*/  BSYNC B1 ;  /* 0x0000000000017941 */ /* 0x000fea0003800000 */
.L_x_1391:
        /* <DEDUP_REMOVED lines=24> */
[----:B0-----:R-:W-:-:S02]  /*7c20*/  IMAD.U32 R25, R7, 0x10000, RZ ;  /* 0x0001000007197824 */ /* 0x001fc400078e00ff */
        /* <DEDUP_REMOVED lines=24> */
.L_x_1396:
[----:B------:R-:W-:Y:S05]  /*7db0*/  BSYNC B2 ;  /* 0x0000000000027941 */ /* 0x000fea0003800000 */
.L_x_1395:
[----:B------:R-:W-:Y:S05]  /*7dc0*/  @P1 BRA `(.L_x_1394) ;  /* 0x0000000000981947 */ /* 0x000fea0003800000 */
[----:B-1----:R-:W1:Y:S01]  /*7dd0*/  LDS.128 R4, [R3] ;  /* 0x0000000003047984 */ /* 0x002e620000000c00 */
        /* <DEDUP_REMOVED lines=37> */
.L_x_1394:
[----:B------:R-:W-:Y:S05]  /*8030*/  BSYNC B1 ;  /* 0x0000000000017941 */ /* 0x000fea0003800000 */
.L_x_1393:
[----:B-12---:R-:W-:-:S05]  /*8040*/  VIADD R5, R19, 0x20 ;  /* 0x0000002013057836 */ /* 0x006fca0000000000 */
[----:B------:R-:W-:-:S13]  /*8050*/  ISETP.GE.AND P0, PT, R5, R36, PT ;  /* 0x000000240500720c */ /* 0x000fda0003f06270 */
[----:B------:R-:W-:Y:S05]  /*8060*/  @P0 BRA `(.L_x_1397) ;  /* 0x00000014002c0947 */ /* 0x000fea0003800000 */
        /* <DEDUP_REMOVED lines=16> */
[-C--:B0-----:R-:W-:Y:S01]  /*8170*/  FMUL.FTZ R25, R30, R4.reuse ;  /* 0x000000041e197220 */ /* 0x081fe20000410000 */
[----:B------:R-:W-:Y:S01]  /*8180*/  FMUL.FTZ R27, R28, R4 ;  /* 0x000000041c1b7220 */ /* 0x000fe20000410000 */
[----:B------:R-:W-:Y:S01]  /*8190*/  FMUL.FTZ R26, R35, R5 ;  /* 0x00000005231a7220 */ /* 0x000fe20000410000 */
[----:B------:R-:W-:-:S02]  /*81a0*/  IMAD.U32 R24, R7, 0x10000, RZ ;  /* 0x0001000007187824 */ /* 0x000fc400078e00ff */
[-C--:B------:R-:W-:Y:S01]  /*81b0*/  FFMA.FTZ R4, R28, R20.reuse, -R25 ;  /* 0x000000141c047223 */ /* 0x080fe20000010819 */
[----:B------:R-:W-:Y:S01]  /*81c0*/  FFMA.FTZ R27, R30, R20, R27 ;  /* 0x000000141e1b7223 */ /* 0x000fe2000001001b */
[----:B------:R-:W-:Y:S01]  /*81d0*/  FMUL.FTZ R20, R29, R5 ;  /* 0x000000051d147220 */ /* 0x000fe20000410000 */
[----:B------:R-:W-:Y:S01]  /*81e0*/  LOP3.LUT R7, R7, 0xffff0000, RZ, 0xc0, !PT ;  /* 0xffff000007077812 */ /* 0x000fe200078ec0ff */
[-C--:B------:R-:W-:Y:S01]  /*81f0*/  FFMA.FTZ R5, R29, R21.reuse, -R26 ;  /* 0x000000151d057223 */ /* 0x080fe2000001081a */
[C---:B------:R-:W-:Y:S01]  /*8200*/  LOP3.LUT R30, R14.reuse, 0xffff0000, RZ, 0xc0, !PT ;  /* 0xffff00000e1e7812 */ /* 0x040fe200078ec0ff */
[----:B------:R-:W-:Y:S01]  /*8210*/  IMAD.U32 R29, R14, 0x10000, RZ ;  /* 0x000100000e1d7824 */ /* 0x000fe200078e00ff */
[C---:B------:R-:W-:Y:S01]  /*8220*/  LOP3.LUT R28, R13.reuse, 0xffff0000, RZ, 0xc0, !PT ;  /* 0xffff00000d1c7812 */ /* 0x040fe200078ec0ff */
        /* <DEDUP_REMOVED lines=15> */
.L_x_1399:
[----:B------:R-:W-:Y:S05]  /*8320*/  BSYNC B1 ;  /* 0x0000000000017941 */ /* 0x000fea0003800000 */
.L_x_1398:
[----:B------:R-:W-:Y:S05]  /*8330*/  @P1 BRA `(.L_x_1397) ;  /* 0x0000001000781947 */ /* 0x000fea0003800000 */
[----:B-1----:R-:W1:Y:S01]  /*8340*/  LDS.128 R4, [R3+0x1000] ;  /* 0x0010000003047984 */ /* 0x002e620000000c00 */
[----:B------:R-:W-:Y:S01]  /*8350*/  IMAD.U32 R20, R8, 0x10000, RZ ;  /* 0x0001000008147824 */ /* 0x000fe200078e00ff */
[C---:B------:R-:W-:Y:S01]  /*8360*/  LOP3.LUT R27, R10.reuse, 0xffff0000, RZ, 0xc0, !PT ;  /* 0xffff00000a1b7812 */ /* 0x040fe200078ec0ff */
[----:B------:R-:W-:Y:S01]  /*8370*/  IMAD.U32 R24, R10, 0x10000, RZ ;  /* 0x000100000a187824 */ /* 0x000fe200078e00ff */
[----:B0-----:R-:W-:Y:S02]  /*8380*/  LOP3.LUT R25, R8, 0xffff0000, RZ, 0xc0, !PT ;  /* 0xffff000008197812 */ /* 0x001fe400078ec0ff */
        /* <DEDUP_REMOVED lines=15> */
[-C--:B------:R-:W-:Y:S01]  /*8480*/  FFMA.FTZ R5, R25, R13.reuse, -R14 ;  /* 0x0000000d19057223 */ /* 0x080fe2000001080e */
[----:B------:R-:W-:Y:S01]  /*8490*/  LOP3.LUT R20, R9, 0xffff0000, RZ, 0xc0, !PT ;  /* 0xffff000009147812 */ /* 0x000fe200078ec0ff */
[----:B------:R-:W-:Y:S02]  /*84a0*/  IMAD.U32 R24, R11, 0x10000, RZ ;  /* 0x000100000b187824 */ /* 0x000fe400078e00ff */
[----:B------:R-:W-:Y:S01]  /*84b0*/  FFMA.FTZ R12, R27, R13, R12 ;  /* 0x0000000d1b0c7223 */ /* 0x000fe2000001000c */
[----:B------:R-:W-:Y:S02]  /*84c0*/  IMAD.U32 R14, R9, 0x10000, RZ ;  /* 0x00010000090e7824 */ /* 0x000fe400078e00ff */
[-C--:B------:R-:W-:Y:S01]  /*84d0*/  FMUL.FTZ R13, R26, R7.reuse ;  /* 0x000000071a0d7220 */ /* 0x080fe20000410000 */
[-C--:B------:R-:W-:Y:S01]  /*84e0*/  FMUL.FTZ R9, R24, R6.reuse ;  /* 0x0000000618097220 */ /* 0x080fe20000410000 */
        /* <DEDUP_REMOVED lines=12> */
.L_x_1387:
        /* <DEDUP_REMOVED lines=8> */
.L_x_1653:
        /* <DEDUP_REMOVED lines=23> */
.L_x_1402:
[----:B------:R-:W-:Y:S05]  /*87a0*/  BSYNC B1 ;  /* 0x0000000000017941 */ /* 0x000fea0003800000 */
.L_x_1401:
[----:B------:R-:W2:Y:S01]  /*87b0*/  SYNCS.PHASECHK.TRANS64.TRYWAIT P1, [R2+URZ+0x38800], R27 ;  /* 0x0388001b020075a7 */ /* 0x000ea2000802017f */
[----:B------:R-:W-:Y:S01]  /*87c0*/  IMAD R3, R153, -0x40, R20 ;  /* 0xffffffc099037824 */ /* 0x000fe200078e0214 */
[--C-:B-----5:R-:W-:Y:S01]  /*87d0*/  SHF.R.U64 R31, R8, 0x10, R9.reuse ;  /* 0x00000010081f7819 */ /* 0x120fe20000001209 */
[--C-:B------:R-:W-:Y:S01]  /*87e0*/  IMAD.MOV.U32 R24, RZ, RZ, R9.reuse ;  /* 0x000000ffff187224 */ /* 0x100fe200078e0009 */
[----:B------:R-:W-:Y:S01]  /*87f0*/  SHF.R.U32.HI R29, RZ, 0x10, R9 ;  /* 0x00000010ff1d7819 */ /* 0x000fe20000011609 */
[----:B-1----:R-:W-:Y:S01]  /*8800*/  IMAD.MOV.U32 R12, RZ, RZ, R10 ;  /* 0x000000ffff0c7224 */ /* 0x002fe200078e000a */
[--C-:B------:R-:W-:Y:S01]  /*8810*/  SHF.R.U64 R9, R10, 0x10, R11.reuse ;  /* 0x000000100a097819 */ /* 0x100fe2000000120b */
[--C-:B------:R-:W-:Y:S01]  /*8820*/  IMAD.MOV.U32 R21, RZ, RZ, R11.reuse ;  /* 0x000000ffff157224 */ /* 0x100fe200078e000b */
[----:B------:R-:W-:Y:S01]  /*8830*/  SHF.R.U32.HI R10, RZ, 0x10, R11 ;  /* 0x00000010ff0a7819 */ /* 0x000fe2000001160b */
[----:B------:R-:W-:Y:S01]  /*8840*/  IMAD.MOV.U32 R20, RZ, RZ, R8 ;  /* 0x000000ffff147224 */ /* 0x000fe200078e0008 */
[----:B------:R-:W-:Y:S01]  /*8850*/  VIMNMX R11, R3, 0x40, PT ;  /* 0x00000040030b7848 */ /* 0x000fe20003fe0100 */
[----:B------:R-:W-:Y:S01]  /*8860*/  IMAD.MOV.U32 R13, RZ, RZ, R4 ;  /* 0x000000ffff0d7224 */ /* 0x000fe200078e0004 */
[--C-:B------:R-:W-:Y:S01]  /*8870*/  SHF.R.U64 R8, R4, 0x10, R5.reuse ;  /* 0x0000001004087819 */ /* 0x100fe20000001205 */
[--C-:B----4-:R-:W-:Y:S01]  /*8880*/  IMAD.MOV.U32 R14, RZ, RZ, R5.reuse ;  /* 0x000000ffff0e7224 */ /* 0x110fe200078e0005 */
[----:B0-----:R-:W-:Y:S01]  /*8890*/  ISETP.GE.AND P0, PT, R16, R25, PT ;  /* 0x000000191000720c */ /* 0x001fe20003f06270 */
[C---:B------:R-:W-:Y:S01]  /*88a0*/  VIADD R26, R19.reuse, 0x20 ;  /* 0x00000020131a7836 */ /* 0x040fe20000000000 */
[----:B------:R-:W-:Y:S01]  /*88b0*/  SHF.R.U32.HI R5, RZ, 0x10, R5 ;  /* 0x00000010ff057819 */ /* 0x000fe20000011605 */
[----:B------:R-:W-:Y:S01]  /*88c0*/  IMAD.MOV.U32 R15, RZ, RZ, R6 ;  /* 0x000000ffff0f7224 */ /* 0x000fe200078e0006 */
[--C-:B------:R-:W-:Y:S01]  /*88d0*/  SHF.R.U64 R6, R6, 0x10, R7.reuse ;  /* 0x0000001006067819 */ /* 0x100fe20000001207 */
[--C-:B------:R-:W-:Y:S01]  /*88e0*/  IMAD.MOV.U32 R3, RZ, RZ, R7.reuse ;  /* 0x000000ffff037224 */ /* 0x100fe200078e0007 */
[----:B------:R-:W-:Y:S01]  /*88f0*/  SHF.R.U32.HI R4, RZ, 0x10, R7 ;  /* 0x00000010ff047819 */ /* 0x000fe20000011607 */
[----:B------:R-:W-:Y:S01]  /*8900*/  BSSY B1, `(.L_x_1403) ;  /* 0x000000c000017945 */ /* 0x000fe20003800000 */
[----:B------:R-:W-:-:S02]  /*8910*/  ISETP.GE.OR P2, PT, R19, R11, P0 ;  /* 0x0000000b1300720c */ /* 0x000fc40000746670 */
[----:B------:R-:W-:Y:S02]  /*8920*/  PRMT R20, R20, 0x5410, R31 ;  /* 0x0000541014147816 */ /* 0x000fe4000000001f */
[----:B------:R-:W-:Y:S02]  /*8930*/  ISETP.GE.OR P0, PT, R26, R11, P0 ;  /* 0x0000000b1a00720c */ /* 0x000fe40000706670 */
[----:B------:R-:W-:Y:S02]  /*8940*/  PRMT R24, R24, 0x5410, R29 ;  /* 0x0000541018187816 */ /* 0x000fe4000000001d */
[----:B------:R-:W-:Y:S02]  /*8950*/  PRMT R12, R12, 0x5410, R9 ;  /* 0x000054100c0c7816 */ /* 0x000fe40000000009 */
[----:B------:R-:W-:Y:S02]  /*8960*/  PRMT R21, R21, 0x5410, R10 ;  /* 0x0000541015157816 */ /* 0x000fe4000000000a */
[----:B------:R-:W-:-:S02]  /*8970*/  PRMT R13, R13, 0x5410, R8 ;  /* 0x000054100d0d7816 */ /* 0x000fc40000000008 */
[----:B------:R-:W-:Y:S02]  /*8980*/  PRMT R14, R14, 0x5410, R5 ;  /* 0x000054100e0e7816 */ /* 0x000fe40000000005 */
[----:B------:R-:W-:Y:S02]  /*8990*/  PRMT R15, R15, 0x5410, R6 ;  /* 0x000054100f0f7816 */ /* 0x000fe40000000006 */
[----:B------:R-:W-:Y:S01]  /*89a0*/  PRMT R3, R3, 0x5410, R4 ;  /* 0x0000541003037816 */ /* 0x000fe20000000004 */
[----:B--2---:R-:W-:Y:S06]  /*89b0*/  @!P1 BRA `(.L_x_1404) ;  /* 0x00000168003c9947 */ /* 0x004fec0003800000 */
.L_x_1654:
[----:B------:R-:W-:Y:S05]  /*89c0*/  BSYNC B1 ;  /* 0x0000000000017941 */ /* 0x000fea0003800000 */
.L_x_1403:
[----:B------:R-:W-:Y:S04]  /*89d0*/  BSSY B1, `(.L_x_1405) ;  /* 0x000005a000017945 */ /* 0x000fe80003800000 */
[----:B------:R-:W-:Y:S05]  /*89e0*/  @P2 BRA `(.L_x_1406) ;  /* 0x0000000400602947 */ /* 0x000fea0003800000 */
[----:B------:R-:W-:Y:S01]  /*89f0*/  IMAD.SHL.U32 R4, R189, 0x40, RZ ;  /* 0x00000040bd047824 */ /* 0x000fe200078e00ff */
[C---:B------:R-:W-:Y:S01]  /*8a00*/  LOP3.LUT R35, R13.reuse, 0xffff0000, RZ, 0xc0, !PT ;  /* 0xffff00000d237812 */ /* 0x040fe200078ec0ff */
        /* <DEDUP_REMOVED lines=14> */
[----:B------:R-:W0:Y:S01]  /*8af0*/  LDS.128 R4, [R44+0x20400] ;  /* 0x020400002c047984 */ /* 0x000e220000000c00 */
[C---:B-1----:R-:W-:Y:S01]  /*8b00*/  IMAD.U32 R31, R8.reuse, 0x10000, RZ ;  /* 0x00010000081f7824 */ /* 0x042fe200078e00ff */
[----:B------:R-:W-:Y:S01]  /*8b10*/  LOP3.LUT R8, R8, 0xffff0000, RZ, 0xc0, !PT ;  /* 0xffff000008087812 */ /* 0x000fe200078ec0ff */
[C---:B------:R-:W-:Y:S01]  /*8b20*/  IMAD.U32 R33, R10.reuse, 0x10000, RZ ;  /* 0x000100000a217824 */ /* 0x040fe200078e00ff */
[----:B------:R-:W-:Y:S01]  /*8b30*/  LOP3.LUT R10, R10, 0xffff0000, RZ, 0xc0, !PT ;  /* 0xffff00000a0a7812 */ /* 0x000fe200078ec0ff */
[----:B0-----:R-:W-:Y:S02]  /*8b40*/  IMAD.U32 R27, R4, 0x10000, RZ ;  /* 0x00010000041b7824 */ /* 0x001fe400078e00ff */
[C---:B------:R-:W-:Y:S01]  /*8b50*/  FMUL.FTZ R40, R31.reuse, R38 ;  /* 0x000000261f287220 */ /* 0x040fe20000410000 */
[-C--:B------:R-:W-:Y:S01]  /*8b60*/  FMUL.FTZ R42, R31, R36.reuse ;  /* 0x000000241f2a7220 */ /* 0x080fe20000410000 */
[----:B------:R-:W-:Y:S01]  /*8b70*/  LOP3.LUT R31, R20, 0xffff0000, RZ, 0xc0, !PT ;  /* 0xffff0000141f7812 */ /* 0x000fe200078ec0ff */
[----:B------:R-:W-:Y:S01]  /*8b80*/  FMUL.FTZ R37, R8, R35 ;  /* 0x0000002308257220 */ /* 0x000fe20000410000 */
[----:B------:R-:W-:Y:S01]  /*8b90*/  LOP3.LUT R4, R4, 0xffff0000, RZ, 0xc0, !PT ;  /* 0xffff000004047812 */ /* 0x000fe200078ec0ff */
[----:B------:R-:W-:Y:S01]  /*8ba0*/  FFMA.FTZ R39, R27, R36, -R40 ;  /* 0x000000241b277223 */ /* 0x000fe20000010828 */
[----:B------:R-:W-:-:S02]  /*8bb0*/  IMAD.U32 R40, R15, 0x10000, RZ ;  /* 0x000100000f287824 */ /* 0x000fc400078e00ff */
[----:B------:R-:W-:Y:S01]  /*8bc0*/  FFMA.FTZ R42, R27, R38, R42 ;  /* 0x000000261b2a7223 */ /* 0x000fe2000001002a */
[----:B------:R-:W-:Y:S02]  /*8bd0*/  IMAD.U32 R36, R12, 0x10000, RZ ;  /* 0x000100000c247824 */ /* 0x000fe400078e00ff */
[-C--:B------:R-:W-:Y:S01]  /*8be0*/  FMUL.FTZ R27, R8, R31.reuse ;  /* 0x0000001f081b7220 */ /* 0x080fe20000410000 */
[----:B------:R-:W-:Y:S01]  /*8bf0*/  FFMA.FTZ R38, R4, R31, -R37 ;  /* 0x0000001f04267223 */ /* 0x000fe20000010825 */
[----:B------:R-:W-:Y:S01]  /*8c00*/  FMUL.FTZ R8, R33, R40 ;  /* 0x0000002821087220 */ /* 0x000fe20000410000 */
[C---:B------:R-:W-:Y:S01]  /*8c10*/  IMAD.U32 R29, R6.reuse, 0x10000, RZ ;  /* 0x00010000061d7824 */ /* 0x040fe200078e00ff */
[----:B------:R-:W-:Y:S01]  /*8c20*/  LOP3.LUT R37, R15, 0xffff0000, RZ, 0xc0, !PT ;  /* 0xffff00000f257812 */ /* 0x000fe200078ec0ff */
[-C--:B------:R-:W-:Y:S01]  /*8c30*/  FMUL.FTZ R33, R33, R36.reuse ;  /* 0x0000002421217220 */ /* 0x080fe20000410000 */
[----:B------:R-:W-:Y:S01]  /*8c40*/  LOP3.LUT R6, R6, 0xffff0000, RZ, 0xc0, !PT ;  /* 0xffff000006067812 */ /* 0x000fe200078ec0ff */
[C---:B------:R-:W-:Y:S01]  /*8c50*/  FFMA.FTZ R36, R29.reuse, R36, -R8 ;  /* 0x000000241d247223 */ /* 0x040fe20000010808 */
[----:B------:R-:W-:Y:S01]  /*8c60*/  LOP3.LUT R31, R12, 0xffff0000, RZ, 0xc0, !PT ;  /* 0xffff00000c1f7812 */ /* 0x000fe200078ec0ff */
[----:B------:R-:W-:Y:S01]  /*8c70*/  FFMA.FTZ R40, R29, R40, R33 ;  /* 0x000000281d287223 */ /* 0x000fe20000010021 */
[----:B------:R-:W-:-:S02]  /*8c80*/  IMAD.U32 R32, R9, 0x10000, RZ ;  /* 0x0001000009207824 */ /* 0x000fc400078e00ff */
[----:B------:R-:W-:Y:S01]  /*8c90*/  FMUL.FTZ R29, R10, R37 ;  /* 0x000000250a1d7220 */ /* 0x000fe20000410000 */
[----:B------:R-:W-:Y:S02]  /*8ca0*/  IMAD.U32 R33, R14, 0x10000, RZ ;  /* 0x000100000e217824 */ /* 0x000fe400078e00ff */
[----:B------:R-:W-:Y:S01]  /*8cb0*/  FFMA.FTZ R35, R4, R35, R27 ;  /* 0x0000002304237223 */ /* 0x000fe2000001001b */
[----:B------:R-:W-:Y:S02]  /*8cc0*/  IMAD.U32 R28, R5, 0x10000, RZ ;  /* 0x00010000051c7824 */ /* 0x000fe400078e00ff */
[-C--:B------:R-:W-:Y:S01]  /*8cd0*/  FMUL.FTZ R45, R10, R31.reuse ;  /* 0x0000001f0a2d7220 */ /* 0x080fe20000410000 */
[----:B------:R-:W-:Y:S02]  /*8ce0*/  IMAD.U32 R27, R24, 0x10000, RZ ;  /* 0x00010000181b7824 */ /* 0x000fe400078e00ff */
[----:B------:R-:W-:Y:S01]  /*8cf0*/  FFMA.FTZ R43, R6, R31, -R29 ;  /* 0x0000001f062b7223 */ /* 0x000fe2000001081d */
[----:B------:R-:W-:Y:S01]  /*8d00*/  FMUL.FTZ R41, R32, R33 ;  /* 0x0000002120297220 */ /* 0x000fe20000410000 */
[----:B------:R-:W-:-:S02]  /*8d10*/  IMAD.U32 R34, R11, 0x10000, RZ ;  /* 0x000100000b227824 */ /* 0x000fc400078e00ff */
[----:B------:R-:W-:Y:S01]  /*8d20*/  FMUL.FTZ R32, R32, R27 ;  /* 0x0000001b20207220 */ /* 0x000fe20000410000 */
[----:B------:R-:W-:Y:S02]  /*8d30*/  IMAD.U32 R31, R3, 0x10000, RZ ;  /* 0x00010000031f7824 */ /* 0x000fe400078e00ff */
[----:B------:R-:W-:Y:S01]  /*8d40*/  FFMA.FTZ R45, R6, R37, R45 ;  /* 0x00000025062d7223 */ /* 0x000fe2000001002d */
[----:B------:R-:W-:Y:S02]  /*8d50*/  IMAD.U32 R29, R21, 0x10000, RZ ;  /* 0x00010000151d7824 */ /* 0x000fe400078e00ff */
[----:B------:R-:W-:Y:S01]  /*8d60*/  FFMA.FTZ R41, R28, R27, -R41 ;  /* 0x0000001b1c297223 */ /* 0x000fe20000010829 */
[----:B------:R-:W-:Y:S01]  /*8d70*/  IMAD.U32 R30, R7, 0x10000, RZ ;  /* 0x00010000071e7824 */ /* 0x000fe200078e00ff */
[----:B------:R-:W-:Y:S01]  /*8d80*/  LOP3.LUT R9, R9, 0xffff0000, RZ, 0xc0, !PT ;  /* 0xffff000009097812 */ /* 0x000fe200078ec0ff */
[C---:B------:R-:W-:Y:S01]  /*8d90*/  FMUL.FTZ R37, R34.reuse, R31 ;  /* 0x0000001f22257220 */ /* 0x040fe20000410000 */
[----:B------:R-:W-:Y:S01]  /*8da0*/  LOP3.LUT R11, R11, 0xffff0000, RZ, 0xc0, !PT ;  /* 0xffff00000b0b7812 */ /* 0x000fe200078ec0ff */
[----:B------:R-:W-:Y:S01]  /*8db0*/  FMUL.FTZ R27, R34, R29 ;  /* 0x0000001d221b7220 */ /* 0x000fe20000410000 */
[----:B------:R-:W-:Y:S01]  /*8dc0*/  LOP3.LUT R8, R14, 0xffff0000, RZ, 0xc0, !PT ;  /* 0xffff00000e087812 */ /* 0x000fe200078ec0ff */
[----:B------:R-:W-:Y:S01]  /*8dd0*/  FFMA.FTZ R32, R28, R33, R32 ;  /* 0x000000211c207223 */ /* 0x000fe20000010020 */
[----:B------:R-:W-:Y:S01]  /*8de0*/  LOP3.LUT R10, R3, 0xffff0000, RZ, 0xc0, !PT ;  /* 0xffff0000030a7812 */ /* 0x000fe200078ec0ff */
[----:B------:R-:W-:Y:S01]  /*8df0*/  FFMA.FTZ R37, R30, R29, -R37 ;  /* 0x0000001d1e257223 */ /* 0x000fe20000010825 */
[----:B------:R-:W-:Y:S01]  /*8e00*/  LOP3.LUT R4, R24, 0xffff0000, RZ, 0xc0, !PT ;  /* 0xffff000018047812 */ /* 0x000fe200078ec0ff */
[----:B------:R-:W-:Y:S01]  /*8e10*/  FFMA.FTZ R27, R30, R31, R27 ;  /* 0x0000001f1e1b7223 */ /* 0x000fe2000001001b */
[----:B------:R-:W-:Y:S01]  /*8e20*/  LOP3.LUT R6, R21, 0xffff0000, RZ, 0xc0, !PT ;  /* 0xffff000015067812 */ /* 0x000fe200078ec0ff */
[----:B------:R-:W-:Y:S01]  /*8e30*/  FMUL.FTZ R28, R9, R8 ;  /* 0x00000008091c7220 */ /* 0x000fe20000410000 */
[----:B------:R-:W-:Y:S01]  /*8e40*/  LOP3.LUT R5, R5, 0xffff0000, RZ, 0xc0, !PT ;  /* 0xffff000005057812 */ /* 0x000fe200078ec0ff */
[----:B------:R-:W-:Y:S01]  /*8e50*/  FMUL.FTZ R30, R11, R10 ;  /* 0x0000000a0b1e7220 */ /* 0x000fe20000410000 */
[----:B------:R-:W-:Y:S01]  /*8e60*/  LOP3.LUT R7, R7, 0xffff0000, RZ, 0xc0, !PT ;  /* 0xffff000007077812 */ /* 0x000fe200078ec0ff */
[----:B------:R-:W-:Y:S01]  /*8e70*/  FMUL.FTZ R9, R9, R4 ;  /* 0x0000000409097220 */ /* 0x000fe20000410000 */
[----:B------:R-:W-:Y:S01]  /*8e80*/  FMUL.FTZ R11, R11, R6 ;  /* 0x000000060b0b7220 */ /* 0x000fe20000410000 */
[----:B------:R-:W-:Y:S01]  /*8e90*/  FFMA.FTZ R28, R5, R4, -R28 ;  /* 0x00000004051c7223 */ /* 0x000fe2000001081c */
[----:B------:R-:W-:Y:S01]  /*8ea0*/  F2FP.BF16.F32.PACK_AB R4, R38, R39 ;  /* 0x000000272604723e */ /* 0x000fe200000010ff */
[----:B------:R-:W-:Y:S01]  /*8eb0*/  FFMA.FTZ R30, R7, R6, -R30 ;  /* 0x00000006071e7223 */ /* 0x000fe2000001081e */
[----:B------:R-:W-:Y:S01]  /*8ec0*/  FFMA.FTZ R9, R5, R8, R9 ;  /* 0x0000000805097223 */ /* 0x000fe20000010009 */
[----:B------:R-:W-:Y:S01]  /*8ed0*/  FFMA.FTZ R34, R7, R10, R11 ;  /* 0x0000000a07227223 */ /* 0x000fe2000001000b */
[----:B------:R-:W-:-:S02]  /*8ee0*/  F2FP.BF16.F32.PACK_AB R6, R43, R36 ;  /* 0x000000242b06723e */ /* 0x000fc400000010ff */
[----:B------:R-:W-:Y:S02]  /*8ef0*/  F2FP.BF16.F32.PACK_AB R5, R28, R41 ;  /* 0x000000291c05723e */ /* 0x000fe400000010ff */
[----:B------:R-:W-:Y:S02]  /*8f00*/  F2FP.BF16.F32.PACK_AB R7, R30, R37 ;  /* 0x000000251e07723e */ /* 0x000fe400000010ff */
[----:B------:R-:W-:Y:S02]  /*8f10*/  F2FP.BF16.F32.PACK_AB R8, R35, R42 ;  /* 0x0000002a2308723e */ /* 0x000fe400000010ff */
[----:B------:R-:W-:Y:S01]  /*8f20*/  F2FP.BF16.F32.PACK_AB R10, R45, R40 ;  /* 0x000000282d0a723e */ /* 0x000fe200000010ff */
[----:B------:R1:W-:Y:S01]  /*8f30*/  STS.128 [R44+0x20400], R4 ;  /* 0x020400042c007388 */ /* 0x0003e20000000c00 */
[----:B------:R-:W-:Y:S02]  /*8f40*/  F2FP.BF16.F32.PACK_AB R9, R9, R32 ;  /* 0x000000200909723e */ /* 0x000fe400000010ff */
[----:B------:R-:W-:-:S05]  /*8f50*/  F2FP.BF16.F32.PACK_AB R11, R34, R27 ;  /* 0x0000001b220b723e */ /* 0x000fca00000010ff */
[----:B------:R1:W-:Y:S02]  /*8f60*/  STS.128 [R46+0x20400], R8 ;  /* 0x020400082e007388 */ /* 0x0003e40000000c00 */
.L_x_1406:
[----:B------:R-:W-:Y:S05]  /*8f70*/  BSYNC B1 ;  /* 0x0000000000017941 */ /* 0x000fea0003800000 */
.L_x_1405:
        /* <DEDUP_REMOVED lines=15> */
[----:B------:R-:W-:-:S02]  /*9070*/  SHF.R.U32.HI R7, RZ, 0x3, R7 ;  /* 0x00000003ff077819 */ /* 0x000fc40000011607 */
[----:B------:R-:W-:Y:S02]  /*9080*/  LOP3.LUT R5, R5, 0xfffffe00, RZ, 0xc0, !PT ;  /* 0xfffffe0005057812 */ /* 0x000fe400078ec0ff */
[----:B------:R-:W-:-:S05]  /*9090*/  LOP3.LUT R4, R4, R7, RZ, 0x3c, !PT ;  /* 0x0000000704047212 */ /* 0x000fca00078e3cff */
[----:B------:R-:W-:-:S04]  /*90a0*/  IMAD.IADD R9, R5, 0x1, R4 ;  /* 0x0000000105097824 */ /* 0x000fc800078e0204 */
        /* <DEDUP_REMOVED lines=8> */
[-C--:B------:R-:W-:Y:S01]  /*9130*/  FMUL.FTZ R37, R38, R8.reuse ;  /* 0x0000000826257220 */ /* 0x080fe20000410000 */
[----:B------:R-:W-:Y:S01]  /*9140*/  FMUL.FTZ R39, R20, R8 ;  /* 0x0000000814277220 */ /* 0x000fe20000410000 */
[-C--:B------:R-:W-:Y:S01]  /*9150*/  FMUL.FTZ R30, R41, R31.reuse ;  /* 0x0000001f291e7220 */ /* 0x080fe20000410000 */
[C---:B------:R-:W-:Y:S01]  /*9160*/  IMAD.U32 R32, R10.reuse, 0x10000, RZ ;  /* 0x000100000a207824 */ /* 0x040fe200078e00ff */
[----:B------:R-:W-:Y:S01]  /*9170*/  LOP3.LUT R10, R10, 0xffff0000, RZ, 0xc0, !PT ;  /* 0xffff00000a0a7812 */ /* 0x000fe200078ec0ff */
[C---:B------:R-:W-:Y:S01]  /*9180*/  IMAD.U32 R33, R11.reuse, 0x10000, RZ ;  /* 0x000100000b217824 */ /* 0x040fe200078e00ff */
[----:B------:R-:W-:Y:S01]  /*9190*/  LOP3.LUT R11, R11, 0xffff0000, RZ, 0xc0, !PT ;  /* 0xffff00000b0b7812 */ /* 0x000fe200078ec0ff */
[----:B--2---:R-:W1:Y:S02]  /*91a0*/  LDS.128 R4, [R40+0x20400] ;  /* 0x0204000028047984 */ /* 0x004e640000000c00 */
[C---:B-1----:R-:W-:Y:S01]  /*91b0*/  IMAD.U32 R26, R4.reuse, 0x10000, RZ ;  /* 0x00010000041a7824 */ /* 0x042fe200078e00ff */
[----:B------:R-:W-:Y:S01]  /*91c0*/  LOP3.LUT R4, R4, 0xffff0000, RZ, 0xc0, !PT ;  /* 0xffff000004047812 */ /* 0x000fe200078ec0ff */
[C---:B0-----:R-:W-:Y:S01]  /*91d0*/  IMAD.U32 R27, R5.reuse, 0x10000, RZ ;  /* 0x00010000051b7824 */ /* 0x041fe200078e00ff */
[----:B------:R-:W-:Y:S01]  /*91e0*/  LOP3.LUT R5, R5, 0xffff0000, RZ, 0xc0, !PT ;  /* 0xffff000005057812 */ /* 0x000fe200078ec0ff */
[-C--:B------:R-:W-:Y:S01]  /*91f0*/  FFMA.FTZ R35, R34, R26.reuse, -R35 ;  /* 0x0000001a22237223 */ /* 0x080fe20000010823 */
[----:B------:R-:W-:Y:S01]  /*9200*/  FFMA.FTZ R13, R36, R26, R13 ;  /* 0x0000001a240d7223 */ /* 0x000fe2000001000d */
[----:B------:R-:W-:Y:S01]  /*9210*/  FMUL.FTZ R26, R43, R31 ;  /* 0x0000001f2b1a7220 */ /* 0x000fe20000410000 */
[----:B------:R-:W-:Y:S01]  /*9220*/  FFMA.FTZ R8, R20, R4, -R37 ;  /* 0x0000000414087223 */ /* 0x000fe20000010825 */
[----:B------:R-:W-:-:S02]  /*9230*/  IMAD.U32 R34, R15, 0x10000, RZ ;  /* 0x000100000f227824 */ /* 0x000fc400078e00ff */
[----:B------:R-:W-:Y:S01]  /*9240*/  FFMA.FTZ R20, R38, R4, R39 ;  /* 0x0000000426147223 */ /* 0x000fe20000010027 */
[C---:B------:R-:W-:Y:S02]  /*9250*/  IMAD.U32 R4, R12.reuse, 0x10000, RZ ;  /* 0x000100000c047824 */ /* 0x040fe400078e00ff */
[-C--:B------:R-:W-:Y:S01]  /*9260*/  FFMA.FTZ R26, R41, R27.reuse, -R26 ;  /* 0x0000001b291a7223 */ /* 0x080fe2000001081a */
[----:B------:R-:W-:Y:S01]  /*9270*/  FFMA.FTZ R30, R43, R27, R30 ;  /* 0x0000001b2b1e7223 */ /* 0x000fe2000001001e */
[----:B------:R-:W-:Y:S01]  /*9280*/  LOP3.LUT R12, R12, 0xffff0000, RZ, 0xc0, !PT ;  /* 0xffff00000c0c7812 */ /* 0x000fe200078ec0ff */
[----:B------:R-:W-:Y:S01]  /*9290*/  IMAD.U32 R28, R6, 0x10000, RZ ;  /* 0x00010000061c7824 */ /* 0x000fe200078e00ff */
[----:B------:R-:W-:Y:S01]  /*92a0*/  LOP3.LUT R36, R15, 0xffff0000, RZ, 0xc0, !PT ;  /* 0xffff00000f247812 */ /* 0x000fe200078ec0ff */
[-C--:B------:R-:W-:Y:S01]  /*92b0*/  FMUL.FTZ R27, R34, R32.reuse ;  /* 0x00000020221b7220 */ /* 0x080fe20000410000 */
[----:B------:R-:W-:Y:S01]  /*92c0*/  IMAD.U32 R41, R3, 0x10000, RZ ;  /* 0x0001000003297824 */ /* 0x000fe200078e00ff */
[----:B------:R-:W-:Y:S01]  /*92d0*/  LOP3.LUT R6, R6, 0xffff0000, RZ, 0xc0, !PT ;  /* 0xffff000006067812 */ /* 0x000fe200078ec0ff */
[C---:B------:R-:W-:Y:S01]  /*92e0*/  FMUL.FTZ R15, R4.reuse, R32 ;  /* 0x00000020040f7220 */ /* 0x040fe20000410000 */
[----:B------:R-:W-:Y:S01]  /*92f0*/  FFMA.FTZ R27, R4, R28, -R27 ;  /* 0x0000001c041b7223 */ /* 0x000fe2000001081b */
[-C--:B------:R-:W-:Y:S01]  /*9300*/  FMUL.FTZ R31, R36, R10.reuse ;  /* 0x0000000a241f7220 */ /* 0x080fe20000410000 */
[----:B------:R-:W-:Y:S01]  /*9310*/  FMUL.FTZ R37, R12, R10 ;  /* 0x0000000a0c257220 */ /* 0x000fe20000410000 */
[----:B------:R-:W-:-:S02]  /*9320*/  IMAD.U32 R29, R7, 0x10000, RZ ;  /* 0x00010000071d7824 */ /* 0x000fc400078e00ff */
[-C--:B------:R-:W-:Y:S01]  /*9330*/  FMUL.FTZ R4, R41, R33.reuse ;  /* 0x0000002129047220 */ /* 0x080fe20000410000 */
[----:B------:R-:W-:Y:S02]  /*9340*/  IMAD.U32 R39, R21, 0x10000, RZ ;  /* 0x0001000015277824 */ /* 0x000fe400078e00ff */
[----:B------:R-:W-:Y:S01]  /*9350*/  FFMA.FTZ R10, R34, R28, R15 ;  /* 0x0000001c220a7223 */ /* 0x000fe2000001000f */
[-C--:B------:R-:W-:Y:S01]  /*9360*/  FFMA.FTZ R12, R12, R6.reuse, -R31 ;  /* 0x000000060c0c7223 */ /* 0x080fe2000001081f */
[----:B------:R-:W-:Y:S01]  /*9370*/  FFMA.FTZ R37, R36, R6, R37 ;  /* 0x0000000624257223 */ /* 0x000fe20000010025 */
[C---:B------:R-:W-:Y:S01]  /*9380*/  FMUL.FTZ R6, R39.reuse, R33 ;  /* 0x0000002127067220 */ /* 0x040fe20000410000 */
[-C--:B------:R-:W-:Y:S01]  /*9390*/  FFMA.FTZ R15, R39, R29.reuse, -R4 ;  /* 0x0000001d270f7223 */ /* 0x080fe20000010804 */
[----:B------:R-:W-:Y:S02]  /*93a0*/  LOP3.LUT R33, R14, 0xffff0000, RZ, 0xc0, !PT ;  /* 0xffff00000e217812 */ /* 0x000fe400078ec0ff */
[----:B------:R-:W-:Y:S01]  /*93b0*/  LOP3.LUT R39, R3, 0xffff0000, RZ, 0xc0, !PT ;  /* 0xffff000003277812 */ /* 0x000fe200078ec0ff */
[----:B------:R-:W-:Y:S01]  /*93c0*/  FFMA.FTZ R29, R41, R29, R6 ;  /* 0x0000001d291d7223 */ /* 0x000fe20000010006 */
[----:B------:R-:W-:Y:S01]  /*93d0*/  LOP3.LUT R31, R24, 0xffff0000, RZ, 0xc0, !PT ;  /* 0xffff0000181f7812 */ /* 0x000fe200078ec0ff */
[----:B------:R-:W-:Y:S01]  /*93e0*/  FMUL.FTZ R4, R33, R9 ;  /* 0x0000000921047220 */ /* 0x000fe20000410000 */
[----:B------:R-:W-:Y:S01]  /*93f0*/  LOP3.LUT R21, R21, 0xffff0000, RZ, 0xc0, !PT ;  /* 0xffff000015157812 */ /* 0x000fe200078ec0ff */
[----:B------:R-:W-:Y:S01]  /*9400*/  FMUL.FTZ R14, R39, R11 ;  /* 0x0000000b270e7220 */ /* 0x000fe20000410000 */
[----:B------:R-:W-:Y:S01]  /*9410*/  LOP3.LUT R7, R7, 0xffff0000, RZ, 0xc0, !PT ;  /* 0xffff000007077812 */ /* 0x000fe200078ec0ff */
[C---:B------:R-:W-:Y:S01]  /*9420*/  FMUL.FTZ R6, R31.reuse, R9 ;  /* 0x000000091f067220 */ /* 0x040fe20000410000 */
[----:B------:R-:W-:Y:S01]  /*9430*/  FFMA.FTZ R3, R31, R5, -R4 ;  /* 0x000000051f037223 */ /* 0x000fe20000010804 */
[C---:B------:R-:W-:Y:S01]  /*9440*/  FMUL.FTZ R24, R21.reuse, R11 ;  /* 0x0000000b15187220 */ /* 0x040fe20000410000 */
        /* <DEDUP_REMOVED lines=13> */
.L_x_1397:
[----:B------:R-:W-:Y:S05]  /*9520*/  BSYNC B0 ;  /* 0x0000000000007941 */ /* 0x000fea0003800000 */
.L_x_1386:
        /* <DEDUP_REMOVED lines=8> */
.L_x_1383:
[----:B------:R-:W-:-:S13]  /*95b0*/  ISETP.NE.AND P0, PT, R187, 0x3, PT ;  /* 0x00000003bb00780c */ /* 0x000fda0003f05270 */
[----:B------:R-:W-:Y:S05]  /*95c0*/  @!P0 BRA `(.L_x_1407) ;  /* 0x0000000000048947 */ /* 0x000fea0003800000 */
[----:B------:R-:W-:Y:S01]  /*95d0*/  BPT.TRAP 0x1 ;  /* 0x000000040000795c */ /* 0x000fe20000300000 */
.L_x_1407:
[----:B------:R-:W-:Y:S01]  /*95e0*/  IMAD R20, R18, 0x8, R2 ;  /* 0x0000000812147824 */ /* 0x000fe200078e0202 */
[----:B------:R-:W-:-:S04]  /*95f0*/  SHF.L.U32 R15, R23, 0x1f, RZ ;  /* 0x0000001f170f7819 */ /* 0x000fc800000006ff */
[----:B------:R4:W0:Y:S01]  /*9600*/  SYNCS.PHASECHK.TRANS64.TRYWAIT P1, [R20+URZ+0x38830], R15 ;  /* 0x0388300f140075a7 */ /* 0x000822000802017f */
[----:B------:R-:W-:Y:S05]  /*9610*/  @!P0 BRA `(.L_x_1408) ;  /* 0x0000000000048947 */ /* 0x000fea0003800000 */
[----:B------:R-:W-:Y:S01]  /*9620*/  BPT.TRAP 0x1 ;  /* 0x000000040000795c */ /* 0x000fe20000300000 */
.L_x_1408:
[C---:B012---:R-:W-:Y:S02]  /*9630*/  VIADD R3, R2.reuse, 0x22400 ;  /* 0x0002240002037836 */ /* 0x047fe40000000000 */
[----:B---3--:R-:W-:-:S03]  /*9640*/  VIADD R4, R2, 0x20400 ;  /* 0x0002040002047836 */ /* 0x008fc60000000000 */
        /* <DEDUP_REMOVED lines=8> */
.L_x_1409:
[----:B------:R-:W-:Y:S01]  /*96d0*/  IMAD R10, R18, 0x200, R3 ;  /* 0x00000200120a7824 */ /* 0x000fe200078e0203 */
[----:B------:R-:W-:Y:S01]  /*96e0*/  LOP3.LUT R8, R4, 0x10000, RZ, 0xfc, !PT ;  /* 0x0001000004087812 */ /* 0x000fe200078efcff */
[----:B------:R-:W-:Y:S01]  /*96f0*/  IMAD.MOV.U32 R9, RZ, RZ, 0x40000040 ;  /* 0x40000040ff097424 */ /* 0x000fe200078e00ff */
[----:B------:R-:W-:Y:S05]  /*9700*/  WARPSYNC.ALL ;  /* 0x0000000000007948 */ /* 0x000fea0003800000 */
[----:B------:R-:W-:Y:S01]  /*9710*/  IMAD.MOV.U32 R11, RZ, RZ, 0x40000040 ;  /* 0x40000040ff0b7424 */ /* 0x000fe200078e00ff */
        /* <DEDUP_REMOVED lines=8> */
[----:B------:R-:W-:Y:S01]  /*97a0*/  BSSY B0, `(.L_x_1411) ;  /* 0x0000024000007945 */ /* 0x000fe20003800000 */
        /* <DEDUP_REMOVED lines=8> */
[----:B------:R-:W-:-:S02]  /*9830*/  R2UR UR5, R5 ;  /* 0x00000000050572ca */ /* 0x000fc400000e0000 */
[----:B------:R-:W-:Y:S01]  /*9840*/  R2UR UR6, R6 ;  /* 0x00000000060672ca */ /* 0x000fe200000e0000 */
[C---:B------:R-:W-:Y:S01]  /*9850*/  VIADD R6, R8.reuse, 0x4 ;  /* 0x0000000408067836 */ /* 0x040fe20000000000 */
[----:B------:R-:W-:Y:S01]  /*9860*/  R2UR UR7, R7 ;  /* 0x00000000070772ca */ /* 0x000fe200000e0000 */
[----:B------:R-:W-:Y:S02]  /*9870*/  IMAD.MOV.U32 R7, RZ, RZ, 0x40000040 ;  /* 0x40000040ff077424 */ /* 0x000fe400078e00ff */
[----:B------:R-:W-:Y:S01]  /*9880*/  VIADD R8, R8, 0x6 ;  /* 0x0000000608087836 */ /* 0x000fe20000000000 */
[----:B------:R-:W-:Y:S02]  /*9890*/  WARPGROUP.DEPBAR.LE gsb0, 0x0 ;  /* 0x00008000000079c5 */ /* 0x000fe40000010000 */
[----:B------:R-:W-:-:S07]  /*98a0*/  WARPGROUP.ARRIVE ;  /* 0x00000000000079c5 */ /* 0x000fce0000000000 */
        /* <DEDUP_REMOVED lines=11> */
[----:B------:R-:W-:Y:S02]  /*9960*/  R2UR UR7, R11 ;  /* 0x000000000b0772ca */ /* 0x000fe400000e0000 */
[----:B------:R-:W-:Y:S01]  /*9970*/  SHF.L.U32 R11, R0, 0x1f, RZ ;  /* 0x0000001f000b7819 */ /* 0x000fe200000006ff */
[----:B------:R-:W-:-:S02]  /*9980*/  WARPGROUP.DEPBAR.LE gsb0, 0x0 ;  /* 0x00008000000079c5 */ /* 0x000fc40000010000 */
[----:B------:R-:W-:-:S08]  /*9990*/  WARPGROUP.ARRIVE ;  /* 0x00000000000079c5 */ /* 0x000fd00000000000 */
[----:B------:R-:W-:Y:S03]  /*99a0*/  HGMMA.64x64x16.F32.BF16 R24, gdesc[UR4], R24, gsb0 ;  /* 0x00e00000041879f0 */ /* 0x000fe60008001818 */
[----:B------:R-:W-:Y:S02]  /*99b0*/  WARPGROUP.DEPBAR.LE gsb0, 0x0 ;  /* 0x00008000000079c5 */ /* 0x000fe40000010000 */
[----:B------:R-:W1:Y:S02]  /*99c0*/  SYNCS.PHASECHK.TRANS64.TRYWAIT P1, [R2+URZ+0x38810], R11 ;  /* 0x0388100b020075a7 */ /* 0x000e64000802017f */
[----:B-1----:R-:W-:Y:S05]  /*99d0*/  @!P1 BRA `(.L_x_1412) ;  /* 0x00000158005c9947 */ /* 0x002fea0003800000 */
.L_x_1655:
[----:B------:R-:W-:Y:S05]  /*99e0*/  BSYNC B0 ;  /* 0x0000000000007941 */ /* 0x000fea0003800000 */
.L_x_1411:
[----:B------:R-:W-:Y:S05]  /*99f0*/  @!P0 BRA `(.L_x_1413) ;  /* 0x0000000000048947 */ /* 0x000fea0003800000 */
[----:B------:R-:W-:Y:S01]  /*9a00*/  BPT.TRAP 0x1 ;  /* 0x000000040000795c */ /* 0x000fe20000300000 */
.L_x_1413:
[----:B------:R2:W3:Y:S01]  /*9a10*/  SYNCS.PHASECHK.TRANS64.TRYWAIT P1, [R20+URZ+0x38850], R15 ;  /* 0x0388500f140075a7 */ /* 0x0004e2000802017f */
[----:B------:R-:W-:Y:S05]  /*9a20*/  @!P0 BRA `(.L_x_1414) ;  /* 0x0000000000048947 */ /* 0x000fea0003800000 */
[----:B------:R-:W-:Y:S01]  /*9a30*/  BPT.TRAP 0x1 ;  /* 0x000000040000795c */ /* 0x000fe20000300000 */
.L_x_1414:
[C---:B------:R-:W-:Y:S01]  /*9a40*/  VIADD R0, R2.reuse, 0x400 ;  /* 0x0000040002007836 */ /* 0x040fe20000000000 */
[----:B------:R-:W-:Y:S01]  /*9a50*/  BSSY B0, `(.L_x_1415) ;  /* 0x000000a000007945 */ /* 0x000fe20003800000 */
[----:B------:R-:W-:-:S03]  /*9a60*/  VIADD R10, R2, 0x26400 ;  /* 0x00026400020a7836 */ /* 0x000fc60000000000 */
[----:B------:R-:W-:Y:S02]  /*9a70*/  SHF.R.U32.HI R0, RZ, 0x4, R0 ;  /* 0x00000004ff007819 */ /* 0x000fe40000011600 */
[----:B------:R-:W-:Y:S02]  /*9a80*/  SHF.R.U32.HI R10, RZ, 0x4, R10 ;  /* 0x00000004ff0a7819 */ /* 0x000fe4000001160a */
[----:B------:R-:W-:Y:S02]  /*9a90*/  LOP3.LUT R0, R0, 0x3fff, RZ, 0xc0, !PT ;  /* 0x00003fff00007812 */ /* 0x000fe400078ec0ff */
[----:B-1----:R-:W-:Y:S02]  /*9aa0*/  LOP3.LUT R11, R10, 0x3fff, RZ, 0xc0, !PT ;  /* 0x00003fff0a0b7812 */ /* 0x002fe400078ec0ff */
[----:B------:R-:W-:Y:S01]  /*9ab0*/  LOP3.LUT R10, R0, 0x10000, RZ, 0xfc, !PT ;  /* 0x00010000000a7812 */ /* 0x000fe200078efcff */
[----:B---3--:R-:W-:Y:S06]  /*9ac0*/  @P1 BRA `(.L_x_1416) ;  /* 0x0000000000081947 */ /* 0x008fec0003800000 */
[----:B------:R-:W1:Y:S02]  /*9ad0*/  SYNCS.PHASECHK.TRANS64.TRYWAIT P1, [R20+URZ+0x38850], R15 ;  /* 0x0388500f140075a7 */ /* 0x000e64000802017f */
[----:B-1----:R-:W-:Y:S05]  /*9ae0*/  @!P1 BRA `(.L_x_1417) ;  /* 0x00000158002c9947 */ /* 0x002fea0003800000 */
.L_x_1416:
[----:B------:R-:W-:Y:S05]  /*9af0*/  BSYNC B0 ;  /* 0x0000000000007941 */ /* 0x000fea0003800000 */
.L_x_1415:
[----:B------:R-:W-:Y:S01]  /*9b00*/  LOP3.LUT R0, R11, 0x10000, RZ, 0xfc, !PT ;  /* 0x000100000b007812 */ /* 0x000fe200078efcff */
[----:B------:R-:W-:Y:S01]  /*9b10*/  IMAD R12, R18, 0x1000, R10 ;  /* 0x00001000120c7824 */ /* 0x000fe200078e020a */
[----:B------:R-:W-:Y:S05]  /*9b20*/  WARPSYNC.ALL ;  /* 0x0000000000007948 */ /* 0x000fea0003800000 */
[----:B------:R-:W-:Y:S01]  /*9b30*/  IMAD.MOV.U32 R14, RZ, RZ, R0 ;  /* 0x000000ffff0e7224 */ /* 0x000fe200078e0000 */
[----:B------:R-:W-:Y:S01]  /*9b40*/  R2UR UR6, R12 ;  /* 0x000000000c0672ca */ /* 0x000fe200000e0000 */
[----:B012-4-:R-:W-:Y:S01]  /*9b50*/  IMAD.MOV.U32 R15, RZ, RZ, 0x40000040 ;  /* 0x40000040ff0f7424 */ /* 0x017fe200078e00ff */
[----:B------:R-:W-:Y:S01]  /*9b60*/  WARPGROUP.ARRIVE ;  /* 0x00000000000079c5 */ /* 0x000fe20000000000 */
[----:B------:R-:W-:Y:S01]  /*9b70*/  IMAD.MOV.U32 R13, RZ, RZ, 0x40000040 ;  /* 0x40000040ff0d7424 */ /* 0x000fe200078e00ff */
[----:B------:R-:W-:Y:S01]  /*9b80*/  R2UR UR4, R14 ;  /* 0x000000000e0472ca */ /* 0x000fe200000e0000 */
[----:B------:R-:W-:Y:S01]  /*9b90*/  VIADD R14, R0, 0x2 ;  /* 0x00000002000e7836 */ /* 0x000fe20000000000 */
[----:B------:R-:W-:Y:S01]  /*9ba0*/  R2UR UR5, R15 ;  /* 0x000000000f0572ca */ /* 0x000fe200000e0000 */
[----:B------:R-:W-:Y:S01]  /*9bb0*/  VIADD R58, R12, 0x2 ;  /* 0x000000020c3a7836 */ /* 0x000fe20000000000 */
[----:B------:R-:W-:Y:S01]  /*9bc0*/  R2UR UR7, R13 ;  /* 0x000000000d0772ca */ /* 0x000fe200000e0000 */
[----:B------:R-:W-:Y:S01]  /*9bd0*/  IMAD.MOV.U32 R15, RZ, RZ, 0x40000040 ;  /* 0x40000040ff0f7424 */ /* 0x000fe200078e00ff */
[----:B------:R-:W0:Y:S01]  /*9be0*/  S2R R21, SR_TID.X ;  /* 0x0000000000157919 */ /* 0x000e220000002100 */
[----:B------:R-:W-:Y:S01]  /*9bf0*/  IMAD.MOV.U32 R59, RZ, RZ, 0x40000040 ;  /* 0x40000040ff3b7424 */ /* 0x000fe200078e00ff */
[----:B------:R-:W2:Y:S09]  /*9c00*/  LDL R57, [R1+0x48] ;  /* 0x0000480001397983 */ /* 0x000eb20000100800 */
[----:B------:R-:W-:Y:S01]  /*9c10*/  HGMMA.64x64x16.F32.BF16 R24, gdesc[UR4], R24, gsb0 ;  /* 0x00e00000041879f0 */ /* 0x000fe20008001818 */
        /* <DEDUP_REMOVED lines=8> */
[----:B0-----:R-:W-:-:S05]  /*9ca0*/  SHF.R.U32.HI R21, RZ, 0x7, R21 ;  /* 0x00000007ff157819 */ /* 0x001fca0000011615 */
[----:B------:R-:W0:Y:S01]  /*9cb0*/  SHFL.IDX PT, R11, R21, RZ, 0x1f ;  /* 0x00001fff150b7589 */ /* 0x000e2200000e0000 */
[----:B------:R-:W-:Y:S02]  /*9cc0*/  WARPGROUP.DEPBAR.LE gsb0, 0x0 ;  /* 0x00008000000079c5 */ /* 0x000fe40000010000 */
[----:B------:R-:W-:-:S06]  /*9cd0*/  WARPGROUP.ARRIVE ;  /* 0x00000000000079c5 */ /* 0x000fcc0000000000 */
        /* <DEDUP_REMOVED lines=9> */
[----:B------:R-:W-:Y:S02]  /*9d70*/  WARPGROUP.DEPBAR.LE gsb0, 0x0 ;  /* 0x00008000000079c5 */ /* 0x000fe40000010000 */
[----:B------:R-:W-:-:S09]  /*9d80*/  WARPGROUP.ARRIVE ;  /* 0x00000000000079c5 */ /* 0x000fd20000000000 */
        /* <DEDUP_REMOVED lines=133> */
[----:B------:R-:W-:Y:S02]  /*a5e0*/  R2UR UR4, R14 ;  /* 0x000000000e0472ca */ /* 0x000fe400000e0000 */
[----:B------:R-:W-:Y:S02]  /*a5f0*/  R2UR UR5, R15 ;  /* 0x000000000f0572ca */ /* 0x000fe400000e0000 */
[----:B------:R-:W-:Y:S02]  /*a600*/  R2UR UR6, R58 ;  /* 0x000000003a0672ca */ /* 0x000fe400000e0000 */
[----:B------:R-:W-:Y:S02]  /*a610*/  R2UR UR7, R59 ;  /* 0x000000003b0772ca */ /* 0x000fe400000e0000 */
[----:B0-----:R-:W-:Y:S01]  /*a620*/  ISETP.GT.AND P1, PT, R11, 0x7f, PT ;  /* 0x0000007f0b00780c */ /* 0x001fe20003f24270 */
[----:B------:R-:W-:-:S02]  /*a630*/  WARPGROUP.DEPBAR.LE gsb0, 0x0 ;  /* 0x00008000000079c5 */ /* 0x000fc40000010000 */
[----:B------:R-:W-:-:S08]  /*a640*/  WARPGROUP.ARRIVE ;  /* 0x00000000000079c5 */ /* 0x000fd00000000000 */
[----:B------:R-:W-:Y:S01]  /*a650*/  HGMMA.64x64x16.F32.BF16 R24, gdesc[UR4], R24, gsb0 ;  /* 0x00e00000041879f0 */ /* 0x000fe20008001818 */
[----:B------:R-:W-:Y:S01]  /*a660*/  SEL R11, RZ, 0x2, !P1 ;  /* 0x00000002ff0b7807 */ /* 0x000fe20004800000 */
[----:B------:R-:W-:Y:S02]  /*a670*/  VIADD R62, R12, 0x800 ;  /* 0x000008000c3e7836 */ /* 0x000fe40000000000 */
[----:B------:R-:W-:Y:S02]  /*a680*/  VIADD R60, R0, 0x800 ;  /* 0x00000800003c7836 */ /* 0x000fe40000000000 */
[C---:B------:R-:W-:Y:S02]  /*a690*/  IMAD.IADD R14, R11.reuse, 0x1, R62 ;  /* 0x000000010b0e7824 */ /* 0x040fe400078e023e */
[----:B------:R-:W-:Y:S02]  /*a6a0*/  IMAD.IADD R58, R11, 0x1, R60 ;  /* 0x000000010b3a7824 */ /* 0x000fe400078e023c */
[----:B------:R-:W-:-:S02]  /*a6b0*/  IMAD.MOV.U32 R15, RZ, RZ, 0x40000040 ;  /* 0x40000040ff0f7424 */ /* 0x000fc400078e00ff */
[----:B------:R-:W-:Y:S01]  /*a6c0*/  IMAD.MOV.U32 R59, RZ, RZ, 0x40000040 ;  /* 0x40000040ff3b7424 */ /* 0x000fe200078e00ff */
[----:B------:R-:W-:Y:S02]  /*a6d0*/  R2UR UR6, R14 ;  /* 0x000000000e0672ca */ /* 0x000fe400000e0000 */
[----:B------:R-:W-:Y:S02]  /*a6e0*/  R2UR UR7, R15 ;  /* 0x000000000f0772ca */ /* 0x000fe400000e0000 */
[----:B------:R-:W-:Y:S02]  /*a6f0*/  R2UR UR4, R58 ;  /* 0x000000003a0472ca */ /* 0x000fe400000e0000 */
[----:B------:R-:W-:Y:S01]  /*a700*/  R2UR UR5, R59 ;  /* 0x000000003b0572ca */ /* 0x000fe200000e0000 */
[----:B------:R-:W-:Y:S02]  /*a710*/  WARPGROUP.DEPBAR.LE gsb0, 0x0 ;  /* 0x00008000000079c5 */ /* 0x000fe40000010000 */
[----:B------:R-:W-:-:S10]  /*a720*/  WARPGROUP.ARRIVE ;  /* 0x00000000000079c5 */ /* 0x000fd40000000000 */
[----:B------:R-:W-:Y:S01]  /*a730*/  HGMMA.64x64x16.F32.BF16 R24, gdesc[UR4], R24, gsb0 ;  /* 0x00e00000041879f0 */ /* 0x000fe20008001818 */
[----:B------:R-:W-:-:S05]  /*a740*/  IMAD.MOV.U32 R21, RZ, RZ, 0x4 ;  /* 0x00000004ff157424 */ /* 0x000fca00078e00ff */
[----:B------:R-:W-:Y:S01]  /*a750*/  SEL R13, R21, 0x2, P1 ;  /* 0x00000002150d7807 */ /* 0x000fe20000800000 */
[----:B------:R-:W-:Y:S02]  /*a760*/  IMAD.MOV.U32 R15, RZ, RZ, 0x40000040 ;  /* 0x40000040ff0f7424 */ /* 0x000fe400078e00ff */
[----:B------:R-:W-:Y:S02]  /*a770*/  IMAD.MOV.U32 R59, RZ, RZ, 0x40000040 ;  /* 0x40000040ff3b7424 */ /* 0x000fe400078e00ff */
[--C-:B------:R-:W-:Y:S02]  /*a780*/  IMAD.IADD R14, R62, 0x1, R13.reuse ;  /* 0x000000013e0e7824 */ /* 0x100fe400078e020d */
[----:B------:R-:W-:Y:S01]  /*a790*/  IMAD.IADD R58, R60, 0x1, R13 ;  /* 0x000000013c3a7824 */ /* 0x000fe200078e020d */
[----:B------:R-:W-:Y:S02]  /*a7a0*/  R2UR UR7, R15 ;  /* 0x000000000f0772ca */ /* 0x000fe400000e0000 */
[----:B------:R-:W-:-:S02]  /*a7b0*/  R2UR UR6, R14 ;  /* 0x000000000e0672ca */ /* 0x000fc400000e0000 */
[----:B------:R-:W-:Y:S02]  /*a7c0*/  R2UR UR4, R58 ;  /* 0x000000003a0472ca */ /* 0x000fe400000e0000 */
[----:B------:R-:W-:Y:S01]  /*a7d0*/  R2UR UR5, R59 ;  /* 0x000000003b0572ca */ /* 0x000fe200000e0000 */
[----:B------:R-:W-:Y:S02]  /*a7e0*/  WARPGROUP.DEPBAR.LE gsb0, 0x0 ;  /* 0x00008000000079c5 */ /* 0x000fe40000010000 */
[----:B------:R-:W-:-:S10]  /*a7f0*/  WARPGROUP.ARRIVE ;  /* 0x00000000000079c5 */ /* 0x000fd40000000000 */
[----:B------:R-:W-:Y:S01]  /*a800*/  HGMMA.64x64x16.F32.BF16 R24, gdesc[UR4], R24, gsb0 ;  /* 0x00e00000041879f0 */ /* 0x000fe20008001818 */
[----:B------:R-:W-:Y:S01]  /*a810*/  SEL R21, R21, 0x6, !P1 ;  /* 0x0000000615157807 */ /* 0x000fe20004800000 */
        /* <DEDUP_REMOVED lines=8> */
[----:B------:R-:W-:Y:S02]  /*a8a0*/  IMAD.MOV.U32 R14, RZ, RZ, 0x28 ;  /* 0x00000028ff0e7424 */ /* 0x000fe400078e00ff */
[----:B------:R-:W-:Y:S01]  /*a8b0*/  IMAD.MOV.U32 R15, RZ, RZ, 0xa00 ;  /* 0x00000a00ff0f7424 */ /* 0x000fe200078e00ff */
[----:B------:R-:W-:Y:S02]  /*a8c0*/  WARPGROUP.DEPBAR.LE gsb0, 0x0 ;  /* 0x00008000000079c5 */ /* 0x000fe40000010000 */
[----:B------:R-:W-:-:S07]  /*a8d0*/  WARPGROUP.ARRIVE ;  /* 0x00000000000079c5 */ /* 0x000fce0000000000 */
[----:B------:R-:W-:Y:S01]  /*a8e0*/  HGMMA.64x64x16.F32.BF16 R24, gdesc[UR4], R24, gsb0 ;  /* 0x00e00000041879f0 */ /* 0x000fe20008001818 */
[----:B------:R-:W-:Y:S02]  /*a8f0*/  SEL R14, R14, 0x26, P1 ;  /* 0x000000260e0e7807 */ /* 0x000fe40000800000 */
[----:B------:R-:W-:Y:S02]  /*a900*/  SEL R15, R15, 0x980, P1 ;  /* 0x000009800f0f7807 */ /* 0x000fe40000800000 */
[----:B------:R-:W-:Y:S02]  /*a910*/  LOP3.LUT R59, R14, 0x6, RZ, 0xc0, !PT ;  /* 0x000000060e3b7812 */ /* 0x000fe400078ec0ff */
[----:B------:R-:W-:-:S04]  /*a920*/  LOP3.LUT R15, R15, 0xa00, RZ, 0xc0, !PT ;  /* 0x00000a000f0f7812 */ /* 0x000fc800078ec0ff */
[CC--:B------:R-:W-:Y:S02]  /*a930*/  IADD3 R14, R59.reuse, R15.reuse, R0 ;  /* 0x0000000f3b0e7210 */ /* 0x0c0fe40007ffe000 */
[----:B------:R-:W-:Y:S01]  /*a940*/  IADD3 R58, R59, R15, R12 ;  /* 0x0000000f3b3a7210 */ /* 0x000fe20007ffe00c */
[----:B------:R-:W-:Y:S02]  /*a950*/  IMAD.MOV.U32 R15, RZ, RZ, 0x40000040 ;  /* 0x40000040ff0f7424 */ /* 0x000fe400078e00ff */
[----:B------:R-:W-:Y:S01]  /*a960*/  IMAD.MOV.U32 R59, RZ, RZ, 0x40000040 ;  /* 0x40000040ff3b7424 */ /* 0x000fe200078e00ff */
[----:B------:R-:W-:Y:S02]  /*a970*/  R2UR UR4, R14 ;  /* 0x000000000e0472ca */ /* 0x000fe400000e0000 */
[----:B------:R-:W-:Y:S02]  /*a980*/  R2UR UR5, R15 ;  /* 0x000000000f0572ca */ /* 0x000fe400000e0000 */
[----:B------:R-:W-:-:S02]  /*a990*/  R2UR UR6, R58 ;  /* 0x000000003a0672ca */ /* 0x000fc400000e0000 */
[----:B------:R-:W-:Y:S01]  /*a9a0*/  R2UR UR7, R59 ;  /* 0x000000003b0772ca */ /* 0x000fe200000e0000 */
[----:B------:R-:W-:Y:S02]  /*a9b0*/  WARPGROUP.DEPBAR.LE gsb0, 0x0 ;  /* 0x00008000000079c5 */ /* 0x000fe40000010000 */
[----:B------:R-:W-:-:S10]  /*a9c0*/  WARPGROUP.ARRIVE ;  /* 0x00000000000079c5 */ /* 0x000fd40000000000 */
[----:B------:R-:W-:Y:S01]  /*a9d0*/  HGMMA.64x64x16.F32.BF16 R24, gdesc[UR4], R24, gsb0 ;  /* 0x00e00000041879f0 */ /* 0x000fe20008001818 */
[----:B------:R-:W-:Y:S02]  /*a9e0*/  VIADD R60, R0, 0xa00 ;  /* 0x00000a00003c7836 */ /* 0x000fe40000000000 */
[----:B------:R-:W-:Y:S02]  /*a9f0*/  VIADD R62, R12, 0xa00 ;  /* 0x00000a000c3e7836 */ /* 0x000fe40000000000 */
[C---:B------:R-:W-:Y:S02]  /*aa00*/  IMAD.IADD R14, R11.reuse, 0x1, R60 ;  /* 0x000000010b0e7824 */ /* 0x040fe400078e023c */
[----:B------:R-:W-:Y:S02]  /*aa10*/  IMAD.IADD R58, R11, 0x1, R62 ;  /* 0x000000010b3a7824 */ /* 0x000fe400078e023e */
[----:B------:R-:W-:Y:S02]  /*aa20*/  IMAD.MOV.U32 R15, RZ, RZ, 0x40000040 ;  /* 0x40000040ff0f7424 */ /* 0x000fe400078e00ff */
[----:B------:R-:W-:Y:S01]  /*aa30*/  IMAD.MOV.U32 R59, RZ, RZ, 0x40000040 ;  /* 0x40000040ff3b7424 */ /* 0x000fe200078e00ff */
[----:B------:R-:W-:-:S02]  /*aa40*/  R2UR UR4, R14 ;  /* 0x000000000e0472ca */ /* 0x000fc400000e0000 */
[----:B------:R-:W-:Y:S02]  /*aa50*/  R2UR UR5, R15 ;  /* 0x000000000f0572ca */ /* 0x000fe400000e0000 */
[----:B------:R-:W-:Y:S02]  /*aa60*/  R2UR UR6, R58 ;  /* 0x000000003a0672ca */ /* 0x000fe400000e0000 */
[----:B------:R-:W-:Y:S01]  /*aa70*/  R2UR UR7, R59 ;  /* 0x000000003b0772ca */ /* 0x000fe200000e0000 */
[----:B------:R-:W-:Y:S02]  /*aa80*/  WARPGROUP.DEPBAR.LE gsb0, 0x0 ;  /* 0x00008000000079c5 */ /* 0x000fe40000010000 */
[----:B------:R-:W-:-:S10]  /*aa90*/  WARPGROUP.ARRIVE ;  /* 0x00000000000079c5 */ /* 0x000fd40000000000 */
[----:B------:R-:W-:Y:S01]  /*aaa0*/  HGMMA.64x64x16.F32.BF16 R24, gdesc[UR4], R24, gsb0 ;  /* 0x00e00000041879f0 */ /* 0x000fe20008001818 */
[C---:B------:R-:W-:Y:S02]  /*aab0*/  IMAD.IADD R14, R13.reuse, 0x1, R60 ;  /* 0x000000010d0e7824 */ /* 0x040fe400078e023c */
[----:B------:R-:W-:Y:S02]  /*aac0*/  IMAD.IADD R58, R13, 0x1, R62 ;  /* 0x000000010d3a7824 */ /* 0x000fe400078e023e */
[----:B------:R-:W-:Y:S02]  /*aad0*/  IMAD.MOV.U32 R15, RZ, RZ, 0x40000040 ;  /* 0x40000040ff0f7424 */ /* 0x000fe400078e00ff */
[----:B------:R-:W-:Y:S01]  /*aae0*/  IMAD.MOV.U32 R59, RZ, RZ, 0x40000040 ;  /* 0x40000040ff3b7424 */ /* 0x000fe200078e00ff */
[----:B------:R-:W-:Y:S02]  /*aaf0*/  R2UR UR4, R14 ;  /* 0x000000000e0472ca */ /* 0x000fe400000e0000 */
[----:B------:R-:W-:-:S02]  /*ab00*/  R2UR UR5, R15 ;  /* 0x000000000f0572ca */ /* 0x000fc400000e0000 */
        /* <DEDUP_REMOVED lines=125> */
[----:B------:R-:W-:Y:S01]  /*b2e0*/  LOP3.LUT R13, R13, 0x1e00, RZ, 0xc0, !PT ;  /* 0x00001e000d0d7812 */ /* 0x000fe200078ec0ff */
[----:B------:R-:W-:-:S03]  /*b2f0*/  IMAD.MOV.U32 R15, RZ, RZ, 0x40000040 ;  /* 0x40000040ff0f7424 */ /* 0x000fc600078e00ff */
[CC--:B------:R-:W-:Y:S02]  /*b300*/  IADD3 R14, R11.reuse, R13.reuse, R0 ;  /* 0x0000000d0b0e7210 */ /* 0x0c0fe40007ffe000 */
[----:B------:R-:W-:Y:S01]  /*b310*/  IADD3 R12, R11, R13, R12 ;  /* 0x0000000d0b0c7210 */ /* 0x000fe20007ffe00c */
[----:B------:R-:W-:Y:S01]  /*b320*/  IMAD.MOV.U32 R13, RZ, RZ, 0x40000040 ;  /* 0x40000040ff0d7424 */ /* 0x000fe200078e00ff */
[----:B------:R-:W-:Y:S02]  /*b330*/  R2UR UR4, R14 ;  /* 0x000000000e0472ca */ /* 0x000fe400000e0000 */
[----:B------:R-:W-:Y:S02]  /*b340*/  R2UR UR5, R15 ;  /* 0x000000000f0572ca */ /* 0x000fe400000e0000 */
[----:B------:R-:W-:Y:S02]  /*b350*/  R2UR UR6, R12 ;  /* 0x000000000c0672ca */ /* 0x000fe400000e0000 */
[----:B------:R-:W-:Y:S01]  /*b360*/  R2UR UR7, R13 ;  /* 0x000000000d0772ca */ /* 0x000fe200000e0000 */
[----:B------:R-:W-:-:S02]  /*b370*/  WARPGROUP.DEPBAR.LE gsb0, 0x0 ;  /* 0x00008000000079c5 */ /* 0x000fc40000010000 */
[----:B------:R-:W-:-:S10]  /*b380*/  WARPGROUP.ARRIVE ;  /* 0x00000000000079c5 */ /* 0x000fd40000000000 */
[----:B------:R-:W-:Y:S01]  /*b390*/  HGMMA.64x64x16.F32.BF16 R24, gdesc[UR4], R24, gsb0 ;  /* 0x00e00000041879f0 */ /* 0x000fe20008001818 */
[----:B------:R-:W-:Y:S01]  /*b3a0*/  IMAD R152, R168, -0x40, R152 ;  /* 0xffffffc0a8987824 */ /* 0x000fe200078e0298 */
[----:B------:R-:W-:-:S04]  /*b3b0*/  ULDC UR4, c[0x0][0xa80] ;  /* 0x0002a00000047ab9 */ /* 0x000fc80000000800 */
        /* <DEDUP_REMOVED lines=57> */
[----:B------:R-:W-:-:S04]  /*b750*/  FMNMX.FTZ R11, R78, R11, !PT ;  /* 0x0000000b4e0b7209 */ /* 0x000fc80007810000 */
[----:B------:R-:W-:-:S05]  /*b760*/  FMNMX.FTZ R15, R80, R11, !PT ;  /* 0x0000000b500f7209 */ /* 0x000fca0007810000 */
[----:B------:R-:W0:Y:S01]  /*b770*/  SHFL.BFLY PT, R12, R15, 0x2, 0x1f ;  /* 0x0c401f000f0c7f89 */ /* 0x000e2200000e0000 */
[----:B------:R-:W-:-:S04]  /*b780*/  FMNMX.FTZ R11, R26, R27, !PT ;  /* 0x0000001b1a0b7209 */ /* 0x000fc80007810000 */
[----:B------:R-:W-:-:S04]  /*b790*/  FMNMX.FTZ R11, R30, R11, !PT ;  /* 0x0000000b1e0b7209 */ /* 0x000fc80007810000 */
[----:B------:R-:W-:-:S04]  /*b7a0*/  FMNMX.FTZ R11, R14, R11, !PT ;  /* 0x0000000b0e0b7209 */ /* 0x000fc80007810000 */
[----:B------:R-:W-:Y:S02]  /*b7b0*/  FMNMX.FTZ R11, R34, R11, !PT ;  /* 0x0000000b220b7209 */ /* 0x000fe40007810000 */
[----:B0-----:R-:W-:-:S05]  /*b7c0*/  FMNMX.FTZ R21, R15, R12, !PT ;  /* 0x0000000c0f157209 */ /* 0x001fca0007810000 */
[----:B------:R-:W0:Y:S01]  /*b7d0*/  SHFL.BFLY PT, R12, R21, 0x1, 0x1f ;  /* 0x0c201f00150c7f89 */ /* 0x000e2200000e0000 */
[----:B------:R-:W-:-:S04]  /*b7e0*/  FMNMX.FTZ R11, R24, R11, !PT ;  /* 0x0000000b180b7209 */ /* 0x000fc80007810000 */
[----:B------:R-:W-:-:S04]  /*b7f0*/  FMNMX.FTZ R13, R38, R11, !PT ;  /* 0x0000000b260d7209 */ /* 0x000fc80007810000 */
[----:B------:R-:W-:-:S04]  /*b800*/  FMNMX.FTZ R13, R28, R13, !PT ;  /* 0x0000000d1c0d7209 */ /* 0x000fc80007810000 */
[----:B------:R-:W-:Y:S02]  /*b810*/  FMNMX.FTZ R13, R42, R13, !PT ;  /* 0x0000000d2a0d7209 */ /* 0x000fe40007810000 */
[----:B------:R-:W-:Y:S02]  /*b820*/  FSEL R46, R46, -INF , P1 ;  /* 0xff8000002e2e7808 */ /* 0x000fe40000800000 */
[----:B------:R-:W-:Y:S01]  /*b830*/  FMNMX.FTZ R13, R32, R13, !PT ;  /* 0x0000000d200d7209 */ /* 0x000fe20007810000 */
[----:B------:R-:W-:Y:S01]  /*b840*/  IMAD.U32 R11, RZ, RZ, UR4 ;  /* 0x00000004ff0b7e24 */ /* 0x000fe2000f8e00ff */
[----:B------:R-:W-:Y:S02]  /*b850*/  FSEL R48, R47, -INF , P6 ;  /* 0xff8000002f307808 */ /* 0x000fe40003000000 */
[----:B------:R-:W-:Y:S02]  /*b860*/  FMNMX.FTZ R13, R46, R13, !PT ;  /* 0x0000000d2e0d7209 */ /* 0x000fe40007810000 */
[----:B0-----:R-:W-:-:S02]  /*b870*/  FMNMX.FTZ R12, R21, R12, !PT ;  /* 0x0000000c150c7209 */ /* 0x001fc40007810000 */
[----:B------:R-:W-:Y:S02]  /*b880*/  FSEL R50, R50, -INF , P5 ;  /* 0xff80000032327808 */ /* 0x000fe40002800000 */
[----:B------:R-:W-:Y:S01]  /*b890*/  FMNMX.FTZ R13, R48, R13, !PT ;  /* 0x0000000d300d7209 */ /* 0x000fe20007810000 */
[C---:B------:R-:W-:Y:S01]  /*b8a0*/  FMUL.FTZ R15, R12.reuse, R11 ;  /* 0x0000000b0c0f7220 */ /* 0x040fe20000410000 */
[----:B------:R-:W-:Y:S02]  /*b8b0*/  FSETP.NEU.FTZ.AND P1, PT, R12, -INF , PT ;  /* 0xff8000000c00780b */ /* 0x000fe40003f3d000 */
[----:B------:R-:W-:Y:S02]  /*b8c0*/  FSEL R52, R51, -INF , P4 ;  /* 0xff80000033347808 */ /* 0x000fe40002000000 */
[----:B------:R-:W-:Y:S02]  /*b8d0*/  FMNMX.FTZ R13, R50, R13, !PT ;  /* 0x0000000d320d7209 */ /* 0x000fe40007810000 */
[----:B------:R-:W-:-:S02]  /*b8e0*/  FSEL R15, R15, RZ, P1 ;  /* 0x000000ff0f0f7208 */ /* 0x000fc40000800000 */
[----:B------:R-:W-:Y:S02]  /*b8f0*/  FSEL R54, R54, -INF , P3 ;  /* 0xff80000036367808 */ /* 0x000fe40001800000 */
[----:B------:R-:W-:Y:S01]  /*b900*/  FMNMX.FTZ R13, R52, R13, !PT ;  /* 0x0000000d340d7209 */ /* 0x000fe20007810000 */
[----:B------:R-:W-:Y:S01]  /*b910*/  FFMA.FTZ R152, R58, R11, -R15 ;  /* 0x0000000b3a987223 */ /* 0x000fe2000001080f */
[----:B------:R-:W-:Y:S02]  /*b920*/  FSEL R58, R55, -INF , P2 ;  /* 0xff800000373a7808 */ /* 0x000fe40001000000 */
[----:B------:R-:W-:-:S04]  /*b930*/  FMNMX.FTZ R13, R54, R13, !PT ;  /* 0x0000000d360d7209 */ /* 0x000fc80007810000 */
[----:B------:R-:W-:Y:S01]  /*b940*/  FMNMX.FTZ R13, R58, R13, !PT ;  /* 0x0000000d3a0d7209 */ /* 0x000fe20007810000 */
[----:B-----5:R-:W-:-:S04]  /*b950*/  FFMA.FTZ R154, R60, R11, -R15 ;  /* 0x0000000b3c9a7223 */ /* 0x020fc8000001080f */
[----:B------:R-:W0:Y:S01]  /*b960*/  SHFL.BFLY PT, R60, R13, 0x2, 0x1f ;  /* 0x0c401f000d3c7f89 */ /* 0x000e2200000e0000 */
[----:B------:R-:W1:Y:S01]  /*b970*/  S2R R57, SR_TID.X ;  /* 0x0000000000397919 */ /* 0x000e620000002100 */
[----:B0-----:R-:W-:-:S05]  /*b980*/  FMNMX.FTZ R60, R13, R60, !PT ;  /* 0x0000003c0d3c7209 */ /* 0x001fca0007810000 */
[----:B------:R-:W0:Y:S01]  /*b990*/  SHFL.BFLY PT, R21, R60, 0x1, 0x1f ;  /* 0x0c201f003c157f89 */ /* 0x000e2200000e0000 */
        /* <DEDUP_REMOVED lines=14> */
[----:B0-----:R-:W-:-:S04]  /*ba80*/  FMNMX.FTZ R21, R60, R21, !PT ;  /* 0x000000153c157209 */ /* 0x001fc80007810000 */
[C---:B------:R-:W-:Y:S01]  /*ba90*/  FSETP.NEU.FTZ.AND P1, PT, R21.reuse, -INF , PT ;  /* 0xff8000001500780b */ /* 0x040fe20003f3d000 */
[----:B------:R-:W-:-:S05]  /*baa0*/  FMUL.FTZ R13, R21, R11 ;  /* 0x0000000b150d7220 */ /* 0x000fca0000410000 */
[----:B------:R-:W-:Y:S02]  /*bab0*/  FSEL R15, R13, RZ, P1 ;  /* 0x000000ff0d0f7208 */ /* 0x000fe40000800000 */
[----:B-1----:R-:W-:-:S03]  /*bac0*/  LOP3.LUT R57, R57, 0x7f, RZ, 0xc0, !PT ;  /* 0x0000007f39397812 */ /* 0x002fc600078ec0ff */
[-CC-:B------:R-:W-:Y:S01]  /*bad0*/  FFMA.FTZ R26, R26, R11.reuse, -R15.reuse ;  /* 0x0000000b1a1a7223 */ /* 0x180fe2000001080f */
[-CC-:B------:R-:W-:Y:S01]  /*bae0*/  FFMA.FTZ R27, R27, R11.reuse, -R15.reuse ;  /* 0x0000000b1b1b7223 */ /* 0x180fe2000001080f */
[-CC-:B------:R-:W-:Y:S01]  /*baf0*/  FFMA.FTZ R30, R30, R11.reuse, -R15.reuse ;  /* 0x0000000b1e1e7223 */ /* 0x180fe2000001080f */
[----:B------:R-:W-:Y:S01]  /*bb00*/  ISETP.NE.AND P1, PT, R57, RZ, PT ;  /* 0x000000ff3900720c */ /* 0x000fe20003f25270 */
[----:B------:R-:W-:Y:S01]  /*bb10*/  MUFU.EX2 R152, R152 ;  /* 0x0000009800987308 */ /* 0x000fe20000000800 */
[-CC-:B------:R-:W-:Y:S01]  /*bb20*/  FFMA.FTZ R14, R14, R11.reuse, -R15.reuse ;  /* 0x0000000b0e0e7223 */ /* 0x180fe2000001080f */
[----:B------:R-:W-:-:S06]  /*bb30*/  FFMA.FTZ R34, R34, R11, -R15 ;  /* 0x0000000b22227223 */ /* 0x000fcc000001080f */
[----:B------:R-:W0:Y:S08]  /*bb40*/  MUFU.EX2 R29, R29 ;  /* 0x0000001d001d7308 */ /* 0x000e300000000800 */
[----:B------:R-:W-:Y:S08]  /*bb50*/  MUFU.EX2 R26, R26 ;  /* 0x0000001a001a7308 */ /* 0x000ff00000000800 */
[----:B------:R-:W1:Y:S08]  /*bb60*/  MUFU.EX2 R27, R27 ;  /* 0x0000001b001b7308 */ /* 0x000e700000000800 */
[----:B------:R-:W2:Y:S08]  /*bb70*/  MUFU.EX2 R154, R154 ;  /* 0x0000009a009a7308 */ /* 0x000eb00000000800 */
[----:B------:R-:W-:Y:S01]  /*bb80*/  MUFU.EX2 R30, R30 ;  /* 0x0000001e001e7308 */ /* 0x000fe20000000800 */
[----:B------:R-:W-:Y:S01]  /*bb90*/  FFMA.FTZ R24, R24, R11, -R15 ;  /* 0x0000000b18187223 */ /* 0x000fe2000001080f */
[----:B------:R-:W-:-:S06]  /*bba0*/  @!P1 VIADD R13, R20, 0x38840 ;  /* 0x00038840140d9836 */ /* 0x000fcc0000000000 */
[----:B------:R-:W3:Y:S01]  /*bbb0*/  MUFU.EX2 R31, R31 ;  /* 0x0000001f001f7308 */ /* 0x000ee20000000800 */
[----:B------:R-:W-:-:S07]  /*bbc0*/  FFMA.FTZ R38, R38, R11, -R15 ;  /* 0x0000000b26267223 */ /* 0x000fce000001080f */
[----:B------:R-:W4:Y:S01]  /*bbd0*/  MUFU.EX2 R155, R14 ;  /* 0x0000000e009b7308 */ /* 0x000f220000000800 */
[----:B------:R-:W-:Y:S01]  /*bbe0*/  FFMA.FTZ R28, R28, R11, -R15 ;  /* 0x0000000b1c1c7223 */ /* 0x000fe2000001080f */
[----:B------:R-:W-:Y:S01]  /*bbf0*/  @!P1 PRMT R13, RZ, 0x654, R13 ;  /* 0x00000654ff0d9816 */ /* 0x000fe2000000000d */
[----:B0-----:R-:W-:-:S05]  /*bc00*/  FADD.FTZ R25, R152, R29 ;  /* 0x0000001d98197221 */ /* 0x001fca0000010000 */
[----:B------:R-:W0:Y:S01]  /*bc10*/  MUFU.EX2 R156, R156 ;  /* 0x0000009c009c7308 */ /* 0x000e220000000800 */
[----:B-1----:R-:W-:Y:S01]  /*bc20*/  FADD.FTZ R45, R26, R27 ;  /* 0x0000001b1a2d7221 */ /* 0x002fe20000010000 */
[----:B------:R1:W-:Y:S06]  /*bc30*/  @!P1 SYNCS.ARRIVE.TRANS64.RED.A1T0 RZ, [R13+URZ], RZ ;  /* 0x000000ff0dff99a7 */ /* 0x0003ec000810043f */
[----:B------:R-:W-:Y:S01]  /*bc40*/  MUFU.EX2 R34, R34 ;  /* 0x0000002200227308 */ /* 0x000fe20000000800 */
[----:B------:R-:W-:Y:S01]  /*bc50*/  FFMA.FTZ R42, R42, R11, -R15 ;  /* 0x0000000b2a2a7223 */ /* 0x000fe2000001080f */
[----:B-1----:R-:W-:-:S06]  /*bc60*/  LOP3.LUT R13, R56, 0x2000000, RZ, 0xfc, !PT ;  /* 0x02000000380d7812 */ /* 0x002fcc00078efcff */
[----:B------:R2:W-:Y:S01]  /*bc70*/  MUFU.EX2 R157, R24 ;  /* 0x00000018009d7308 */ /* 0x0005e20000000800 */
[-CC-:B------:R-:W-:Y:S01]  /*bc80*/  FFMA.FTZ R32, R32, R11.reuse, -R15.reuse ;  /* 0x0000000b20207223 */ /* 0x180fe2000001080f */
[-CC-:B------:R-:W-:Y:S01]  /*bc90*/  FFMA.FTZ R46, R46, R11.reuse, -R15.reuse ;  /* 0x0000000b2e2e7223 */ /* 0x180fe2000001080f */
[----:B------:R-:W-:-:S05]  /*bca0*/  FFMA.FTZ R48, R48, R11, -R15 ;  /* 0x0000000b30307223 */ /* 0x000fca000001080f */
[----:B------:R-:W1:Y:S01]  /*bcb0*/  MUFU.EX2 R35, R35 ;  /* 0x0000002300237308 */ /* 0x000e620000000800 */
[----:B--2---:R-:W-:Y:S01]  /*bcc0*/  FADD.FTZ R24, R154, R25 ;  /* 0x000000199a187221 */ /* 0x004fe20000010000 */
[-CC-:B------:R-:W-:Y:S01]  /*bcd0*/  FFMA.FTZ R50, R50, R11.reuse, -R15.reuse ;  /* 0x0000000b32327223 */ /* 0x180fe2000001080f */
[-CC-:B------:R-:W-:Y:S01]  /*bce0*/  FFMA.FTZ R52, R52, R11.reuse, -R15.reuse ;  /* 0x0000000b34347223 */ /* 0x180fe2000001080f */
[----:B------:R-:W-:-:S04]  /*bcf0*/  FFMA.FTZ R54, R54, R11, -R15 ;  /* 0x0000000b36367223 */ /* 0x000fc8000001080f */
[----:B------:R-:W-:Y:S01]  /*bd00*/  MUFU.EX2 R38, R38 ;  /* 0x0000002600267308 */ /* 0x000fe20000000800 */
[----:B------:R-:W-:Y:S01]  /*bd10*/  FFMA.FTZ R58, R58, R11, -R15 ;  /* 0x0000000b3a3a7223 */ /* 0x000fe2000001080f */
[----:B---3--:R-:W-:-:S06]  /*bd20*/  FADD.FTZ R15, R31, R24 ;  /* 0x000000181f0f7221 */ /* 0x008fcc0000010000 */
[----:B------:R2:W-:Y:S01]  /*bd30*/  MUFU.EX2 R159, R28 ;  /* 0x0000001c009f7308 */ /* 0x0005e20000000800 */
[----:B------:R-:W-:Y:S02]  /*bd40*/  IMAD R14, R18, 0x1000, R13 ;  /* 0x00001000120e7824 */ /* 0x000fe400078e020d */
[----:B--2---:R-:W-:-:S05]  /*bd50*/  FADD.FTZ R28, R30, R45 ;  /* 0x0000002d1e1c7221 */ /* 0x004fca0000010000 */
[----:B------:R-:W2:Y:S01]  /*bd60*/  MUFU.EX2 R158, R158 ;  /* 0x0000009e009e7308 */ /* 0x000ea20000000800 */
[----:B----4-:R-:W-:Y:S01]  /*bd70*/  FADD.FTZ R25, R155, R28 ;  /* 0x0000001c9b197221 */ /* 0x010fe20000010000 */
[----:B0-----:R-:W-:Y:S01]  /*bd80*/  FADD.FTZ R28, R156, R15 ;  /* 0x0000000f9c1c7221 */ /* 0x001fe20000010000 */
[----:B------:R-:W-:-:S05]  /*bd90*/  IMAD.MOV.U32 R15, RZ, RZ, 0x40000040 ;  /* 0x40000040ff0f7424 */ /* 0x000fca00078e00ff */
[----:B------:R-:W0:Y:S01]  /*bda0*/  MUFU.EX2 R33, R33 ;  /* 0x0000002100217308 */ /* 0x000e220000000800 */
[----:B------:R-:W-:-:S07]  /*bdb0*/  VIADD R24, R14, 0x80 ;  /* 0x000000800e187836 */ /* 0x000fce0000000000 */
[----:B------:R-:W3:Y:S01]  /*bdc0*/  MUFU.EX2 R42, R42 ;  /* 0x0000002a002a7308 */ /* 0x000ee20000000800 */
[----:B------:R-:W-:-:S07]  /*bdd0*/  R2UR UR7, R15 ;  /* 0x000000000f0772ca */ /* 0x000fce00000e0000 */
[----:B------:R4:W-:Y:S01]  /*bde0*/  MUFU.EX2 R161, R32 ;  /* 0x0000002000a17308 */ /* 0x0009e20000000800 */
[----:B-1----:R-:W-:Y:S01]  /*bdf0*/  FADD.FTZ R15, R35, R28 ;  /* 0x0000001c230f7221 */ /* 0x002fe20000010000 */
[----:B------:R-:W-:Y:S01]  /*be00*/  R2UR UR10, R24 ;  /* 0x00000000180a72ca */ /* 0x000fe200000e0000 */
[----:B----4-:R-:W-:-:S05]  /*be10*/  FADD.FTZ R32, R34, R25 ;  /* 0x0000001922207221 */ /* 0x010fca0000010000 */
[----:B------:R-:W1:Y:S01]  /*be20*/  MUFU.EX2 R160, R160 ;  /* 0x000000a000a07308 */ /* 0x000e620000000800 */
[----:B------:R-:W-:Y:S02]  /*be30*/  IMAD.MOV.U32 R25, RZ, RZ, 0x40000040 ;  /* 0x40000040ff197424 */ /* 0x000fe400078e00ff */
[----:B------:R-:W-:Y:S01]  /*be40*/  FADD.FTZ R45, R157, R32 ;  /* 0x000000209d2d7221 */ /* 0x000fe20000010000 */
[----:B--2---:R-:W-:-:S03]  /*be50*/  FADD.FTZ R28, R158, R15 ;  /* 0x0000000f9e1c7221 */ /* 0x004fc60000010000 */
[----:B------:R-:W-:Y:S01]  /*be60*/  FADD.FTZ R24, R38, R45 ;  /* 0x0000002d26187221 */ /* 0x000fe20000010000 */
[----:B------:R-:W2:Y:S01]  /*be70*/  MUFU.EX2 R37, R37 ;  /* 0x0000002500257308 */ /* 0x000ea20000000800 */
[----:B------:R-:W-:Y:S02]  /*be80*/  R2UR UR11, R25 ;  /* 0x00000000190b72ca */ /* 0x000fe400000e0000 */
[----:B------:R-:W-:-:S05]  /*be90*/  FADD.FTZ R25, R159, R24 ;  /* 0x000000189f197221 */ /* 0x000fca0000010000 */
[----:B------:R-:W4:Y:S01]  /*bea0*/  MUFU.EX2 R46, R46 ;  /* 0x0000002e002e7308 */ /* 0x000f220000000800 */
[----:B0-----:R-:W-:Y:S01]  /*beb0*/  FADD.FTZ R15, R33, R28 ;  /* 0x0000001c210f7221 */ /* 0x001fe20000010000 */
[----:B---3--:R-:W-:-:S06]  /*bec0*/  FADD.FTZ R28, R42, R25 ;  /* 0x000000192a1c7221 */ /* 0x008fcc0000010000 */
[----:B------:R-:W0:Y:S08]  /*bed0*/  MUFU.EX2 R162, R162 ;  /* 0x000000a200a27308 */ /* 0x000e300000000800 */
[----:B------:R-:W3:Y:S01]  /*bee0*/  MUFU.EX2 R163, R48 ;  /* 0x0000003000a37308 */ /* 0x000ee20000000800 */
[----:B-1----:R-:W-:Y:S01]  /*bef0*/  FADD.FTZ R24, R160, R15 ;  /* 0x0000000fa0187221 */ /* 0x002fe20000010000 */
[----:B------:R-:W-:-:S06]  /*bf00*/  FADD.FTZ R25, R161, R28 ;  /* 0x0000001ca1197221 */ /* 0x000fcc0000010000 */
[----:B------:R-:W1:Y:S08]  /*bf10*/  MUFU.EX2 R39, R39 ;  /* 0x0000002700277308 */ /* 0x000e700000000800 */
[----:B------:R-:W1:Y:S01]  /*bf20*/  MUFU.EX2 R50, R50 ;  /* 0x0000003200327308 */ /* 0x000e620000000800 */
[----:B------:R-:W-:Y:S01]  /*bf30*/  F2FP.BF16.F32.PACK_AB R153, R27, R26 ;  /* 0x0000001a1b99723e */ /* 0x000fe200000010ff */
[----:B--2---:R-:W-:Y:S01]  /*bf40*/  FADD.FTZ R15, R37, R24 ;  /* 0x00000018250f7221 */ /* 0x004fe20000010000 */
[----:B----4-:R-:W-:-:S05]  /*bf50*/  FADD.FTZ R26, R46, R25 ;  /* 0x000000192e1a7221 */ /* 0x010fca0000010000 */
[----:B------:R-:W2:Y:S08]  /*bf60*/  MUFU.EX2 R164, R164 ;  /* 0x000000a400a47308 */ /* 0x000eb00000000800 */
        /* <DEDUP_REMOVED lines=8> */
[----:B------:R-:W1:Y:S08]  /*bff0*/  MUFU.EX2 R167, R58 ;  /* 0x0000003a00a77308 */ /* 0x000e700000000800 */
[----:B------:R-:W1:Y:S01]  /*c000*/  MUFU.EX2 R43, R43 ;  /* 0x0000002b002b7308 */ /* 0x000e620000000800 */
[----:B--2---:R-:W-:Y:S01]  /*c010*/  FADD.FTZ R24, R164, R15 ;  /* 0x0000000fa4187221 */ /* 0x004fe20000010000 */
[----:B----4-:R-:W-:Y:S01]  /*c020*/  FADD.FTZ R25, R165, R26 ;  /* 0x0000001aa5197221 */ /* 0x010fe20000010000 */
[----:B------:R-:W-:-:S02]  /*c030*/  F2FP.BF16.F32.PACK_AB R152, R29, R152 ;  /* 0x000000981d98723e */ /* 0x000fc400000010ff */
[----:B0-----:R-:W-:Y:S01]  /*c040*/  FADD.FTZ R15, R41, R24 ;  /* 0x00000018290f7221 */ /* 0x001fe20000010000 */
[----:B---3--:R-:W-:Y:S01]  /*c050*/  FADD.FTZ R26, R54, R25 ;  /* 0x00000019361a7221 */ /* 0x008fe20000010000 */
[----:B------:R-:W-:Y:S02]  /*c060*/  F2FP.BF16.F32.PACK_AB R154, R31, R154 ;  /* 0x0000009a1f9a723e */ /* 0x000fe400000010ff */
[----:B------:R-:W-:Y:S01]  /*c070*/  F2FP.BF16.F32.PACK_AB R155, R155, R30 ;  /* 0x0000001e9b9b723e */ /* 0x000fe200000010ff */
[----:B------:R-:W-:Y:S01]  /*c080*/  BAR.SYNC.DEFER_BLOCKING 0xf, 0x100 ;  /* 0x03c4000000007b1d */ /* 0x000fe20000010000 */
[----:B------:R-:W-:Y:S01]  /*c090*/  F2FP.BF16.F32.PACK_AB R156, R35, R156 ;  /* 0x0000009c239c723e */ /* 0x000fe200000010ff */
[----:B-1----:R-:W-:Y:S01]  /*c0a0*/  FADD.FTZ R24, R166, R15 ;  /* 0x0000000fa6187221 */ /* 0x002fe20000010000 */
[----:B------:R-:W-:Y:S01]  /*c0b0*/  F2FP.BF16.F32.PACK_AB R157, R157, R34 ;  /* 0x000000229d9d723e */ /* 0x000fe200000010ff */
[----:B------:R-:W-:Y:S01]  /*c0c0*/  FADD.FTZ R197, R167, R26 ;  /* 0x0000001aa7c57221 */ /* 0x000fe20000010000 */
[----:B------:R-:W-:-:S02]  /*c0d0*/  F2FP.BF16.F32.PACK_AB R158, R33, R158 ;  /* 0x0000009e219e723e */ /* 0x000fc400000010ff */
[----:B------:R-:W-:Y:S02]  /*c0e0*/  F2FP.BF16.F32.PACK_AB R159, R159, R38 ;  /* 0x000000269f9f723e */ /* 0x000fe400000010ff */
[----:B------:R-:W-:Y:S02]  /*c0f0*/  R2UR UR6, R14 ;  /* 0x000000000e0672ca */ /* 0x000fe400000e0000 */
[----:B------:R-:W-:Y:S02]  /*c100*/  F2FP.BF16.F32.PACK_AB R160, R37, R160 ;  /* 0x000000a025a0723e */ /* 0x000fe400000010ff */
[----:B------:R-:W-:Y:S02]  /*c110*/  F2FP.BF16.F32.PACK_AB R161, R161, R42 ;  /* 0x0000002aa1a1723e */ /* 0x000fe400000010ff */
[----:B------:R-:W-:Y:S02]  /*c120*/  F2FP.BF16.F32.PACK_AB R162, R39, R162 ;  /* 0x000000a227a2723e */ /* 0x000fe400000010ff */
[----:B------:R-:W-:-:S02]  /*c130*/  F2FP.BF16.F32.PACK_AB R163, R163, R46 ;  /* 0x0000002ea3a3723e */ /* 0x000fc400000010ff */
[----:B------:R-:W-:Y:S02]  /*c140*/  F2FP.BF16.F32.PACK_AB R164, R41, R164 ;  /* 0x000000a429a4723e */ /* 0x000fe400000010ff */
[----:B------:R-:W-:Y:S02]  /*c150*/  F2FP.BF16.F32.PACK_AB R165, R165, R50 ;  /* 0x00000032a5a5723e */ /* 0x000fe400000010ff */
[----:B------:R-:W-:Y:S02]  /*c160*/  F2FP.BF16.F32.PACK_AB R166, R43, R166 ;  /* 0x000000a62ba6723e */ /* 0x000fe400000010ff */
[----:B------:R-:W-:Y:S01]  /*c170*/  F2FP.BF16.F32.PACK_AB R167, R167, R54 ;  /* 0x00000036a7a7723e */ /* 0x000fe200000010ff */
[----:B------:R0:W-:Y:S01]  /*c180*/  STSM.16.M88.4 [R195+0x36400], R152 ;  /* 0x03640098c3007844 */ /* 0x0001e20000000200 */
[----:B------:R-:W-:-:S03]  /*c190*/  FADD.FTZ R15, R43, R24 ;  /* 0x000000182b0f7221 */ /* 0x000fc60000010000 */
[----:B------:R1:W-:Y:S04]  /*c1a0*/  STSM.16.M88.4 [R201], R156 ;  /* 0x0000009cc9007844 */ /* 0x0003e80000000200 */
[----:B------:R1:W-:Y:S04]  /*c1b0*/  STSM.16.M88.4 [R209], R160 ;  /* 0x000000a0d1007844 */ /* 0x0003e80000000200 */
[----:B------:R1:W-:Y:S01]  /*c1c0*/  STSM.16.M88.4 [R208], R164 ;  /* 0x000000a4d0007844 */ /* 0x0003e20000000200 */
[----:B------:R-:W-:-:S06]  /*c1d0*/  WARPGROUP.ARRIVE ;  /* 0x00000000000079c5 */ /* 0x000fcc0000000000 */
[----:B------:R-:W-:Y:S03]  /*c1e0*/  HGMMA.64x256x16.F32.BF16 R24, R152, gdesc[UR4].tnspB, RZ, !UPT, gsb0 ;  /* 0x43e0000498187df0 */ /* 0x000fe6000c0018ff */
[----:B------:R-:W-:Y:S02]  /*c1f0*/  WARPGROUP.DEPBAR.LE gsb0, 0x0 ;  /* 0x00008000000079c5 */ /* 0x000fe40000010000 */
[----:B------:R-:W-:-:S15]  /*c200*/  WARPGROUP.ARRIVE ;  /* 0x00000000000079c5 */ /* 0x000fde0000000000 */
[----:B------:R-:W-:-:S08]  /*c210*/  NOP ;  /* 0x0000000000007918 */ /* 0x000fd00000000000 */
[----:B------:R-:W-:Y:S01]  /*c220*/  HGMMA.64x256x16.F32.BF16 R24, R156, gdesc[UR8].tnspB, R24, gsb0 ;  /* 0x43e000089c187df0 */ /* 0x000fe20008001818 */
[----:B0-----:R-:W-:Y:S02]  /*c230*/  VIADD R152, R14, 0x100 ;  /* 0x000001000e987836 */ /* 0x001fe40000000000 */
[----:B------:R-:W-:-:S03]  /*c240*/  IMAD.MOV.U32 R153, RZ, RZ, 0x40000040 ;  /* 0x40000040ff997424 */ /* 0x000fc600078e00ff */
[----:B------:R-:W-:Y:S02]  /*c250*/  R2UR UR6, R152 ;  /* 0x00000000980672ca */ /* 0x000fe400000e0000 */
[----:B------:R-:W-:Y:S01]  /*c260*/  R2UR UR7, R153 ;  /* 0x00000000990772ca */ /* 0x000fe200000e0000 */
[----:B------:R-:W-:Y:S02]  /*c270*/  VIADD R152, R14, 0x180 ;  /* 0x000001800e987836 */ /* 0x000fe40000000000 */
[----:B------:R-:W-:Y:S01]  /*c280*/  IMAD.MOV.U32 R153, RZ, RZ, 0x40000040 ;  /* 0x40000040ff997424 */ /* 0x000fe200078e00ff */
[----:B------:R-:W-:Y:S02]  /*c290*/  WARPGROUP.DEPBAR.LE gsb0, 0x0 ;  /* 0x00008000000079c5 */ /* 0x000fe40000010000 */
[----:B------:R-:W-:-:S14]  /*c2a0*/  WARPGROUP.ARRIVE ;  /* 0x00000000000079c5 */ /* 0x000fdc0000000000 */
[----:B------:R-:W-:Y:S01]  /*c2b0*/  HGMMA.64x256x16.F32.BF16 R24, R160, gdesc[UR4].tnspB, R24, gsb0 ;  /* 0x43e00004a0187df0 */ /* 0x000fe20008001818 */
[----:B------:R-:W-:Y:S02]  /*c2c0*/  R2UR UR6, R152 ;  /* 0x00000000980672ca */ /* 0x000fe400000e0000 */
[----:B------:R-:W-:Y:S01]  /*c2d0*/  R2UR UR7, R153 ;  /* 0x00000000990772ca */ /* 0x000fe200000e0000 */
[----:B------:R-:W-:Y:S02]  /*c2e0*/  VIADD R14, R168, 0xfffffffe ;  /* 0xfffffffea80e7836 */ /* 0x000fe40000000000 */
[----:B------:R-:W-:-:S03]  /*c2f0*/  @!P1 VIADD R20, R20, 0x38860 ;  /* 0x0003886014149836 */ /* 0x000fc60000000000 */
[----:B------:R-:W-:Y:S02]  /*c300*/  ISETP.GE.AND P2, PT, R14, R192, PT ;  /* 0x000000c00e00720c */ /* 0x000fe40003f46270 */
[----:B------:R-:W-:Y:S01]  /*c310*/  @!P1 PRMT R20, RZ, 0x654, R20 ;  /* 0x00000654ff149816 */ /* 0x000fe20000000014 */
[----:B------:R-:W-:Y:S01]  /*c320*/  BSSY B0, `(.L_x_1418) ;  /* 0x0000340000007945 */ /* 0x000fe20003800000 */
[----:B------:R-:W-:Y:S02]  /*c330*/  WARPGROUP.DEPBAR.LE gsb0, 0x0 ;  /* 0x00008000000079c5 */ /* 0x000fe40000010000 */
[----:B------:R-:W-:-:S13]  /*c340*/  WARPGROUP.ARRIVE ;  /* 0x00000000000079c5 */ /* 0x000fda0000000000 */
        /* <DEDUP_REMOVED lines=14> */
[----:B------:R-:W-:-:S07]  /*c430*/  IMAD.MOV.U32 R199, RZ, RZ, R18 ;  /* 0x000000ffffc77224 */ /* 0x000fce00078e0012 */
.L_x_1430:
[----:B------:R-:W-:Y:S02]  /*c440*/  VIADD R18, R199, 0x1 ;  /* 0x00000001c7127836 */ /* 0x000fe40000000000 */
[----:B------:R-:W-:Y:S02]  /*c450*/  IMAD.MOV.U32 R11, RZ, RZ, R14 ;  /* 0x000000ffff0b7224 */ /* 0x000fe400078e000e */
[----:B------:R-:W-:Y:S01]  /*c460*/  VIADD R14, R14, 0xffffffff ;  /* 0xffffffff0e0e7836 */ /* 0x000fe20000000000 */
[C---:B------:R-:W-:Y:S02]  /*c470*/  ISETP.NE.AND P3, PT, R18.reuse, 0x2, PT ;  /* 0x000000021200780c */ /* 0x040fe40003f65270 */
[----:B------:R-:W-:Y:S02]  /*c480*/  ISETP.GT.AND P2, PT, R11, R192, PT ;  /* 0x000000c00b00720c */ /* 0x000fe40003f44270 */
[----:B------:R-:W-:Y:S02]  /*c490*/  SEL R11, RZ, 0x1, P3 ;  /* 0x00000001ff0b7807 */ /* 0x000fe40001800000 */
[----:B------:R-:W-:-:S02]  /*c4a0*/  SEL R18, R18, RZ, P3 ;  /* 0x000000ff12127207 */ /* 0x000fc40001800000 */
[----:B------:R-:W-:Y:S01]  /*c4b0*/  LOP3.LUT R23, R23, R11, RZ, 0x3c, !PT ;  /* 0x0000000b17177212 */ /* 0x000fe200078e3cff */
[----:B--2---:R-:W-:Y:S06]  /*c4c0*/  @!P0 BRA `(.L_x_1420) ;  /* 0x0000000000048947 */ /* 0x004fec0003800000 */
[----:B------:R-:W-:Y:S01]  /*c4d0*/  BPT.TRAP 0x1 ;  /* 0x000000040000795c */ /* 0x000fe20000300000 */
.L_x_1420:
[----:B------:R-:W-:Y:S01]  /*c4e0*/  IMAD R196, R18, 0x8, R2 ;  /* 0x0000000812c47824 */ /* 0x000fe200078e0202 */
[----:B------:R-:W-:-:S04]  /*c4f0*/  SHF.L.U32 R11, R23, 0x1f, RZ ;  /* 0x0000001f170b7819 */ /* 0x000fc800000006ff */
[----:B------:R0:W2:Y:S01]  /*c500*/  SYNCS.PHASECHK.TRANS64.TRYWAIT P3, [R196+URZ+0x38830], R11 ;  /* 0x0388300bc40075a7 */ /* 0x0000a2000806017f */
[----:B------:R-:W-:Y:S05]  /*c510*/  @!P0 BRA `(.L_x_1421) ;  /* 0x0000000000048947 */ /* 0x000fea0003800000 */
[----:B------:R-:W-:Y:S01]  /*c520*/  BPT.TRAP 0x1 ;  /* 0x000000040000795c */ /* 0x000fe20000300000 */
.L_x_1421:
[----:B------:R-:W-:Y:S01]  /*c530*/  VIADD R12, R2, 0x20400 ;  /* 0x00020400020c7836 */ /* 0x000fe20000000000 */
[----:B------:R-:W-:Y:S01]  /*c540*/  BSSY B1, `(.L_x_1422) ;  /* 0x0000009000017945 */ /* 0x000fe20003800000 */
[----:B------:R-:W-:Y:S02]  /*c550*/  IMAD R154, R18, 0x200, R3 ;  /* 0x00000200129a7824 */ /* 0x000fe400078e0203 */
[----:B------:R-:W-:Y:S01]  /*c560*/  IMAD.MOV.U32 R155, RZ, RZ, 0x40000040 ;  /* 0x40000040ff9b7424 */ /* 0x000fe200078e00ff */
[----:B------:R-:W-:-:S04]  /*c570*/  SHF.R.U32.HI R12, RZ, 0x4, R12 ;  /* 0x00000004ff0c7819 */ /* 0x000fc8000001160c */
[----:B------:R-:W-:-:S04]  /*c580*/  LOP3.LUT R12, R12, 0x3fff, RZ, 0xc0, !PT ;  /* 0x00003fff0c0c7812 */ /* 0x000fc800078ec0ff */
[----:B-1----:R-:W-:Y:S01]  /*c590*/  LOP3.LUT R20, R12, 0x10000, RZ, 0xfc, !PT ;  /* 0x000100000c147812 */ /* 0x002fe200078efcff */
[----:B--2---:R-:W-:Y:S06]  /*c5a0*/  @P3 BRA `(.L_x_1423) ;  /* 0x0000000000083947 */ /* 0x004fec0003800000 */
[----:B------:R-:W1:Y:S02]  /*c5b0*/  SYNCS.PHASECHK.TRANS64.TRYWAIT P3, [R196+URZ+0x38830], R11 ;  /* 0x0388300bc40075a7 */ /* 0x000e64000806017f */
[----:B-1----:R-:W-:Y:S05]  /*c5c0*/  @!P3 BRA `(.L_x_1424) ;  /* 0x0000012c0088b947 */ /* 0x002fea0003800000 */
.L_x_1423:
[----:B------:R-:W-:Y:S05]  /*c5d0*/  BSYNC B1 ;  /* 0x0000000000017941 */ /* 0x000fea0003800000 */
.L_x_1422:
        /* <DEDUP_REMOVED lines=13> */
[----:B------:R-:W-:Y:S02]  /*c6b0*/  R2UR UR19, R155 ;  /* 0x000000009b1372ca */ /* 0x000fe400000e0000 */
[----:B------:R-:W-:Y:S01]  /*c6c0*/  WARPGROUP.ARRIVE ;  /* 0x00000000000079c5 */ /* 0x000fe20000000000 */
[----:B------:R-:W-:Y:S02]  /*c6d0*/  R2UR UR8, R4 ;  /* 0x00000000040872ca */ /* 0x000fe400000e0000 */
[----:B------:R-:W-:Y:S02]  /*c6e0*/  R2UR UR9, R5 ;  /* 0x00000000050972ca */ /* 0x000fe400000e0000 */
[----:B------:R-:W-:Y:S01]  /*c6f0*/  R2UR UR14, R20 ;  /* 0x00000000140e72ca */ /* 0x000fe200000e0000 */
[----:B------:R-:W-:Y:S01]  /*c700*/  HGMMA.64x64x16.F32.BF16 R152, gdesc[UR4], RZ, !UPT, gsb0 ;  /* 0x00e00000049879f0 */ /* 0x000fe2000c0018ff */
[----:B------:R-:W-:-:S02]  /*c710*/  R2UR UR15, R21 ;  /* 0x00000000150f72ca */ /* 0x000fc400000e0000 */
[----:B------:R-:W-:Y:S02]  /*c720*/  R2UR UR12, R6 ;  /* 0x00000000060c72ca */ /* 0x000fe400000e0000 */
[----:B------:R-:W-:Y:S02]  /*c730*/  R2UR UR13, R7 ;  /* 0x00000000070d72ca */ /* 0x000fe400000e0000 */
[----:B------:R-:W-:Y:S02]  /*c740*/  R2UR UR16, R8 ;  /* 0x00000000081072ca */ /* 0x000fe400000e0000 */
[----:B------:R-:W-:Y:S01]  /*c750*/  R2UR UR17, R9 ;  /* 0x00000000091172ca */ /* 0x000fe200000e0000 */
        /* <DEDUP_REMOVED lines=10> */
[----:B------:R-:W-:Y:S05]  /*c800*/  @!P0 BRA `(.L_x_1425) ;  /* 0x0000000000048947 */ /* 0x000fea0003800000 */
[----:B------:R-:W-:Y:S01]  /*c810*/  BPT.TRAP 0x1 ;  /* 0x000000040000795c */ /* 0x000fe20000300000 */
.L_x_1425:
[----:B------:R2:W3:Y:S01]  /*c820*/  SYNCS.PHASECHK.TRANS64.TRYWAIT P3, [R196+URZ+0x38850], R11 ;  /* 0x0388500bc40075a7 */ /* 0x0004e2000806017f */
[----:B------:R-:W-:Y:S05]  /*c830*/  @!P0 BRA `(.L_x_1426) ;  /* 0x0000000000048947 */ /* 0x000fea0003800000 */
[----:B------:R-:W-:Y:S01]  /*c840*/  BPT.TRAP 0x1 ;  /* 0x000000040000795c */ /* 0x000fe20000300000 */
.L_x_1426:
[----:B------:R-:W-:Y:S04]  /*c850*/  BSSY B1, `(.L_x_1427) ;  /* 0x0000004000017945 */ /* 0x000fe80003800000 */
[----:B---3--:R-:W-:Y:S05]  /*c860*/  @P3 BRA `(.L_x_1428) ;  /* 0x0000000000083947 */ /* 0x008fea0003800000 */
[----:B------:R-:W3:Y:S02]  /*c870*/  SYNCS.PHASECHK.TRANS64.TRYWAIT P3, [R196+URZ+0x38850], R11 ;  /* 0x0388500bc40075a7 */ /* 0x000ee4000806017f */
[----:B---3--:R-:W-:Y:S05]  /*c880*/  @!P3 BRA `(.L_x_1429) ;  /* 0x0000012800ecb947 */ /* 0x008fea0003800000 */
.L_x_1428:
[----:B------:R-:W-:Y:S05]  /*c890*/  BSYNC B1 ;  /* 0x0000000000017941 */ /* 0x000fea0003800000 */
.L_x_1427:
[----:B0123--:R-:W-:Y:S01]  /*c8a0*/  VIADD R11, R2, 0x26400 ;  /* 0x00026400020b7836 */ /* 0x00ffe20000000000 */
[----:B------:R-:W-:Y:S01]  /*c8b0*/  WARPGROUP.ARRIVE ;  /* 0x00000000000079c5 */ /* 0x000fe20000000000 */
[----:B------:R-:W-:-:S05]  /*c8c0*/  VIADD R204, R0, 0x4 ;  /* 0x0000000400cc7836 */ /* 0x000fca0000000000 */
[----:B------:R-:W0:Y:S01]  /*c8d0*/  S2R R12, SR_TID.X ;  /* 0x00000000000c7919 */ /* 0x000e220000002100 */
[----:B------:R-:W-:Y:S01]  /*c8e0*/  VIADD R20, R0, 0x6 ;  /* 0x0000000600147836 */ /* 0x000fe20000000000 */
[----:B------:R-:W-:Y:S01]  /*c8f0*/  SHF.R.U32.HI R11, RZ, 0x4, R11 ;  /* 0x00000004ff0b7819 */ /* 0x000fe2000001160b */
[----:B------:R-:W-:Y:S02]  /*c900*/  IMAD R202, R18, 0x1000, R10 ;  /* 0x0000100012ca7824 */ /* 0x000fe400078e020a */
[----:B------:R-:W-:Y:S01]  /*c910*/  IMAD.MOV.U32 R203, RZ, RZ, 0x40000040 ;  /* 0x40000040ffcb7424 */ /* 0x000fe200078e00ff */
[----:B------:R-:W-:Y:S01]  /*c920*/  LOP3.LUT R11, R11, 0x3fff, RZ, 0xc0, !PT ;  /* 0x00003fff0b0b7812 */ /* 0x000fe200078ec0ff */
[----:B------:R-:W-:Y:S01]  /*c930*/  IMAD.MOV.U32 R207, RZ, RZ, 0x40000040 ;  /* 0x40000040ffcf7424 */ /* 0x000fe200078e00ff */
[C---:B------:R-:W-:Y:S01]  /*c940*/  R2UR UR6, R202.reuse ;  /* 0x00000000ca0672ca */ /* 0x040fe200000e0000 */
[----:B------:R-:W-:Y:S01]  /*c950*/  IMAD.MOV.U32 R205, RZ, RZ, 0x40000040 ;  /* 0x40000040ffcd7424 */ /* 0x000fe200078e00ff */
[----:B------:R-:W-:Y:S01]  /*c960*/  LOP3.LUT R0, R11, 0x10000, RZ, 0xfc, !PT ;  /* 0x000100000b007812 */ /* 0x000fe200078efcff */
[----:B------:R-:W-:Y:S01]  /*c970*/  IMAD.MOV.U32 R21, RZ, RZ, 0x40000040 ;  /* 0x40000040ff157424 */ /* 0x000fe200078e00ff */
[----:B------:R-:W-:Y:S01]  /*c980*/  R2UR UR7, R203 ;  /* 0x00000000cb0772ca */ /* 0x000fe200000e0000 */
[----:B------:R-:W-:Y:S01]  /*c990*/  VIADD R203, R202, 0x800 ;  /* 0x00000800cacb7836 */ /* 0x000fe20000000000 */
[----:B------:R-:W-:Y:S01]  /*c9a0*/  R2UR UR5, R207 ;  /* 0x00000000cf0572ca */ /* 0x000fe200000e0000 */
[----:B------:R-:W-:-:S02]  /*c9b0*/  IMAD.MOV.U32 R206, RZ, RZ, R0 ;  /* 0x000000ffffce7224 */ /* 0x000fc400078e0000 */
[----:B------:R-:W-:-:S03]  /*c9c0*/  IMAD.MOV.U32 R207, RZ, RZ, 0x40000040 ;  /* 0x40000040ffcf7424 */ /* 0x000fc600078e00ff */
[----:B------:R-:W-:Y:S01]  /*c9d0*/  R2UR UR4, R206 ;  /* 0x00000000ce0472ca */ /* 0x000fe200000e0000 */
[----:B------:R-:W-:Y:S01]  /*c9e0*/  VIADD R206, R0, 0x2 ;  /* 0x0000000200ce7836 */ /* 0x000fe20000000000 */
[----:B0-----:R-:W-:-:S11]  /*c9f0*/  SHF.R.U32.HI R12, RZ, 0x7, R12 ;  /* 0x00000007ff0c7819 */ /* 0x001fd6000001160c */
[----:B------:R-:W-:Y:S01]  /*ca00*/  HGMMA.64x64x16.F32.BF16 R152, gdesc[UR4], R152, gsb0 ;  /* 0x00e00000049879f0 */ /* 0x000fe20008001898 */
[----:B------:R-:W-:Y:S01]  /*ca10*/  R2UR UR4, R206 ;  /* 0x00000000ce0472ca */ /* 0x000fe200000e0000 */
[----:B------:R-:W-:Y:S01]  /*ca20*/  VIADD R206, R202, 0x2 ;  /* 0x00000002cace7836 */ /* 0x000fe20000000000 */
[----:B------:R-:W-:Y:S01]  /*ca30*/  R2UR UR5, R207 ;  /* 0x00000000cf0572ca */ /* 0x000fe200000e0000 */
[----:B------:R-:W-:Y:S01]  /*ca40*/  IMAD.MOV.U32 R207, RZ, RZ, 0x40000040 ;  /* 0x40000040ffcf7424 */ /* 0x000fe200078e00ff */
[----:B------:R-:W0:Y:S02]  /*ca50*/  SHFL.IDX PT, R11, R12, RZ, 0x1f ;  /* 0x00001fff0c0b7589 */ /* 0x000e2400000e0000 */
[----:B------:R-:W-:Y:S01]  /*ca60*/  R2UR UR6, R206 ;  /* 0x00000000ce0672ca */ /* 0x000fe200000e0000 */
[----:B------:R-:W-:Y:S01]  /*ca70*/  IMAD.MOV.U32 R206, RZ, RZ, 0x28 ;  /* 0x00000028ffce7424 */ /* 0x000fe200078e00ff */
[----:B------:R-:W-:Y:S01]  /*ca80*/  R2UR UR7, R207 ;  /* 0x00000000cf0772ca */ /* 0x000fe200000e0000 */
[----:B------:R-:W-:Y:S01]  /*ca90*/  IMAD.MOV.U32 R207, RZ, RZ, 0xa00 ;  /* 0x00000a00ffcf7424 */ /* 0x000fe200078e00ff */
[----:B0-----:R-:W-:-:S04]  /*caa0*/  ISETP.GT.AND P3, PT, R11, 0x7f, PT ;  /* 0x0000007f0b00780c */ /* 0x001fc80003f64270 */
[----:B------:R-:W-:Y:S02]  /*cab0*/  SEL R12, RZ, 0x2, !P3 ;  /* 0x00000002ff0c7807 */ /* 0x000fe40005800000 */
[----:B------:R-:W-:Y:S02]  /*cac0*/  SEL R206, R206, 0x26, P3 ;  /* 0x00000026cece7807 */ /* 0x000fe40001800000 */
[----:B------:R-:W-:Y:S02]  /*cad0*/  SEL R207, R207, 0x980, P3 ;  /* 0x00000980cfcf7807 */ /* 0x000fe40001800000 */
[----:B------:R-:W-:Y:S02]  /*cae0*/  LOP3.LUT R206, R206, 0x6, RZ, 0xc0, !PT ;  /* 0x00000006cece7812 */ /* 0x000fe400078ec0ff */
[----:B------:R-:W-:Y:S01]  /*caf0*/  LOP3.LUT R207, R207, 0xa00, RZ, 0xc0, !PT ;  /* 0x00000a00cfcf7812 */ /* 0x000fe200078ec0ff */
[----:B------:R-:W-:Y:S02]  /*cb00*/  WARPGROUP.DEPBAR.LE gsb0, 0x0 ;  /* 0x00008000000079c5 */ /* 0x000fe40000010000 */
[----:B------:R-:W-:-:S06]  /*cb10*/  WARPGROUP.ARRIVE ;  /* 0x00000000000079c5 */ /* 0x000fcc0000000000 */
[----:B------:R-:W-:Y:S01]  /*cb20*/  HGMMA.64x64x16.F32.BF16 R152, gdesc[UR4], R152, gsb0 ;  /* 0x00e00000049879f0 */ /* 0x000fe20008001898 */
[----:B------:R-:W-:Y:S01]  /*cb30*/  R2UR UR4, R204 ;  /* 0x00000000cc0472ca */ /* 0x000fe200000e0000 */
[----:B------:R-:W-:Y:S01]  /*cb40*/  VIADD R204, R202, 0x4 ;  /* 0x00000004cacc7836 */ /* 0x000fe20000000000 */
[----:B------:R-:W-:Y:S01]  /*cb50*/  R2UR UR5, R205 ;  /* 0x00000000cd0572ca */ /* 0x000fe200000e0000 */
[----:B------:R-:W-:-:S03]  /*cb60*/  IMAD.MOV.U32 R205, RZ, RZ, 0x40000040 ;  /* 0x40000040ffcd7424 */ /* 0x000fc600078e00ff */
[----:B------:R-:W-:Y:S01]  /*cb70*/  R2UR UR6, R204 ;  /* 0x00000000cc0672ca */ /* 0x000fe200000e0000 */
[----:B------:R-:W-:Y:S01]  /*cb80*/  VIADD R204, R0, 0x800 ;  /* 0x0000080000cc7836 */ /* 0x000fe20000000000 */
[----:B------:R-:W-:Y:S01]  /*cb90*/  R2UR UR7, R205 ;  /* 0x00000000cd0772ca */ /* 0x000fe200000e0000 */
[----:B------:R-:W-:-:S05]  /*cba0*/  IMAD.MOV.U32 R205, RZ, RZ, 0x4 ;  /* 0x00000004ffcd7424 */ /* 0x000fca00078e00ff */
[----:B------:R-:W-:Y:S01]  /*cbb0*/  SEL R11, R205, 0x2, P3 ;  /* 0x00000002cd0b7807 */ /* 0x000fe20001800000 */
        /* <DEDUP_REMOVED lines=140> */
[----:B------:R-:W-:Y:S01]  /*d480*/  IMAD.IADD R20, R12, 0x1, R203 ;  /* 0x000000010c147824 */ /* 0x000fe200078e02cb */
[----:B------:R-:W-:Y:S01]  /*d490*/  R2UR UR5, R21 ;  /* 0x00000000150572ca */ /* 0x000fe200000e0000 */
[----:B------:R-:W-:Y:S01]  /*d4a0*/  IMAD.MOV.U32 R21, RZ, RZ, 0x40000040 ;  /* 0x40000040ff157424 */ /* 0x000fe200078e00ff */
[----:B------:R-:W-:Y:S02]  /*d4b0*/  WARPGROUP.DEPBAR.LE gsb0, 0x0 ;  /* 0x00008000000079c5 */ /* 0x000fe40000010000 */
[----:B------:R-:W-:-:S09]  /*d4c0*/  WARPGROUP.ARRIVE ;  /* 0x00000000000079c5 */ /* 0x000fd20000000000 */
[----:B------:R-:W-:Y:S01]  /*d4d0*/  HGMMA.64x64x16.F32.BF16 R152, gdesc[UR4], R152, gsb0 ;  /* 0x00e00000049879f0 */ /* 0x000fe20008001898 */
[----:B------:R-:W-:Y:S01]  /*d4e0*/  R2UR UR6, R20 ;  /* 0x00000000140672ca */ /* 0x000fe200000e0000 */
[----:B------:R-:W-:Y:S01]  /*d4f0*/  IMAD.IADD R20, R204, 0x1, R12 ;  /* 0x00000001cc147824 */ /* 0x000fe200078e020c */
        /* <DEDUP_REMOVED lines=13> */
[----:B------:R-:W-:Y:S02]  /*d5d0*/  R2UR UR4, R20 ;  /* 0x00000000140472ca */ /* 0x000fe400000e0000 */
[----:B------:R-:W-:Y:S01]  /*d5e0*/  R2UR UR5, R21 ;  /* 0x00000000150572ca */ /* 0x000fe200000e0000 */
[----:B------:R-:W-:Y:S01]  /*d5f0*/  VIADD R21, R0, 0xa00 ;  /* 0x00000a0000157836 */ /* 0x000fe20000000000 */
[----:B------:R-:W-:Y:S01]  /*d600*/  SEL R20, R205, 0x6, !P3 ;  /* 0x00000006cd147807 */ /* 0x000fe20005800000 */
[----:B------:R-:W-:-:S04]  /*d610*/  IMAD.MOV.U32 R205, RZ, RZ, 0x40000040 ;  /* 0x40000040ffcd7424 */ /* 0x000fc800078e00ff */
[----:B------:R-:W-:Y:S01]  /*d620*/  IMAD.IADD R204, R204, 0x1, R20 ;  /* 0x00000001cccc7824 */ /* 0x000fe200078e0214 */
[----:B------:R-:W-:Y:S02]  /*d630*/  WARPGROUP.DEPBAR.LE gsb0, 0x0 ;  /* 0x00008000000079c5 */ /* 0x000fe40000010000 */
[----:B------:R-:W-:-:S06]  /*d640*/  WARPGROUP.ARRIVE ;  /* 0x00000000000079c5 */ /* 0x000fcc0000000000 */
[----:B------:R-:W-:Y:S01]  /*d650*/  HGMMA.64x64x16.F32.BF16 R152, gdesc[UR4], R152, gsb0 ;  /* 0x00e00000049879f0 */ /* 0x000fe20008001898 */
[----:B------:R-:W-:Y:S01]  /*d660*/  R2UR UR4, R204 ;  /* 0x00000000cc0472ca */ /* 0x000fe200000e0000 */
[----:B------:R-:W-:Y:S01]  /*d670*/  IMAD.IADD R204, R203, 0x1, R20 ;  /* 0x00000001cbcc7824 */ /* 0x000fe200078e0214 */
[----:B------:R-:W-:Y:S01]  /*d680*/  R2UR UR5, R205 ;  /* 0x00000000cd0572ca */ /* 0x000fe200000e0000 */
[----:B------:R-:W-:Y:S02]  /*d690*/  IMAD.MOV.U32 R205, RZ, RZ, 0x40000040 ;  /* 0x40000040ffcd7424 */ /* 0x000fe400078e00ff */
[----:B------:R-:W-:Y:S01]  /*d6a0*/  VIADD R203, R202, 0xa00 ;  /* 0x00000a00cacb7836 */ /* 0x000fe20000000000 */
[----:B------:R-:W-:Y:S02]  /*d6b0*/  R2UR UR6, R204 ;  /* 0x00000000cc0672ca */ /* 0x000fe400000e0000 */
[----:B------:R-:W-:Y:S01]  /*d6c0*/  R2UR UR7, R205 ;  /* 0x00000000cd0772ca */ /* 0x000fe200000e0000 */
[----:B------:R-:W-:Y:S01]  /*d6d0*/  IMAD.MOV.U32 R205, RZ, RZ, 0x40000040 ;  /* 0x40000040ffcd7424 */ /* 0x000fe200078e00ff */
[----:B------:R-:W-:-:S02]  /*d6e0*/  IADD3 R204, R206, R207, R0 ;  /* 0x000000cfcecc7210 */ /* 0x000fc40007ffe000 */
[----:B------:R-:W-:Y:S01]  /*d6f0*/  IADD3 R206, R206, R207, R202 ;  /* 0x000000cfcece7210 */ /* 0x000fe20007ffe0ca */
[----:B------:R-:W-:Y:S01]  /*d700*/  IMAD.MOV.U32 R207, RZ, RZ, 0x40000040 ;  /* 0x40000040ffcf7424 */ /* 0x000fe200078e00ff */
[----:B------:R-:W-:Y:S02]  /*d710*/  WARPGROUP.DEPBAR.LE gsb0, 0x0 ;  /* 0x00008000000079c5 */ /* 0x000fe40000010000 */
[----:B------:R-:W-:-:S06]  /*d720*/  WARPGROUP.ARRIVE ;  /* 0x00000000000079c5 */ /* 0x000fcc0000000000 */
[----:B------:R-:W-:Y:S01]  /*d730*/  HGMMA.64x64x16.F32.BF16 R152, gdesc[UR4], R152, gsb0 ;  /* 0x00e00000049879f0 */ /* 0x000fe20008001898 */
[----:B------:R-:W-:Y:S01]  /*d740*/  R2UR UR4, R204 ;  /* 0x00000000cc0472ca */ /* 0x000fe200000e0000 */
[----:B------:R-:W-:Y:S01]  /*d750*/  IMAD.IADD R204, R21, 0x1, R12 ;  /* 0x0000000115cc7824 */ /* 0x000fe200078e020c */
[----:B------:R-:W-:Y:S01]  /*d760*/  R2UR UR5, R205 ;  /* 0x00000000cd0572ca */ /* 0x000fe200000e0000 */
[----:B------:R-:W-:Y:S01]  /*d770*/  IMAD.MOV.U32 R205, RZ, RZ, 0x40000040 ;  /* 0x40000040ffcd7424 */ /* 0x000fe200078e00ff */
[----:B------:R-:W-:Y:S01]  /*d780*/  R2UR UR6, R206 ;  /* 0x00000000ce0672ca */ /* 0x000fe200000e0000 */
[----:B------:R-:W-:Y:S01]  /*d790*/  IMAD.MOV.U32 R206, RZ, RZ, 0x30 ;  /* 0x00000030ffce7424 */ /* 0x000fe200078e00ff */
[----:B------:R-:W-:Y:S01]  /*d7a0*/  R2UR UR7, R207 ;  /* 0x00000000cf0772ca */ /* 0x000fe200000e0000 */
[----:B------:R-:W-:-:S03]  /*d7b0*/  IMAD.MOV.U32 R207, RZ, RZ, 0xc00 ;  /* 0x00000c00ffcf7424 */ /* 0x000fc600078e00ff */
        /* <DEDUP_REMOVED lines=25> */
[----:B------:R-:W-:Y:S02]  /*d950*/  IMAD.MOV.U32 R205, RZ, RZ, 0x40000040 ;  /* 0x40000040ffcd7424 */ /* 0x000fe400078e00ff */
[----:B------:R-:W-:Y:S01]  /*d960*/  VIADD R21, R0, 0xc00 ;  /* 0x00000c0000157836 */ /* 0x000fe20000000000 */
[----:B------:R-:W-:Y:S02]  /*d970*/  WARPGROUP.DEPBAR.LE gsb0, 0x0 ;  /* 0x00008000000079c5 */ /* 0x000fe40000010000 */
[----:B------:R-:W-:-:S07]  /*d980*/  WARPGROUP.ARRIVE ;  /* 0x00000000000079c5 */ /* 0x000fce0000000000 */
        /* <DEDUP_REMOVED lines=71> */
[----:B------:R-:W-:Y:S02]  /*de00*/  R2UR UR6, R206 ;  /* 0x00000000ce0672ca */ /* 0x000fe400000e0000 */
[----:B------:R-:W-:Y:S01]  /*de10*/  R2UR UR7, R207 ;  /* 0x00000000cf0772ca */ /* 0x000fe200000e0000 */
[----:B------:R-:W-:Y:S02]  /*de20*/  WARPGROUP.DEPBAR.LE gsb0, 0x0 ;  /* 0x00008000000079c5 */ /* 0x000fe40000010000 */
[----:B------:R-:W-:-:S10]  /*de30*/  WARPGROUP.ARRIVE ;  /* 0x00000000000079c5 */ /* 0x000fd40000000000 */
        /* <DEDUP_REMOVED lines=13> */
[--C-:B------:R-:W-:Y:S01]  /*df10*/  IMAD.IADD R204, R11, 0x1, R21.reuse ;  /* 0x000000010bcc7824 */ /* 0x100fe200078e0215 */
[----:B------:R-:W-:Y:S01]  /*df20*/  R2UR UR5, R205 ;  /* 0x00000000cd0572ca */ /* 0x000fe200000e0000 */
[----:B------:R-:W-:Y:S02]  /*df30*/  IMAD.MOV.U32 R205, RZ, RZ, 0x40000040 ;  /* 0x40000040ffcd7424 */ /* 0x000fe400078e00ff */
[----:B------:R-:W-:Y:S01]  /*df40*/  IMAD.MOV.U32 R11, RZ, RZ, 0x1000 ;  /* 0x00001000ff0b7424 */ /* 0x000fe200078e00ff */
[----:B------:R-:W-:Y:S01]  /*df50*/  R2UR UR6, R204 ;  /* 0x00000000cc0672ca */ /* 0x000fe200000e0000 */
[----:B------:R-:W-:Y:S01]  /*df60*/  IMAD.IADD R204, R20, 0x1, R21 ;  /* 0x0000000114cc7824 */ /* 0x000fe200078e0215 */
[----:B------:R-:W-:Y:S01]  /*df70*/  R2UR UR7, R205 ;  /* 0x00000000cd0772ca */ /* 0x000fe200000e0000 */
[----:B------:R-:W-:Y:S01]  /*df80*/  IMAD.IADD R20, R203, 0x1, R20 ;  /* 0x00000001cb147824 */ /* 0x000fe200078e0214 */
[----:B------:R-:W-:Y:S01]  /*df90*/  SEL R11, R11, 0xf80, P3 ;  /* 0x00000f800b0b7807 */ /* 0x000fe20001800000 */
[----:B------:R-:W-:-:S02]  /*dfa0*/  IMAD.MOV.U32 R205, RZ, RZ, 0x40000040 ;  /* 0x40000040ffcd7424 */ /* 0x000fc400078e00ff */
[----:B------:R-:W-:Y:S01]  /*dfb0*/  IMAD.MOV.U32 R21, RZ, RZ, 0x40000040 ;  /* 0x40000040ff157424 */ /* 0x000fe200078e00ff */
[----:B------:R-:W-:Y:S01]  /*dfc0*/  LOP3.LUT R11, R11, 0x1e00, RZ, 0xc0, !PT ;  /* 0x00001e000b0b7812 */ /* 0x000fe200078ec0ff */
[----:B------:R-:W-:-:S05]  /*dfd0*/  IMAD.MOV.U32 R203, RZ, RZ, 0x40 ;  /* 0x00000040ffcb7424 */ /* 0x000fca00078e00ff */
[----:B------:R-:W-:Y:S02]  /*dfe0*/  SEL R203, R203, 0x3e, P3 ;  /* 0x0000003ecbcb7807 */ /* 0x000fe40001800000 */
[----:B------:R-:W-:Y:S02]  /*dff0*/  ISETP.NE.AND P3, PT, R193, RZ, PT ;  /* 0x000000ffc100720c */ /* 0x000fe40003f65270 */
[----:B------:R-:W-:-:S04]  /*e000*/  LOP3.LUT R203, R203, 0x6, RZ, 0xc0, !PT ;  /* 0x00000006cbcb7812 */ /* 0x000fc800078ec0ff */
[----:B------:R-:W-:Y:S01]  /*e010*/  IADD3 R202, R203, R11, R202 ;  /* 0x0000000bcbca7210 */ /* 0x000fe20007ffe0ca */
[----:B------:R-:W-:Y:S02]  /*e020*/  WARPGROUP.DEPBAR.LE gsb0, 0x0 ;  /* 0x00008000000079c5 */ /* 0x000fe40000010000 */
[----:B------:R-:W-:-:S06]  /*e030*/  WARPGROUP.ARRIVE ;  /* 0x00000000000079c5 */ /* 0x000fcc0000000000 */
[----:B------:R-:W-:Y:S01]  /*e040*/  HGMMA.64x64x16.F32.BF16 R152, gdesc[UR4], R152, gsb0 ;  /* 0x00e00000049879f0 */ /* 0x000fe20008001898 */
[----:B------:R-:W-:Y:S02]  /*e050*/  R2UR UR6, R204 ;  /* 0x00000000cc0672ca */ /* 0x000fe400000e0000 */
[----:B------:R-:W-:Y:S02]  /*e060*/  R2UR UR7, R205 ;  /* 0x00000000cd0772ca */ /* 0x000fe400000e0000 */
[----:B------:R-:W-:Y:S02]  /*e070*/  R2UR UR4, R20 ;  /* 0x00000000140472ca */ /* 0x000fe400000e0000 */
[----:B------:R-:W-:Y:S01]  /*e080*/  R2UR UR5, R21 ;  /* 0x00000000150572ca */ /* 0x000fe200000e0000 */
[----:B------:R-:W-:Y:S01]  /*e090*/  IMAD.MOV.U32 R21, RZ, RZ, 0x40000040 ;  /* 0x40000040ff157424 */ /* 0x000fe200078e00ff */
[----:B------:R-:W-:Y:S01]  /*e0a0*/  IADD3 R20, R203, R11, R0 ;  /* 0x0000000bcb147210 */ /* 0x000fe20007ffe000 */
[----:B------:R-:W-:Y:S01]  /*e0b0*/  IMAD.MOV.U32 R203, RZ, RZ, 0x40000040 ;  /* 0x40000040ffcb7424 */ /* 0x000fe200078e00ff */
[----:B------:R-:W-:-:S02]  /*e0c0*/  WARPGROUP.DEPBAR.LE gsb0, 0x0 ;  /* 0x00008000000079c5 */ /* 0x000fc40000010000 */
[----:B------:R-:W-:-:S07]  /*e0d0*/  WARPGROUP.ARRIVE ;  /* 0x00000000000079c5 */ /* 0x000fce0000000000 */
[----:B------:R-:W-:Y:S01]  /*e0e0*/  HGMMA.64x64x16.F32.BF16 R152, gdesc[UR4], R152, gsb0 ;  /* 0x00e00000049879f0 */ /* 0x000fe20008001898 */
[----:B------:R-:W-:Y:S01]  /*e0f0*/  R2UR UR4, R20 ;  /* 0x00000000140472ca */ /* 0x000fe200000e0000 */
[----:B------:R-:W-:Y:S01]  /*e100*/  IMAD R20, R18, 0x1000, R13 ;  /* 0x0000100012147824 */ /* 0x000fe200078e020d */
        /* <DEDUP_REMOVED lines=8> */
[----:B------:R-:W-:Y:S01]  /*e190*/  ULDC UR4, c[0x0][0xa80] ;  /* 0x0002a00000047ab9 */ /* 0x000fe20000000800 */
[----:B------:R-:W-:Y:S01]  /*e1a0*/  R2UR UR6, R20 ;  /* 0x00000000140672ca */ /* 0x000fe200000e0000 */
[----:B------:R-:W-:Y:S02]  /*e1b0*/  WARPGROUP.DEPBAR.LE gsb0, 0x0 ;  /* 0x00008000000079c5 */ /* 0x000fe40000010000 */
[----:B------:R-:W-:Y:S02]  /*e1c0*/  FMNMX.FTZ R11, R152, R198, !PT ;  /* 0x000000c6980b7209 */ /* 0x000fe40007810000 */
[----:B------:R-:W-:Y:S02]  /*e1d0*/  FMNMX.FTZ R21, R154, R200, !PT ;  /* 0x000000c89a157209 */ /* 0x000fe40007810000 */
[----:B------:R-:W-:-:S02]  /*e1e0*/  FMNMX.FTZ R11, R153, R11, !PT ;  /* 0x0000000b990b7209 */ /* 0x000fc40007810000 */
[----:B------:R-:W-:Y:S02]  /*e1f0*/  FMNMX.FTZ R21, R155, R21, !PT ;  /* 0x000000159b157209 */ /* 0x000fe40007810000 */
[----:B------:R-:W-:Y:S02]  /*e200*/  FMNMX.FTZ R11, R156, R11, !PT ;  /* 0x0000000b9c0b7209 */ /* 0x000fe40007810000 */
[----:B------:R-:W-:Y:S02]  /*e210*/  FMNMX.FTZ R21, R158, R21, !PT ;  /* 0x000000159e157209 */ /* 0x000fe40007810000 */
        /* <DEDUP_REMOVED lines=25> */
[----:B------:R-:W-:-:S03]  /*e3b0*/  FMNMX.FTZ R21, R183, R21, !PT ;  /* 0x00000015b7157209 */ /* 0x000fc60007810000 */
[----:B------:R-:W0:Y:S04]  /*e3c0*/  SHFL.BFLY PT, R11, R12, 0x2, 0x1f ;  /* 0x0c401f000c0b7f89 */ /* 0x000e2800000e0000 */
[----:B------:R-:W1:Y:S01]  /*e3d0*/  SHFL.BFLY PT, R205, R21, 0x2, 0x1f ;  /* 0x0c401f0015cd7f89 */ /* 0x000e6200000e0000 */
[----:B0-----:R-:W-:Y:S02]  /*e3e0*/  FMNMX.FTZ R12, R12, R11, !PT ;  /* 0x0000000b0c0c7209 */ /* 0x001fe40007810000 */
[----:B-1----:R-:W-:-:S03]  /*e3f0*/  FMNMX.FTZ R21, R21, R205, !PT ;  /* 0x000000cd15157209 */ /* 0x002fc60007810000 */
[----:B------:R-:W0:Y:S02]  /*e400*/  SHFL.BFLY PT, R11, R12, 0x1, 0x1f ;  /* 0x0c201f000c0b7f89 */ /* 0x000e2400000e0000 */
[----:B0-----:R-:W-:Y:S01]  /*e410*/  FMNMX.FTZ R12, R12, R11, !PT ;  /* 0x0000000b0c0c7209 */ /* 0x001fe20007810000 */
[----:B------:R-:W-:-:S04]  /*e420*/  IMAD.U32 R11, RZ, RZ, UR4 ;  /* 0x00000004ff0b7e24 */ /* 0x000fc8000f8e00ff */
[C---:B------:R-:W-:Y:S01]  /*e430*/  FMUL.FTZ R203, R12.reuse, R11 ;  /* 0x0000000b0ccb7220 */ /* 0x040fe20000410000 */
[----:B------:R-:W-:-:S03]  /*e440*/  FADD.FTZ R198, -R12, R198 ;  /* 0x000000c60cc67221 */ /* 0x000fc60000010100 */
[-CC-:B------:R-:W-:Y:S01]  /*e450*/  FFMA.FTZ R204, R156, R11.reuse, -R203.reuse ;  /* 0x0000000b9ccc7223 */ /* 0x180fe200000108cb */
[-CC-:B------:R-:W-:Y:S01]  /*e460*/  FFMA.FTZ R156, R160, R11.reuse, -R203.reuse ;  /* 0x0000000ba09c7223 */ /* 0x180fe200000108cb */
[-CC-:B------:R-:W-:Y:S01]  /*e470*/  FFMA.FTZ R160, R164, R11.reuse, -R203.reuse ;  /* 0x0000000ba4a07223 */ /* 0x180fe200000108cb */
[-C--:B------:R-:W-:Y:S01]  /*e480*/  FMUL.FTZ R198, R198, R11.reuse ;  /* 0x0000000bc6c67220 */ /* 0x080fe20000410000 */
[----:B------:R-:W0:Y:S01]  /*e490*/  SHFL.BFLY PT, R164, R21, 0x1, 0x1f ;  /* 0x0c201f0015a47f89 */ /* 0x000e2200000e0000 */
[-CC-:B------:R-:W-:Y:S01]  /*e4a0*/  FFMA.FTZ R152, R152, R11.reuse, -R203.reuse ;  /* 0x0000000b98987223 */ /* 0x180fe200000108cb */
[-CC-:B------:R-:W-:Y:S01]  /*e4b0*/  FFMA.FTZ R153, R153, R11.reuse, -R203.reuse ;  /* 0x0000000b99997223 */ /* 0x180fe200000108cb */
[----:B------:R1:W2:Y:S01]  /*e4c0*/  MUFU.EX2 R202, R198 ;  /* 0x000000c600ca7308 */ /* 0x0002a20000000800 */
[-CC-:B------:R-:W-:Y:S01]  /*e4d0*/  FFMA.FTZ R157, R157, R11.reuse, -R203.reuse ;  /* 0x0000000b9d9d7223 */ /* 0x180fe200000108cb */
[-CC-:B------:R-:W-:Y:S01]  /*e4e0*/  FFMA.FTZ R161, R161, R11.reuse, -R203.reuse ;  /* 0x0000000ba1a17223 */ /* 0x180fe200000108cb */
[-CC-:B------:R-:W-:Y:S01]  /*e4f0*/  FFMA.FTZ R168, R168, R11.reuse, -R203.reuse ;  /* 0x0000000ba8a87223 */ /* 0x180fe200000108cb */
[-CC-:B------:R-:W-:Y:S01]  /*e500*/  FFMA.FTZ R169, R169, R11.reuse, -R203.reuse ;  /* 0x0000000ba9a97223 */ /* 0x180fe200000108cb */
[-CC-:B------:R-:W-:Y:S01]  /*e510*/  FFMA.FTZ R172, R172, R11.reuse, -R203.reuse ;  /* 0x0000000bacac7223 */ /* 0x180fe200000108cb */
[-CC-:B------:R-:W-:Y:S01]  /*e520*/  FFMA.FTZ R173, R173, R11.reuse, -R203.reuse ;  /* 0x0000000badad7223 */ /* 0x180fe200000108cb */
[-CC-:B------:R-:W-:Y:S01]  /*e530*/  FFMA.FTZ R176, R176, R11.reuse, -R203.reuse ;  /* 0x0000000bb0b07223 */ /* 0x180fe200000108cb */
[----:B------:R-:W-:Y:S01]  /*e540*/  MUFU.EX2 R152, R152 ;  /* 0x0000009800987308 */ /* 0x000fe20000000800 */
[-CC-:B-1----:R-:W-:Y:S01]  /*e550*/  FFMA.FTZ R198, R165, R11.reuse, -R203.reuse ;  /* 0x0000000ba5c67223 */ /* 0x182fe200000108cb */
[-CC-:B------:R-:W-:Y:S01]  /*e560*/  FFMA.FTZ R177, R177, R11.reuse, -R203.reuse ;  /* 0x0000000bb1b17223 */ /* 0x180fe200000108cb */
[-CC-:B------:R-:W-:Y:S01]  /*e570*/  FFMA.FTZ R180, R180, R11.reuse, -R203.reuse ;  /* 0x0000000bb4b47223 */ /* 0x180fe200000108cb */
[----:B------:R-:W-:-:S04]  /*e580*/  FFMA.FTZ R181, R181, R11, -R203 ;  /* 0x0000000bb5b57223 */ /* 0x000fc800000108cb */
[----:B------:R-:W-:Y:S01]  /*e590*/  MUFU.EX2 R153, R153 ;  /* 0x0000009900997308 */ /* 0x000fe20000000800 */
[-C--:B--2---:R-:W-:Y:S01]  /*e5a0*/  FMUL.FTZ R24, R24, R202.reuse ;  /* 0x000000ca18187220 */ /* 0x084fe20000410000 */
[-C--:B------:R-:W-:Y:S01]  /*e5b0*/  FMUL.FTZ R25, R25, R202.reuse ;  /* 0x000000ca19197220 */ /* 0x080fe20000410000 */
[-C--:B------:R-:W-:Y:S01]  /*e5c0*/  FMUL.FTZ R28, R28, R202.reuse ;  /* 0x000000ca1c1c7220 */ /* 0x080fe20000410000 */
[----:B------:R-:W-:Y:S01]  /*e5d0*/  FMUL.FTZ R29, R29, R202 ;  /* 0x000000ca1d1d7220 */ /* 0x000fe20000410000 */
[----:B0-----:R-:W-:Y:S01]  /*e5e0*/  FMNMX.FTZ R21, R21, R164, !PT ;  /* 0x000000a415157209 */ /* 0x001fe20007810000 */
[-C--:B------:R-:W-:Y:S01]  /*e5f0*/  FMUL.FTZ R32, R32, R202.reuse ;  /* 0x000000ca20207220 */ /* 0x080fe20000410000 */
[-C--:B------:R-:W-:Y:S01]  /*e600*/  FMUL.FTZ R33, R33, R202.reuse ;  /* 0x000000ca21217220 */ /* 0x080fe20000410000 */
[----:B------:R-:W-:Y:S01]  /*e610*/  MUFU.EX2 R204, R204 ;  /* 0x000000cc00cc7308 */ /* 0x000fe20000000800 */
[-C--:B------:R-:W-:Y:S01]  /*e620*/  FMUL.FTZ R36, R36, R202.reuse ;  /* 0x000000ca24247220 */ /* 0x080fe20000410000 */
[C---:B------:R-:W-:Y:S01]  /*e630*/  FADD.FTZ R164, -R21.reuse, R200 ;  /* 0x000000c815a47221 */ /* 0x040fe20000010100 */
[-C--:B------:R-:W-:Y:S01]  /*e640*/  FMUL.FTZ R205, R21, R11.reuse ;  /* 0x0000000b15cd7220 */ /* 0x080fe20000410000 */
        /* <DEDUP_REMOVED lines=8> */
[----:B------:R-:W0:Y:S01]  /*e6d0*/  MUFU.EX2 R164, R164 ;  /* 0x000000a400a47308 */ /* 0x000e220000000800 */
[----:B------:R-:W-:Y:S01]  /*e6e0*/  FFMA.FTZ R159, R163, R11, -R205 ;  /* 0x0000000ba39f7223 */ /* 0x000fe200000108cd */
[----:B------:R-:W-:-:S02]  /*e6f0*/  @!P1 VIADD R162, R196, 0x38840 ;  /* 0x00038840c4a29836 */ /* 0x000fc40000000000 */
[-C--:B------:R-:W-:Y:S01]  /*e700*/  FFMA.FTZ R200, R166, R11.reuse, -R205 ;  /* 0x0000000ba6c87223 */ /* 0x080fe200000108cd */
[----:B------:R-:W-:Y:S02]  /*e710*/  @!P3 IMAD R163, R199, 0x40, R191 ;  /* 0x00000040c7a3b824 */ /* 0x000fe400078e02bf */
[-CC-:B------:R-:W-:Y:S01]  /*e720*/  FFMA.FTZ R203, R167, R11.reuse, -R205.reuse ;  /* 0x0000000ba7cb7223 */ /* 0x180fe200000108cd */
[-CC-:B------:R-:W-:Y:S01]  /*e730*/  FFMA.FTZ R170, R170, R11.reuse, -R205.reuse ;  /* 0x0000000baaaa7223 */ /* 0x180fe200000108cd */
[----:B------:R-:W-:Y:S01]  /*e740*/  @!P1 PRMT R162, RZ, 0x654, R162 ;  /* 0x00000654ffa29816 */ /* 0x000fe200000000a2 */
[----:B------:R-:W1:Y:S01]  /*e750*/  MUFU.EX2 R154, R154 ;  /* 0x0000009a009a7308 */ /* 0x000e620000000800 */
[----:B------:R-:W-:Y:S02]  /*e760*/  @!P3 IMAD R163, R163, 0x4, R2 ;  /* 0x00000004a3a3b824 */ /* 0x000fe400078e0202 */
[-CC-:B------:R-:W-:Y:S01]  /*e770*/  FFMA.FTZ R171, R171, R11.reuse, -R205.reuse ;  /* 0x0000000babab7223 */ /* 0x180fe200000108cd */
[----:B------:R2:W-:Y:S01]  /*e780*/  @!P1 SYNCS.ARRIVE.TRANS64.RED.A1T0 RZ, [R162+URZ], RZ ;  /* 0x000000ffa2ff99a7 */ /* 0x0005e2000810043f */
[-CC-:B------:R-:W-:Y:S01]  /*e790*/  FFMA.FTZ R174, R174, R11.reuse, -R205.reuse ;  /* 0x0000000baeae7223 */ /* 0x180fe200000108cd */
[-CC-:B------:R-:W-:Y:S01]  /*e7a0*/  FFMA.FTZ R175, R175, R11.reuse, -R205.reuse ;  /* 0x0000000bafaf7223 */ /* 0x180fe200000108cd */
[----:B------:R-:W-:Y:S01]  /*e7b0*/  @!P3 STS [R163+0x38400], R202 ;  /* 0x038400caa300b388 */ /* 0x000fe20000000800 */
[-CC-:B------:R-:W-:Y:S01]  /*e7c0*/  FFMA.FTZ R182, R182, R11.reuse, -R205.reuse ;  /* 0x0000000bb6b67223 */ /* 0x180fe200000108cd */
[----:B------:R-:W3:Y:S01]  /*e7d0*/  MUFU.EX2 R206, R206 ;  /* 0x000000ce00ce7308 */ /* 0x000ee20000000800 */
[-CC-:B------:R-:W-:Y:S01]  /*e7e0*/  FFMA.FTZ R183, R183, R11.reuse, -R205.reuse ;  /* 0x0000000bb7b77223 */ /* 0x180fe200000108cd */
[----:B0-----:R0:W-:Y:S01]  /*e7f0*/  @!P3 STS [R163+0x38420], R164 ;  /* 0x038420a4a300b388 */ /* 0x0011e20000000800 */
[-CC-:B--2---:R-:W-:Y:S01]  /*e800*/  FFMA.FTZ R162, R178, R11.reuse, -R205.reuse ;  /* 0x0000000bb2a27223 */ /* 0x184fe200000108cd */
[----:B------:R-:W-:Y:S01]  /*e810*/  FFMA.FTZ R178, R179, R11, -R205 ;  /* 0x0000000bb3b27223 */ /* 0x000fe200000108cd */
[-C--:B------:R-:W-:Y:S01]  /*e820*/  FMUL.FTZ R26, R26, R164.reuse ;  /* 0x000000a41a1a7220 */ /* 0x080fe20000410000 */
[-C--:B------:R-:W-:Y:S01]  /*e830*/  FMUL.FTZ R27, R27, R164.reuse ;  /* 0x000000a41b1b7220 */ /* 0x080fe20000410000 */
[-C--:B------:R-:W-:Y:S01]  /*e840*/  FMUL.FTZ R30, R30, R164.reuse ;  /* 0x000000a41e1e7220 */ /* 0x080fe20000410000 */
[----:B------:R-:W2:Y:S01]  /*e850*/  MUFU.EX2 R155, R155 ;  /* 0x0000009b009b7308 */ /* 0x000ea20000000800 */
[----:B-1----:R-:W-:Y:S01]  /*e860*/  FFMA.FTZ R197, R164, R197, R154 ;  /* 0x000000c5a4c57223 */ /* 0x002fe2000001009a */
[-C--:B------:R-:W-:Y:S01]  /*e870*/  FMUL.FTZ R31, R31, R164.reuse ;  /* 0x000000a41f1f7220 */ /* 0x080fe20000410000 */
[----:B------:R-:W-:Y:S01]  /*e880*/  FMUL.FTZ R34, R34, R164 ;  /* 0x000000a422227220 */ /* 0x000fe20000410000 */
[----:B0-----:R-:W-:Y:S01]  /*e890*/  FFMA.FTZ R163, R202, R15, R152 ;  /* 0x0000000fcaa37223 */ /* 0x001fe20000010098 */
[----:B------:R-:W-:Y:S01]  /*e8a0*/  F2FP.BF16.F32.PACK_AB R152, R153, R152 ;  /* 0x000000989998723e */ /* 0x000fe200000010ff */
[-C--:B------:R-:W-:Y:S01]  /*e8b0*/  FMUL.FTZ R35, R35, R164.reuse ;  /* 0x000000a423237220 */ /* 0x080fe20000410000 */
[----:B------:R-:W-:Y:S01]  /*e8c0*/  FMUL.FTZ R38, R38, R164 ;  /* 0x000000a426267220 */ /* 0x000fe20000410000 */
[----:B------:R-:W0:Y:S01]  /*e8d0*/  MUFU.EX2 R165, R165 ;  /* 0x000000a500a57308 */ /* 0x000e220000000800 */
[C---:B---3--:R-:W-:Y:S01]  /*e8e0*/  FADD.FTZ R197, R206.reuse, R197 ;  /* 0x000000c5cec57221 */ /* 0x048fe20000010000 */
[----:B------:R-:W-:Y:S01]  /*e8f0*/  FADD.FTZ R163, R153, R163 ;  /* 0x000000a399a37221 */ /* 0x000fe20000010000 */
[----:B------:R-:W-:Y:S01]  /*e900*/  F2FP.BF16.F32.PACK_AB R153, R206, R154 ;  /* 0x0000009ace99723e */ /* 0x000fe200000010ff */
[-C--:B------:R-:W-:Y:S01]  /*e910*/  FMUL.FTZ R39, R39, R164.reuse ;  /* 0x000000a427277220 */ /* 0x080fe20000410000 */
[-C--:B------:R-:W-:Y:S01]  /*e920*/  FMUL.FTZ R42, R42, R164.reuse ;  /* 0x000000a42a2a7220 */ /* 0x080fe20000410000 */
[-C--:B------:R-:W-:Y:S01]  /*e930*/  FMUL.FTZ R43, R43, R164.reuse ;  /* 0x000000a42b2b7220 */ /* 0x080fe20000410000 */
[-C--:B------:R-:W-:Y:S01]  /*e940*/  FMUL.FTZ R46, R46, R164.reuse ;  /* 0x000000a42e2e7220 */ /* 0x080fe20000410000 */
[----:B------:R-:W1:Y:S01]  /*e950*/  MUFU.EX2 R158, R158 ;  /* 0x0000009e009e7308 */ /* 0x000e620000000800 */
        /* <DEDUP_REMOVED lines=8> */
[C---:B0-----:R-:W-:Y:S01]  /*e9e0*/  FADD.FTZ R197, R165.reuse, R197 ;  /* 0x000000c5a5c57221 */ /* 0x041fe20000010000 */
[----:B------:R-:W-:Y:S01]  /*e9f0*/  F2FP.BF16.F32.PACK_AB R155, R165, R155 ;  /* 0x0000009ba59b723e */ /* 0x000fe200000010ff */
[-C--:B------:R-:W-:Y:S01]  /*ea00*/  FMUL.FTZ R59, R59, R164.reuse ;  /* 0x000000a43b3b7220 */ /* 0x080fe20000410000 */
[-C--:B------:R-:W-:Y:S01]  /*ea10*/  FMUL.FTZ R62, R62, R164.reuse ;  /* 0x000000a43e3e7220 */ /* 0x080fe20000410000 */
[-C--:B------:R-:W-:Y:S01]  /*ea20*/  FMUL.FTZ R63, R63, R164.reuse ;  /* 0x000000a43f3f7220 */ /* 0x080fe20000410000 */
[-C--:B------:R-:W-:Y:S01]  /*ea30*/  FMUL.FTZ R66, R66, R164.reuse ;  /* 0x000000a442427220 */ /* 0x080fe20000410000 */
[-C--:B------:R-:W-:Y:S01]  /*ea40*/  FMUL.FTZ R67, R67, R164.reuse ;  /* 0x000000a443437220 */ /* 0x080fe20000410000 */
[----:B------:R-:W-:Y:S01]  /*ea50*/  MUFU.EX2 R156, R156 ;  /* 0x0000009c009c7308 */ /* 0x000fe20000000800 */
[----:B-1----:R-:W-:Y:S01]  /*ea60*/  FADD.FTZ R179, R158, R197 ;  /* 0x000000c59eb37221 */ /* 0x002fe20000010000 */
[-C--:B------:R-:W-:Y:S01]  /*ea70*/  FMUL.FTZ R70, R70, R164.reuse ;  /* 0x000000a446467220 */ /* 0x080fe20000410000 */
[-C--:B------:R-:W-:Y:S01]  /*ea80*/  FMUL.FTZ R71, R71, R164.reuse ;  /* 0x000000a447477220 */ /* 0x080fe20000410000 */
[-C--:B------:R-:W-:Y:S01]  /*ea90*/  FMUL.FTZ R74, R74, R164.reuse ;  /* 0x000000a44a4a7220 */ /* 0x080fe20000410000 */
[-C--:B------:R-:W-:Y:S01]  /*eaa0*/  FMUL.FTZ R75, R75, R164.reuse ;  /* 0x000000a44b4b7220 */ /* 0x080fe20000410000 */
[-C--:B------:R-:W-:Y:S01]  /*eab0*/  FMUL.FTZ R78, R78, R164.reuse ;  /* 0x000000a44e4e7220 */ /* 0x080fe20000410000 */
[----:B------:R-:W-:Y:S01]  /*eac0*/  FMUL.FTZ R79, R79, R164 ;  /* 0x000000a44f4f7220 */ /* 0x000fe20000410000 */
[----:B------:R-:W-:Y:S01]  /*ead0*/  MUFU.EX2 R161, R161 ;  /* 0x000000a100a17308 */ /* 0x000fe20000000800 */
[----:B--2---:R-:W-:Y:S01]  /*eae0*/  F2FP.BF16.F32.PACK_AB R154, R157, R204 ;  /* 0x000000cc9d9a723e */ /* 0x004fe200000010ff */
[----:B------:R-:W-:Y:S01]  /*eaf0*/  BAR.SYNC.DEFER_BLOCKING 0xf, 0x100 ;  /* 0x03c4000000007b1d */ /* 0x000fe20000010000 */
[-C--:B------:R-:W-:Y:S01]  /*eb00*/  FMUL.FTZ R82, R82, R164.reuse ;  /* 0x000000a452527220 */ /* 0x080fe20000410000 */
[-C--:B------:R-:W-:Y:S01]  /*eb10*/  FMUL.FTZ R83, R83, R164.reuse ;  /* 0x000000a453537220 */ /* 0x080fe20000410000 */
[-C--:B------:R-:W-:Y:S01]  /*eb20*/  FMUL.FTZ R86, R86, R164.reuse ;  /* 0x000000a456567220 */ /* 0x080fe20000410000 */
[-C--:B------:R-:W-:Y:S01]  /*eb30*/  FMUL.FTZ R87, R87, R164.reuse ;  /* 0x000000a457577220 */ /* 0x080fe20000410000 */
[-C--:B------:R-:W-:Y:S01]  /*eb40*/  FMUL.FTZ R90, R90, R164.reuse ;  /* 0x000000a45a5a7220 */ /* 0x080fe20000410000 */
[----:B------:R-:W0:Y:S01]  /*eb50*/  MUFU.EX2 R159, R159 ;  /* 0x0000009f009f7308 */ /* 0x000e220000000800 */
        /* <DEDUP_REMOVED lines=16> */
[----:B0-----:R-:W-:Y:S01]  /*ec60*/  FADD.FTZ R179, R159, R179 ;  /* 0x000000b39fb37221 */ /* 0x001fe20000010000 */
        /* <DEDUP_REMOVED lines=18> */
[----:B------:R-:W-:Y:S01]  /*ed90*/  FMUL.FTZ R151, R151, R164 ;  /* 0x000000a497977220 */ /* 0x000fe20000410000 */
[-C--:B------:R-:W-:Y:S01]  /*eda0*/  FMUL.FTZ R41, R41, R202.reuse ;  /* 0x000000ca29297220 */ /* 0x080fe20000410000 */
        /* <DEDUP_REMOVED lines=11> */
[----:B--2---:R-:W-:Y:S01]  /*ee60*/  FADD.FTZ R162, R204, R163 ;  /* 0x000000a3cca27221 */ /* 0x004fe20000010000 */
[-C--:B------:R-:W-:Y:S01]  /*ee70*/  FMUL.FTZ R61, R61, R202.reuse ;  /* 0x000000ca3d3d7220 */ /* 0x080fe20000410000 */
[-C--:B------:R-:W-:Y:S01]  /*ee80*/  FMUL.FTZ R64, R64, R202.reuse ;  /* 0x000000ca40407220 */ /* 0x080fe20000410000 */
[----:B------:R-:W-:Y:S01]  /*ee90*/  FMUL.FTZ R65, R65, R202 ;  /* 0x000000ca41417220 */ /* 0x000fe20000410000 */
[----:B------:R-:W-:Y:S01]  /*eea0*/  FADD.FTZ R162, R157, R162 ;  /* 0x000000a29da27221 */ /* 0x000fe20000010000 */
[----:B------:R-:W-:Y:S01]  /*eeb0*/  F2FP.BF16.F32.PACK_AB R157, R159, R158 ;  /* 0x0000009e9f9d723e */ /* 0x000fe200000010ff */
[----:B------:R-:W-:Y:S01]  /*eec0*/  FMUL.FTZ R68, R68, R202 ;  /* 0x000000ca44447220 */ /* 0x000fe20000410000 */
[----:B------:R-:W-:Y:S01]  /*eed0*/  MUFU.EX2 R169, R169 ;  /* 0x000000a900a97308 */ /* 0x000fe20000000800 */
[----:B------:R-:W-:Y:S01]  /*eee0*/  FADD.FTZ R162, R156, R162 ;  /* 0x000000a29ca27221 */ /* 0x000fe20000010000 */
[----:B------:R-:W-:Y:S01]  /*eef0*/  F2FP.BF16.F32.PACK_AB R156, R161, R156 ;  /* 0x0000009ca19c723e */ /* 0x000fe200000010ff */
[----:B------:R-:W-:Y:S01]  /*ef00*/  FMUL.FTZ R69, R69, R202 ;  /* 0x000000ca45457220 */ /* 0x000fe20000410000 */
[----:B-1----:R-:W-:Y:S01]  /*ef10*/  F2FP.BF16.F32.PACK_AB R158, R198, R160 ;  /* 0x000000a0c69e723e */ /* 0x002fe200000010ff */
[----:B------:R-:W-:Y:S01]  /*ef20*/  FADD.FTZ R162, R161, R162 ;  /* 0x000000a2a1a27221 */ /* 0x000fe20000010000 */
[----:B0-----:R-:W-:Y:S01]  /*ef30*/  F2FP.BF16.F32.PACK_AB R159, R203, R200 ;  /* 0x000000c8cb9f723e */ /* 0x001fe200000010ff */
        /* <DEDUP_REMOVED lines=46> */
[----:B------:R-:W-:Y:S01]  /*f220*/  FMUL.FTZ R149, R149, R202 ;  /* 0x000000ca95957220 */ /* 0x000fe20000410000 */
[----:B------:R0:W-:Y:S01]  /*f230*/  STSM.16.M88.4 [R195+0x36400], R152 ;  /* 0x03640098c3007844 */ /* 0x0001e20000000200 */
[----:B------:R-:W-:Y:S01]  /*f240*/  FADD.FTZ R179, R200, R179 ;  /* 0x000000b3c8b37221 */ /* 0x000fe20000010000 */
[----:B------:R-:W-:Y:S01]  /*f250*/  MUFU.EX2 R176, R176 ;  /* 0x000000b000b07308 */ /* 0x000fe20000000800 */
[----:B------:R-:W-:Y:S01]  /*f260*/  @!P1 VIADD R196, R196, 0x38860 ;  /* 0x00038860c4c49836 */ /* 0x000fe20000000000 */
[----:B------:R2:W-:Y:S01]  /*f270*/  STSM.16.M88.4 [R201], R156 ;  /* 0x0000009cc9007844 */ /* 0x0005e20000000200 */
[----:B------:R-:W-:Y:S01]  /*f280*/  FADD.FTZ R179, R203, R179 ;  /* 0x000000b3cbb37221 */ /* 0x000fe20000010000 */
[----:B------:R-:W-:-:S02]  /*f290*/  IMAD.MOV.U32 R199, RZ, RZ, R18 ;  /* 0x000000ffffc77224 */ /* 0x000fc400078e0012 */
[----:B------:R-:W-:Y:S01]  /*f2a0*/  @!P1 PRMT R196, RZ, 0x654, R196 ;  /* 0x00000654ffc49816 */ /* 0x000fe200000000c4 */
[----:B------:R-:W-:Y:S01]  /*f2b0*/  FADD.FTZ R179, R170, R179 ;  /* 0x000000b3aab37221 */ /* 0x000fe20000010000 */
[----:B------:R-:W3:Y:S01]  /*f2c0*/  MUFU.EX2 R177, R177 ;  /* 0x000000b100b17308 */ /* 0x000ee20000000800 */
[----:B-1----:R-:W-:Y:S01]  /*f2d0*/  F2FP.BF16.F32.PACK_AB R163, R175, R174 ;  /* 0x000000aeafa3723e */ /* 0x002fe200000010ff */
[----:B------:R-:W-:Y:S02]  /*f2e0*/  IMAD.MOV.U32 R200, RZ, RZ, R21 ;  /* 0x000000ffffc87224 */ /* 0x000fe400078e0015 */
[----:B------:R-:W-:-:S04]  /*f2f0*/  FADD.FTZ R179, R171, R179 ;  /* 0x000000b3abb37221 */ /* 0x000fc80000010000 */
[----:B------:R-:W-:Y:S01]  /*f300*/  FADD.FTZ R179, R174, R179 ;  /* 0x000000b3aeb37221 */ /* 0x000fe20000010000 */
[----:B------:R-:W-:Y:S03]  /*f310*/  MUFU.EX2 R180, R180 ;  /* 0x000000b400b47308 */ /* 0x000fe60000000800 */
[----:B------:R-:W-:-:S04]  /*f320*/  FADD.FTZ R179, R175, R179 ;  /* 0x000000b3afb37221 */ /* 0x000fc80000010000 */
[----:B------:R-:W-:Y:S01]  /*f330*/  FADD.FTZ R179, R15, R179 ;  /* 0x000000b30fb37221 */ /* 0x000fe20000010000 */
[----:B------:R-:W1:Y:S01]  /*f340*/  MUFU.EX2 R181, R181 ;  /* 0x000000b500b57308 */ /* 0x000e620000000800 */
[----:B---3--:R-:W-:-:S07]  /*f350*/  F2FP.BF16.F32.PACK_AB R164, R177, R176 ;  /* 0x000000b0b1a4723e */ /* 0x008fce00000010ff */
[----:B------:R-:W3:Y:S08]  /*f360*/  MUFU.EX2 R178, R178 ;  /* 0x000000b200b27308 */ /* 0x000ef00000000800 */
[----:B------:R-:W4:Y:S01]  /*f370*/  MUFU.EX2 R182, R182 ;  /* 0x000000b600b67308 */ /* 0x000f220000000800 */
[----:B-1----:R-:W-:-:S07]  /*f380*/  F2FP.BF16.F32.PACK_AB R166, R181, R180 ;  /* 0x000000b4b5a6723e */ /* 0x002fce00000010ff */
[----:B------:R1:W5:Y:S01]  /*f390*/  MUFU.EX2 R197, R183 ;  /* 0x000000b700c57308 */ /* 0x0003620000000800 */
[C---:B---3--:R-:W-:Y:S01]  /*f3a0*/  F2FP.BF16.F32.PACK_AB R165, R178.reuse, R15 ;  /* 0x0000000fb2a5723e */ /* 0x048fe200000010ff */
[----:B------:R-:W-:Y:S01]  /*f3b0*/  FADD.FTZ R179, R178, R179 ;  /* 0x000000b3b2b37221 */ /* 0x000fe20000010000 */
[----:B-1----:R-:W-:Y:S01]  /*f3c0*/  FADD.FTZ R183, R160, R162 ;  /* 0x000000a2a0b77221 */ /* 0x002fe20000010000 */
[----:B------:R-:W-:Y:S02]  /*f3d0*/  F2FP.BF16.F32.PACK_AB R160, R169, R168 ;  /* 0x000000a8a9a0723e */ /* 0x000fe400000010ff */
[----:B----4-:R-:W-:Y:S01]  /*f3e0*/  FADD.FTZ R179, R182, R179 ;  /* 0x000000b3b6b37221 */ /* 0x010fe20000010000 */
[----:B------:R-:W-:Y:S01]  /*f3f0*/  F2FP.BF16.F32.PACK_AB R162, R173, R172 ;  /* 0x000000acada2723e */ /* 0x000fe200000010ff */
[----:B------:R-:W-:Y:S01]  /*f400*/  FADD.FTZ R183, R198, R183 ;  /* 0x000000b7c6b77221 */ /* 0x000fe20000010000 */
[----:B------:R-:W-:Y:S01]  /*f410*/  IMAD.MOV.U32 R198, RZ, RZ, R12 ;  /* 0x000000ffffc67224 */ /* 0x000fe200078e000c */
[----:B-----5:R-:W-:-:S02]  /*f420*/  F2FP.BF16.F32.PACK_AB R167, R197, R182 ;  /* 0x000000b6c5a7723e */ /* 0x020fc400000010ff */
[----:B------:R2:W-:Y:S01]  /*f430*/  STSM.16.M88.4 [R209], R160 ;  /* 0x000000a0d1007844 */ /* 0x0005e20000000200 */
[----:B------:R-:W-:Y:S01]  /*f440*/  FADD.FTZ R183, R168, R183 ;  /* 0x000000b7a8b77221 */ /* 0x000fe20000010000 */
[----:B------:R-:W-:Y:S02]  /*f450*/  FADD.FTZ R197, R197, R179 ;  /* 0x000000b3c5c57221 */ /* 0x000fe40000010000 */
[----:B------:R2:W-:Y:S01]  /*f460*/  STSM.16.M88.4 [R208], R164 ;  /* 0x000000a4d0007844 */ /* 0x0005e20000000200 */
[----:B------:R-:W-:Y:S01]  /*f470*/  WARPGROUP.ARRIVE ;  /* 0x00000000000079c5 */ /* 0x000fe20000000000 */
[----:B------:R-:W-:-:S04]  /*f480*/  FADD.FTZ R183, R169, R183 ;  /* 0x000000b7a9b77221 */ /* 0x000fc80000010000 */
[----:B------:R-:W-:Y:S01]  /*f490*/  FADD.FTZ R183, R172, R183 ;  /* 0x000000b7acb77221 */ /* 0x000fe20000010000 */
[----:B------:R-:W-:Y:S03]  /*f4a0*/  HGMMA.64x256x16.F32.BF16 R24, R152, gdesc[UR4].tnspB, R24, gsb0 ;  /* 0x43e0000498187df0 */ /* 0x000fe60008001818 */
[----:B------:R-:W-:-:S04]  /*f4b0*/  FADD.FTZ R183, R173, R183 ;  /* 0x000000b7adb77221 */ /* 0x000fc80000010000 */
[----:B------:R-:W-:-:S04]  /*f4c0*/  FADD.FTZ R183, R176, R183 ;  /* 0x000000b7b0b77221 */ /* 0x000fc80000010000 */
[----:B------:R-:W-:-:S04]  /*f4d0*/  FADD.FTZ R183, R177, R183 ;  /* 0x000000b7b1b77221 */ /* 0x000fc80000010000 */
[----:B------:R-:W-:-:S04]  /*f4e0*/  FADD.FTZ R183, R180, R183 ;  /* 0x000000b7b4b77221 */ /* 0x000fc80000010000 */
[----:B------:R-:W-:Y:S01]  /*f4f0*/  FADD.FTZ R15, R181, R183 ;  /* 0x000000b7b50f7221 */ /* 0x000fe20000010000 */
[----:B------:R-:W-:Y:S02]  /*f500*/  WARPGROUP.DEPBAR.LE gsb0, 0x0 ;  /* 0x00008000000079c5 */ /* 0x000fe40000010000 */
[----:B0-----:R-:W-:Y:S01]  /*f510*/  VIADD R152, R20, 0x80 ;  /* 0x0000008014987836 */ /* 0x001fe20000000000 */
[----:B------:R-:W-:Y:S01]  /*f520*/  WARPGROUP.ARRIVE ;  /* 0x00000000000079c5 */ /* 0x000fe20000000000 */
[----:B------:R-:W-:-:S03]  /*f530*/  IMAD.MOV.U32 R153, RZ, RZ, 0x40000040 ;  /* 0x40000040ff997424 */ /* 0x000fc600078e00ff */
[----:B------:R-:W-:Y:S01]  /*f540*/  R2UR UR6, R152 ;  /* 0x00000000980672ca */ /* 0x000fe200000e0000 */
[----:B------:R-:W-:Y:S01]  /*f550*/  VIADD R152, R20, 0x100 ;  /* 0x0000010014987836 */ /* 0x000fe20000000000 */
[----:B------:R-:W-:Y:S01]  /*f560*/  R2UR UR7, R153 ;  /* 0x00000000990772ca */ /* 0x000fe200000e0000 */
[----:B------:R-:W-:-:S12]  /*f570*/  IMAD.MOV.U32 R153, RZ, RZ, 0x40000040 ;  /* 0x40000040ff997424 */ /* 0x000fd800078e00ff */
[----:B------:R-:W-:Y:S01]  /*f580*/  HGMMA.64x256x16.F32.BF16 R24, R156, gdesc[UR4].tnspB, R24, gsb0 ;  /* 0x43e000049c187df0 */ /* 0x000fe20008001818 */
[----:B------:R-:W-:Y:S01]  /*f590*/  R2UR UR6, R152 ;  /* 0x00000000980672ca */ /* 0x000fe200000e0000 */
[----:B------:R-:W-:Y:S01]  /*f5a0*/  VIADD R152, R20, 0x180 ;  /* 0x0000018014987836 */ /* 0x000fe20000000000 */
[----:B------:R-:W-:Y:S01]  /*f5b0*/  R2UR UR7, R153 ;  /* 0x00000000990772ca */ /* 0x000fe200000e0000 */
[----:B------:R-:W-:Y:S01]  /*f5c0*/  IMAD.MOV.U32 R153, RZ, RZ, 0x40000040 ;  /* 0x40000040ff997424 */ /* 0x000fe200078e00ff */
[----:B------:R-:W-:Y:S02]  /*f5d0*/  WARPGROUP.DEPBAR.LE gsb0, 0x0 ;  /* 0x00008000000079c5 */ /* 0x000fe40000010000 */
[----:B------:R-:W-:-:S15]  /*f5e0*/  WARPGROUP.ARRIVE ;  /* 0x00000000000079c5 */ /* 0x000fde0000000000 */
[----:B------:R-:W-:-:S06]  /*f5f0*/  NOP ;  /* 0x0000000000007918 */ /* 0x000fcc0000000000 */
[----:B------:R-:W-:Y:S01]  /*f600*/  HGMMA.64x256x16.F32.BF16 R24, R160, gdesc[UR4].tnspB, R24, gsb0 ;  /* 0x43e00004a0187df0 */ /* 0x000fe20008001818 */
[----:B------:R-:W-:Y:S02]  /*f610*/  R2UR UR6, R152 ;  /* 0x00000000980672ca */ /* 0x000fe400000e0000 */
[----:B------:R-:W-:Y:S01]  /*f620*/  R2UR UR7, R153 ;  /* 0x00000000990772ca */ /* 0x000fe200000e0000 */
        /* <DEDUP_REMOVED lines=15> */
.L_x_1419:
[----:B------:R-:W-:Y:S05]  /*f720*/  BSYNC B0 ;  /* 0x0000000000007941 */ /* 0x000fea0003800000 */
.L_x_1418:
[----:B------:R-:W0:Y:S01]  /*f730*/  SHFL.BFLY PT, R0, R15, 0x2, 0x1f ;  /* 0x0c401f000f007f89 */ /* 0x000e2200000e0000 */
[----:B------:R-:W-:Y:S02]  /*f740*/  IMAD.MOV.U32 R4, RZ, RZ, RZ ;  /* 0x000000ffff047224 */ /* 0x000fe400078e00ff */
[----:B-1----:R-:W-:Y:S01]  /*f750*/  IMAD.MOV.U32 R20, RZ, RZ, -0x800000 ;  /* 0xff800000ff147424 */ /* 0x002fe200078e00ff */
[----:B------:R-:W-:Y:S06]  /*f760*/  BAR.ARV 0x8, 0x100 ;  /* 0x0204000000007b1d */ /* 0x000fec0000002000 */
[----:B------:R-:W-:-:S02]  /*f770*/  VIADD R221, R221, 0x1 ;  /* 0x00000001dddd7836 */ /* 0x000fc40000000000 */
[----:B------:R-:W-:Y:S01]  /*f780*/  BAR.SYNC.DEFER_BLOCKING 0xf, 0x100 ;  /* 0x03c4000000007b1d */ /* 0x000fe20000010000 */
[----:B0-----:R-:W-:-:S05]  /*f790*/  FADD.FTZ R0, R0, R15 ;  /* 0x0000000f00007221 */ /* 0x001fca0000010000 */
[----:B------:R-:W0:Y:S02]  /*f7a0*/  SHFL.BFLY PT, R3, R0, 0x1, 0x1f ;  /* 0x0c201f0000037f89 */ /* 0x000e2400000e0000 */
[----:B0-----:R-:W-:-:S05]  /*f7b0*/  FADD.FTZ R3, R0, R3 ;  /* 0x0000000300037221 */ /* 0x001fca0000010000 */
[----:B------:R-:W-:-:S13]  /*f7c0*/  FSETP.NE.FTZ.AND P0, PT, R3, RZ, PT ;  /* 0x000000ff0300720b */ /* 0x000fda0003f15000 */
[----:B------:R-:W0:Y:S08]  /*f7d0*/  @P0 MUFU.LG2 R0, R3 ;  /* 0x0000000300000308 */ /* 0x000e300000000c00 */
[----:B------:R1:W3:Y:S01]  /*f7e0*/  @P0 MUFU.RCP R4, R3 ;  /* 0x0000000300040308 */ /* 0x0002e20000001000 */
[----:B0-----:R-:W-:Y:S01]  /*f7f0*/  @P0 FMUL.FTZ R0, R0, 0.69314718246459960938 ;  /* 0x3f31721800000820 */ /* 0x001fe20000410000 */
[----:B-1----:R-:W-:-:S04]  /*f800*/  @P0 FMUL.FTZ R3, R11, 0.69314718246459960938 ;  /* 0x3f3172180b030820 */ /* 0x002fc80000410000 */
[----:B------:R-:W-:Y:S02]  /*f810*/  @P0 FFMA.FTZ R20, R3, R12, R0 ;  /* 0x0000000c03140223 */ /* 0x000fe40000010000 */
[----:B------:R-:W0:Y:S01]  /*f820*/  SHFL.BFLY PT, R0, R197, 0x2, 0x1f ;  /* 0x0c401f00c5007f89 */ /* 0x000e2200000e0000 */
        /* <DEDUP_REMOVED lines=23> */
[----:B0-----:R-:W-:Y:S01]  /*f9a0*/  FADD.FTZ R0, R0, R197 ;  /* 0x000000c500007221 */ /* 0x001fe20000010000 */
[-C--:B------:R-:W-:Y:S01]  /*f9b0*/  FMUL.FTZ R69, R69, R4.reuse ;  /* 0x0000000445457220 */ /* 0x080fe20000410000 */
[-C--:B------:R-:W-:Y:S01]  /*f9c0*/  FMUL.FTZ R72, R72, R4.reuse ;  /* 0x0000000448487220 */ /* 0x080fe20000410000 */
[-C--:B------:R-:W-:Y:S01]  /*f9d0*/  FMUL.FTZ R73, R73, R4.reuse ;  /* 0x0000000449497220 */ /* 0x080fe20000410000 */
[-C--:B------:R-:W-:Y:S01]  /*f9e0*/  FMUL.FTZ R76, R76, R4.reuse ;  /* 0x000000044c4c7220 */ /* 0x080fe20000410000 */
[----:B------:R-:W0:Y:S01]  /*f9f0*/  SHFL.BFLY PT, R3, R0, 0x1, 0x1f ;  /* 0x0c201f0000037f89 */ /* 0x000e2200000e0000 */
        /* <DEDUP_REMOVED lines=23> */
[----:B0-----:R-:W-:Y:S01]  /*fb70*/  FADD.FTZ R3, R0, R3 ;  /* 0x0000000300037221 */ /* 0x001fe20000010000 */
        /* <DEDUP_REMOVED lines=15> */
[----:B------:R-:W-:-:S02]  /*fc70*/  FMUL.FTZ R149, R149, R4 ;  /* 0x0000000495957220 */ /* 0x000fc40000410000 */
[----:B------:R-:W0:Y:S01]  /*fc80*/  @P0 MUFU.RCP R0, R3 ;  /* 0x0000000300000308 */ /* 0x000e220000001000 */
[----:B------:R-:W-:-:S07]  /*fc90*/  @P0 FMUL.FTZ R11, R11, 0.69314718246459960938 ;  /* 0x3f3172180b0b0820 */ /* 0x000fce0000410000 */
[----:B------:R-:W1:Y:S01]  /*fca0*/  @P0 MUFU.LG2 R3, R3 ;  /* 0x0000000300030308 */ /* 0x000e620000000c00 */
[-C--:B0-----:R-:W-:Y:S01]  /*fcb0*/  FMUL.FTZ R26, R26, R0.reuse ;  /* 0x000000001a1a7220 */ /* 0x081fe20000410000 */
[-C--:B------:R-:W-:Y:S01]  /*fcc0*/  FMUL.FTZ R27, R27, R0.reuse ;  /* 0x000000001b1b7220 */ /* 0x080fe20000410000 */
[-C--:B------:R-:W-:Y:S01]  /*fcd0*/  FMUL.FTZ R30, R30, R0.reuse ;  /* 0x000000001e1e7220 */ /* 0x080fe20000410000 */
[-C--:B------:R-:W-:Y:S01]  /*fce0*/  FMUL.FTZ R31, R31, R0.reuse ;  /* 0x000000001f1f7220 */ /* 0x080fe20000410000 */
[-C--:B------:R-:W-:Y:S01]  /*fcf0*/  FMUL.FTZ R34, R34, R0.reuse ;  /* 0x0000000022227220 */ /* 0x080fe20000410000 */
[-C--:B------:R-:W-:Y:S01]  /*fd00*/  FMUL.FTZ R35, R35, R0.reuse ;  /* 0x0000000023237220 */ /* 0x080fe20000410000 */
[-C--:B------:R-:W-:Y:S01]  /*fd10*/  FMUL.FTZ R38, R38, R0.reuse ;  /* 0x0000000026267220 */ /* 0x080fe20000410000 */
[----:B------:R-:W-:Y:S01]  /*fd20*/  FMUL.FTZ R39, R39, R0 ;  /* 0x0000000027277220 */ /* 0x000fe20000410000 */
[----:B-1----:R-:W-:Y:S01]  /*fd30*/  @P0 FMUL.FTZ R5, R3, 0.69314718246459960938 ;  /* 0x3f31721803050820 */ /* 0x002fe20000410000 */
[----:B------:R-:W-:-:S02]  /*fd40*/  IMAD.MOV.U32 R3, RZ, RZ, -0x800000 ;  /* 0xff800000ff037424 */ /* 0x000fc400078e00ff */
        /* <DEDUP_REMOVED lines=64> */
[----:B0-----:R-:W-:Y:S01]  /*10150*/  SEL R0, RZ, 0x1, P1 ;  /* 0x00000001ff007807 */ /* 0x001fe20000800000 */
[----:B------:R-:W-:Y:S06]  /*10160*/  BAR.ARV 0xe, 0x100 ;  /* 0x0384000000007b1d */ /* 0x000fec0000002000 */
[----:B------:R-:W-:-:S02]  /*10170*/  PLOP3.LUT P0, PT, PT, PT, PT, 0x8, 0x0 ;  /* 0x000000000000781c */ /* 0x000fc40003f0e170 */
[----:B------:R-:W-:Y:S02]  /*10180*/  LOP3.LUT R23, R23, R0, RZ, 0x3c, !PT ;  /* 0x0000000017177212 */ /* 0x000fe400078e3cff */
[----:B------:R-:W-:-:S09]  /*10190*/  SEL R18, R18, RZ, P1 ;  /* 0x000000ff12127207 */ /* 0x000fd20000800000 */
.L_x_1371:
[----:B------:R-:W-:Y:S05]  /*101a0*/  BSYNC B7 ;  /* 0x0000000000077941 */ /* 0x000fea0003800000 */
.L_x_1367:
[----:B------:R-:W3:Y:S08]  /*101b0*/  S2UR UR5, SR_CgaCtaId ;  /* 0x00000000000579c3 */ /* 0x000ef00000008800 */
[----:B------:R-:W-:Y:S06]  /*101c0*/  BAR.SYNC.DEFER_BLOCKING 0x5, 0x180 ;  /* 0x0146000000007b1d */ /* 0x000fec0000010000 */
[----:B------:R-:W-:Y:S01]  /*101d0*/  UMOV UR4, 0x400 ;  /* 0x0000040000047882 */ /* 0x000fe20000000000 */
[----:B------:R-:W-:Y:S01]  /*101e0*/  BSSY B0, `(.L_x_1431) ;  /* 0x000049b000007945 */ /* 0x000fe20003800000 */
[----:B---3--:R-:W-:-:S06]  /*101f0*/  ULEA UR4, UR5, UR4, 0x18 ;  /* 0x0000000405047291 */ /* 0x008fcc000f8ec03f */
[----:B------:R-:W-:-:S05]  /*10200*/  IMAD.U32 R2, RZ, RZ, UR4 ;  /* 0x00000004ff027e24 */ /* 0x000fca000f8e00ff */
[----:B-----5:R3:W4:Y:S01]  /*10210*/  LDS.128 R152, [R2+0x388d0] ;  /* 0x0388d00002987984 */ /* 0x0207220000000c00 */
[----:B------:R-:W-:Y:S06]  /*10220*/  BAR.ARV 0x4, 0x180 ;  /* 0x0106000000007b1d */ /* 0x000fec0000002000 */
[----:B------:R-:W-:Y:S05]  /*10230*/  @P0 BRA `(.L_x_1432) ;  /* 0x0000003800900947 */ /* 0x000fea0003800000 */
[----:B-1----:R-:W2:Y:S01]  /*10240*/  LDL R4, [R1+0x88] ;  /* 0x0000880001047983 */ /* 0x002ea20000100800 */
[----:B------:R-:W-:Y:S01]  /*10250*/  F2FP.BF16.F32.PACK_AB R6, R29, R28 ;  /* 0x0000001c1d06723e */ /* 0x000fe200000010ff */
[----:B------:R-:W-:Y:S01]  /*10260*/  ULDC.64 UR6, c[0x0][0xd00] ;  /* 0x0003400000067ab9 */ /* 0x000fe20000000a00 */
[----:B------:R-:W-:Y:S01]  /*10270*/  F2FP.BF16.F32.PACK_AB R7, R31, R30 ;  /* 0x0000001e1f07723e */ /* 0x000fe200000010ff */
[----:B------:R-:W1:Y:S01]  /*10280*/  S2R R0, SR_SWINHI ;  /* 0x0000000000007919 */ /* 0x000e620000002f00 */
[----:B------:R-:W-:Y:S01]  /*10290*/  F2FP.BF16.F32.PACK_AB R8, R33, R32 ;  /* 0x000000202108723e */ /* 0x000fe200000010ff */
[----:B------:R-:W-:Y:S01]  /*102a0*/  ULDC.64 UR4, c[0x0][0xd08] ;  /* 0x0003420000047ab9 */ /* 0x000fe20000000a00 */
[----:B------:R-:W-:Y:S02]  /*102b0*/  F2FP.BF16.F32.PACK_AB R9, R35, R34 ;  /* 0x000000222309723e */ /* 0x000fe400000010ff */
[----:B------:R-:W-:Y:S02]  /*102c0*/  F2FP.BF16.F32.PACK_AB R10, R37, R36 ;  /* 0x00000024250a723e */ /* 0x000fe400000010ff */
[----:B------:R-:W-:-:S02]  /*102d0*/  F2FP.BF16.F32.PACK_AB R11, R39, R38 ;  /* 0x00000026270b723e */ /* 0x000fc400000010ff */
[----:B------:R-:W-:Y:S02]  /*102e0*/  MOV R12, R2 ;  /* 0x00000002000c7202 */ /* 0x000fe40000000f00 */
[----:B-1----:R-:W-:Y:S01]  /*102f0*/  MOV R13, R0 ;  /* 0x00000000000d7202 */ /* 0x002fe20000000f00 */
[----:B------:R-:W-:Y:S02]  /*10300*/  BAR.SYNC.DEFER_BLOCKING 0x1, 0x100 ;  /* 0x0044000000007b1d */ /* 0x000fe40000010000 */
[----:B--2---:R-:W-:-:S04]  /*10310*/  IMAD.WIDE R14, R4, 0x2, R12 ;  /* 0x00000002040e7825 */ /* 0x004fc800078e020c */
[----:B0-----:R-:W-:Y:S01]  /*10320*/  IMAD.MOV.U32 R5, RZ, RZ, R15 ;  /* 0x000000ffff057224 */ /* 0x001fe200078e000f */
        /* <DEDUP_REMOVED lines=176> */
[----:B------:R-:W-:Y:S01]  /*10e30*/  @P0 IADD3 R214, P2, R214, UR4, RZ ;  /* 0x00000004d6d60c10 */ /* 0x000fe2000ff5e0ff */
[----:B------:R-:W-:Y:S02]  /*10e40*/  ULDC UR4, c[0x0][0xb88] ;  /* 0x0002e20000047ab9 */ /* 0x000fe40000000800 */
[----:B------:R-:W-:Y:S01]  /*10e50*/  IMAD.U32 R4, RZ, RZ, UR4 ;  /* 0x00000004ff047e24 */ /* 0x000fe2000f8e00ff */
[----:B------:R-:W-:Y:S01]  /*10e60*/  @P0 IADD3.X R215, R215, UR5, RZ, P2, !PT ;  /* 0x00000005d7d70c10 */ /* 0x000fe200097fe4ff */
[----:B------:R0:W5:Y:S04]  /*10e70*/  @P1 LDG.E R0, desc[UR40][R6.64] ;  /* 0x0000002806001981 */ /* 0x000168000c1e1900 */
[----:B------:R0:W5:Y:S01]  /*10e80*/  @P0 LDG.E R4, desc[UR40][R214.64] ;  /* 0x00000028d6040981 */ /* 0x000162000c1e1900 */
[----:B------:R-:W-:Y:S05]  /*10e90*/  @P0 BRA `(.L_x_1433) ;  /* 0x0000000000100947 */ /* 0x000fea0003800000 */
[----:B------:R-:W-:Y:S05]  /*10ea0*/  @!P1 BRA `(.L_x_1433) ;  /* 0x00000000000c9947 */ /* 0x000fea0003800000 */
[----:B-----5:R-:W2:Y:S04]  /*10eb0*/  LDG.E R4, desc[UR40][R6.64] ;  /* 0x0000002806047981 */ /* 0x020ea8000c1e1900 */
[----:B0-----:R-:W2:Y:S02]  /*10ec0*/  LDG.E R6, desc[UR40][R6.64+0x4] ;  /* 0x0000042806067981 */ /* 0x001ea4000c1e1900 */
[----:B--2---:R-:W-:-:S07]  /*10ed0*/  IMAD.IADD R4, R6, 0x1, -R4 ;  /* 0x0000000106047824 */ /* 0x004fce00078e0a04 */
.L_x_1433:
[----:B------:R-:W2:Y:S01]  /*10ee0*/  LDL R5, [R1+0x44] ;  /* 0x0000440001057983 */ /* 0x000ea20000100800 */
[----:B------:R-:W-:Y:S01]  /*10ef0*/  ISETP.NE.AND P1, PT, R212, RZ, PT ;  /* 0x000000ffd400720c */ /* 0x000fe20003f25270 */
[----:B------:R-:W-:-:S03]  /*10f00*/  ULDC UR4, c[0x0][0xbd4] ;  /* 0x0002f50000047ab9 */ /* 0x000fc60000000800 */
[----:B------:R-:W-:Y:S01]  /*10f10*/  SEL R212, R212, UR4, P1 ;  /* 0x00000004d4d47c07 */ /* 0x000fe20008800000 */
[----:B--2---:R-:W1:Y:S02]  /*10f20*/  SHFL.IDX PT, R5, R5, RZ, 0x1f ;  /* 0x00001fff05057589 */ /* 0x004e6400000e0000 */
[----:B-1----:R-:W-:Y:S02]  /*10f30*/  ISETP.NE.AND P0, PT, R5, RZ, PT ;  /* 0x000000ff0500720c */ /* 0x002fe40003f05270 */
[----:B-----5:R-:W-:-:S11]  /*10f40*/  SHF.R.S32.HI R5, RZ, 0x1f, R0 ;  /* 0x0000001fff057819 */ /* 0x020fd60000011400 */
[----:B------:R-:W-:Y:S05]  /*10f50*/  @P0 BRA `(.L_x_1434) ;  /* 0x0000000400000947 */ /* 0x000fea0003800000 */
[----:B0-----:R-:W2:Y:S01]  /*10f60*/  LDL.LU R11, [R1+0x40] ;  /* 0x00004000010b7983 */ /* 0x001ea20000300800 */
[----:B------:R-:W-:Y:S01]  /*10f70*/  IMAD.MOV.U32 R10, RZ, RZ, 0xab8 ;  /* 0x00000ab8ff0a7424 */ /* 0x000fe200078e00ff */
[----:B------:R-:W-:Y:S01]  /*10f80*/  ISETP.GT.AND P1, PT, R212, 0x1, PT ;  /* 0x00000001d400780c */ /* 0x000fe20003f24270 */
[----:B------:R-:W0:Y:S01]  /*10f90*/  LDC R156, c[0x0][0xce8] ;  /* 0x00033a00ff9c7b82 */ /* 0x000e220000000800 */
[----:B------:R-:W5:Y:S01]  /*10fa0*/  LDL R21, [R1+0x7c] ;  /* 0x00007c0001157983 */ /* 0x000f620000100800 */
[----:B------:R-:W-:Y:S02]  /*10fb0*/  ISETP.NE.U32.AND P0, PT, RZ, UR6, PT ;  /* 0x00000006ff007c0c */ /* 0x000fe4000bf05070 */
[----:B------:R-:W-:Y:S01]  /*10fc0*/  SEL R10, R10, 0xa78, P1 ;  /* 0x00000a780a0a7807 */ /* 0x000fe20000800000 */
[----:B------:R-:W3:Y:S01]  /*10fd0*/  LDL R158, [R1+0x84] ;  /* 0x00008400019e7983 */ /* 0x000ee20000100800 */
[----:B------:R-:W-:Y:S02]  /*10fe0*/  ISETP.NE.AND.EX P0, PT, RZ, UR7, PT, P0 ;  /* 0x00000007ff007c0c */ /* 0x000fe4000bf05300 */
[----:B------:R-:W1:Y:S01]  /*10ff0*/  LDC.64 R8, c[0x0][R10+0x220] ;  /* 0x000088000a087b82 */ /* 0x000e620000000a00 */
[----:B------:R-:W3:Y:S01]  /*11000*/  LDL R157, [R1+0x48] ;  /* 0x00004800019d7983 */ /* 0x000ee20000100800 */
[----:B------:R-:W-:-:S06]  /*11010*/  SEL R14, R211, RZ, !P0 ;  /* 0x000000ffd30e7207 */ /* 0x000fcc0004000000 */
[----:B------:R-:W0:Y:S01]  /*11020*/  LDC.64 R6, c[0x0][R10+0x218] ;  /* 0x000086000a067b82 */ /* 0x000e220000000a00 */
[----:B-1----:R-:W-:Y:S01]  /*11030*/  IMAD R9, R9, R14, RZ ;  /* 0x0000000e09097224 */ /* 0x002fe200078e02ff */
[----:B----4-:R-:W-:Y:S02]  /*11040*/  SEL R152, R222, RZ, P1 ;  /* 0x000000ffde987207 */ /* 0x010fe40000800000 */
[----:B--2---:R-:W-:Y:S02]  /*11050*/  SEL R11, R11, RZ, !P0 ;  /* 0x000000ff0b0b7207 */ /* 0x004fe40004000000 */
[----:B0-----:R-:W-:-:S03]  /*11060*/  ISETP.NE.AND P0, PT, R156, 0x1, PT ;  /* 0x000000019c00780c */ /* 0x001fc60003f05270 */
[C---:B------:R-:W-:Y:S02]  /*11070*/  IMAD R11, R8.reuse, R11, R9 ;  /* 0x0000000b080b7224 */ /* 0x040fe400078e0209 */
[----:B------:R-:W-:-:S04]  /*11080*/  IMAD.WIDE.U32 R8, R8, R14, RZ ;  /* 0x0000000e08087225 */ /* 0x000fc800078e00ff */
[-C--:B------:R-:W-:Y:S02]  /*11090*/  IMAD R14, R7, R210.reuse, RZ ;  /* 0x000000d2070e7224 */ /* 0x080fe400078e02ff */
[----:B------:R-:W-:-:S04]  /*110a0*/  IMAD.WIDE.U32 R6, R6, R210, RZ ;  /* 0x000000d206067225 */ /* 0x000fc800078e00ff */
[----:B------:R-:W-:Y:S02]  /*110b0*/  IMAD.IADD R14, R7, 0x1, R14 ;  /* 0x00000001070e7824 */ /* 0x000fe400078e020e */
[----:B------:R-:W0:Y:S01]  /*110c0*/  @P0 LDC R7, c[0x0][0xcec] ;  /* 0x00033b00ff070b82 */ /* 0x000e220000000800 */
[----:B------:R-:W-:-:S07]  /*110d0*/  IADD3 R15, P2, P3, R8, R6, R0 ;  /* 0x00000006080f7210 */ /* 0x000fce0007b5e000 */
[----:B------:R-:W1:Y:S01]  /*110e0*/  @P0 LDC R6, c[0x0][0xcf0] ;  /* 0x00033c00ff060b82 */ /* 0x000e620000000800 */
[----:B-----5:R-:W-:Y:S02]  /*110f0*/  IMAD R21, R213, 0x40, R21 ;  /* 0x00000040d5157824 */ /* 0x020fe400078e0215 */
        /* <DEDUP_REMOVED lines=25> */
[----:B---3--:R-:W-:-:S03]  /*11290*/  IMAD.MOV R6, RZ, RZ, -R158 ;  /* 0x000000ffff067224 */ /* 0x008fc600078e0a9e */
        /* <DEDUP_REMOVED lines=12> */
.L_x_1434:
[----:B------:R-:W-:Y:S02]  /*11360*/  ISETP.GT.AND P1, PT, R212, 0x1, PT ;  /* 0x00000001d400780c */ /* 0x000fe40003f24270 */
[----:B------:R-:W-:-:S04]  /*11370*/  ISETP.NE.U32.AND P0, PT, RZ, UR6, PT ;  /* 0x00000006ff007c0c */ /* 0x000fc8000bf05070 */
[----:B------:R-:W-:-:S04]  /*11380*/  ISETP.NE.AND.EX P0, PT, RZ, UR7, PT, P0 ;  /* 0x00000007ff007c0c */ /* 0x000fc8000bf05300 */
[----:B------:R-:W-:-:S03]  /*11390*/  SEL R211, R211, RZ, !P0 ;  /* 0x000000ffd3d37207 */ /* 0x000fc60004000000 */
[----:B------:R-:W-:Y:S06]  /*113a0*/  @P1 BRA `(.L_x_1435) ;  /* 0x0000001000381947 */ /* 0x000fec0003800000 */
[----:B------:R-:W2:Y:S01]  /*113b0*/  S2R R21, SR_TID.X ;  /* 0x0000000000157919 */ /* 0x000ea20000002100 */
[----:B------:R-:W3:Y:S01]  /*113c0*/  LDC R83, c[0x0][0xce8] ;  /* 0x00033a00ff537b82 */ /* 0x000ee20000000800 */
[----:B------:R-:W-:Y:S01]  /*113d0*/  ULDC.64 UR4, c[0x0][0xba0] ;  /* 0x0002e80000047ab9 */ /* 0x000fe20000000a00 */
[----:B--2---:R-:W-:-:S05]  /*113e0*/  VIADD R21, R21, 0xffffff80 ;  /* 0xffffff8015157836 */ /* 0x004fca0000000000 */
[----:B------:R-:W-:-:S04]  /*113f0*/  SHF.R.S32.HI R80, RZ, 0x1f, R21 ;  /* 0x0000001fff507819 */ /* 0x000fc80000011415 */
[----:B------:R-:W-:-:S04]  /*11400*/  LEA.HI R80, R80, R21, RZ, 0x3 ;  /* 0x0000001550507211 */ /* 0x000fc800078f18ff */
[----:B-1----:R-:W-:-:S05]  /*11410*/  SHF.R.S32.HI R20, RZ, 0x3, R80 ;  /* 0x00000003ff147819 */ /* 0x002fca0000011450 */
        /* <DEDUP_REMOVED lines=12> */
[----:B------:R-:W-:Y:S01]  /*114e0*/  LOP3.LUT R48, R49, 0x380, RZ, 0xc0, !PT ;  /* 0x0000038031307812 */ /* 0x000fe200078ec0ff */
[----:B------:R-:W-:Y:S01]  /*114f0*/  IMAD R5, R5, UR4, RZ ;  /* 0x0000000405057c24 */ /* 0x000fe2000f8e02ff */
[----:B------:R-:W-:Y:S01]  /*11500*/  IADD3 R41, P1, R6, 0x6000, RZ ;  /* 0x0000600006297810 */ /* 0x000fe20007f3e0ff */
[----:B------:R-:W5:Y:S01]  /*11510*/  LD.E.128 R12, desc[UR40][R12.64] ;  /* 0x000000280c0c7980 */ /* 0x000f62000c101d00 */
[----:B------:R-:W-:-:S02]  /*11520*/  SHF.R.U64 R48, R48, 0x3, RZ ;  /* 0x0000000330307819 */ /* 0x000fc400000012ff */
[----:B------:R-:W-:Y:S02]  /*11530*/  IADD3 R45, P2, R6, 0x7000, RZ ;  /* 0x00007000062d7810 */ /* 0x000fe40007f5e0ff */
[----:B------:R-:W-:Y:S01]  /*11540*/  LOP3.LUT R48, R48, R49, RZ, 0x3c, !PT ;  /* 0x0000003130307212 */ /* 0x000fe200078e3cff */
[--C-:B------:R-:W-:Y:S01]  /*11550*/  IMAD.X R49, RZ, RZ, R7.reuse, P3 ;  /* 0x000000ffff317224 */ /* 0x100fe200018e0607 */
[----:B------:R-:W-:Y:S02]  /*11560*/  IADD3 R10, P3, R6, 0xf000, RZ ;  /* 0x0000f000060a7810 */ /* 0x000fe40007f7e0ff */
[----:B------:R-:W-:Y:S02]  /*11570*/  LOP3.LUT R24, R25, 0x380, RZ, 0xc0, !PT ;  /* 0x0000038019187812 */ /* 0x000fe400078ec0ff */
[----:B------:R-:W-:Y:S01]  /*11580*/  LOP3.LUT R28, R29, 0x380, RZ, 0xc0, !PT ;  /* 0x000003801d1c7812 */ /* 0x000fe200078ec0ff */
[----:B------:R-:W-:Y:S01]  /*11590*/  IMAD.X R77, RZ, RZ, R7, P3 ;  /* 0x000000ffff4d7224 */ /* 0x000fe200018e0607 */
[----:B------:R-:W-:-:S02]  /*115a0*/  LOP3.LUT R32, R33, 0x380, RZ, 0xc0, !PT ;  /* 0x0000038021207812 */ /* 0x000fc400078ec0ff */
[----:B------:R-:W-:Y:S02]  /*115b0*/  LOP3.LUT R36, R37, 0x380, RZ, 0xc0, !PT ;  /* 0x0000038025247812 */ /* 0x000fe400078ec0ff */
[----:B------:R-:W-:Y:S01]  /*115c0*/  LOP3.LUT R9, R6, 0x380, RZ, 0xc0, !PT ;  /* 0x0000038006097812 */ /* 0x000fe200078ec0ff */
[----:B------:R-:W-:Y:S01]  /*115d0*/  IMAD R5, R0, UR5, R5 ;  /* 0x0000000500057c24 */ /* 0x000fe2000f8e0205 */
[----:B------:R-:W-:Y:S01]  /*115e0*/  LOP3.LUT R40, R41, 0x380, RZ, 0xc0, !PT ;  /* 0x0000038029287812 */ /* 0x000fe200078ec0ff */
[----:B------:R-:W5:Y:S01]  /*115f0*/  LD.E.128 R48, desc[UR40][R48.64] ;  /* 0x0000002830307980 */ /* 0x000f62000c101d00 */
[----:B------:R-:W-:Y:S02]  /*11600*/  LOP3.LUT R44, R45, 0x380, RZ, 0xc0, !PT ;  /* 0x000003802d2c7812 */ /* 0x000fe400078ec0ff */
[----:B------:R-:W-:Y:S02]  /*11610*/  LOP3.LUT R3, R10, 0x380, RZ, 0xc0, !PT ;  /* 0x000003800a037812 */ /* 0x000fe400078ec0ff */
[----:B------:R-:W-:-:S02]  /*11620*/  SHF.R.U64 R24, R24, 0x3, RZ ;  /* 0x0000000318187819 */ /* 0x000fc400000012ff */
[----:B------:R-:W-:Y:S02]  /*11630*/  SHF.R.U64 R28, R28, 0x3, RZ ;  /* 0x000000031c1c7819 */ /* 0x000fe400000012ff */
[----:B------:R-:W-:Y:S02]  /*11640*/  SHF.R.U64 R32, R32, 0x3, RZ ;  /* 0x0000000320207819 */ /* 0x000fe400000012ff */
[----:B------:R-:W-:Y:S02]  /*11650*/  SHF.R.U64 R36, R36, 0x3, RZ ;  /* 0x0000000324247819 */ /* 0x000fe400000012ff */
[----:B------:R-:W-:Y:S02]  /*11660*/  SHF.R.U64 R40, R40, 0x3, RZ ;  /* 0x0000000328287819 */ /* 0x000fe400000012ff */
[----:B------:R-:W-:Y:S02]  /*11670*/  SHF.R.U64 R44, R44, 0x3, RZ ;  /* 0x000000032c2c7819 */ /* 0x000fe400000012ff */
[----:B------:R-:W-:-:S02]  /*11680*/  SHF.R.U64 R3, R3, 0x3, RZ ;  /* 0x0000000303037819 */ /* 0x000fc400000012ff */
        /* <DEDUP_REMOVED lines=13> */
[----:B------:R-:W5:Y:S01]  /*11760*/  LD.E.128 R24, desc[UR40][R24.64] ;  /* 0x0000002818187980 */ /* 0x000f62000c101d00 */
[----:B------:R-:W-:-:S02]  /*11770*/  IADD3 R57, P5, R6, 0xa000, RZ ;  /* 0x0000a00006397810 */ /* 0x000fc40007fbe0ff */
[C---:B------:R-:W-:Y:S01]  /*11780*/  IADD3 R61, P6, R6.reuse, 0xb000, RZ ;  /* 0x0000b000063d7810 */ /* 0x040fe20007fde0ff */
[----:B------:R-:W5:Y:S01]  /*11790*/  LD.E.128 R28, desc[UR40][R28.64] ;  /* 0x000000281c1c7980 */ /* 0x000f62000c101d00 */
[C---:B------:R-:W-:Y:S02]  /*117a0*/  IADD3 R65, P0, R6.reuse, 0xc000, RZ ;  /* 0x0000c00006417810 */ /* 0x040fe40007f1e0ff */
[C---:B------:R-:W-:Y:S01]  /*117b0*/  IADD3 R69, P1, R6.reuse, 0xd000, RZ ;  /* 0x0000d00006457810 */ /* 0x040fe20007f3e0ff */
[----:B------:R-:W5:Y:S01]  /*117c0*/  LD.E.128 R32, desc[UR40][R32.64] ;  /* 0x0000002820207980 */ /* 0x000f62000c101d00 */
[----:B------:R-:W-:Y:S02]  /*117d0*/  IADD3 R73, P2, R6, 0xe000, RZ ;  /* 0x0000e00006497810 */ /* 0x000fe40007f5e0ff */
[----:B------:R-:W-:Y:S01]  /*117e0*/  LOP3.LUT R76, R3, R10, RZ, 0x3c, !PT ;  /* 0x0000000a034c7212 */ /* 0x000fe200078e3cff */
[----:B------:R-:W5:Y:S01]  /*117f0*/  LD.E.128 R36, desc[UR40][R36.64] ;  /* 0x0000002824247980 */ /* 0x000f62000c101d00 */
[----:B---3--:R-:W-:Y:S01]  /*11800*/  ISETP.NE.AND P3, PT, R83, 0x1, PT ;  /* 0x000000015300780c */ /* 0x008fe20003f65270 */
[----:B------:R-:W0:Y:S01]  /*11810*/  LDC R3, c[0x0][0xbc8] ;  /* 0x0002f200ff037b82 */ /* 0x000e220000000800 */
[----:B------:R-:W-:Y:S01]  /*11820*/  LOP3.LUT R52, R53, 0x380, RZ, 0xc0, !PT ;  /* 0x0000038035347812 */ /* 0x000fe200078ec0ff */
[----:B------:R-:W5:Y:S01]  /*11830*/  LD.E.128 R40, desc[UR40][R40.64] ;  /* 0x0000002828287980 */ /* 0x000f62000c101d00 */
[----:B------:R-:W-:-:S02]  /*11840*/  LOP3.LUT R56, R57, 0x380, RZ, 0xc0, !PT ;  /* 0x0000038039387812 */ /* 0x000fc400078ec0ff */
[----:B------:R-:W-:Y:S01]  /*11850*/  LOP3.LUT R60, R61, 0x380, RZ, 0xc0, !PT ;  /* 0x000003803d3c7812 */ /* 0x000fe200078ec0ff */
[----:B------:R-:W5:Y:S01]  /*11860*/  LD.E.128 R44, desc[UR40][R44.64] ;  /* 0x000000282c2c7980 */ /* 0x000f62000c101d00 */
[----:B------:R-:W-:Y:S02]  /*11870*/  LOP3.LUT R64, R65, 0x380, RZ, 0xc0, !PT ;  /* 0x0000038041407812 */ /* 0x000fe400078ec0ff */
[----:B------:R-:W-:Y:S01]  /*11880*/  LOP3.LUT R68, R69, 0x380, RZ, 0xc0, !PT ;  /* 0x0000038045447812 */ /* 0x000fe200078ec0ff */
[----:B------:R-:W5:Y:S01]  /*11890*/  LD.E.128 R76, desc[UR40][R76.64] ;  /* 0x000000284c4c7980 */ /* 0x000f62000c101d00 */
[----:B------:R-:W-:Y:S01]  /*118a0*/  LOP3.LUT R72, R73, 0x380, RZ, 0xc0, !PT ;  /* 0x0000038049487812 */ /* 0x000fe200078ec0ff */
[----:B------:R-:W1:Y:S01]  /*118b0*/  @P3 LDC R85, c[0x0][0xcec] ;  /* 0x00033b00ff553b82 */ /* 0x000e620000000800 */
[----:B------:R-:W-:Y:S02]  /*118c0*/  SHF.R.U64 R52, R52, 0x3, RZ ;  /* 0x0000000334347819 */ /* 0x000fe400000012ff */
[----:B------:R-:W-:-:S02]  /*118d0*/  SHF.R.U64 R56, R56, 0x3, RZ ;  /* 0x0000000338387819 */ /* 0x000fc400000012ff */
[----:B------:R-:W-:Y:S02]  /*118e0*/  SHF.R.U64 R60, R60, 0x3, RZ ;  /* 0x000000033c3c7819 */ /* 0x000fe400000012ff */
[----:B------:R-:W-:Y:S01]  /*118f0*/  SHF.R.U64 R64, R64, 0x3, RZ ;  /* 0x0000000340407819 */ /* 0x000fe200000012ff */
[----:B------:R-:W2:Y:S01]  /*11900*/  @P3 LDC R87, c[0x0][0xcf0] ;  /* 0x00033c00ff573b82 */ /* 0x000ea20000000800 */
[----:B------:R-:W-:Y:S02]  /*11910*/  SHF.R.U64 R68, R68, 0x3, RZ ;  /* 0x0000000344447819 */ /* 0x000fe400000012ff */
[----:B------:R-:W-:Y:S02]  /*11920*/  SHF.R.U64 R72, R72, 0x3, RZ ;  /* 0x0000000348487819 */ /* 0x000fe400000012ff */
        /* <DEDUP_REMOVED lines=15> */
[----:B------:R-:W-:Y:S01]  /*11a20*/  LOP3.LUT R80, R80, 0xfffffff8, RZ, 0xc0, !PT ;  /* 0xfffffff850507812 */ /* 0x000fe200078ec0ff */
[----:B------:R-:W-:Y:S01]  /*11a30*/  IMAD.WIDE.U32 R6, R0, UR4, RZ ;  /* 0x0000000400067c25 */ /* 0x000fe2000f8e00ff */
[----:B------:R-:W-:Y:S01]  /*11a40*/  ULDC.64 UR4, c[0x0][0xbe8] ;  /* 0x0002fa0000047ab9 */ /* 0x000fe20000000a00 */
[-C--:B0-----:R-:W-:Y:S01]  /*11a50*/  ISETP.GE.AND P1, PT, R220, R3.reuse, PT ;  /* 0x00000003dc00720c */ /* 0x081fe20003f26270 */
[----:B------:R-:W5:Y:S01]  /*11a60*/  LD.E.128 R52, desc[UR40][R52.64] ;  /* 0x0000002834347980 */ /* 0x000f62000c101d00 */
[----:B------:R-:W-:Y:S01]  /*11a70*/  IMAD.IADD R7, R7, 0x1, R5 ;  /* 0x0000000107077824 */ /* 0x000fe200078e0205 */
[----:B------:R-:W-:Y:S01]  /*11a80*/  SHF.R.S32.HI R5, RZ, 0x1f, R211 ;  /* 0x0000001fff057819 */ /* 0x000fe200000114d3 */
[----:B------:R-:W-:Y:S01]  /*11a90*/  IMAD.IADD R21, R21, 0x1, -R80 ;  /* 0x0000000115157824 */ /* 0x000fe200078e0a50 */
[-C--:B------:R-:W-:Y:S01]  /*11aa0*/  ISETP.GE.AND P0, PT, R219, R3.reuse, PT ;  /* 0x00000003db00720c */ /* 0x080fe20003f06270 */
[----:B------:R-:W-:Y:S01]  /*11ab0*/  IMAD.WIDE.U32 R6, R210, UR4, R6 ;  /* 0x00000004d2067c25 */ /* 0x000fe2000f8e0006 */
[----:B------:R-:W-:Y:S01]  /*11ac0*/  ISETP.GE.AND P2, PT, R188, R3, PT ;  /* 0x00000003bc00720c */ /* 0x000fe20003f46270 */
[----:B------:R-:W5:Y:S02]  /*11ad0*/  LD.E.128 R8, desc[UR40][R8.64] ;  /* 0x0000002808087980 */ /* 0x000f64000c101d00 */
[----:B------:R-:W-:Y:S01]  /*11ae0*/  IMAD R7, R210, UR5, R7 ;  /* 0x00000005d2077c24 */ /* 0x000fe2000f8e0207 */
[----:B------:R-:W-:Y:S01]  /*11af0*/  ULDC.64 UR4, c[0x0][0xbf0] ;  /* 0x0002fc0000047ab9 */ /* 0x000fe20000000a00 */
[--C-:B------:R-:W-:Y:S01]  /*11b00*/  IMAD R80, R21, 0x20, R20.reuse ;  /* 0x0000002015507824 */ /* 0x100fe200078e0214 */
[----:B------:R-:W5:Y:S01]  /*11b10*/  LD.E.128 R56, desc[UR40][R56.64] ;  /* 0x0000002838387980 */ /* 0x000f62000c101d00 */
[----:B------:R-:W-:-:S02]  /*11b20*/  IMAD R0, R213, 0x40, R20 ;  /* 0x00000040d5007824 */ /* 0x000fc400078e0214 */
[----:B------:R-:W-:Y:S01]  /*11b30*/  IMAD R20, R5, UR4, RZ ;  /* 0x0000000405147c24 */ /* 0x000fe2000f8e02ff */
[----:B------:R-:W-:Y:S01]  /*11b40*/  SEL R5, RZ, 0xffffffff, P1 ;  /* 0xffffffffff057807 */ /* 0x000fe20000800000 */
[----:B------:R-:W-:Y:S01]  /*11b50*/  IMAD R82, R213, 0x40, R80 ;  /* 0x00000040d5527824 */ /* 0x000fe200078e0250 */
[----:B------:R-:W-:Y:S01]  /*11b60*/  SEL R80, RZ, 0xffffffff, P0 ;  /* 0xffffffffff507807 */ /* 0x000fe20000000000 */
[----:B------:R-:W-:Y:S01]  /*11b70*/  IMAD R81, R211, UR5, R20 ;  /* 0x00000005d3517c24 */ /* 0x000fe2000f8e0214 */
[----:B------:R-:W-:Y:S01]  /*11b80*/  SEL R21, RZ, 0x1, P2 ;  /* 0x00000001ff157807 */ /* 0x000fe20001000000 */
[----:B------:R-:W-:Y:S01]  /*11b90*/  IMAD.SHL.U32 R84, R5, 0x2, RZ ;  /* 0x0000000205547824 */ /* 0x000fe200078e00ff */
[----:B------:R-:W5:Y:S01]  /*11ba0*/  LD.E.128 R60, desc[UR40][R60.64] ;  /* 0x000000283c3c7980 */ /* 0x000f62000c101d00 */
[----:B-1----:R-:W-:Y:S01]  /*11bb0*/  @P3 IMAD.HI.U32 R20, R82, R85, RZ ;  /* 0x0000005552143227 */ /* 0x002fe200078e00ff */
[----:B------:R-:W-:Y:S02]  /*11bc0*/  ISETP.GE.AND P0, PT, R218, R3, PT ;  /* 0x00000003da00720c */ /* 0x000fe40003f06270 */
[----:B------:R-:W-:Y:S01]  /*11bd0*/  LOP3.LUT R21, R84, 0x2, R21, 0xe2, !PT ;  /* 0x0000000254157812 */ /* 0x000fe200078ee215 */
[----:B------:R-:W-:Y:S01]  /*11be0*/  IMAD.SHL.U32 R80, R80, 0x4, RZ ;  /* 0x0000000450507824 */ /* 0x000fe200078e00ff */
[----:B------:R-:W5:Y:S01]  /*11bf0*/  LD.E.128 R64, desc[UR40][R64.64] ;  /* 0x0000002840407980 */ /* 0x000f62000c101d00 */
[----:B------:R-:W-:Y:S01]  /*11c00*/  IMAD.MOV.U32 R5, RZ, RZ, R82 ;  /* 0x000000ffff057224 */ /* 0x000fe200078e0052 */
[----:B--2---:R-:W-:Y:S01]  /*11c10*/  @P3 SHF.R.U32.HI R5, RZ, R87, R20 ;  /* 0x00000057ff053219 */ /* 0x004fe20000011614 */
[----:B------:R-:W-:Y:S01]  /*11c20*/  IMAD.WIDE.U32 R6, R211, UR4, R6 ;  /* 0x00000004d3067c25 */ /* 0x000fe2000f8e0006 */
[----:B------:R-:W-:Y:S01]  /*11c30*/  LOP3.LUT R20, R80, 0x4, R21, 0xe2, !PT ;  /* 0x0000000450147812 */ /* 0x000fe200078ee215 */
[----:B------:R-:W-:Y:S01]  /*11c40*/  ULDC.64 UR4, c[0x0][0xbe0] ;  /* 0x0002f80000047ab9 */ /* 0x000fe20000000a00 */
[----:B------:R-:W-:Y:S01]  /*11c50*/  SEL R21, RZ, 0xffffffff, P0 ;  /* 0xffffffffff157807 */ /* 0x000fe20000000000 */
[----:B------:R-:W5:Y:S01]  /*11c60*/  LD.E.128 R68, desc[UR40][R68.64] ;  /* 0x0000002844447980 */ /* 0x000f62000c101d00 */
[----:B------:R-:W-:Y:S01]  /*11c70*/  ISETP.GE.AND P0, PT, R217, R3, PT ;  /* 0x00000003d900720c */ /* 0x000fe20003f06270 */
[----:B------:R-:W-:Y:S01]  /*11c80*/  IMAD.IADD R7, R7, 0x1, R81 ;  /* 0x0000000107077824 */ /* 0x000fe200078e0251 */
[--C-:B------:R-:W-:Y:S01]  /*11c90*/  SHF.R.S32.HI R80, RZ, 0x1f, R5.reuse ;  /* 0x0000001fff507819 */ /* 0x100fe20000011405 */
[----:B------:R-:W-:Y:S01]  /*11ca0*/  IMAD.MOV R81, RZ, RZ, -R5 ;  /* 0x000000ffff517224 */ /* 0x000fe200078e0a05 */
[----:B------:R-:W5:Y:S01]  /*11cb0*/  LD.E.128 R72, desc[UR40][R72.64] ;  /* 0x0000002848487980 */ /* 0x000f62000c101d00 */
[----:B------:R-:W-:Y:S01]  /*11cc0*/  IMAD R85, R4, R83, RZ ;  /* 0x0000005304557224 */ /* 0x000fe200078e02ff */
        /* <DEDUP_REMOVED lines=22> */
[----:B------:R-:W-:Y:S01]  /*11e30*/  IMAD R4, R5, UR4, RZ ;  /* 0x0000000405047c24 */ /* 0x000fe2000f8e02ff */
[----:B------:R-:W-:Y:S01]  /*11e40*/  ISETP.GE.AND P0, PT, R83, R3, PT ;  /* 0x000000035300720c */ /* 0x000fe20003f06270 */
[----:B------:R-:W-:Y:S01]  /*11e50*/  VIADD R89, R188, 0x1c0 ;  /* 0x000001c0bc597836 */ /* 0x000fe20000000000 */
[----:B------:R-:W-:Y:S01]  /*11e60*/  LOP3.LUT R20, R81, 0x20, R20, 0xe2, !PT ;  /* 0x0000002051147812 */ /* 0x000fe200078ee214 */
[----:B------:R-:W-:-:S02]  /*11e70*/  IMAD R81, R21, UR5, R4 ;  /* 0x0000000515517c24 */ /* 0x000fc4000f8e0204 */
[----:B------:R-:W-:Y:S01]  /*11e80*/  IMAD.WIDE.U32 R6, R21, UR4, R6 ;  /* 0x0000000415067c25 */ /* 0x000fe2000f8e0006 */
[----:B------:R-:W-:Y:S01]  /*11e90*/  ISETP.GE.AND P1, PT, R0, R85, PT ;  /* 0x000000550000720c */ /* 0x000fe20003f26270 */
[----:B------:R-:W-:Y:S01]  /*11ea0*/  ULDC.64 UR4, c[0x0][0xb80] ;  /* 0x0002e00000047ab9 */ /* 0x000fe20000000a00 */
[----:B------:R-:W-:Y:S01]  /*11eb0*/  SEL R5, RZ, 0x40, P0 ;  /* 0x00000040ff057807 */ /* 0x000fe20000000000 */
[----:B------:R-:W-:Y:S01]  /*11ec0*/  VIADD R4, R2, 0x38820 ;  /* 0x0003882002047836 */ /* 0x000fe20000000000 */
[----:B------:R-:W-:Y:S01]  /*11ed0*/  ISETP.GE.AND P0, PT, R89, R3, PT ;  /* 0x000000035900720c */ /* 0x000fe20003f06270 */
[----:B------:R-:W-:Y:S01]  /*11ee0*/  IMAD.IADD R7, R7, 0x1, R81 ;  /* 0x0000000107077824 */ /* 0x000fe200078e0251 */
[----:B------:R-:W-:Y:S02]  /*11ef0*/  LEA R86, P2, R6, UR4, 0x1 ;  /* 0x0000000406567c11 */ /* 0x000fe4000f8408ff */
[----:B------:R-:W-:Y:S02]  /*11f00*/  LOP3.LUT R82, R20, R5, RZ, 0xfc, !PT ;  /* 0x0000000514527212 */ /* 0x000fe400078efcff */
[----:B------:R-:W-:-:S02]  /*11f10*/  PRMT R4, RZ, 0x654, R4 ;  /* 0x00000654ff047816 */ /* 0x000fc40000000004 */
[----:B------:R-:W-:Y:S02]  /*11f20*/  SEL R5, RZ, 0x80, P0 ;  /* 0x00000080ff057807 */ /* 0x000fe40000000000 */
[----:B------:R-:W-:Y:S01]  /*11f30*/  LEA.HI.X R87, R6, UR5, R7, 0x1, P2 ;  /* 0x0000000506577c11 */ /* 0x000fe200090f0c07 */
[----:B0-----:R0:W-:Y:S01]  /*11f40*/  SYNCS.ARRIVE.TRANS64.RED.A1T0 RZ, [R4+URZ], RZ ;  /* 0x000000ff04ff79a7 */ /* 0x0011e2000810043f */
[----:B------:R-:W-:Y:S01]  /*11f50*/  LOP3.LUT R84, R82, R5, RZ, 0xfc, !PT ;  /* 0x0000000552547212 */ /* 0x000fe200078efcff */
[----:B------:R-:W-:Y:S02]  /*11f60*/  BSSY B1, `(.L_x_1436) ;  /* 0x000002a000017945 */ /* 0x000fe40003800000 */
[----:B------:R1:W2:Y:S01]  /*11f70*/  SHFL.IDX PT, R5, R87, RZ, 0x181f ;  /* 0x00181fff57057589 */ /* 0x0002a200000e0000 */
[----:B----4-:R-:W-:-:S03]  /*11f80*/  SHF.R.S32.HI R152, RZ, 0x1f, R216 ;  /* 0x0000001fff987819 */ /* 0x010fc600000114d8 */
        /* <DEDUP_REMOVED lines=12> */
[----:B0-2---:R-:W-:Y:S02]  /*12050*/  @!P2 IMAD.WIDE R20, R188, 0x2, R4 ;  /* 0x00000002bc14a825 */ /* 0x005fe400078e0204 */
        /* <DEDUP_REMOVED lines=13> */
[CC--:B-1----:R-:W-:Y:S02]  /*12130*/  @!P0 LEA R6, P5, R218.reuse, R4.reuse, 0x1 ;  /* 0x00000004da068211 */ /* 0x0c2fe400078a08ff */
        /* <DEDUP_REMOVED lines=12> */
.L_x_1437:
[----:B------:R-:W-:Y:S05]  /*12200*/  BSYNC B1 ;  /* 0x0000000000017941 */ /* 0x000fea0003800000 */
.L_x_1436:
[----:B------:R-:W-:Y:S01]  /*12210*/  VIADD R0, R0, 0x20 ;  /* 0x0000002000007836 */ /* 0x000fe20000000000 */
[----:B--23--:R1:W2:Y:S04]  /*12220*/  SHFL.IDX PT, R5, R87, 0x1, 0x181f ;  /* 0x00381f0057057f89 */ /* 0x00c2a800000e0000 */
        /* <DEDUP_REMOVED lines=8> */
[----:B------:R-:W-:-:S02]  /*122b0*/  LOP3.LUT P0, RZ, R82, 0x40, RZ, 0xc0, !PT ;  /* 0x0000004052ff7812 */ /* 0x000fc4000780c0ff */
[----:B------:R-:W-:Y:S02]  /*122c0*/  SHF.R.S32.HI R0, RZ, 0x1f, R83 ;  /* 0x0000001fff007819 */ /* 0x000fe40000011453 */
[----:B0----5:R-:W-:Y:S01]  /*122d0*/  @!P5 LEA R8, P1, R220, R4, 0x1 ;  /* 0x00000004dc08d211 */ /* 0x021fe200078208ff */
[----:B--2---:R-:W-:-:S03]  /*122e0*/  @!P6 IMAD.WIDE R6, R188, 0x2, R4 ;  /* 0x00000002bc06e825 */ /* 0x004fc600078e0204 */
[----:B------:R-:W-:Y:S02]  /*122f0*/  @!P5 LEA.HI.X R9, R220, R5, R159, 0x1, P1 ;  /* 0x00000005dc09d211 */ /* 0x000fe400008f0c9f */
[----:B------:R-:W-:Y:S01]  /*12300*/  ISETP.GE.AND P1, PT, R216, R3, PT ;  /* 0x00000003d800720c */ /* 0x000fe20003f26270 */
[----:B------:R0:W-:Y:S04]  /*12310*/  @!P6 ST.E.128 desc[UR40][R6.64], R12 ;  /* 0x0000000c0600e985 */ /* 0x0001e8000c101d28 */
        /* <DEDUP_REMOVED lines=9> */
[C---:B------:R-:W-:Y:S01]  /*123b0*/  @P0 LEA R12, P5, R83.reuse, R4, 0x1 ;  /* 0x00000004530c0211 */ /* 0x040fe200078a08ff */
        /* <DEDUP_REMOVED lines=13> */
.L_x_1435:
[----:B0-----:R-:W2:Y:S01]  /*12490*/  LDL R10, [R1+0x7c] ;  /* 0x00007c00010a7983 */ /* 0x001ea20000100800 */
[----:B-1----:R-:W0:Y:S01]  /*124a0*/  LDC R9, c[0x0][0xce8] ;  /* 0x00033a00ff097b82 */ /* 0x002e220000000800 */
[----:B------:R-:W-:Y:S01]  /*124b0*/  ULDC.64 UR4, c[0x0][0xc08] ;  /* 0x0003020000047ab9 */ /* 0x000fe20000000a00 */
[----:B------:R-:W-:Y:S01]  /*124c0*/  IMAD R11, R213, 0x40, R191 ;  /* 0x00000040d50b7824 */ /* 0x000fe200078e02bf */
[----:B------:R-:W-:Y:S01]  /*124d0*/  BSSY B1, `(.L_x_1439) ;  /* 0x00000f2000017945 */ /* 0x000fe20003800000 */
[----:B------:R-:W-:Y:S01]  /*124e0*/  IMAD R3, R5, UR4, RZ ;  /* 0x0000000405037c24 */ /* 0x000fe2000f8e02ff */
[----:B------:R-:W-:Y:S01]  /*124f0*/  SHF.R.S32.HI R21, RZ, 0x1f, R223 ;  /* 0x0000001fff157819 */ /* 0x000fe200000114df */
[C---:B------:R-:W-:Y:S01]  /*12500*/  IMAD.WIDE.U32 R6, R0.reuse, UR4, RZ ;  /* 0x0000000400067c25 */ /* 0x040fe2000f8e00ff */
[----:B----4-:R-:W-:Y:S02]  /*12510*/  SHF.R.S32.HI R152, RZ, 0x1f, R224 ;  /* 0x0000001fff987819 */ /* 0x010fe400000114e0 */
        /* <DEDUP_REMOVED lines=16> */
[----:B------:R-:W-:Y:S01]  /*12620*/  VIADD R174, R193, 0x70 ;  /* 0x00000070c1ae7836 */ /* 0x000fe20000000000 */
        /* <DEDUP_REMOVED lines=16> */
[----:B------:R-:W1:Y:S01]  /*12730*/  @P0 LDC R0, c[0x0][0xcf0] ;  /* 0x00033c00ff000b82 */ /* 0x000e620000000800 */
        /* <DEDUP_REMOVED lines=36> */
[----:B------:R-:W-:-:S02]  /*12980*/  VIADD R181, R193, 0x50 ;  /* 0x00000050c1b57836 */ /* 0x000fc40000000000 */
[C---:B------:R-:W-:Y:S02]  /*12990*/  VIADD R183, R193.reuse, 0x48 ;  /* 0x00000048c1b77836 */ /* 0x040fe40000000000 */
[C---:B------:R-:W-:Y:S02]  /*129a0*/  VIADD R196, R193.reuse, 0x40 ;  /* 0x00000040c1c47836 */ /* 0x040fe40000000000 */
[C---:B------:R-:W-:Y:S02]  /*129b0*/  VIADD R198, R193.reuse, 0x38 ;  /* 0x00000038c1c67836 */ /* 0x040fe40000000000 */
[C---:B------:R-:W-:Y:S02]  /*129c0*/  VIADD R200, R193.reuse, 0x30 ;  /* 0x00000030c1c87836 */ /* 0x040fe40000000000 */
[C---:B------:R-:W-:Y:S02]  /*129d0*/  VIADD R203, R193.reuse, 0x28 ;  /* 0x00000028c1cb7836 */ /* 0x040fe40000000000 */
[----:B------:R-:W-:-:S02]  /*129e0*/  VIADD R205, R193, 0x20 ;  /* 0x00000020c1cd7836 */ /* 0x000fc40000000000 */
[C---:B------:R-:W-:Y:S02]  /*129f0*/  VIADD R207, R193.reuse, 0x18 ;  /* 0x00000018c1cf7836 */ /* 0x040fe40000000000 */
[C---:B------:R-:W-:Y:S02]  /*12a00*/  VIADD R211, R193.reuse, 0x10 ;  /* 0x00000010c1d37836 */ /* 0x040fe40000000000 */
[----:B------:R-:W-:Y:S02]  /*12a10*/  VIADD R214, R193, 0x8 ;  /* 0x00000008c1d67836 */ /* 0x000fe40000000000 */
[----:B--2---:R-:W-:-:S04]  /*12a20*/  IMAD R3, R213, 0x40, R10 ;  /* 0x00000040d5037824 */ /* 0x004fc800078e020a */
[----:B0-----:R-:W-:-:S04]  /*12a30*/  @P0 IMAD.HI.U32 R8, R3, R8, RZ ;  /* 0x0000000803080227 */ /* 0x001fc800078e00ff */
[----:B------:R-:W-:Y:S01]  /*12a40*/  IMAD.MOV.U32 R5, RZ, RZ, R3 ;  /* 0x000000ffff057224 */ /* 0x000fe200078e0003 */
[----:B-1----:R-:W-:-:S05]  /*12a50*/  @P0 SHF.R.U32.HI R5, RZ, R0, R8 ;  /* 0x00000000ff050219 */ /* 0x002fca0000011608 */
        /* <DEDUP_REMOVED lines=16> */
[----:B------:R0:W1:Y:S01]  /*12b60*/  SHFL.IDX PT, R13, R3, RZ, 0x1c1f ;  /* 0x001c1fff030d7589 */ /* 0x00006200000e0000 */
[----:B------:R-:W-:Y:S01]  /*12b70*/  LEA.HI.X R10, R6, UR5, R4, 0x2, P0 ;  /* 0x00000005060a7c11 */ /* 0x000fe200080f1404 */
[----:B------:R-:W-:Y:S01]  /*12b80*/  VIADD R4, R2, 0x38820 ;  /* 0x0003882002047836 */ /* 0x000fe20000000000 */
[----:B------:R-:W-:-:S03]  /*12b90*/  ISETP.GE.AND P0, PT, R11, R0, PT ;  /* 0x000000000b00720c */ /* 0x000fc60003f06270 */
[----:B------:R0:W2:Y:S01]  /*12ba0*/  SHFL.IDX PT, R12, R10, RZ, 0x1c1f ;  /* 0x001c1fff0a0c7589 */ /* 0x0000a200000e0000 */
        /* <DEDUP_REMOVED lines=8> */
[----:B01----:R-:W-:-:S04]  /*12c30*/  @!P0 LEA R4, P1, R193, R13, 0x2 ;  /* 0x0000000dc1048211 */ /* 0x003fc800078210ff */
[----:B--2---:R-:W-:-:S05]  /*12c40*/  @!P0 LEA.HI.X R5, R193, R12, R222, 0x2, P1 ;  /* 0x0000000cc1058211 */ /* 0x004fca00008f14de */
        /* <DEDUP_REMOVED lines=57> */
[-C--:B-1----:R-:W-:Y:S01]  /*12fe0*/  @!P1 LEA R6, P5, R171, R13.reuse, 0x2 ;  /* 0x0000000dab069211 */ /* 0x082fe200078a10ff */
[----:B------:R0:W-:Y:S01]  /*12ff0*/  @!P0 ST.E.64 desc[UR40][R4.64], R80 ;  /* 0x0000005004008985 */ /* 0x0001e2000c101b28 */
[----:B--2---:R-:W-:Y:S02]  /*13000*/  @!P2 LEA R8, P6, R169, R13, 0x2 ;  /* 0x0000000da908a211 */ /* 0x004fe400078c10ff */
        /* <DEDUP_REMOVED lines=9> */
[----:B-1----:R-:W-:-:S03]  /*130a0*/  @!P4 LEA R6, P0, R236, R13, 0x2 ;  /* 0x0000000dec06c211 */ /* 0x002fc600078010ff */
[----:B------:R0:W-:Y:S01]  /*130b0*/  @!P3 ST.E.64 desc[UR40][R4.64], R92 ;  /* 0x0000005c0400b985 */ /* 0x0001e2000c101b28 */
[-C--:B------:R-:W-:Y:S02]  /*130c0*/  @!P4 LEA.HI.X R7, R236, R12.reuse, R167, 0x2, P0 ;  /* 0x0000000cec07c211 */ /* 0x080fe400000f14a7 */
        /* <DEDUP_REMOVED lines=8> */
[----:B------:R-:W-:Y:S02]  /*13150*/  @!P2 LEA.HI.X R5, R234, R12, R165, 0x2, P6 ;  /* 0x0000000cea05a211 */ /* 0x000fe400030f14a5 */
[----:B-1----:R-:W-:-:S03]  /*13160*/  @!P1 LEA R6, P3, R233, R13, 0x2 ;  /* 0x0000000de9069211 */ /* 0x002fc600078610ff */
[----:B------:R1:W-:Y:S01]  /*13170*/  @!P2 ST.E.64 desc[UR40][R4.64], R104 ;  /* 0x000000680400a985 */ /* 0x0003e2000c101b28 */
[-C--:B------:R-:W-:Y:S02]  /*13180*/  @!P1 LEA.HI.X R7, R233, R12.reuse, R164, 0x2, P3 ;  /* 0x0000000ce9079211 */ /* 0x080fe400018f14a4 */
[----:B------:R-:W-:Y:S02]  /*13190*/  ISETP.GE.AND P3, PT, R229, UR4, PT ;  /* 0x00000004e5007c0c */ /* 0x000fe4000bf66270 */
[CC--:B0-----:R-:W-:Y:S01]  /*131a0*/  @!P0 LEA R8, P6, R232.reuse, R13.reuse, 0x2 ;  /* 0x0000000de8088211 */ /* 0x0c1fe200078c10ff */
[----:B------:R0:W-:Y:S03]  /*131b0*/  @!P1 ST.E.64 desc[UR40][R6.64], R108 ;  /* 0x0000006c06009985 */ /* 0x0001e6000c101b28 */
[----:B------:R-:W-:Y:S02]  /*131c0*/  @!P0 LEA.HI.X R9, R232, R12, R163, 0x2, P6 ;  /* 0x0000000ce8098211 */ /* 0x000fe400030f14a3 */
[----:B-1----:R-:W-:-:S03]  /*131d0*/  @!P5 LEA R4, P1, R231, R13, 0x2 ;  /* 0x0000000de704d211 */ /* 0x002fc600078210ff */
        /* <DEDUP_REMOVED lines=8> */
[CC--:B-1----:R-:W-:Y:S01]  /*13260*/  @!P3 LEA R8, P6, R229.reuse, R13.reuse, 0x2 ;  /* 0x0000000de508b211 */ /* 0x0c2fe200078c10ff */
        /* <DEDUP_REMOVED lines=8> */
[C---:B-1----:R-:W-:Y:S01]  /*132f0*/  @!P1 LEA R6, P6, R227.reuse, R13, 0x2 ;  /* 0x0000000de3069211 */ /* 0x042fe200078c10ff */
[----:B------:R1:W-:Y:S03]  /*13300*/  @!P0 ST.E.64 desc[UR40][R4.64], R128 ;  /* 0x0000008004008985 */ /* 0x0003e6000c101b28 */
[----:B------:R-:W-:-:S03]  /*13310*/  @!P1 LEA.HI.X R7, R227, R12, R158, 0x2, P6 ;  /* 0x0000000ce3079211 */ /* 0x000fc600030f149e */
[CC--:B0-----:R-:W-:Y:S02]  /*13320*/  @!P3 LEA R8, P6, R225.reuse, R13.reuse, 0x2 ;  /* 0x0000000de108b211 */ /* 0x0c1fe400078c10ff */
[----:B------:R0:W-:Y:S02]  /*13330*/  @!P1 ST.E.64 desc[UR40][R6.64], R132 ;  /* 0x0000008406009985 */ /* 0x0001e4000c101b28 */
[----:B------:R-:W-:Y:S02]  /*13340*/  @!P3 LEA.HI.X R9, R225, R12, R156, 0x2, P6 ;  /* 0x0000000ce109b211 */ /* 0x000fe400030f149c */
[----:B-1----:R-:W-:-:S04]  /*13350*/  @!P4 LEA R4, P0, R226, R13, 0x2 ;  /* 0x0000000de204c211 */ /* 0x002fc800078010ff */
        /* <DEDUP_REMOVED lines=9> */
.L_x_1440:
[----:B------:R-:W-:Y:S05]  /*133f0*/  BSYNC B1 ;  /* 0x0000000000017941 */ /* 0x000fea0003800000 */
.L_x_1439:
        /* <DEDUP_REMOVED lines=13> */
[----:B------:R-:W-:Y:S01]  /*134d0*/  @!P1 LEA R6, P5, R211, R24, 0x2 ;  /* 0x00000018d3069211 */ /* 0x000fe200078a10ff */
        /* <DEDUP_REMOVED lines=51> */
[-C--:B----4-:R-:W-:Y:S01]  /*13810*/  @!P1 LEA R6, P3, R173, R24.reuse, 0x2 ;  /* 0x00000018ad069211 */ /* 0x090fe200078610ff */
        /* <DEDUP_REMOVED lines=25> */
[----:B--2---:R-:W-:Y:S02]  /*139b0*/  @!P4 LEA R12, P2, R231, R24, 0x2 ;  /* 0x00000018e70cc211 */ /* 0x004fe400078410ff */
        /* <DEDUP_REMOVED lines=12> */
[-C--:B-1----:R-:W-:Y:S02]  /*13a80*/  @!P4 LEA.HI.X R13, R231, R20.reuse, R162, 0x2, P2 ;  /* 0x00000014e70dc211 */ /* 0x082fe400010f14a2 */
        /* <DEDUP_REMOVED lines=12> */
[----:B--2---:R-:W-:-:S03]  /*13b50*/  @!P4 LEA R8, P0, R227, R24, 0x2 ;  /* 0x00000018e308c211 */ /* 0x004fc600078010ff */
[----:B------:R4:W-:Y:S01]  /*13b60*/  @!P1 ST.E.64 desc[UR40][R6.64], R130 ;  /* 0x0000008206009985 */ /* 0x0009e2000c101b28 */
[-C--:B-1----:R-:W-:Y:S02]  /*13b70*/  @!P2 LEA R12, P1, R225, R24.reuse, 0x2 ;  /* 0x00000018e10ca211 */ /* 0x082fe400078210ff */
        /* <DEDUP_REMOVED lines=16> */
.L_x_1432:
[----:B------:R-:W-:Y:S01]  /*13c80*/  ULDC.64 UR6, c[0x0][0xd08] ;  /* 0x0003420000067ab9 */ /* 0x000fe20000000a00 */
[----:B------:R-:W-:Y:S01]  /*13c90*/  ULDC.64 UR4, c[0x0][0xd00] ;  /* 0x0003400000047ab9 */ /* 0x000fe20000000a00 */
[----:B------:R-:W-:Y:S01]  /*13ca0*/  ISETP.NE.U32.AND P1, PT, RZ, UR6, PT ;  /* 0x00000006ff007c0c */ /* 0x000fe2000bf25070 */
[----:B------:R-:W-:Y:S01]  /*13cb0*/  IMAD.MOV.U32 R3, RZ, RZ, RZ ;  /* 0x000000ffff037224 */ /* 0x000fe200078e00ff */
[----:B------:R-:W-:Y:S02]  /*13cc0*/  ISETP.NE.U32.AND P0, PT, RZ, UR4, PT ;  /* 0x00000004ff007c0c */ /* 0x000fe4000bf05070 */
[----:B------:R-:W-:Y:S02]  /*13cd0*/  ISETP.NE.AND.EX P1, PT, RZ, UR7, PT, P1 ;  /* 0x00000007ff007c0c */ /* 0x000fe4000bf25310 */
[----:B-1----:R-:W-:Y:S02]  /*13ce0*/  IADD3 R4, P2, R214, UR4, RZ ;  /* 0x00000004d6047c10 */ /* 0x002fe4000ff5e0ff */
[----:B------:R-:W-:-:S02]  /*13cf0*/  ISETP.NE.AND.EX P0, PT, RZ, UR5, PT, P0 ;  /* 0x00000005ff007c0c */ /* 0x000fc4000bf05300 */
[----:B0-----:R-:W-:Y:S01]  /*13d00*/  IADD3.X R5, R215, UR5, RZ, P2, !PT ;  /* 0x00000005d7057c10 */ /* 0x001fe200097fe4ff */
[----:B------:R-:W-:Y:S02]  /*13d10*/  ULDC UR4, c[0x0][0xb88] ;  /* 0x0002e20000047ab9 */ /* 0x000fe40000000800 */
[----:B------:R-:W-:-:S04]  /*13d20*/  IMAD.U32 R0, RZ, RZ, UR4 ;  /* 0x00000004ff007e24 */ /* 0x000fc8000f8e00ff */
[----:B------:R-:W-:-:S04]  /*13d30*/  @P1 IADD3 R214, P2, R214, UR6, RZ ;  /* 0x00000006d6d61c10 */ /* 0x000fc8000ff5e0ff */
[----:B------:R-:W-:Y:S01]  /*13d40*/  @P1 IADD3.X R215, R215, UR7, RZ, P2, !PT ;  /* 0x00000007d7d71c10 */ /* 0x000fe200097fe4ff */
[----:B------:R0:W5:Y:S04]  /*13d50*/  @P0 LDG.E R3, desc[UR40][R4.64] ;  /* 0x0000002804030981 */ /* 0x000168000c1e1900 */
[----:B------:R0:W5:Y:S01]  /*13d60*/  @P1 LDG.E R0, desc[UR40][R214.64] ;  /* 0x00000028d6001981 */ /* 0x000162000c1e1900 */
[----:B------:R-:W-:Y:S01]  /*13d70*/  ISETP.NE.AND P2, PT, R212, RZ, PT ;  /* 0x000000ffd400720c */ /* 0x000fe20003f45270 */
[----:B------:R-:W1:-:S12]  /*13d80*/  S2R R6, SR_TID.X ;  /* 0x0000000000067919 */ /* 0x000e580000002100 */
[----:B------:R-:W2:Y:S01]  /*13d90*/  @!P2 LDC R212, c[0x0][0xbd4] ;  /* 0x0002f500ffd4ab82 */ /* 0x000ea20000000800 */
[----:B-1----:R-:W-:Y:S01]  /*13da0*/  VIADD R30, R6, 0xffffff80 ;  /* 0xffffff80061e7836 */ /* 0x002fe20000000000 */
[----:B--2---:R-:W-:-:S04]  /*13db0*/  ISETP.GT.AND P2, PT, R212, 0x1, PT ;  /* 0x00000001d400780c */ /* 0x004fc80003f44270 */
[----:B------:R-:W-:Y:S01]  /*13dc0*/  ISETP.GT.AND P3, PT, R30, 0x3f, PT ;  /* 0x0000003f1e00780c */ /* 0x000fe20003f64270 */
[----:B0-----:R-:W-:-:S12]  /*13dd0*/  @P1 BRA `(.L_x_1441) ;  /* 0x0000000000101947 */ /* 0x001fd80003800000 */
[----:B------:R-:W-:Y:S05]  /*13de0*/  @!P0 BRA `(.L_x_1441) ;  /* 0x00000000000c8947 */ /* 0x000fea0003800000 */
[----:B------:R-:W2:Y:S04]  /*13df0*/  LDG.E R7, desc[UR40][R4.64] ;  /* 0x0000002804077981 */ /* 0x000ea8000c1e1900 */
[----:B-----5:R-:W2:Y:S02]  /*13e00*/  LDG.E R0, desc[UR40][R4.64+0x4] ;  /* 0x0000042804007981 */ /* 0x020ea4000c1e1900 */
[----:B--2---:R-:W-:-:S07]  /*13e10*/  IMAD.IADD R0, R0, 0x1, -R7 ;  /* 0x0000000100007824 */ /* 0x004fce00078e0a07 */
.L_x_1441:
[----:B------:R-:W2:Y:S01]  /*13e20*/  LDL.LU R4, [R1+0x40] ;  /* 0x0000400001047983 */ /* 0x000ea20000300800 */
[----:B------:R-:W-:Y:S01]  /*13e30*/  BSSY B1, `(.L_x_1442) ;  /* 0x0000037000017945 */ /* 0x000fe20003800000 */
[----:B------:R-:W-:Y:S02]  /*13e40*/  SEL R211, R211, RZ, !P0 ;  /* 0x000000ffd3d37207 */ /* 0x000fe40004000000 */
[----:B-----5:R-:W-:Y:S02]  /*13e50*/  SHF.R.S32.HI R26, RZ, 0x1f, R3 ;  /* 0x0000001fff1a7819 */ /* 0x020fe40000011403 */
[----:B--2---:R-:W-:Y:S01]  /*13e60*/  SEL R28, R4, RZ, !P0 ;  /* 0x000000ff041c7207 */ /* 0x004fe20004000000 */
[----:B------:R-:W-:Y:S06]  /*13e70*/  @P3 BRA `(.L_x_1443) ;  /* 0x0000000000c83947 */ /* 0x000fec0003800000 */
[----:B------:R-:W0:Y:S01]  /*13e80*/  S2R R4, SR_TID.X ;  /* 0x0000000000047919 */ /* 0x000e220000002100 */
[----:B------:R-:W1:Y:S02]  /*13e90*/  LDC R31, c[0x0][0xce8] ;  /* 0x00033a00ff1f7b82 */ /* 0x000e640000000800 */
[----:B-1----:R-:W-:Y:S02]  /*13ea0*/  IMAD R5, R0, R31, RZ ;  /* 0x0000001f00057224 */ /* 0x002fe400078e02ff */
[----:B0-----:R-:W-:-:S04]  /*13eb0*/  IMAD R4, R213, 0x40, R4 ;  /* 0x00000040d5047824 */ /* 0x001fc800078e0204 */
        /* <DEDUP_REMOVED lines=8> */
[----:B------:R-:W-:-:S05]  /*13f40*/  SEL R24, R24, 0xa78, P0 ;  /* 0x00000a7818187807 */ /* 0x000fca0000000000 */
[----:B------:R-:W1:Y:S08]  /*13f50*/  LDC.64 R10, c[0x0][R24+0x220] ;  /* 0x00008800180a7b82 */ /* 0x000e700000000a00 */
[----:B------:R-:W2:Y:S08]  /*13f60*/  LDC.64 R12, c[0x0][R24+0x218] ;  /* 0x00008600180c7b82 */ /* 0x000eb00000000a00 */
[----:B------:R-:W5:Y:S08]  /*13f70*/  LDC.64 R8, c[0x0][R24+0x228] ;  /* 0x00008a0018087b82 */ /* 0x000f700000000a00 */
[----:B------:R-:W3:Y:S08]  /*13f80*/  @P1 LDC R20, c[0x0][0xcec] ;  /* 0x00033b00ff141b82 */ /* 0x000ef00000000800 */
[----:B------:R-:W4:Y:S08]  /*13f90*/  LDC.64 R6, c[0x0][R24+0x210] ;  /* 0x0000840018067b82 */ /* 0x000f300000000a00 */
[----:B------:R-:W5:Y:S01]  /*13fa0*/  @P1 LDC R27, c[0x0][0xcf0] ;  /* 0x00033c00ff1b1b82 */ /* 0x000f620000000800 */
[----:B---3--:R-:W-:-:S07]  /*13fb0*/  @P1 IMAD.HI.U32 R20, R29, R20, RZ ;  /* 0x000000141d141227 */ /* 0x008fce00078e00ff */
[----:B0-----:R-:W0:Y:S01]  /*13fc0*/  @!P0 LDC R4, c[0x0][0xc50] ;  /* 0x00031400ff048b82 */ /* 0x001e220000000800 */
[-C--:B-1----:R-:W-:Y:S02]  /*13fd0*/  IMAD R11, R11, R211.reuse, RZ ;  /* 0x000000d30b0b7224 */ /* 0x082fe400078e02ff */
[----:B------:R-:W-:-:S05]  /*13fe0*/  IMAD.WIDE.U32 R14, R10, R211, RZ ;  /* 0x000000d30a0e7225 */ /* 0x000fca00078e00ff */
[----:B------:R-:W1:Y:S01]  /*13ff0*/  @!P0 LDC R5, c[0x0][0xc54] ;  /* 0x00031500ff058b82 */ /* 0x000e620000000800 */
[-C--:B--2---:R-:W-:Y:S02]  /*14000*/  IMAD R25, R13, R210.reuse, RZ ;  /* 0x000000d20d197224 */ /* 0x084fe400078e02ff */
[----:B------:R-:W-:Y:S01]  /*14010*/  IMAD.WIDE.U32 R12, R12, R210, RZ ;  /* 0x000000d20c0c7225 */ /* 0x000fe200078e00ff */
[----:B-----5:R-:W-:-:S03]  /*14020*/  @P1 SHF.R.U32.HI R21, RZ, R27, R20 ;  /* 0x0000001bff151219 */ /* 0x020fc60000011614 */
[----:B------:R-:W-:Y:S01]  /*14030*/  IMAD R27, R10, R28, R11 ;  /* 0x0000001c0a1b7224 */ /* 0x000fe200078e020b */
[----:B------:R-:W-:Y:S01]  /*14040*/  SEL R11, R222, RZ, P0 ;  /* 0x000000ffde0b7207 */ /* 0x000fe20000000000 */
[----:B------:R-:W-:Y:S01]  /*14050*/  IMAD.IADD R25, R13, 0x1, R25 ;  /* 0x000000010d197824 */ /* 0x000fe200078e0219 */
[----:B------:R-:W-:Y:S01]  /*14060*/  IADD3 R12, P1, P3, R14, R12, R3 ;  /* 0x0000000c0e0c7210 */ /* 0x000fe20007b3e003 */
[----:B------:R-:W-:Y:S02]  /*14070*/  IMAD.MOV R10, RZ, RZ, -R21 ;  /* 0x000000ffff0a7224 */ /* 0x000fe400078e0a15 */
[----:B------:R-:W-:Y:S02]  /*14080*/  IMAD.IADD R27, R15, 0x1, R27 ;  /* 0x000000010f1b7824 */ /* 0x000fe400078e021b */
[-C--:B------:R-:W-:Y:S02]  /*14090*/  IMAD R13, R9, R11.reuse, RZ ;  /* 0x0000000b090d7224 */ /* 0x080fe400078e02ff */
[----:B------:R-:W-:-:S04]  /*140a0*/  IMAD.WIDE.U32 R8, R8, R11, RZ ;  /* 0x0000000b08087225 */ /* 0x000fc800078e00ff */
[----:B------:R-:W-:Y:S01]  /*140b0*/  IMAD R11, R31, R10, R29 ;  /* 0x0000000a1f0b7224 */ /* 0x000fe200078e021d */
[----:B------:R-:W-:Y:S01]  /*140c0*/  IADD3.X R10, R27, R25, R26, P1, P3 ;  /* 0x000000191b0a7210 */ /* 0x000fe20000fe641a */
[----:B------:R-:W-:Y:S01]  /*140d0*/  IMAD.IADD R13, R9, 0x1, R13 ;  /* 0x00000001090d7824 */ /* 0x000fe200078e020d */
[----:B------:R-:W-:Y:S01]  /*140e0*/  IADD3 R8, P0, P1, R21, R12, R8 ;  /* 0x0000000c15087210 */ /* 0x000fe2000791e008 */
[----:B----4-:R-:W-:Y:S01]  /*140f0*/  IMAD R7, R7, R11, RZ ;  /* 0x0000000b07077224 */ /* 0x010fe200078e02ff */
        /* <DEDUP_REMOVED lines=8> */
[----:B-1----:R-:W-:-:S05]  /*14180*/  LEA.HI.X R5, R8, R5, R6, 0x2, P0 ;  /* 0x0000000508057211 */ /* 0x002fca00000f1406 */
[----:B------:R0:W-:Y:S02]  /*14190*/  STG.E desc[UR40][R4.64], R7 ;  /* 0x0000000704007986 */ /* 0x0001e4000c101928 */
.L_x_1443:
[----:B------:R-:W-:Y:S05]  /*141a0*/  BSYNC B1 ;  /* 0x0000000000017941 */ /* 0x000fea0003800000 */
.L_x_1442:
[----:B------:R-:W-:Y:S05]  /*141b0*/  @P2 BRA `(.L_x_1438) ;  /* 0x0000000800742947 */ /* 0x000fea0003800000 */
[----:B------:R-:W1:Y:S01]  /*141c0*/  LDC R9, c[0x0][0xce8] ;  /* 0x00033a00ff097b82 */ /* 0x000e620000000800 */
        /* <DEDUP_REMOVED lines=10> */
[C---:B------:R-:W-:Y:S01]  /*14270*/  VIADD R29, R188.reuse, 0x180 ;  /* 0x00000180bc1d7836 */ /* 0x040fe20000000000 */
[----:B------:R-:W-:Y:S01]  /*14280*/  SHF.R.S32.HI R32, RZ, 0x1f, R216 ;  /* 0x0000001fff207819 */ /* 0x000fe200000114d8 */
[----:B------:R-:W-:Y:S01]  /*14290*/  IMAD.IADD R5, R5, 0x1, R3 ;  /* 0x0000000105057824 */ /* 0x000fe200078e0203 */
[----:B------:R-:W-:Y:S01]  /*142a0*/  LOP3.LUT R3, R7, 0xfffffff8, RZ, 0xc0, !PT ;  /* 0xfffffff807037812 */ /* 0x000fe200078ec0ff */
[----:B------:R-:W-:Y:S01]  /*142b0*/  VIADD R31, R188, 0x1c0 ;  /* 0x000001c0bc1f7836 */ /* 0x000fe20000000000 */
[----:B------:R-:W-:Y:S01]  /*142c0*/  SHF.R.S32.HI R33, RZ, 0x1f, R217 ;  /* 0x0000001fff217819 */ /* 0x000fe200000114d9 */
[----:B------:R-:W-:Y:S01]  /*142d0*/  IMAD.WIDE.U32 R4, R210, UR4, R4 ;  /* 0x00000004d2047c25 */ /* 0x000fe2000f8e0004 */
[----:B------:R-:W-:-:S02]  /*142e0*/  SHF.R.S32.HI R34, RZ, 0x1f, R218 ;  /* 0x0000001fff227819 */ /* 0x000fc400000114da */
[----:B------:R-:W-:Y:S01]  /*142f0*/  SHF.R.S32.HI R35, RZ, 0x1f, R219 ;  /* 0x0000001fff237819 */ /* 0x000fe200000114db */
[----:B------:R-:W-:Y:S01]  /*14300*/  IMAD.IADD R3, R30, 0x1, -R3 ;  /* 0x000000011e037824 */ /* 0x000fe200078e0a03 */
[----:B------:R-:W-:Y:S01]  /*14310*/  SHF.R.S32.HI R30, RZ, 0x1f, R31 ;  /* 0x0000001fff1e7819 */ /* 0x000fe2000001141f */
[----:B------:R-:W-:Y:S01]  /*14320*/  IMAD R5, R210, UR5, R5 ;  /* 0x00000005d2057c24 */ /* 0x000fe2000f8e0205 */
[----:B-1----:R-:W-:Y:S01]  /*14330*/  ISETP.NE.AND P0, PT, R9, 0x1, PT ;  /* 0x000000010900780c */ /* 0x002fe20003f05270 */
[----:B------:R-:W-:Y:S01]  /*14340*/  IMAD R6, R3, 0x20, R26 ;  /* 0x0000002003067824 */ /* 0x000fe200078e021a */
[----:B------:R-:W-:Y:S01]  /*14350*/  ULDC.64 UR4, c[0x0][0xbf0] ;  /* 0x0002fc0000047ab9 */ /* 0x000fe20000000a00 */
[----:B------:R-:W-:Y:S01]  /*14360*/  IMAD R27, R0, R9, RZ ;  /* 0x00000009001b7224 */ /* 0x000fe200078e02ff */
        /* <DEDUP_REMOVED lines=10> */
[----:B------:R-:W-:Y:S01]  /*14410*/  IMAD.MOV.U32 R3, RZ, RZ, R8 ;  /* 0x000000ffff037224 */ /* 0x000fe200078e0008 */
[----:B------:R-:W-:Y:S01]  /*14420*/  SEL R0, RZ, 0x1, P2 ;  /* 0x00000001ff007807 */ /* 0x000fe20001000000 */
[----:B------:R-:W-:Y:S01]  /*14430*/  IMAD.IADD R5, R5, 0x1, R7 ;  /* 0x0000000105057824 */ /* 0x000fe200078e0207 */
[----:B------:R-:W-:Y:S01]  /*14440*/  ISETP.GE.AND P2, PT, R31, R21, PT ;  /* 0x000000151f00720c */ /* 0x000fe20003f46270 */
[----:B------:R-:W-:Y:S01]  /*14450*/  IMAD R26, R213, 0x40, R26 ;  /* 0x00000040d51a7824 */ /* 0x000fe200078e021a */
[----:B------:R-:W1:Y:S01]  /*14460*/  @P0 LDC R13, c[0x0][0xcf0] ;  /* 0x00033c00ff0d0b82 */ /* 0x000e620000000800 */
[----:B0-----:R-:W-:-:S05]  /*14470*/  @P0 IMAD.HI.U32 R6, R8, R11, RZ ;  /* 0x0000000b08060227 */ /* 0x001fca00078e00ff */
[----:B-1----:R-:W-:Y:S02]  /*14480*/  @P0 SHF.R.U32.HI R3, RZ, R13, R6 ;  /* 0x0000000dff030219 */ /* 0x002fe40000011606 */
        /* <DEDUP_REMOVED lines=41> */
[----:B------:R0:W1:Y:S04]  /*14720*/  SHFL.IDX PT, R4, R20, RZ, 0x181f ;  /* 0x00181fff14047589 */ /* 0x00006800000e0000 */
[----:B------:R0:W2:Y:S01]  /*14730*/  SHFL.IDX PT, R5, R3, RZ, 0x181f ;  /* 0x00181fff03057589 */ /* 0x0000a200000e0000 */
[----:B------:R-:W-:Y:S05]  /*14740*/  @P0 BRA `(.L_x_1445) ;  /* 0x00000000007c0947 */ /* 0x000fea0003800000 */
[-C--:B------:R-:W-:Y:S02]  /*14750*/  ISETP.GE.AND P2, PT, R220, R21.reuse, PT ;  /* 0x00000015dc00720c */ /* 0x080fe40003f46270 */
[-C--:B------:R-:W-:Y:S02]  /*14760*/  ISETP.GE.AND P1, PT, R188, R21.reuse, PT ;  /* 0x00000015bc00720c */ /* 0x080fe40003f26270 */
[-C--:B------:R-:W-:Y:S02]  /*14770*/  ISETP.GE.AND P5, PT, R219, R21.reuse, PT ;  /* 0x00000015db00720c */ /* 0x080fe40003fa6270 */
[----:B------:R-:W-:-:S07]  /*14780*/  ISETP.GE.AND P3, PT, R218, R21, PT ;  /* 0x00000015da00720c */ /* 0x000fce0003f66270 */
[-C--:B-1----:R-:W-:Y:S02]  /*14790*/  @!P2 LEA R8, P0, R220, R4.reuse, 0x1 ;  /* 0x00000004dc08a211 */ /* 0x082fe400078008ff */
[----:B--2---:R-:W-:Y:S02]  /*147a0*/  @!P1 IMAD.WIDE R6, R188, 0x2, R4 ;  /* 0x00000002bc069825 */ /* 0x004fe400078e0204 */
        /* <DEDUP_REMOVED lines=12> */
[----:B-1----:R-:W-:-:S02]  /*14870*/  @!P1 LEA R8, P6, R216, R4, 0x1 ;  /* 0x00000004d8089211 */ /* 0x002fc400078c08ff */
[-C--:B------:R-:W-:Y:S01]  /*14880*/  @!P2 LEA R6, P5, R217, R4.reuse, 0x1 ;  /* 0x00000004d906a211 */ /* 0x080fe200078a08ff */
        /* <DEDUP_REMOVED lines=11> */
.L_x_1445:
[----:B------:R-:W-:Y:S05]  /*14940*/  BSYNC B1 ;  /* 0x0000000000017941 */ /* 0x000fea0003800000 */
.L_x_1444:
[----:B------:R-:W-:Y:S01]  /*14950*/  VIADD R0, R26, 0x20 ;  /* 0x000000201a007836 */ /* 0x000fe20000000000 */
[----:B--2---:R2:W0:Y:S04]  /*14960*/  SHFL.IDX PT, R5, R3, 0x1, 0x181f ;  /* 0x00381f0003057f89 */ /* 0x00442800000e0000 */
[----:B------:R-:W-:Y:S01]  /*14970*/  ISETP.GE.AND P0, PT, R0, R27, PT ;  /* 0x0000001b0000720c */ /* 0x000fe20003f06270 */
[----:B-1----:R2:W1:-:S12]  /*14980*/  SHFL.IDX PT, R4, R20, 0x1, 0x181f ;  /* 0x00381f0014047f89 */ /* 0x00245800000e0000 */
[----:B--2---:R-:W-:Y:S05]  /*14990*/  @P0 BRA `(.L_x_1438) ;  /* 0x00000000007c0947 */ /* 0x004fea0003800000 */
[-C--:B------:R-:W-:Y:S02]  /*149a0*/  ISETP.GE.AND P5, PT, R220, R21.reuse, PT ;  /* 0x00000015dc00720c */ /* 0x080fe40003fa6270 */
[-C--:B------:R-:W-:Y:S02]  /*149b0*/  ISETP.GE.AND P4, PT, R188, R21.reuse, PT ;  /* 0x00000015bc00720c */ /* 0x080fe40003f86270 */
[-C--:B------:R-:W-:Y:S02]  /*149c0*/  ISETP.GE.AND P0, PT, R219, R21.reuse, PT ;  /* 0x00000015db00720c */ /* 0x080fe40003f06270 */
[----:B------:R-:W-:Y:S02]  /*149d0*/  ISETP.GE.AND P1, PT, R218, R21, PT ;  /* 0x00000015da00720c */ /* 0x000fe40003f26270 */
[----:B------:R-:W-:-:S05]  /*149e0*/  LOP3.LUT P2, RZ, R24, 0x40, RZ, 0xc0, !PT ;  /* 0x0000004018ff7812 */ /* 0x000fca000784c0ff */
[-C--:B-1----:R-:W-:Y:S02]  /*149f0*/  @!P5 LEA R8, P3, R220, R4.reuse, 0x1 ;  /* 0x00000004dc08d211 */ /* 0x082fe400078608ff */
        /* <DEDUP_REMOVED lines=12> */
[-C--:B0-----:R-:W-:Y:S02]  /*14ac0*/  @!P3 LEA R6, P6, R217, R4.reuse, 0x1 ;  /* 0x00000004d906b211 */ /* 0x081fe400078c08ff */
[-C--:B------:R-:W-:Y:S01]  /*14ad0*/  @P2 LEA R14, P0, R29, R4.reuse, 0x1 ;  /* 0x000000041d0e2211 */ /* 0x080fe200078008ff */
        /* <DEDUP_REMOVED lines=11> */
.L_x_1438:
[----:B------:R-:W-:Y:S05]  /*14b90*/  BSYNC B0 ;  /* 0x0000000000007941 */ /* 0x000fea0003800000 */
.L_x_1431:
[----:B------:R-:W-:Y:S02]  /*14ba0*/  ULDC UR4, c[0x0][0xd3c] ;  /* 0x00034f0000047ab9 */ /* 0x000fe40000000800 */
[----:B----4-:R-:W-:-:S13]  /*14bb0*/  ISETP.GE.AND P0, PT, R155, UR4, PT ;  /* 0x000000049b007c0c */ /* 0x010fda000bf06270 */
[----:B------:R-:W-:Y:S05]  /*14bc0*/  @!P0 BRA `(.L_x_1446) ;  /* 0xfffffec800908947 */ /* 0x000fea000383ffff */
[----:B------:R-:W-:Y:S05]  /*14bd0*/  BRA `(.L_x_1324) ;  /* 0x000000a0005c7947 */ /* 0x000fea0003800000 */
.L_x_1322:
[----:B------:R-:W-:-:S08]  /*14be0*/  NOP ;  /* 0x0000000000007918 */ /* 0x000fd00000000000 */
[----:B------:R-:W0:-:S00]  /*14bf0*/  USETMAXREG.DEALLOC.CTAPOOL 0x18 ;  /* 0x00000018000079c8 */ /* 0x000e0000080e0500 */
        /* <DEDUP_REMOVED lines=18> */
.L_x_1447:
        /* <DEDUP_REMOVED lines=43> */
.L_x_1451:
        /* <DEDUP_REMOVED lines=38> */
.L_x_1449:
        /* <DEDUP_REMOVED lines=20> */
.L_x_1452:
        /* <DEDUP_REMOVED lines=54> */
.L_x_1450:
[----:B------:R-:W-:Y:S01]  /*156d0*/  IMAD.U32 R2, RZ, RZ, UR6 ;  /* 0x00000006ff027e24 */ /* 0x000fe2000f8e00ff */
[----:B------:R0:W-:Y:S04]  /*156e0*/  STL [R1+0x4], RZ ;  /* 0x000004ff01007387 */ /* 0x0001e80000100800 */
[----:B------:R0:W-:Y:S04]  /*156f0*/  STL [R1+0x8], RZ ;  /* 0x000008ff01007387 */ /* 0x0001e80000100800 */
[----:B------:R0:W-:Y:S02]  /*15700*/  STL [R1], R2 ;  /* 0x0000000201007387 */ /* 0x0001e40000100800 */
.L_x_1453:
[----:B------:R-:W2:Y:S04]  /*15710*/  LDL R8, [R1] ;  /* 0x0000000001087983 */ /* 0x000ea80000100800 */
[----:B------:R-:W2:Y:S04]  /*15720*/  LDL R9, [R1+0x4] ;  /* 0x0000040001097983 */ /* 0x000ea80000100800 */
[----:B------:R-:W2:Y:S04]  /*15730*/  LDL R10, [R1+0x8] ;  /* 0x00000800010a7983 */ /* 0x000ea80000100800 */
[----:B------:R-:W2:Y:S01]  /*15740*/  LDL R11, [R1+0xc] ;  /* 0x00000c00010b7983 */ /* 0x000ea20000100800 */
[----:B------:R-:W-:-:S13]  /*15750*/  ISETP.NE.AND P0, PT, R0, RZ, PT ;  /* 0x000000ff0000720c */ /* 0x000fda0003f05270 */
[----:B-1----:R-:W1:Y:S01]  /*15760*/  @!P0 S2R R3, SR_CgaCtaId ;  /* 0x0000000000038919 */ /* 0x002e620000008800 */
[----:B------:R-:W-:-:S04]  /*15770*/  @!P0 MOV R0, 0x400 ;  /* 0x0000040000008802 */ /* 0x000fc80000000f00 */
[----:B-1----:R-:W-:-:S05]  /*15780*/  @!P0 LEA R0, R3, R0, 0x18 ;  /* 0x0000000003008211 */ /* 0x002fca00078ec0ff */
[----:B--2---:R2:W-:Y:S01]  /*15790*/  @!P0 STS.128 [R0+0x388d0], R8 ;  /* 0x0388d00800008388 */ /* 0x0045e20000000c00 */
[----:B------:R-:W-:Y:S06]  /*157a0*/  BAR.ARV 0x5, 0x180 ;  /* 0x0146000000007b1d */ /* 0x000fec0000002000 */
.L_x_1448:
        /* <DEDUP_REMOVED lines=15> */
[----:B0-----:R-:W-:Y:S01]  /*158a0*/  IMAD.SHL.U32 R2, R4, 0x8, RZ ;  /* 0x0000000804027824 */ /* 0x001fe200078e00ff */
[----:B------:R-:W-:Y:S01]  /*158b0*/  LOP3.LUT R0, R0, 0x38, RZ, 0xc0, !PT ;  /* 0x0000003800007812 */ /* 0x000fe200078ec0ff */
[----:B------:R-:W-:Y:S01]  /*158c0*/  ULDC.64 UR38, c[0x0][0x198] ;  /* 0x0000660000267ab9 */ /* 0x000fe20000000a00 */
[----:B------:R-:W-:Y:S01]  /*158d0*/  LOP3.LUT R3, R3, 0x38, R6, 0x78, !PT ;  /* 0x0000003803037812 */ /* 0x000fe200078e7806 */
[----:B------:R-:W-:Y:S01]  /*158e0*/  IMAD.SHL.U32 R6, R6, 0x10, RZ ;  /* 0x0000001006067824 */ /* 0x000fe200078e00ff */
[----:B------:R-:W-:-:S02]  /*158f0*/  ULDC UR36, c[0x0][0xc] ;  /* 0x0000030000247ab9 */ /* 0x000fc40000000800 */
        /* <DEDUP_REMOVED lines=11> */
[----:B------:R-:W-:Y:S01]  /*159b0*/  STL [R1+0x20], R2 ;  /* 0x0000200201007387 */ /* 0x000fe20000100800 */
[----:B0-----:R-:W-:-:S03]  /*159c0*/  LOP3.LUT R3, R0, 0x80, RZ, 0xfc, !PT ;  /* 0x0000008000037812 */ /* 0x001fc600078efcff */
[----:B------:R-:W-:Y:S01]  /*159d0*/  STL [R1+0x10], RZ ;  /* 0x000010ff01007387 */ /* 0x000fe20000100800 */
[----:B------:R-:W-:-:S03]  /*159e0*/  LOP3.LUT R3, R0, 0x140, RZ, 0xfc, !PT ;  /* 0x0000014000037812 */ /* 0x000fc600078efcff */
[----:B------:R0:W-:Y:S02]  /*159f0*/  STL [R1+0x1c], R2 ;  /* 0x00001c0201007387 */ /* 0x0001e40000100800 */
[C---:B0-----:R-:W-:Y:S02]  /*15a00*/  LOP3.LUT R2, R0.reuse, 0xc0, RZ, 0xfc, !PT ;  /* 0x000000c000027812 */ /* 0x041fe400078efcff */
[C---:B------:R-:W-:Y:S02]  /*15a10*/  LOP3.LUT R2, R0.reuse, 0x180, RZ, 0xfc, !PT ;  /* 0x0000018000027812 */ /* 0x040fe400078efcff */
[----:B------:R-:W-:-:S07]  /*15a20*/  LOP3.LUT R0, R0, 0x1c0, RZ, 0xfc, !PT ;  /* 0x000001c000007812 */ /* 0x000fce00078efcff */
.L_x_1626:
[----:B------:R-:W2:Y:S01]  /*15a30*/  LDL R0, [R1+0xc] ;  /* 0x00000c0001007983 */ /* 0x000ea20000100800 */
[----:B------:R-:W2:Y:S01]  /*15a40*/  LDC.64 R2, c[0x0][0xd88] ;  /* 0x00036200ff027b82 */ /* 0x000ea20000000a00 */
[----:B------:R-:W-:Y:S05]  /*15a50*/  YIELD ;  /* 0x0000000000007946 */ /* 0x000fea0003800000 */
[----:B------:R-:W-:Y:S01]  /*15a60*/  ULDC.64 UR4, c[0x0][0xb20] ;  /* 0x0002c80000047ab9 */ /* 0x000fe20000000a00 */
[----:B-1----:R-:W-:Y:S02]  /*15a70*/  CS2R R8, SRZ ;  /* 0x0000000000087805 */ /* 0x002fe4000001ff00 */
[----:B------:R-:W-:Y:S01]  /*15a80*/  ISETP.NE.U32.AND P0, PT, RZ, UR4, PT ;  /* 0x00000004ff007c0c */ /* 0x000fe2000bf05070 */
[----:B------:R-:W-:Y:S01]  /*15a90*/  ULDC.64 UR10, c[0x0][0xb10] ;  /* 0x0002c400000a7ab9 */ /* 0x000fe20000000a00 */
[----:B------:R-:W-:Y:S01]  /*15aa0*/  ULDC.64 UR8, c[0x0][0xb08] ;  /* 0x0002c20000087ab9 */ /* 0x000fe20000000a00 */
[----:B------:R-:W-:Y:S01]  /*15ab0*/  ULDC.64 UR6, c[0x0][0xb00] ;  /* 0x0002c00000067ab9 */ /* 0x000fe20000000a00 */
[----:B--2---:R-:W-:-:S05]  /*15ac0*/  IMAD.WIDE R2, R0, 0x4, R2 ;  /* 0x0000000400027825 */ /* 0x004fca00078e0202 */
[----:B------:R-:W2:Y:S01]  /*15ad0*/  LDG.E R13, desc[UR40][R2.64] ;  /* 0x00000028020d7981 */ /* 0x000ea2000c1e1900 */
[----:B------:R-:W-:Y:S01]  /*15ae0*/  ISETP.NE.AND.EX P0, PT, RZ, UR5, PT, P0 ;  /* 0x00000005ff007c0c */ /* 0x000fe2000bf05300 */
[----:B------:R-:W-:Y:S01]  /*15af0*/  IMAD.MOV.U32 R0, RZ, RZ, RZ ;  /* 0x000000ffff007224 */ /* 0x000fe200078e00ff */
[----:B0-2---:R-:W-:Y:S01]  /*15b00*/  SHF.R.S32.HI R4, RZ, 0x1f, R13 ;  /* 0x0000001fff047819 */ /* 0x005fe2000001140d */
[----:B------:R-:W-:-:S10]  /*15b10*/  IMAD.SHL.U32 R17, R13, 0x4, RZ ;  /* 0x000000040d117824 */ /* 0x000fd400078e00ff */
[C---:B------:R-:W-:Y:S01]  /*15b20*/  @P0 LEA R2, P1, R13.reuse, UR4, 0x2 ;  /* 0x000000040d020c11 */ /* 0x040fe2000f8210ff */
[----:B------:R-:W-:Y:S03]  /*15b30*/  STL [R1+0x30], R13 ;  /* 0x0000300d01007387 */ /* 0x000fe60000100800 */
[C-C-:B------:R-:W-:Y:S01]  /*15b40*/  @P0 LEA.HI.X R3, R13.reuse, UR5, R4.reuse, 0x2, P1 ;  /* 0x000000050d030c11 */ /* 0x140fe200088f1404 */
[----:B------:R-:W-:Y:S01]  /*15b50*/  ULDC.64 UR4, c[0x0][0xaf8] ;  /* 0x0002be0000047ab9 */ /* 0x000fe20000000a00 */
[----:B---3--:R-:W-:Y:S01]  /*15b60*/  SHF.L.U64.HI R14, R13, 0x2, R4 ;  /* 0x000000020d0e7819 */ /* 0x008fe20000010204 */
        /* <DEDUP_REMOVED lines=8> */
[----:B------:R-:W-:Y:S02]  /*15bf0*/  ISETP.NE.U32.AND P2, PT, RZ, UR8, PT ;  /* 0x00000008ff007c0c */ /* 0x000fe4000bf45070 */
[C---:B------:R-:W-:Y:S02]  /*15c00*/  IADD3 R6, P5, R17.reuse, UR6, RZ ;  /* 0x0000000611067c10 */ /* 0x040fe4000ffbe0ff */
[----:B-1----:R-:W-:-:S02]  /*15c10*/  IADD3 R2, P4, R17, UR4, RZ ;  /* 0x0000000411027c10 */ /* 0x002fc4000ff9e0ff */
[----:B------:R-:W-:Y:S02]  /*15c20*/  ISETP.NE.AND.EX P3, PT, RZ, UR11, PT, P3 ;  /* 0x0000000bff007c0c */ /* 0x000fe4000bf65330 */
[C---:B------:R-:W-:Y:S02]  /*15c30*/  IADD3.X R3, R14.reuse, UR5, RZ, P4, !PT ;  /* 0x000000050e037c10 */ /* 0x040fe4000a7fe4ff */
[----:B0-----:R-:W-:Y:S02]  /*15c40*/  IADD3 R4, P4, R17, UR8, RZ ;  /* 0x0000000811047c10 */ /* 0x001fe4000ff9e0ff */
        /* <DEDUP_REMOVED lines=30> */
.L_x_1455:
        /* <DEDUP_REMOVED lines=17> */
.L_x_1456:
[----:B------:R-:W-:Y:S05]  /*15f40*/  @!P0 BRA `(.L_x_1457) ;  /* 0x00000000000c8947 */ /* 0x000fea0003800000 */
[----:B------:R-:W2:Y:S04]  /*15f50*/  LDG.E R8, desc[UR40][R6.64] ;  /* 0x0000002806087981 */ /* 0x000ea8000c1e1900 */
[----:B------:R-:W2:Y:S02]  /*15f60*/  LDG.E R6, desc[UR40][R6.64+0x4] ;  /* 0x0000042806067981 */ /* 0x000ea4000c1e1900 */
[----:B--2---:R-:W-:-:S07]  /*15f70*/  IMAD.IADD R8, R6, 0x1, -R8 ;  /* 0x0000000106087824 */ /* 0x004fce00078e0a08 */
.L_x_1457:
[----:B-----5:R-:W-:Y:S02]  /*15f80*/  IMAD.IADD R6, R8, 0x1, -R0 ;  /* 0x0000000108067824 */ /* 0x020fe400078e0a00 */
[----:B------:R-:W2:Y:S04]  /*15f90*/  @P2 LDG.E R0, desc[UR40][R4.64] ;  /* 0x0000002804002981 */ /* 0x000ea8000c1e1900 */
[----:B------:R-:W2:Y:S01]  /*15fa0*/  @P2 LDG.E R4, desc[UR40][R4.64+0x4] ;  /* 0x0000042804042981 */ /* 0x000ea2000c1e1900 */
[----:B------:R-:W-:Y:S01]  /*15fb0*/  LOP3.LUT R14, R10, 0xff, RZ, 0xc0, !PT ;  /* 0x000000ff0a0e7812 */ /* 0x000fe200078ec0ff */
[----:B------:R-:W-:Y:S01]  /*15fc0*/  BSSY B0, `(.L_x_1458) ;  /* 0x000002a000007945 */ /* 0x000fe20003800000 */
[----:B------:R-:W-:-:S03]  /*15fd0*/  SHF.R.U32.HI R10, RZ, 0x10, R10 ;  /* 0x00000010ff0a7819 */ /* 0x000fc6000001160a */
[----:B------:R3:W-:Y:S01]  /*15fe0*/  STL [R1+0x70], R14 ;  /* 0x0000700e01007387 */ /* 0x0007e20000100800 */
[----:B--2---:R-:W-:-:S04]  /*15ff0*/  @P2 IMAD.IADD R11, R4, 0x1, -R0 ;  /* 0x00000001040b2824 */ /* 0x004fc800078e0a00 */
[----:B01----:R-:W-:-:S04]  /*16000*/  IMAD.IADD R2, R6, 0x1, R11 ;  /* 0x0000000106027824 */ /* 0x003fc800078e020b */
[C---:B------:R-:W-:Y:S01]  /*16010*/  VIADD R0, R2.reuse, 0x3f ;  /* 0x0000003f02007836 */ /* 0x040fe20000000000 */
[----:B------:R-:W-:-:S04]  /*16020*/  ISETP.GE.AND P1, PT, R2, 0x1, PT ;  /* 0x000000010200780c */ /* 0x000fc80003f26270 */
[----:B------:R-:W-:-:S04]  /*16030*/  SHF.R.S32.HI R2, RZ, 0x1f, R0 ;  /* 0x0000001fff027819 */ /* 0x000fc80000011400 */
[----:B------:R-:W-:-:S04]  /*16040*/  LEA.HI R0, R2, R0, RZ, 0x6 ;  /* 0x0000000002007211 */ /* 0x000fc800078f30ff */
[----:B------:R-:W-:Y:S01]  /*16050*/  SHF.R.S32.HI R12, RZ, 0x6, R0 ;  /* 0x00000006ff0c7819 */ /* 0x000fe20000011400 */
[----:B------:R-:W-:-:S04]  /*16060*/  IMAD.MOV.U32 R0, RZ, RZ, RZ ;  /* 0x000000ffff007224 */ /* 0x000fc800078e00ff */
[----:B------:R3:W-:Y:S01]  /*16070*/  STL [R1+0x40], R12 ;  /* 0x0000400c01007387 */ /* 0x0007e20000100800 */
[----:B------:R-:W-:Y:S05]  /*16080*/  @!P1 BRA `(.L_x_1459) ;  /* 0x0000000000749947 */ /* 0x000fea0003800000 */
[----:B------:R-:W-:Y:S01]  /*16090*/  ISETP.NE.AND P0, PT, R10, RZ, PT ;  /* 0x000000ff0a00720c */ /* 0x000fe20003f05270 */
[----:B------:R-:W-:-:S03]  /*160a0*/  ULDC UR4, c[0x0][0xae8] ;  /* 0x0002ba0000047ab9 */ /* 0x000fc60000000800 */
[----:B------:R-:W-:-:S04]  /*160b0*/  SEL R2, R10, UR4, P0 ;  /* 0x000000040a027c07 */ /* 0x000fc80008000000 */
[----:B------:R-:W-:Y:S02]  /*160c0*/  IABS R3, R2 ;  /* 0x0000000200037213 */ /* 0x000fe40000000000 */
[----:B------:R-:W-:Y:S02]  /*160d0*/  IADD3 R0, R2, -0x1, R12 ;  /* 0xffffffff02007810 */ /* 0x000fe40007ffe00c */
[----:B------:R-:W0:Y:S08]  /*160e0*/  I2F.RP R4, R3 ;  /* 0x0000000300047306 */ /* 0x000e300000209400 */
[----:B0-----:R-:W0:Y:S02]  /*160f0*/  MUFU.RCP R4, R4 ;  /* 0x0000000400047308 */ /* 0x001e240000001000 */
[----:B0-----:R-:W-:-:S06]  /*16100*/  VIADD R4, R4, 0xffffffe ;  /* 0x0ffffffe04047836 */ /* 0x001fcc0000000000 */
[----:B------:R0:W1:Y:S02]  /*16110*/  F2I.FTZ.U32.TRUNC.NTZ R5, R4 ;  /* 0x0000000400057305 */ /* 0x000064000021f000 */
[----:B0-----:R-:W-:-:S04]  /*16120*/  LOP3.LUT R4, R0, R2, RZ, 0x3c, !PT ;  /* 0x0000000200047212 */ /* 0x001fc800078e3cff */
[----:B------:R-:W-:Y:S01]  /*16130*/  ISETP.GE.AND P4, PT, R4, RZ, PT ;  /* 0x000000ff0400720c */ /* 0x000fe20003f86270 */
[----:B-1----:R-:W-:-:S04]  /*16140*/  IMAD.MOV R4, RZ, RZ, -R5 ;  /* 0x000000ffff047224 */ /* 0x002fc800078e0a05 */
[----:B------:R-:W-:Y:S02]  /*16150*/  IMAD R7, R4, R3, RZ ;  /* 0x0000000304077224 */ /* 0x000fe400078e02ff */
[----:B------:R-:W-:-:S04]  /*16160*/  IMAD.MOV.U32 R4, RZ, RZ, RZ ;  /* 0x000000ffff047224 */ /* 0x000fc800078e00ff */
[----:B------:R-:W-:Y:S01]  /*16170*/  IMAD.HI.U32 R7, R5, R7, R4 ;  /* 0x0000000705077227 */ /* 0x000fe200078e0004 */
[----:B------:R-:W-:Y:S02]  /*16180*/  IABS R4, R0 ;  /* 0x0000000000047213 */ /* 0x000fe40000000000 */
[----:B------:R-:W-:-:S05]  /*16190*/  IABS R0, R2 ;  /* 0x0000000200007213 */ /* 0x000fca0000000000 */
        /* <DEDUP_REMOVED lines=12> */
.L_x_1459:
[----:B------:R-:W-:Y:S05]  /*16260*/  BSYNC B0 ;  /* 0x0000000000007941 */ /* 0x000fea0003800000 */
.L_x_1458:
[-C--:B------:R-:W-:Y:S01]  /*16270*/  IMAD R2, R14, R0.reuse, RZ ;  /* 0x000000000e027224 */ /* 0x080fe200078e02ff */
[----:B------:R-:W-:Y:S04]  /*16280*/  BSSY B0, `(.L_x_1460) ;  /* 0x00001b8000007945 */ /* 0x000fe80003800000 */
[C---:B------:R-:W-:Y:S01]  /*16290*/  VIADDMNMX R0, R2.reuse, R0, R12, PT ;  /* 0x0000000002007246 */ /* 0x040fe2000380010c */
[----:B------:R-:W-:-:S04]  /*162a0*/  IMAD R2, R2, 0x40, -R6 ;  /* 0x0000004002027824 */ /* 0x000fc800078e0a06 */
[----:B------:R-:W-:Y:S01]  /*162b0*/  IMAD R6, R0, 0x40, -R6 ;  /* 0x0000004000067824 */ /* 0x000fe200078e0a06 */
[----:B------:R-:W-:-:S04]  /*162c0*/  VIMNMX R2, RZ, R2, !PT ;  /* 0x00000002ff027248 */ /* 0x000fc80007fe0100 */
        /* <DEDUP_REMOVED lines=14> */
[----:B------:R-:W0:Y:S02]  /*163b0*/  S2R R3, SR_TID.X ;  /* 0x0000000000037919 */ /* 0x000e240000002100 */
[----:B0-----:R-:W-:-:S04]  /*163c0*/  SHF.R.U32.HI R3, RZ, 0x5, R3 ;  /* 0x00000005ff037819 */ /* 0x001fc80000011603 */
[----:B------:R-:W-:-:S05]  /*163d0*/  LOP3.LUT R3, R3, 0x3, RZ, 0xc0, !PT ;  /* 0x0000000303037812 */ /* 0x000fca00078ec0ff */
[----:B---3--:R0:W1:Y:S02]  /*163e0*/  SHFL.IDX PT, R14, R3, RZ, 0x1f ;  /* 0x00001fff030e7589 */ /* 0x00806400000e0000 */
.L_x_1658:
[----:B-1----:R-:W-:Y:S02]  /*163f0*/  ISETP.NE.AND P0, PT, R14, RZ, PT ;  /* 0x000000ff0e00720c */ /* 0x002fe40003f05270 */
[----:B------:R-:W-:-:S11]  /*16400*/  PLOP3.LUT P6, PT, PT, PT, PT, 0x8, 0x0 ;  /* 0x000000000000781c */ /* 0x000fd60003fce170 */
[----:B------:R-:W-:Y:S05]  /*16410*/  @P0 BRA `(.L_x_1463) ;  /* 0x00000000000c0947 */ /* 0x000fea0003800000 */
[----:B------:R-:W-:-:S03]  /*16420*/  UMOV UR4, 0xffffffff ;  /* 0xffffffff00047882 */ /* 0x000fc60000000000 */
[----:B------:R-:W-:Y:S05]  /*16430*/  BRA.DIV UR4, `(.L_x_1464) ;  /* 0x0000009204487947 */ /* 0x000fea000b800000 */
[----:B------:R-:W-:-:S13]  /*16440*/  ELECT P6, URZ, PT ;  /* 0x00000000003f782f */ /* 0x000fda00038c0000 */
.L_x_1463:
        /* <DEDUP_REMOVED lines=9> */
.L_x_1661:
[----:B------:R-:W-:Y:S05]  /*164e0*/  BSYNC B1 ;  /* 0x0000000000017941 */ /* 0x000fea0003800000 */
.L_x_1465:
        /* <DEDUP_REMOVED lines=12> */
.L_x_1662:
[----:B------:R-:W-:Y:S05]  /*165b0*/  BSYNC B2 ;  /* 0x0000000000027941 */ /* 0x000fea0003800000 */
.L_x_1469:
        /* <DEDUP_REMOVED lines=9> */
.L_x_1472:
[----:B------:R-:W-:Y:S05]  /*16650*/  BSYNC B2 ;  /* 0x0000000000027941 */ /* 0x000fea0003800000 */
.L_x_1471:
        /* <DEDUP_REMOVED lines=13> */
.L_x_1473:
        /* <DEDUP_REMOVED lines=13> */
.L_x_1663:
[----:B------:R-:W-:Y:S05]  /*16800*/  BSYNC B2 ;  /* 0x0000000000027941 */ /* 0x000fea0003800000 */
.L_x_1474:
        /* <DEDUP_REMOVED lines=11> */
.L_x_1477:
[----:B------:R-:W-:Y:S05]  /*168c0*/  BSYNC B2 ;  /* 0x0000000000027941 */ /* 0x000fea0003800000 */
.L_x_1476:
        /* <DEDUP_REMOVED lines=10> */
.L_x_1478:
        /* <DEDUP_REMOVED lines=15> */
.L_x_1479:
        /* <DEDUP_REMOVED lines=15> */
.L_x_1480:
        /* <DEDUP_REMOVED lines=15> */
.L_x_1481:
        /* <DEDUP_REMOVED lines=15> */
.L_x_1482:
        /* <DEDUP_REMOVED lines=15> */
.L_x_1483:
        /* <DEDUP_REMOVED lines=15> */
.L_x_1484:
        /* <DEDUP_REMOVED lines=15> */
.L_x_1485:
        /* <DEDUP_REMOVED lines=10> */
.L_x_1468:
[----:B------:R-:W-:Y:S05]  /*170a0*/  BSYNC B1 ;  /* 0x0000000000017941 */ /* 0x000fea0003800000 */
.L_x_1467:
        /* <DEDUP_REMOVED lines=13> */
.L_x_1505:
[----:B------:R-:W-:Y:S05]  /*17180*/  YIELD ;  /* 0x0000000000007946 */ /* 0x000fea0003800000 */
[----:B------:R-:W-:Y:S04]  /*17190*/  BSSY B1, `(.L_x_1486) ;  /* 0x00000ba000017945 */ /* 0x000fe80003800000 */
[----:B-1----:R-:W-:Y:S05]  /*171a0*/  @!P6 BRA `(.L_x_1487) ;  /* 0x0000000800e0e947 */ /* 0x002fea0003800000 */
[----:B0-----:R-:W2:Y:S04]  /*171b0*/  LDL R4, [R1+0x10] ;  /* 0x0000100001047983 */ /* 0x001ea80000100800 */
        /* <DEDUP_REMOVED lines=9> */
.L_x_1664:
[----:B------:R-:W-:Y:S05]  /*17250*/  BSYNC B2 ;  /* 0x0000000000027941 */ /* 0x000fea0003800000 */
.L_x_1488:
        /* <DEDUP_REMOVED lines=9> */
.L_x_1491:
[----:B------:R-:W-:Y:S05]  /*172f0*/  BSYNC B2 ;  /* 0x0000000000027941 */ /* 0x000fea0003800000 */
.L_x_1490:
        /* <DEDUP_REMOVED lines=12> */
.L_x_1492:
        /* <DEDUP_REMOVED lines=13> */
.L_x_1665:
[----:B------:R-:W-:Y:S05]  /*17490*/  BSYNC B2 ;  /* 0x0000000000027941 */ /* 0x000fea0003800000 */
.L_x_1493:
        /* <DEDUP_REMOVED lines=11> */
.L_x_1496:
[----:B------:R-:W-:Y:S05]  /*17550*/  BSYNC B2 ;  /* 0x0000000000027941 */ /* 0x000fea0003800000 */
.L_x_1495:
        /* <DEDUP_REMOVED lines=10> */
.L_x_1497:
        /* <DEDUP_REMOVED lines=15> */
.L_x_1498:
        /* <DEDUP_REMOVED lines=15> */
.L_x_1499:
        /* <DEDUP_REMOVED lines=15> */
.L_x_1500:
        /* <DEDUP_REMOVED lines=15> */
.L_x_1501:
        /* <DEDUP_REMOVED lines=15> */
.L_x_1502:
        /* <DEDUP_REMOVED lines=15> */
.L_x_1503:
        /* <DEDUP_REMOVED lines=15> */
.L_x_1504:
        /* <DEDUP_REMOVED lines=10> */
.L_x_1487:
[----:B------:R-:W-:Y:S05]  /*17d30*/  BSYNC B1 ;  /* 0x0000000000017941 */ /* 0x000fea0003800000 */
.L_x_1486:
[----:B------:R-:W2:Y:S04]  /*17d40*/  LDL.LU R8, [R1+0x10] ;  /* 0x0000100001087983 */ /* 0x000ea80000300800 */
[----:B0-----:R-:W3:Y:S01]  /*17d50*/  LDL.LU R6, [R1+0x20] ;  /* 0x0000200001067983 */ /* 0x001ee20000300800 */
        /* <DEDUP_REMOVED lines=10> */
.L_x_1461:
[----:B------:R-:W-:Y:S05]  /*17e00*/  BSYNC B0 ;  /* 0x0000000000007941 */ /* 0x000fea0003800000 */
.L_x_1460:
[----:B------:R2:W5:Y:S01]  /*17e10*/  LDL R7, [R1+0x40] ;  /* 0x0000400001077983 */ /* 0x0005620000100800 */
[----:B------:R-:W-:Y:S05]  /*17e20*/  @!P0 WARPSYNC.ALL ;  /* 0x0000000000008948 */ /* 0x000fea0003800000 */
[----:B------:R2:W-:Y:S01]  /*17e30*/  STL [R1+0x44], RZ ;  /* 0x000044ff01007387 */ /* 0x0005e20000100800 */
[----:B------:R-:W-:Y:S01]  /*17e40*/  BSSY B0, `(.L_x_1506) ;  /* 0x0000020000007945 */ /* 0x000fe20003800000 */
[----:B------:R-:W-:Y:S06]  /*17e50*/  @!P0 BAR.SYNC.DEFER_BLOCKING 0xc, 0x180 ;  /* 0x0306000000008b1d */ /* 0x000fec0000010000 */
[----:B--2---:R-:W-:Y:S05]  /*17e60*/  @!P1 BRA `(.L_x_1507) ;  /* 0x0000000000749947 */ /* 0x004fea0003800000 */
[----:B------:R-:W-:-:S13]  /*17e70*/  ISETP.NE.AND P0, PT, R10, RZ, PT ;  /* 0x000000ff0a00720c */ /* 0x000fda0003f05270 */
[----:B------:R-:W2:Y:S02]  /*17e80*/  @!P0 LDC R10, c[0x0][0xae8] ;  /* 0x0002ba00ff0a8b82 */ /* 0x000ea40000000800 */
[----:B--2---:R-:W-:-:S04]  /*17e90*/  IABS R0, R10 ;  /* 0x0000000a00007213 */ /* 0x004fc80000000000 */
[----:B------:R-:W2:Y:S08]  /*17ea0*/  I2F.RP R2, R0 ;  /* 0x0000000000027306 */ /* 0x000eb00000209400 */
[----:B--2---:R-:W2:Y:S02]  /*17eb0*/  MUFU.RCP R2, R2 ;  /* 0x0000000200027308 */ /* 0x004ea40000001000 */
[----:B--2---:R-:W-:-:S06]  /*17ec0*/  VIADD R2, R2, 0xffffffe ;  /* 0x0ffffffe02027836 */ /* 0x004fcc0000000000 */
[----:B------:R-:W2:Y:S02]  /*17ed0*/  F2I.FTZ.U32.TRUNC.NTZ R3, R2 ;  /* 0x0000000200037305 */ /* 0x000ea4000021f000 */
[----:B--2---:R-:W-:-:S04]  /*17ee0*/  IMAD.MOV R2, RZ, RZ, -R3 ;  /* 0x000000ffff027224 */ /* 0x004fc800078e0a03 */
[----:B01----:R-:W-:Y:S02]  /*17ef0*/  IMAD R4, R2, R0, RZ ;  /* 0x0000000002047224 */ /* 0x003fe400078e02ff */
        /* <DEDUP_REMOVED lines=20> */
.L_x_1507:
[----:B------:R-:W-:Y:S05]  /*18040*/  BSYNC B0 ;  /* 0x0000000000007941 */ /* 0x000fea0003800000 */
.L_x_1506:
[----:B------:R-:W4:Y:S04]  /*18050*/  LDL R0, [R1+0x44] ;  /* 0x0000440001007983 */ /* 0x000f280000100800 */
[----:B--2---:R-:W4:Y:S01]  /*18060*/  LDL R2, [R1+0x70] ;  /* 0x0000700001027983 */ /* 0x004f220000100800 */
[----:B------:R-:W-:Y:S01]  /*18070*/  BSSY B7, `(.L_x_1508) ;  /* 0x00005b9000077945 */ /* 0x000fe20003800000 */
[----:B----4-:R-:W-:-:S05]  /*18080*/  IMAD R2, R2, R0, RZ ;  /* 0x0000000002027224 */ /* 0x010fca00078e02ff */
[----:B-----5:R-:W-:Y:S01]  /*18090*/  VIADDMNMX R0, R2, R0, R7, PT ;  /* 0x0000000002007246 */ /* 0x020fe20003800107 */
[----:B------:R2:W-:Y:S03]  /*180a0*/  STL [R1+0x2c], R2 ;  /* 0x00002c0201007387 */ /* 0x0005e60000100800 */
[----:B------:R-:W-:Y:S01]  /*180b0*/  ISETP.GT.AND P0, PT, R0, R2, PT ;  /* 0x000000020000720c */ /* 0x000fe20003f04270 */
[----:B------:R2:W-:-:S12]  /*180c0*/  STL [R1+0x48], R0 ;  /* 0x0000480001007387 */ /* 0x0005d80000100800 */
[----:B--2---:R-:W-:Y:S05]  /*180d0*/  @P0 BRA `(.L_x_1509) ;  /* 0x0000000000480947 */ /* 0x004fea0003800000 */
[----:B------:R-:W2:Y:S02]  /*180e0*/  S2R R0, SR_TID.X ;  /* 0x0000000000007919 */ /* 0x000ea40000002100 */
[----:B--2---:R-:W-:-:S04]  /*180f0*/  LOP3.LUT R0, R0, 0x7f, RZ, 0xc0, !PT ;  /* 0x0000007f00007812 */ /* 0x004fc800078ec0ff */
[----:B------:R-:W-:-:S13]  /*18100*/  ISETP.NE.AND P0, PT, R0, RZ, PT ;  /* 0x000000ff0000720c */ /* 0x000fda0003f05270 */
[----:B------:R-:W-:Y:S05]  /*18110*/  @P0 BRA `(.L_x_1510) ;  /* 0x0000005800b80947 */ /* 0x000fea0003800000 */
[----:B------:R-:W2:Y:S01]  /*18120*/  S2R R2, SR_LANEID ;  /* 0x0000000000027919 */ /* 0x000ea20000000000 */
[----:B------:R-:W-:Y:S01]  /*18130*/  VOTEU.ANY UR4, UPT, PT ;  /* 0x0000000000047886 */ /* 0x000fe200038e0100 */
[----:B01----:R-:W0:Y:S01]  /*18140*/  LDC.64 R4, c[0x0][0xd60] ;  /* 0x00035800ff047b82 */ /* 0x003e220000000a00 */
[----:B------:R-:W2:Y:S02]  /*18150*/  FLO.U32 R0, UR4 ;  /* 0x0000000400007d00 */ /* 0x000ea400080e0000 */
[----:B--2---:R-:W-:-:S06]  /*18160*/  ISETP.EQ.U32.AND P0, PT, R0, R2, PT ;  /* 0x000000020000720c */ /* 0x004fcc0003f02070 */
[----:B------:R-:W0:Y:S07]  /*18170*/  POPC R2, UR4 ;  /* 0x0000000400027d09 */ /* 0x000e2e0008000000 */
[----:B0-----:R-:W2:Y:S04]  /*18180*/  @P0 ATOMG.E.ADD.STRONG.GPU PT, R2, desc[UR40][R4.64], R2 ;  /* 0x00000002040209a8 */ /* 0x001ea800081ee1e8 */
[----:B--2---:R0:W1:Y:S02]  /*18190*/  SHFL.IDX PT, R2, R2, R0, 0x1f ;  /* 0x00001f0002027589 */ /* 0x00406400000e0000 */
[----:B0-----:R-:W0:Y:S02]  /*181a0*/  S2R R0, SR_LTMASK ;  /* 0x0000000000007919 */ /* 0x001e240000003900 */
[----:B0-----:R-:W-:-:S06]  /*181b0*/  LOP3.LUT R0, R0, UR4, RZ, 0xc0, !PT ;  /* 0x0000000400007c12 */ /* 0x001fcc000f8ec0ff */
[----:B------:R-:W1:Y:S02]  /*181c0*/  POPC R0, R0 ;  /* 0x0000000000007309 */ /* 0x000e640000000000 */
[----:B-1----:R-:W-:-:S05]  /*181d0*/  IADD3 R0, R2, UR36, R0 ;  /* 0x0000002402007c10 */ /* 0x002fca000fffe000 */
[----:B------:R4:W-:Y:S01]  /*181e0*/  STL [R1], R0 ;  /* 0x0000000001007387 */ /* 0x0009e20000100800 */
[----:B------:R-:W-:Y:S05]  /*181f0*/  BRA `(.L_x_1510) ;  /* 0x0000005800807947 */ /* 0x000fea0003800000 */
.L_x_1509:
        /* <DEDUP_REMOVED lines=8> */
[----:B01----:R-:W-:Y:S02]  /*18280*/  IMAD.U32 R4, RZ, RZ, UR6 ;  /* 0x00000006ff047e24 */ /* 0x003fe4000f8e00ff */
[----:B------:R-:W0:Y:S01]  /*18290*/  LDC.64 R2, c[0x4][R2] ;  /* 0x0100000002027b82 */ /* 0x000e220000000a00 */
[----:B------:R-:W-:Y:S02]  /*182a0*/  IMAD.U32 R5, RZ, RZ, UR7 ;  /* 0x00000007ff057e24 */ /* 0x000fe4000f8e00ff */
[----:B------:R-:W-:Y:S02]  /*182b0*/  IMAD.U32 R6, RZ, RZ, UR8 ;  /* 0x00000008ff067e24 */ /* 0x000fe4000f8e00ff */
[----:B------:R-:W-:-:S02]  /*182c0*/  IMAD.U32 R7, RZ, RZ, UR9 ;  /* 0x00000009ff077e24 */ /* 0x000fc4000f8e00ff */
[----:B------:R-:W-:Y:S02]  /*182d0*/  IMAD.U32 R10, RZ, RZ, UR4 ;  /* 0x00000004ff0a7e24 */ /* 0x000fe4000f8e00ff */
[----:B------:R-:W-:Y:S02]  /*182e0*/  IMAD.U32 R11, RZ, RZ, UR5 ;  /* 0x00000005ff0b7e24 */ /* 0x000fe4000f8e00ff */
[----:B------:R-:W-:Y:S02]  /*182f0*/  IMAD.MOV.U32 R8, RZ, RZ, 0x70 ;  /* 0x00000070ff087424 */ /* 0x000fe400078e00ff */
[----:B---3--:R-:W-:Y:S02]  /*18300*/  IMAD.MOV.U32 R12, RZ, RZ, 0x1 ;  /* 0x00000001ff0c7424 */ /* 0x008fe400078e00ff */
[----:B------:R-:W-:-:S07]  /*18310*/  IMAD.MOV.U32 R13, RZ, RZ, RZ ;  /* 0x000000ffff0d7224 */ /* 0x000fce00078e00ff */
[----:B------:R-:W-:-:S07]  /*18320*/  LEPC R20, `(.L_x_1512) ;  /* 0x000000001014794e */ /* 0x000fce0000000000 */
[----:B0-----:R-:W-:Y:S05]  /*18330*/  CALL.ABS.NOINC R2 ;  /* 0x0000000002007343 */ /* 0x001fea0003c00000 */
.L_x_1512:
[----:B------:R-:W-:Y:S05]  /*18340*/  BSYNC B6 ;  /* 0x0000000000067941 */ /* 0x000fea0003800000 */
.L_x_1511:
        /* <DEDUP_REMOVED lines=9> */
[----:B01----:R-:W-:Y:S02]  /*183e0*/  IMAD.U32 R4, RZ, RZ, UR6 ;  /* 0x00000006ff047e24 */ /* 0x003fe4000f8e00ff */
[----:B------:R-:W-:Y:S02]  /*183f0*/  IMAD.U32 R5, RZ, RZ, UR7 ;  /* 0x00000007ff057e24 */ /* 0x000fe4000f8e00ff */
[----:B------:R-:W-:Y:S02]  /*18400*/  IMAD.U32 R6, RZ, RZ, UR8 ;  /* 0x00000008ff067e24 */ /* 0x000fe4000f8e00ff */
[----:B------:R-:W-:-:S02]  /*18410*/  IMAD.U32 R7, RZ, RZ, UR9 ;  /* 0x00000009ff077e24 */ /* 0x000fc4000f8e00ff */
[----:B------:R-:W-:Y:S02]  /*18420*/  IMAD.U32 R10, RZ, RZ, UR4 ;  /* 0x00000004ff0a7e24 */ /* 0x000fe4000f8e00ff */
[----:B------:R-:W-:Y:S02]  /*18430*/  IMAD.U32 R11, RZ, RZ, UR5 ;  /* 0x00000005ff0b7e24 */ /* 0x000fe4000f8e00ff */
[----:B------:R-:W-:Y:S02]  /*18440*/  IMAD.MOV.U32 R8, RZ, RZ, 0x70 ;  /* 0x00000070ff087424 */ /* 0x000fe400078e00ff */
[----:B---3--:R-:W-:Y:S02]  /*18450*/  IMAD.MOV.U32 R12, RZ, RZ, 0x1 ;  /* 0x00000001ff0c7424 */ /* 0x008fe400078e00ff */
[----:B--2---:R-:W-:-:S07]  /*18460*/  IMAD.MOV.U32 R13, RZ, RZ, RZ ;  /* 0x000000ffff0d7224 */ /* 0x004fce00078e00ff */
[----:B------:R-:W-:-:S07]  /*18470*/  LEPC R20, `(.L_x_1515) ;  /* 0x000000001014794e */ /* 0x000fce0000000000 */
[----:B----4-:R-:W-:Y:S05]  /*18480*/  CALL.ABS.NOINC R2 ;  /* 0x0000000002007343 */ /* 0x010fea0003c00000 */
.L_x_1515:
        /* <DEDUP_REMOVED lines=16> */
.L_x_1514:
[----:B------:R-:W-:Y:S05]  /*18590*/  BSYNC B6 ;  /* 0x0000000000067941 */ /* 0x000fea0003800000 */
.L_x_1513:
[----:B01----:R-:W2:Y:S01]  /*185a0*/  LDL.LU R4, [R1+0x24] ;  /* 0x0000240001047983 */ /* 0x003ea20000300800 */
[----:B------:R-:W-:-:S03]  /*185b0*/  ULDC.64 UR4, c[0x0][0xaf0] ;  /* 0x0002bc0000047ab9 */ /* 0x000fc60000000a00 */
[----:B------:R-:W4:Y:S01]  /*185c0*/  LDL R7, [R1+0x8] ;  /* 0x0000080001077983 */ /* 0x000f220000100800 */
[----:B------:R-:W-:-:S03]  /*185d0*/  ISETP.NE.U32.AND P0, PT, RZ, UR4, PT ;  /* 0x00000004ff007c0c */ /* 0x000fc6000bf05070 */
[----:B------:R-:W5:Y:S01]  /*185e0*/  LDL R0, [R1+0x48] ;  /* 0x0000480001007983 */ /* 0x000f620000100800 */
[----:B------:R-:W-:-:S13]  /*185f0*/  ISETP.NE.AND.EX P0, PT, RZ, UR5, PT, P0 ;  /* 0x00000005ff007c0c */ /* 0x000fda000bf05300 */
[----:B------:R-:W-:-:S04]  /*18600*/  @P0 IADD3 R2, P1, R17, UR4, RZ ;  /* 0x0000000411020c10 */ /* 0x000fc8000ff3e0ff */
[----:B--2---:R-:W-:Y:S01]  /*18610*/  @P0 IADD3.X R3, R4, UR5, RZ, P1, !PT ;  /* 0x0000000504030c10 */ /* 0x004fe20008ffe4ff */
[----:B------:R-:W-:-:S04]  /*18620*/  ULDC.64 UR4, c[0x0][0xb00] ;  /* 0x0002c00000047ab9 */ /* 0x000fc80000000a00 */
[----:B----4-:R0:W2:Y:S02]  /*18630*/  @P0 LDG.E R7, desc[UR40][R2.64] ;  /* 0x0000002802070981 */ /* 0x0100a4000c1e1900 */
[----:B0-----:R-:W0:Y:S01]  /*18640*/  LDC.64 R2, c[0x0][0x418] ;  /* 0x00010600ff027b82 */ /* 0x001e220000000a00 */
[----:B-----5:R-:W-:Y:S01]  /*18650*/  VIADD R0, R0, 0xffffffff ;  /* 0xffffffff00007836 */ /* 0x020fe20000000000 */
[----:B--2---:R-:W-:Y:S01]  /*18660*/  SHF.R.S32.HI R8, RZ, 0x1f, R7 ;  /* 0x0000001fff087819 */ /* 0x004fe20000011407 */
[----:B------:R1:W-:Y:S04]  /*18670*/  @P0 STL [R1+0x8], R7 ;  /* 0x0000080701000387 */ /* 0x0003e80000100800 */
[----:B------:R1:W-:Y:S01]  /*18680*/  STL [R1+0x24], R8 ;  /* 0x0000240801007387 */ /* 0x0003e20000100800 */
[----:B0-----:R-:W-:Y:S01]  /*18690*/  LOP3.LUT P0, RZ, R2, UR4, RZ, 0xfc, !PT ;  /* 0x0000000402ff7c12 */ /* 0x001fe2000f80fcff */
[----:B------:R-:W-:-:S03]  /*186a0*/  UMOV UR4, 0xffffffff ;  /* 0xffffffff00047882 */ /* 0x000fc60000000000 */
[----:B------:R-:W-:-:S04]  /*186b0*/  LOP3.LUT P0, RZ, R3, UR5, RZ, 0xfc, P0 ;  /* 0x0000000503ff7c12 */ /* 0x000fc8000800fcff */
[----:B------:R-:W-:Y:S01]  /*186c0*/  SEL R17, R7, RZ, !P0 ;  /* 0x000000ff07117207 */ /* 0x000fe20004000000 */
[----:B-1----:R-:W-:Y:S08]  /*186d0*/  BRA.DIV UR4, `(.L_x_1516) ;  /* 0x0000007204247947 */ /* 0x002ff0000b800000 */
[----:B------:R-:W0:Y:S02]  /*186e0*/  S2R R4, SR_TID.X ;  /* 0x0000000000047919 */ /* 0x000e240000002100 */
[----:B0-----:R-:W-:-:S04]  /*186f0*/  SHF.R.U32.HI R4, RZ, 0x5, R4 ;  /* 0x00000005ff047819 */ /* 0x001fc80000011604 */
[----:B------:R-:W-:-:S05]  /*18700*/  LOP3.LUT R4, R4, 0x3, RZ, 0xc0, !PT ;  /* 0x0000000304047812 */ /* 0x000fca00078ec0ff */
[----:B---3--:R0:W1:Y:S02]  /*18710*/  SHFL.IDX PT, R14, R4, RZ, 0x1f ;  /* 0x00001fff040e7589 */ /* 0x00806400000e0000 */
.L_x_1668:
        /* <DEDUP_REMOVED lines=11> */
.L_x_1671:
        /* <DEDUP_REMOVED lines=24> */
.L_x_1519:
[----:B-1----:R-:W2:Y:S01]  /*18950*/  LDL R2, [R1+0x1c] ;  /* 0x00001c0001027983 */ /* 0x002ea20000100800 */
[----:B0-----:R-:W-:Y:S01]  /*18960*/  IMAD R0, R19, 0x8, R18 ;  /* 0x0000000813007824 */ /* 0x001fe200078e0212 */
[----:B--2---:R-:W-:-:S04]  /*18970*/  SHF.L.U32 R2, R2, 0x1f, RZ ;  /* 0x0000001f02027819 */ /* 0x004fc800000006ff */
[----:B------:R-:W0:Y:S02]  /*18980*/  SYNCS.PHASECHK.TRANS64.TRYWAIT P0, [R0+URZ+0x38840], R2 ;  /* 0x03884002000075a7 */ /* 0x000e24000800017f */
[----:B0-----:R-:W-:Y:S05]  /*18990*/  @!P0 BRA `(.L_x_1520) ;  /* 0x0000006c00c88947 */ /* 0x001fea0003800000 */
.L_x_1672:
        /* <DEDUP_REMOVED lines=11> */
.L_x_1521:
        /* <DEDUP_REMOVED lines=24> */
.L_x_1517:
[----:B0-----:R-:W2:Y:S04]  /*18bd0*/  LDL.LU R4, [R1+0x30] ;  /* 0x0000300001047983 */ /* 0x001ea80000300800 */
[----:B------:R-:W3:Y:S04]  /*18be0*/  LDL.LU R3, [R1+0x50] ;  /* 0x0000500001037983 */ /* 0x000ee80000300800 */
[----:B-1----:R-:W4:Y:S01]  /*18bf0*/  LDL R2, [R1+0x38] ;  /* 0x0000380001027983 */ /* 0x002f220000100800 */
        /* <DEDUP_REMOVED lines=10> */
[----:B------:R4:W-:Y:S02]  /*18ca0*/  STL [R1+0x3c], R0 ;  /* 0x00003c0001007387 */ /* 0x0009e40000100800 */
        /* <DEDUP_REMOVED lines=8> */
[----:B------:R-:W-:Y:S02]  /*18d30*/  IMAD.U32 R4, RZ, RZ, UR4 ;  /* 0x00000004ff047e24 */ /* 0x000fe4000f8e00ff */
[----:B0-----:R-:W0:Y:S01]  /*18d40*/  LDC.64 R2, c[0x4][R2] ;  /* 0x0100000002027b82 */ /* 0x001e220000000a00 */
        /* <DEDUP_REMOVED lines=10> */
.L_x_1523:
[----:B------:R-:W-:Y:S05]  /*18df0*/  BSYNC B6 ;  /* 0x0000000000067941 */ /* 0x000fea0003800000 */
.L_x_1522:
[----:B------:R-:W2:Y:S01]  /*18e00*/  LDL R10, [R1+0x4] ;  /* 0x00000400010a7983 */ /* 0x000ea20000100800 */
[----:B------:R-:W1:Y:S01]  /*18e10*/  LDC R7, c[0x0][0x448] ;  /* 0x00011200ff077b82 */ /* 0x000e620000000800 */
[----:B------:R-:W-:Y:S01]  /*18e20*/  ULDC.64 UR4, c[0x0][0x298] ;  /* 0x0000a60000047ab9 */ /* 0x000fe20000000a00 */
[----:B------:R-:W-:Y:S01]  /*18e30*/  ULDC.64 UR6, c[0x0][0x280] ;  /* 0x0000a00000067ab9 */ /* 0x000fe20000000a00 */
[----:B------:R-:W3:Y:S04]  /*18e40*/  LDL R4, [R1+0x58] ;  /* 0x0000580001047983 */ /* 0x000ee80000100800 */
[----:B------:R-:W4:Y:S04]  /*18e50*/  LDL R9, [R1+0x38] ;  /* 0x0000380001097983 */ /* 0x000f280000100800 */
[----:B------:R-:W4:Y:S01]  /*18e60*/  LDL R8, [R1+0x60] ;  /* 0x0000600001087983 */ /* 0x000f220000100800 */
[----:B------:R-:W1:Y:S01]  /*18e70*/  S2R R2, SR_TID.X ;  /* 0x0000000000027919 */ /* 0x000e620000002100 */
[----:B0-----:R-:W0:Y:S02]  /*18e80*/  S2R R0, SR_TID.X ;  /* 0x0000000000007919 */ /* 0x001e240000002100 */
[----:B------:R-:W4:Y:S01]  /*18e90*/  LDL R6, [R1+0x3c] ;  /* 0x00003c0001067983 */ /* 0x000f220000100800 */
[----:B-1----:R-:W-:-:S13]  /*18ea0*/  ISETP.NE.AND P0, PT, R7, 0x1, PT ;  /* 0x000000010700780c */ /* 0x002fda0003f05270 */
[----:B------:R-:W1:Y:S01]  /*18eb0*/  @P0 LDC R3, c[0x0][0x450] ;  /* 0x00011400ff030b82 */ /* 0x000e620000000800 */
[----:B------:R-:W-:-:S04]  /*18ec0*/  LOP3.LUT R2, R2, 0x7f, RZ, 0xc0, !PT ;  /* 0x0000007f02027812 */ /* 0x000fc800078ec0ff */
[----:B------:R-:W-:Y:S01]  /*18ed0*/  SHF.R.U32.HI R2, RZ, 0x3, R2 ;  /* 0x00000003ff027819 */ /* 0x000fe20000011602 */
[----:B0-----:R-:W-:-:S05]  /*18ee0*/  IMAD.SHL.U32 R0, R0, 0x10, RZ ;  /* 0x0000001000007824 */ /* 0x001fca00078e00ff */
[----:B------:R-:W-:Y:S02]  /*18ef0*/  LOP3.LUT R0, R2, 0x70, R0, 0xf8, !PT ;  /* 0x0000007002007812 */ /* 0x000fe400078ef800 */
[----:B------:R-:W0:Y:S03]  /*18f00*/  @P0 LDC R2, c[0x0][0x44c] ;  /* 0x00011300ff020b82 */ /* 0x000e260000000800 */
[----:B--2---:R-:W-:-:S04]  /*18f10*/  IMAD R5, R10, 0x40, R0 ;  /* 0x000000400a057824 */ /* 0x004fc800078e0200 */
[----:B0-----:R-:W-:-:S04]  /*18f20*/  @P0 IMAD.HI.U32 R2, R5, R2, RZ ;  /* 0x0000000205020227 */ /* 0x001fc800078e00ff */
[----:B------:R-:W-:Y:S01]  /*18f30*/  IMAD.MOV.U32 R0, RZ, RZ, R5 ;  /* 0x000000ffff007224 */ /* 0x000fe200078e0005 */
[----:B-1----:R-:W-:Y:S01]  /*18f40*/  @P0 SHF.R.U32.HI R0, RZ, R3, R2 ;  /* 0x00000003ff000219 */ /* 0x002fe20000011602 */
[----:B---3--:R-:W-:-:S04]  /*18f50*/  IMAD R2, R4, UR4, RZ ;  /* 0x0000000404027c24 */ /* 0x008fc8000f8e02ff */
        /* <DEDUP_REMOVED lines=76> */
.L_x_1681:
        /* <DEDUP_REMOVED lines=12> */
.L_x_1525:
        /* <DEDUP_REMOVED lines=37> */
.L_x_1527:
[----:B------:R-:W-:Y:S05]  /*19730*/  BSYNC B6 ;  /* 0x0000000000067941 */ /* 0x000fea0003800000 */
.L_x_1526:
[----:B-1----:R-:W2:Y:S01]  /*19740*/  LDL.LU R5, [R1+0x38] ;  /* 0x0000380001057983 */ /* 0x002ea20000300800 */
[----:B------:R-:W0:Y:S01]  /*19750*/  LDC R7, c[0x0][0x448] ;  /* 0x00011200ff077b82 */ /* 0x000e220000000800 */
[----:B------:R-:W-:Y:S02]  /*19760*/  ULDC.64 UR4, c[0x0][0x3d8] ;  /* 0x0000f60000047ab9 */ /* 0x000fe40000000a00 */
[----:B------:R-:W2:Y:S04]  /*19770*/  LDL.LU.64 R2, [R1+0x58] ;  /* 0x0000580001027983 */ /* 0x000ea80000300a00 */
[----:B------:R-:W3:Y:S04]  /*19780*/  LDL.LU R0, [R1+0x60] ;  /* 0x0000600001007983 */ /* 0x000ee80000300800 */
[----:B------:R-:W4:Y:S04]  /*19790*/  LDL.LU R4, [R1+0x3c] ;  /* 0x00003c0001047983 */ /* 0x000f280000300800 */
[----:B------:R-:W5:Y:S04]  /*197a0*/  LDL.LU R6, [R1+0x30] ;  /* 0x0000300001067983 */ /* 0x000f680000300800 */
[----:B------:R-:W5:Y:S01]  /*197b0*/  LDL.LU R8, [R1+0x14] ;  /* 0x0000140001087983 */ /* 0x000f620000300800 */
[----:B0-----:R-:W-:Y:S01]  /*197c0*/  ISETP.NE.AND P0, PT, R7, 0x1, PT ;  /* 0x000000010700780c */ /* 0x001fe20003f05270 */
[----:B------:R-:W0:Y:S02]  /*197d0*/  S2R R10, SR_TID.X ;  /* 0x00000000000a7919 */ /* 0x000e240000002100 */
[----:B0-----:R-:W-:-:S05]  /*197e0*/  IMAD.SHL.U32 R10, R10, 0x8, RZ ;  /* 0x000000080a0a7824 */ /* 0x001fca00078e00ff */
[----:B------:R-:W-:Y:S01]  /*197f0*/  LOP3.LUT R10, R10, 0x38, RZ, 0xc0, !PT ;  /* 0x000000380a0a7812 */ /* 0x000fe200078ec0ff */
[----:B--2---:R-:W-:-:S04]  /*19800*/  IMAD.MOV.U32 R3, RZ, RZ, R5 ;  /* 0x000000ffff037224 */ /* 0x004fc800078e0005 */
        /* <DEDUP_REMOVED lines=8> */
[----:B------:R-:W1:Y:S02]  /*19890*/  @P0 LDC R4, c[0x0][0x44c] ;  /* 0x00011300ff040b82 */ /* 0x000e640000000800 */
[----:B------:R-:W-:Y:S02]  /*198a0*/  IMAD.IADD R3, R3, 0x1, R0 ;  /* 0x0000000103037824 */ /* 0x000fe400078e0200 */
[----:B-----5:R-:W-:Y:S02]  /*198b0*/  IMAD.MOV.U32 R0, RZ, RZ, R6 ;  /* 0x000000ffff007224 */ /* 0x020fe400078e0006 */
[----:B-1----:R-:W-:-:S05]  /*198c0*/  @P0 IMAD.HI.U32 R4, R6, R4, RZ ;  /* 0x0000000406040227 */ /* 0x002fca00078e00ff */
[----:B0-----:R-:W-:-:S05]  /*198d0*/  @P0 SHF.R.U32.HI R0, RZ, R5, R4 ;  /* 0x00000005ff000219 */ /* 0x001fca0000011604 */
[----:B------:R-:W-:-:S04]  /*198e0*/  IMAD.MOV R4, RZ, RZ, -R0 ;  /* 0x000000ffff047224 */ /* 0x000fc800078e0a00 */
[----:B------:R-:W-:Y:S02]  /*198f0*/  IMAD R4, R7, R4, R6 ;  /* 0x0000000407047224 */ /* 0x000fe400078e0206 */
[----:B------:R-:W0:Y:S01]  /*19900*/  S2R R6, SR_TID.X ;  /* 0x0000000000067919 */ /* 0x000e220000002100 */
[----:B------:R-:W-:Y:S01]  /*19910*/  SHF.R.S32.HI R5, RZ, 0x1f, R0 ;  /* 0x0000001fff057819 */ /* 0x000fe20000011400 */
[----:B------:R-:W-:-:S04]  /*19920*/  IMAD.WIDE.U32 R2, R0, UR4, R2 ;  /* 0x0000000400027c25 */ /* 0x000fc8000f8e0002 */
[----:B------:R-:W-:-:S04]  /*19930*/  IMAD R5, R5, UR4, RZ ;  /* 0x0000000405057c24 */ /* 0x000fc8000f8e02ff */
[----:B------:R-:W-:Y:S01]  /*19940*/  IMAD R0, R0, UR5, R5 ;  /* 0x0000000500007c24 */ /* 0x000fe2000f8e0205 */
[----:B------:R-:W-:-:S03]  /*19950*/  ULDC.64 UR4, c[0x0][0x3c8] ;  /* 0x0000f20000047ab9 */ /* 0x000fc60000000a00 */
[----:B------:R-:W-:Y:S01]  /*19960*/  IMAD.IADD R3, R3, 0x1, R0 ;  /* 0x0000000103037824 */ /* 0x000fe200078e0200 */
[----:B------:R-:W-:Y:S01]  /*19970*/  SHF.R.S32.HI R0, RZ, 0x1f, R4 ;  /* 0x0000001fff007819 */ /* 0x000fe20000011404 */
[----:B------:R-:W-:-:S04]  /*19980*/  IMAD.WIDE.U32 R2, R4, UR4, R2 ;  /* 0x0000000404027c25 */ /* 0x000fc8000f8e0002 */
[----:B------:R-:W-:Y:S02]  /*19990*/  IMAD R0, R0, UR4, RZ ;  /* 0x0000000400007c24 */ /* 0x000fe4000f8e02ff */
[----:B0-----:R-:W-:-:S05]  /*199a0*/  IMAD.SHL.U32 R6, R6, 0x8, RZ ;  /* 0x0000000806067824 */ /* 0x001fca00078e00ff */
[----:B------:R-:W-:Y:S01]  /*199b0*/  LOP3.LUT R6, R6, 0x38, RZ, 0xc0, !PT ;  /* 0x0000003806067812 */ /* 0x000fe200078ec0ff */
[----:B------:R-:W-:Y:S01]  /*199c0*/  IMAD R4, R4, UR5, R0 ;  /* 0x0000000504047c24 */ /* 0x000fe2000f8e0200 */
[----:B------:R-:W-:Y:S02]  /*199d0*/  ULDC.64 UR4, c[0x0][0x390] ;  /* 0x0000e40000047ab9 */ /* 0x000fe40000000a00 */
[C---:B------:R-:W-:Y:S02]  /*199e0*/  LOP3.LUT R9, R6.reuse, 0x80, RZ, 0xfc, !PT ;  /* 0x0000008006097812 */ /* 0x040fe400078efcff */
[----:B------:R-:W-:Y:S02]  /*199f0*/  LOP3.LUT R6, R6, 0x40, RZ, 0xfc, !PT ;  /* 0x0000004006067812 */ /* 0x000fe400078efcff */
[----:B------:R-:W-:Y:S01]  /*19a00*/  LEA R0, P0, R2, UR4, 0x1 ;  /* 0x0000000402007c11 */ /* 0x000fe2000f8008ff */
[----:B------:R-:W-:Y:S02]  /*19a10*/  ULDC UR4, c[0x0][0x3b8] ;  /* 0x0000ee0000047ab9 */ /* 0x000fe40000000800 */
[----:B------:R-:W-:-:S02]  /*19a20*/  ISETP.GE.AND P1, PT, R6, UR4, PT ;  /* 0x0000000406007c0c */ /* 0x000fc4000bf26270 */
[----:B------:R-:W0:Y:S01]  /*19a30*/  S2R R6, SR_TID.X ;  /* 0x0000000000067919 */ /* 0x000e220000002100 */
[----:B------:R-:W-:Y:S02]  /*19a40*/  ISETP.GE.AND P3, PT, R10, UR4, PT ;  /* 0x000000040a007c0c */ /* 0x000fe4000bf66270 */
[----:B------:R-:W-:Y:S02]  /*19a50*/  ISETP.GE.AND P2, PT, R9, UR4, PT ;  /* 0x0000000409007c0c */ /* 0x000fe4000bf46270 */
[----:B------:R-:W-:-:S09]  /*19a60*/  LOP3.LUT R8, R8, 0xfffffff7, RZ, 0xc0, !PT ;  /* 0xfffffff708087812 */ /* 0x000fd200078ec0ff */
[----:B------:R-:W-:-:S04]  /*19a70*/  @P3 LOP3.LUT R8, R8, 0x8, RZ, 0xfc, !PT ;  /* 0x0000000808083812 */ /* 0x000fc800078efcff */
[----:B------:R-:W-:-:S04]  /*19a80*/  LOP3.LUT R8, R8, 0xfffffffd, RZ, 0xc0, !PT ;  /* 0xfffffffd08087812 */ /* 0x000fc800078ec0ff */
[----:B------:R-:W-:-:S04]  /*19a90*/  @P2 LOP3.LUT R8, R8, 0x2, RZ, 0xfc, !PT ;  /* 0x0000000208082812 */ /* 0x000fc800078efcff */
[----:B------:R-:W-:Y:S01]  /*19aa0*/  LOP3.LUT R8, R8, 0xfffffffb, RZ, 0xc0, !PT ;  /* 0xfffffffb08087812 */ /* 0x000fe200078ec0ff */
[----:B0-----:R-:W-:-:S03]  /*19ab0*/  IMAD.SHL.U32 R6, R6, 0x8, RZ ;  /* 0x0000000806067824 */ /* 0x001fc600078e00ff */
[----:B------:R-:W-:Y:S01]  /*19ac0*/  @P1 LOP3.LUT R8, R8, 0x4, RZ, 0xfc, !PT ;  /* 0x0000000408081812 */ /* 0x000fe200078efcff */
[----:B------:R-:W-:Y:S01]  /*19ad0*/  IMAD.IADD R4, R3, 0x1, R4 ;  /* 0x0000000103047824 */ /* 0x000fe200078e0204 */
[----:B------:R-:W-:-:S03]  /*19ae0*/  LOP3.LUT R6, R6, 0x38, RZ, 0xc0, !PT ;  /* 0x0000003806067812 */ /* 0x000fc600078ec0ff */
[----:B------:R0:W-:Y:S01]  /*19af0*/  STL [R1+0x14], R8 ;  /* 0x0000140801007387 */ /* 0x0001e20000100800 */
[----:B------:R-:W-:Y:S02]  /*19b00*/  LEA.HI.X R4, R2, UR5, R4, 0x1, P0 ;  /* 0x0000000502047c11 */ /* 0x000fe400080f0c04 */
[C---:B0-----:R-:W-:Y:S02]  /*19b10*/  LOP3.LUT R8, R6.reuse, 0x100, RZ, 0xfc, !PT ;  /* 0x0000010006087812 */ /* 0x041fe400078efcff */
[----:B------:R-:W-:Y:S02]  /*19b20*/  LOP3.LUT R6, R6, 0xc0, RZ, 0xfc, !PT ;  /* 0x000000c006067812 */ /* 0x000fe400078efcff */
[----:B------:R-:W-:Y:S02]  /*19b30*/  ISETP.GE.AND P0, PT, R8, UR4, PT ;  /* 0x0000000408007c0c */ /* 0x000fe4000bf06270 */
[----:B------:R-:W0:Y:S01]  /*19b40*/  S2R R8, SR_TID.X ;  /* 0x0000000000087919 */ /* 0x000e220000002100 */
[----:B------:R-:W-:-:S02]  /*19b50*/  ISETP.GE.AND P5, PT, R6, UR4, PT ;  /* 0x0000000406007c0c */ /* 0x000fc4000bfa6270 */
[----:B------:R-:W1:Y:S01]  /*19b60*/  S2R R6, SR_TID.X ;  /* 0x0000000000067919 */ /* 0x000e620000002100 */
[----:B------:R-:W-:Y:S02]  /*19b70*/  SEL R5, RZ, 0x1, P3 ;  /* 0x00000001ff057807 */ /* 0x000fe40001800000 */
[----:B------:R-:W-:Y:S02]  /*19b80*/  SEL R3, RZ, 0x4, P2 ;  /* 0x00000004ff037807 */ /* 0x000fe40001000000 */
[----:B------:R-:W-:-:S04]  /*19b90*/  SEL R2, RZ, 0x2, P1 ;  /* 0x00000002ff027807 */ /* 0x000fc80000800000 */
[----:B------:R-:W-:Y:S02]  /*19ba0*/  IADD3 R2, R3, R2, R5 ;  /* 0x0000000203027210 */ /* 0x000fe40007ffe005 */
[----:B------:R-:W-:Y:S02]  /*19bb0*/  SEL R5, RZ, 0x10, P0 ;  /* 0x00000010ff057807 */ /* 0x000fe40000000000 */
[----:B------:R-:W-:Y:S01]  /*19bc0*/  SEL R3, RZ, 0x8, P5 ;  /* 0x00000008ff037807 */ /* 0x000fe20002800000 */
[----:B0-----:R-:W-:Y:S02]  /*19bd0*/  IMAD.SHL.U32 R8, R8, 0x8, RZ ;  /* 0x0000000808087824 */ /* 0x001fe400078e00ff */
[----:B-1----:R-:W-:-:S03]  /*19be0*/  IMAD.SHL.U32 R6, R6, 0x8, RZ ;  /* 0x0000000806067824 */ /* 0x002fc600078e00ff */
[----:B------:R-:W-:-:S04]  /*19bf0*/  LOP3.LUT R8, R8, 0x38, RZ, 0xc0, !PT ;  /* 0x0000003808087812 */ /* 0x000fc800078ec0ff */
[----:B------:R-:W-:Y:S02]  /*19c00*/  LOP3.LUT R9, R8, 0x180, RZ, 0xfc, !PT ;  /* 0x0000018008097812 */ /* 0x000fe400078efcff */
[----:B------:R-:W-:Y:S02]  /*19c10*/  LOP3.LUT R6, R6, 0x38, RZ, 0xc0, !PT ;  /* 0x0000003806067812 */ /* 0x000fe400078ec0ff */
[----:B------:R-:W-:Y:S02]  /*19c20*/  ISETP.GE.AND P1, PT, R9, UR4, PT ;  /* 0x0000000409007c0c */ /* 0x000fe4000bf26270 */
[----:B------:R-:W-:Y:S02]  /*19c30*/  LOP3.LUT R8, R6, 0x140, RZ, 0xfc, !PT ;  /* 0x0000014006087812 */ /* 0x000fe400078efcff */
[----:B------:R-:W-:Y:S02]  /*19c40*/  IADD3 R2, R5, R2, R3 ;  /* 0x0000000205027210 */ /* 0x000fe40007ffe003 */
[----:B------:R-:W-:-:S02]  /*19c50*/  SEL R5, RZ, 0x40, P1 ;  /* 0x00000040ff057807 */ /* 0x000fc40000800000 */
[----:B------:R-:W-:Y:S02]  /*19c60*/  LOP3.LUT R6, R6, 0x1c0, RZ, 0xfc, !PT ;  /* 0x000001c006067812 */ /* 0x000fe400078efcff */
[----:B------:R-:W-:Y:S02]  /*19c70*/  ISETP.GE.AND P1, PT, R8, UR4, PT ;  /* 0x0000000408007c0c */ /* 0x000fe4000bf26270 */
[----:B------:R-:W-:Y:S02]  /*19c80*/  ISETP.GE.AND P2, PT, R6, UR4, PT ;  /* 0x0000000406007c0c */ /* 0x000fe4000bf46270 */
[----:B------:R-:W-:Y:S01]  /*19c90*/  SEL R3, RZ, 0x20, P1 ;  /* 0x00000020ff037807 */ /* 0x000fe20000800000 */
[----:B------:R-:W-:Y:S01]  /*19ca0*/  UMOV UR4, 0xffffffff ;  /* 0xffffffff00047882 */ /* 0x000fe20000000000 */
[----:B------:R-:W-:Y:S02]  /*19cb0*/  SEL R6, RZ, 0x80, P2 ;  /* 0x00000080ff067807 */ /* 0x000fe40001000000 */
[----:B------:R-:W-:-:S05]  /*19cc0*/  IADD3 R5, R5, R2, R3 ;  /* 0x0000000205057210 */ /* 0x000fca0007ffe003 */
[----:B------:R-:W-:Y:S01]  /*19cd0*/  IMAD.IADD R6, R5, 0x1, R6 ;  /* 0x0000000105067824 */ /* 0x000fe200078e0206 */
[----:B------:R-:W-:Y:S06]  /*19ce0*/  BRA.DIV UR4, `(.L_x_1528) ;  /* 0x0000006204687947 */ /* 0x000fec000b800000 */
[----:B------:R-:W2:Y:S04]  /*19cf0*/  LDL.LU R8, [R1+0x4c] ;  /* 0x00004c0001087983 */ /* 0x000ea80000300800 */
[----:B------:R-:W3:Y:S04]  /*19d00*/  LDL.LU R3, [R1+0x4] ;  /* 0x0000040001037983 */ /* 0x000ee80000300800 */
[----:B------:R-:W4:Y:S04]  /*19d10*/  LDL.LU R2, [R1+0x50] ;  /* 0x0000500001027983 */ /* 0x000f280000300800 */
[----:B------:R-:W5:Y:S04]  /*19d20*/  LDL.LU R12, [R1+0x14] ;  /* 0x00001400010c7983 */ /* 0x000f680000300800 */
[----:B------:R-:W5:Y:S04]  /*19d30*/  LDL R11, [R1+0x18] ;  /* 0x00001800010b7983 */ /* 0x000f680000100800 */
[----:B------:R-:W5:Y:S01]  /*19d40*/  LDL.LU R10, [R1+0x64] ;  /* 0x00006400010a7983 */ /* 0x000f620000300800 */
[----:B------:R-:W0:Y:S02]  /*19d50*/  S2R R13, SR_TID.X ;  /* 0x00000000000d7919 */ /* 0x000e240000002100 */
[----:B0-----:R-:W-:-:S05]  /*19d60*/  IMAD.SHL.U32 R13, R13, 0x8, RZ ;  /* 0x000000080d0d7824 */ /* 0x001fca00078e00ff */
[----:B------:R-:W-:Y:S01]  /*19d70*/  LOP3.LUT R13, R13, 0x38, RZ, 0xc0, !PT ;  /* 0x000000380d0d7812 */ /* 0x000fe200078ec0ff */
[----:B------:R-:W-:Y:S04]  /*19d80*/  SHFL.IDX PT, R14, R0, 0x1, 0x181f ;  /* 0x00381f00000e7f89 */ /* 0x000fe800000e0000 */
[----:B------:R-:W-:Y:S01]  /*19d90*/  SHFL.IDX PT, R9, R4, 0x1, 0x181f ;  /* 0x00381f0004097f89 */ /* 0x000fe200000e0000 */
[----:B--2---:R-:W-:-:S05]  /*19da0*/  IMAD R7, R8, R7, RZ ;  /* 0x0000000708077224 */ /* 0x004fca00078e02ff */
[-C--:B---3--:R-:W-:Y:S02]  /*19db0*/  ISETP.GE.AND P2, PT, R3, R7.reuse, PT ;  /* 0x000000070300720c */ /* 0x088fe40003f46270 */
[----:B----4-:R-:W-:Y:S02]  /*19dc0*/  ISETP.GE.AND P3, PT, R2, R7, PT ;  /* 0x000000070200720c */ /* 0x010fe40003f66270 */
[----:B-----5:R-:W-:-:S04]  /*19dd0*/  LOP3.LUT R12, R12, 0xfffffbff, RZ, 0xc0, !PT ;  /* 0xfffffbff0c0c7812 */ /* 0x020fc800078ec0ff */
[----:B------:R-:W-:-:S05]  /*19de0*/  @P1 LOP3.LUT R12, R12, 0x400, RZ, 0xfc, !PT ;  /* 0x000004000c0c1812 */ /* 0x000fca00078efcff */
[----:B------:R-:W-:Y:S02]  /*19df0*/  @!P2 LOP3.LUT R2, R5, 0x40, RZ, 0xc0, !PT ;  /* 0x000000400502a812 */ /* 0x000fe400078ec0ff */
[C---:B------:R-:W-:Y:S02]  /*19e00*/  LOP3.LUT P1, RZ, R12.reuse, 0x8, RZ, 0xc0, !PT ;  /* 0x000000080cff7812 */ /* 0x040fe4000782c0ff */
[C---:B------:R-:W-:Y:S02]  /*19e10*/  LOP3.LUT P4, RZ, R12.reuse, 0x2, RZ, 0xc0, !PT ;  /* 0x000000020cff7812 */ /* 0x040fe4000788c0ff */
[----:B------:R-:W-:Y:S02]  /*19e20*/  LOP3.LUT R12, R12, 0xfffffeff, RZ, 0xc0, !PT ;  /* 0xfffffeff0c0c7812 */ /* 0x000fe400078ec0ff */
[----:B------:R-:W-:Y:S02]  /*19e30*/  @!P2 SHF.R.U32.HI R2, RZ, 0x2, R2 ;  /* 0x00000002ff02a819 */ /* 0x000fe40000011602 */
[----:B------:R-:W-:-:S02]  /*19e40*/  @P3 LOP3.LUT R12, R12, 0x100, RZ, 0xfc, !PT ;  /* 0x000001000c0c3812 */ /* 0x000fc400078efcff */
[----:B------:R-:W-:Y:S02]  /*19e50*/  @!P2 ISETP.NE.U32.AND P3, PT, R2, RZ, PT ;  /* 0x000000ff0200a20c */ /* 0x000fe40003f65070 */
[----:B------:R-:W-:Y:S02]  /*19e60*/  @!P2 LOP3.LUT R2, R6, 0x80, RZ, 0xc0, !PT ;  /* 0x000000800602a812 */ /* 0x000fe400078ec0ff */
[----:B------:R-:W-:Y:S02]  /*19e70*/  LOP3.LUT R12, R12, 0xffffffdf, RZ, 0xc0, !PT ;  /* 0xffffffdf0c0c7812 */ /* 0x000fe400078ec0ff */
[----:B------:R-:W-:-:S07]  /*19e80*/  @!P2 SHF.R.U32.HI R2, RZ, 0x3, R2 ;  /* 0x00000003ff02a819 */ /* 0x000fce0000011602 */
[----:B------:R-:W-:Y:S02]  /*19e90*/  @P3 LOP3.LUT R12, R12, 0x20, RZ, 0xfc, !PT ;  /* 0x000000200c0c3812 */ /* 0x000fe400078efcff */
[----:B------:R-:W-:Y:S02]  /*19ea0*/  @!P2 ISETP.NE.U32.AND P3, PT, R2, RZ, PT ;  /* 0x000000ff0200a20c */ /* 0x000fe40003f65070 */
[----:B------:R-:W0:Y:S04]  /*19eb0*/  SHFL.IDX PT, R2, R0, RZ, 0x181f ;  /* 0x00181fff00027589 */ /* 0x000e2800000e0000 */
[----:B------:R-:W1:Y:S01]  /*19ec0*/  SHFL.IDX PT, R8, R4, RZ, 0x181f ;  /* 0x00181fff04087589 */ /* 0x000e6200000e0000 */
[----:B------:R-:W-:Y:S02]  /*19ed0*/  LOP3.LUT R12, R12, 0xfffffdff, RZ, 0xc0, !PT ;  /* 0xfffffdff0c0c7812 */ /* 0x000fe400078ec0ff */
[----:B0-----:R-:W-:-:S05]  /*19ee0*/  @!P2 LEA R3, P6, R13, R2, 0x1 ;  /* 0x000000020d03a211 */ /* 0x001fca00078c08ff */
[----:B-1----:R-:W-:-:S05]  /*19ef0*/  @!P2 IMAD.X R2, RZ, RZ, R8, P6 ;  /* 0x000000ffff02a224 */ /* 0x002fca00030e0608 */
[-C--:B------:R-:W-:Y:S02]  /*19f00*/  @!P2 LOP3.LUT R3, R3, R2.reuse, RZ, 0x3c, !PT ;  /* 0x000000020303a212 */ /* 0x080fe400078e3cff */
[----:B------:R-:W-:Y:S02]  /*19f10*/  @P3 LOP3.LUT R12, R12, 0x200, RZ, 0xfc, !PT ;  /* 0x000002000c0c3812 */ /* 0x000fe400078efcff */
[C---:B------:R-:W-:Y:S02]  /*19f20*/  @!P2 LOP3.LUT R2, R3.reuse, R2, RZ, 0x3c, !PT ;  /* 0x000000020302a212 */ /* 0x040fe400078e3cff */
[C---:B------:R-:W-:Y:S02]  /*19f30*/  LOP3.LUT P6, RZ, R12.reuse, 0x4, RZ, 0xc0, !PT ;  /* 0x000000040cff7812 */ /* 0x040fe400078cc0ff */
[----:B------:R-:W-:Y:S02]  /*19f40*/  @!P2 LOP3.LUT R3, R3, R2, RZ, 0x3c, !PT ;  /* 0x000000020303a212 */ /* 0x000fe400078e3cff */
[----:B------:R-:W-:-:S03]  /*19f50*/  LOP3.LUT P3, RZ, R12, 0x20, RZ, 0xc0, !PT ;  /* 0x000000200cff7812 */ /* 0x000fc6000786c0ff */
[----:B------:R-:W-:Y:S01]  /*19f60*/  @!P2 LDGSTS.E.BYPASS.LTC128B.128 [R11+0x26400], desc[UR40][R2.64], !P1 ;  /* 0x26400000020bafae */ /* 0x000fe2000c901d68 */
[----:B------:R-:W-:-:S05]  /*19f70*/  LOP3.LUT P1, RZ, R12, 0x400, RZ, 0xc0, !PT ;  /* 0x000004000cff7812 */ /* 0x000fca000782c0ff */
[----:B------:R-:W-:Y:S04]  /*19f80*/  @!P2 LDGSTS.E.BYPASS.LTC128B.128 [R11+0x28400], desc[UR40][R2.64+0x80], !P6 ;  /* 0x28400080020bafae */ /* 0x000fe8000f101d68 */
[----:B------:R-:W-:Y:S04]  /*19f90*/  @!P2 LDGSTS.E.BYPASS.LTC128B.128 [R11+0x2a400], desc[UR40][R2.64+0x100], !P4 ;  /* 0x2a400100020bafae */ /* 0x000fe8000e101d68 */
[----:B------:R-:W-:Y:S04]  /*19fa0*/  @!P2 LDGSTS.E.BYPASS.LTC128B.128 [R11+0x2c400], desc[UR40][R2.64+0x180], !P5 ;  /* 0x2c400180020bafae */ /* 0x000fe8000e901d68 */
[----:B------:R-:W-:Y:S04]  /*19fb0*/  @!P2 LDGSTS.E.BYPASS.LTC128B.128 [R11+0x2e400], desc[UR40][R2.64+0x200], !P0 ;  /* 0x2e400200020bafae */ /* 0x000fe8000c101d68 */
[----:B------:R-:W-:Y:S04]  /*19fc0*/  @!P2 LDGSTS.E.BYPASS.LTC128B.128 [R11+0x30400], desc[UR40][R2.64+0x280], !P1 ;  /* 0x30400280020bafae */ /* 0x000fe8000c901d68 */
[----:B------:R-:W-:Y:S01]  /*19fd0*/  @!P2 LDGSTS.E.BYPASS.LTC128B.128 [R11+0x32400], desc[UR40][R2.64+0x300], P3 ;  /* 0x32400300020bafae */ /* 0x000fe20009901d68 */
[----:B------:R-:W-:-:S13]  /*19fe0*/  LOP3.LUT P3, RZ, R12, 0x200, RZ, 0xc0, !PT ;  /* 0x000002000cff7812 */ /* 0x000fda000786c0ff */
[----:B------:R0:W-:Y:S01]  /*19ff0*/  @!P2 LDGSTS.E.BYPASS.LTC128B.128 [R11+0x34400], desc[UR40][R2.64+0x380], P3 ;  /* 0x34400380020bafae */ /* 0x0001e20009901d68 */
[----:B------:R-:W-:-:S13]  /*1a000*/  LOP3.LUT P3, RZ, R12, 0x100, RZ, 0xc0, !PT ;  /* 0x000001000cff7812 */ /* 0x000fda000786c0ff */
[----:B------:R-:W-:-:S05]  /*1a010*/  @!P3 LEA R14, P2, R13, R14, 0x1 ;  /* 0x0000000e0d0eb211 */ /* 0x000fca00078408ff */
[----:B------:R-:W-:Y:S01]  /*1a020*/  @!P3 IMAD.X R9, RZ, RZ, R9, P2 ;  /* 0x000000ffff09b224 */ /* 0x000fe200010e0609 */
[----:B------:R-:W-:Y:S02]  /*1a030*/  LOP3.LUT P2, RZ, R12, 0x8, RZ, 0xc0, !PT ;  /* 0x000000080cff7812 */ /* 0x000fe4000784c0ff */
[----:B------:R-:W-:Y:S01]  /*1a040*/  @!P3 LOP3.LUT R8, R5, 0x40, RZ, 0xc0, !PT ;  /* 0x000000400508b812 */ /* 0x000fe200078ec0ff */
[----:B0-----:R-:W-:Y:S02]  /*1a050*/  @!P3 IMAD.MOV.U32 R2, RZ, RZ, R14 ;  /* 0x000000ffff02b224 */ /* 0x001fe400078e000e */
        /* <DEDUP_REMOVED lines=37> */
[----:B------:R0:W-:Y:S04]  /*1a2b0*/  STL [R1+0x14], R12 ;  /* 0x0000140c01007387 */ /* 0x0001e80000100800 */
[----:B------:R0:W-:Y:S04]  /*1a2c0*/  @!P2 LDGSTS.E.BYPASS.LTC128B.128 [R11+0x35400], desc[UR40][R2.64+0x380], P3 ;  /* 0x35400380020bafae */ /* 0x0001e80009901d68 */
[----:B------:R-:W1:Y:S04]  /*1a2d0*/  SHFL.IDX PT, R4, R4, 0x3, 0x181f ;  /* 0x00781f0004047f89 */ /* 0x000e6800000e0000 */
[----:B------:R-:W2:Y:S02]  /*1a2e0*/  SHFL.IDX PT, R0, R0, 0x3, 0x181f ;  /* 0x00781f0000007f89 */ /* 0x000ea400000e0000 */
.L_x_1691:
[----:B0-----:R-:W3:Y:S01]  /*1a2f0*/  LDL.LU R2, [R1+0x68] ;  /* 0x0000680001027983 */ /* 0x001ee20000300800 */
[----:B------:R-:W-:Y:S01]  /*1a300*/  BSSY B0, `(.L_x_1529) ;  /* 0x000001e000007945 */ /* 0x000fe20003800000 */
[----:B---3--:R-:W-:-:S13]  /*1a310*/  ISETP.GE.AND P2, PT, R2, R7, PT ;  /* 0x000000070200720c */ /* 0x008fda0003f46270 */
[----:B------:R-:W-:Y:S05]  /*1a320*/  @P2 BRA `(.L_x_1530) ;  /* 0x00000000006c2947 */ /* 0x000fea0003800000 */
[----:B------:R-:W3:Y:S04]  /*1a330*/  LDL R3, [R1+0x14] ;  /* 0x0000140001037983 */ /* 0x000ee80000100800 */
[----:B------:R-:W4:Y:S01]  /*1a340*/  LDL R8, [R1+0x18] ;  /* 0x0000180001087983 */ /* 0x000f220000100800 */
[----:B------:R-:W-:Y:S02]  /*1a350*/  LOP3.LUT R5, R5, 0x40, RZ, 0xc0, !PT ;  /* 0x0000004005057812 */ /* 0x000fe400078ec0ff */
[----:B------:R-:W-:Y:S01]  /*1a360*/  LOP3.LUT R6, R6, 0x80, RZ, 0xc0, !PT ;  /* 0x0000008006067812 */ /* 0x000fe200078ec0ff */
[----:B------:R-:W0:Y:S01]  /*1a370*/  S2R R2, SR_TID.X ;  /* 0x0000000000027919 */ /* 0x000e220000002100 */
[----:B------:R-:W-:Y:S02]  /*1a380*/  SHF.R.U32.HI R5, RZ, 0x2, R5 ;  /* 0x00000002ff057819 */ /* 0x000fe40000011605 */
[----:B------:R-:W-:Y:S01]  /*1a390*/  SHF.R.U32.HI R6, RZ, 0x3, R6 ;  /* 0x00000003ff067819 */ /* 0x000fe20000011606 */
[----:B0-----:R-:W-:-:S05]  /*1a3a0*/  IMAD.SHL.U32 R2, R2, 0x8, RZ ;  /* 0x0000000802027824 */ /* 0x001fca00078e00ff */
[----:B------:R-:W-:-:S04]  /*1a3b0*/  LOP3.LUT R2, R2, 0x38, RZ, 0xc0, !PT ;  /* 0x0000003802027812 */ /* 0x000fc800078ec0ff */
[----:B--2---:R-:W-:Y:S02]  /*1a3c0*/  LEA R2, P2, R2, R0, 0x1 ;  /* 0x0000000002027211 */ /* 0x004fe400078408ff */
[C---:B---3--:R-:W-:Y:S02]  /*1a3d0*/  LOP3.LUT P6, RZ, R3.reuse, 0x8, RZ, 0xc0, !PT ;  /* 0x0000000803ff7812 */ /* 0x048fe400078cc0ff */
[C---:B------:R-:W-:Y:S02]  /*1a3e0*/  LOP3.LUT P4, RZ, R3.reuse, 0x4, RZ, 0xc0, !PT ;  /* 0x0000000403ff7812 */ /* 0x040fe4000788c0ff */
[----:B------:R-:W-:Y:S01]  /*1a3f0*/  LOP3.LUT P3, RZ, R3, 0x2, RZ, 0xc0, !PT ;  /* 0x0000000203ff7812 */ /* 0x000fe2000786c0ff */
[----:B-1----:R-:W-:Y:S01]  /*1a400*/  IMAD.X R3, RZ, RZ, R4, P2 ;  /* 0x000000ffff037224 */ /* 0x002fe200010e0604 */
[----:B------:R-:W-:-:S07]  /*1a410*/  ISETP.NE.U32.AND P2, PT, R5, RZ, PT ;  /* 0x000000ff0500720c */ /* 0x000fce0003f45070 */
[----:B------:R-:W-:Y:S01]  /*1a420*/  @!PT LDS RZ, [RZ] ;  /* 0x00000000fffff984 */ /* 0x000fe20000000800 */
[----:B------:R-:W-:Y:S01]  /*1a430*/  @!PT LDS RZ, [RZ] ;  /* 0x00000000fffff984 */ /* 0x000fe20000000800 */
[----:B------:R-:W-:Y:S01]  /*1a440*/  @!PT LDS RZ, [RZ] ;  /* 0x00000000fffff984 */ /* 0x000fe20000000800 */
[----:B----4-:R0:W-:Y:S04]  /*1a450*/  LDGSTS.E.BYPASS.LTC128B.128 [R8+0x27c00], desc[UR40][R2.64], !P6 ;  /* 0x27c0000002087fae */ /* 0x0101e8000f101d68 */
        /* <DEDUP_REMOVED lines=8> */
.L_x_1530:
[----:B------:R-:W-:Y:S05]  /*1a4e0*/  BSYNC B0 ;  /* 0x0000000000007941 */ /* 0x000fea0003800000 */
.L_x_1529:
[----:B------:R-:W-:Y:S01]  /*1a4f0*/  NOP ;  /* 0x0000000000007918 */ /* 0x000fe20000000000 */
[----:B------:R-:W-:-:S13]  /*1a500*/  PLOP3.LUT P0, PT, PT, PT, PT, 0x80, 0x0 ;  /* 0x000000000000781c */ /* 0x000fda0003f0f070 */
.L_x_1531:
        /* <DEDUP_REMOVED lines=18> */
.L_x_1692:
[----:B------:R-:W-:Y:S05]  /*1a630*/  BSYNC B0 ;  /* 0x0000000000007941 */ /* 0x000fea0003800000 */
.L_x_1532:
        /* <DEDUP_REMOVED lines=13> */
.L_x_1693:
[----:B------:R-:W-:Y:S05]  /*1a710*/  BSYNC B1 ;  /* 0x0000000000017941 */ /* 0x000fea0003800000 */
.L_x_1536:
        /* <DEDUP_REMOVED lines=9> */
.L_x_1539:
[----:B------:R-:W-:Y:S05]  /*1a7b0*/  BSYNC B1 ;  /* 0x0000000000017941 */ /* 0x000fea0003800000 */
.L_x_1538:
        /* <DEDUP_REMOVED lines=11> */
[----:B-1----:R-:W-:-:S07]  /*1a870*/  VIADD R4, R2, 0x400 ;  /* 0x0000040002047836 */ /* 0x002fce0000000000 */
.L_x_1540:
        /* <DEDUP_REMOVED lines=15> */
.L_x_1541:
        /* <DEDUP_REMOVED lines=15> */
.L_x_1542:
        /* <DEDUP_REMOVED lines=15> */
.L_x_1543:
        /* <DEDUP_REMOVED lines=15> */
.L_x_1544:
        /* <DEDUP_REMOVED lines=15> */
.L_x_1545:
        /* <DEDUP_REMOVED lines=15> */
.L_x_1546:
        /* <DEDUP_REMOVED lines=15> */
.L_x_1547:
        /* <DEDUP_REMOVED lines=10> */
.L_x_1535:
[----:B------:R-:W-:Y:S05]  /*1afb0*/  BSYNC B0 ;  /* 0x0000000000007941 */ /* 0x000fea0003800000 */
.L_x_1534:
        /* <DEDUP_REMOVED lines=54> */
.L_x_1554:
        /* <DEDUP_REMOVED lines=8> */
.L_x_1694:
[----:B------:R-:W-:Y:S05]  /*1b3a0*/  BSYNC B3 ;  /* 0x0000000000037941 */ /* 0x000fea0003800000 */
.L_x_1555:
        /* <DEDUP_REMOVED lines=9> */
.L_x_1558:
[----:B------:R-:W-:Y:S05]  /*1b440*/  BSYNC B3 ;  /* 0x0000000000037941 */ /* 0x000fea0003800000 */
.L_x_1557:
        /* <DEDUP_REMOVED lines=12> */
.L_x_1559:
        /* <DEDUP_REMOVED lines=13> */
.L_x_1695:
[----:B------:R-:W-:Y:S05]  /*1b5e0*/  BSYNC B3 ;  /* 0x0000000000037941 */ /* 0x000fea0003800000 */
.L_x_1560:
        /* <DEDUP_REMOVED lines=11> */
.L_x_1563:
[----:B------:R-:W-:Y:S05]  /*1b6a0*/  BSYNC B3 ;  /* 0x0000000000037941 */ /* 0x000fea0003800000 */
.L_x_1562:
        /* <DEDUP_REMOVED lines=9> */
.L_x_1564:
        /* <DEDUP_REMOVED lines=15> */
.L_x_1565:
        /* <DEDUP_REMOVED lines=15> */
.L_x_1566:
        /* <DEDUP_REMOVED lines=15> */
.L_x_1567:
        /* <DEDUP_REMOVED lines=15> */
.L_x_1568:
        /* <DEDUP_REMOVED lines=15> */
.L_x_1569:
        /* <DEDUP_REMOVED lines=15> */
.L_x_1570:
        /* <DEDUP_REMOVED lines=15> */
.L_x_1571:
        /* <DEDUP_REMOVED lines=10> */
.L_x_1553:
[----:B------:R-:W-:Y:S05]  /*1be70*/  BSYNC B1 ;  /* 0x0000000000017941 */ /* 0x000fea0003800000 */
.L_x_1552:
[----:B------:R-:W2:Y:S02]  /*1be80*/  LDL.LU R5, [R1+0x48] ;  /* 0x0000480001057983 */ /* 0x000ea40000300800 */
[----:B--2---:R-:W-:-:S07]  /*1be90*/  VIADD R0, R5, 0xfffffffd ;  /* 0xfffffffd05007836 */ /* 0x004fce0000000000 */
.L_x_1551:
[----:B------:R-:W-:Y:S05]  /*1bea0*/  BSYNC B2 ;  /* 0x0000000000027941 */ /* 0x000fea0003800000 */
.L_x_1550:
[----:B------:R-:W-:Y:S01]  /*1beb0*/  VIADD R8, R8, 0xfffffffe ;  /* 0xfffffffe08087836 */ /* 0x000fe20000000000 */
[----:B------:R-:W-:-:S04]  /*1bec0*/  LOP3.LUT R4, RZ, R4, RZ, 0x33, !PT ;  /* 0x00000004ff047212 */ /* 0x000fc800078e33ff */
[----:B------:R-:W-:-:S13]  /*1bed0*/  ISETP.NE.AND P0, PT, R8, R4, PT ;  /* 0x000000040800720c */ /* 0x000fda0003f05270 */
[----:B------:R-:W-:Y:S05]  /*1bee0*/  @!P0 BRA `(.L_x_1549) ;  /* 0x0000001800d88947 */ /* 0x000fea0003800000 */
.L_x_1612:
        /* <DEDUP_REMOVED lines=35> */
.L_x_1574:
        /* <DEDUP_REMOVED lines=8> */
.L_x_1696:
[----:B------:R-:W-:Y:S05]  /*1c1a0*/  BSYNC B2 ;  /* 0x0000000000027941 */ /* 0x000fea0003800000 */
.L_x_1575:
        /* <DEDUP_REMOVED lines=9> */
.L_x_1578:
[----:B------:R-:W-:Y:S05]  /*1c240*/  BSYNC B2 ;  /* 0x0000000000027941 */ /* 0x000fea0003800000 */
.L_x_1577:
        /* <DEDUP_REMOVED lines=12> */
.L_x_1579:
        /* <DEDUP_REMOVED lines=13> */
.L_x_1697:
[----:B------:R-:W-:Y:S05]  /*1c3e0*/  BSYNC B2 ;  /* 0x0000000000027941 */ /* 0x000fea0003800000 */
.L_x_1580:
        /* <DEDUP_REMOVED lines=11> */
.L_x_1583:
[----:B------:R-:W-:Y:S05]  /*1c4a0*/  BSYNC B2 ;  /* 0x0000000000027941 */ /* 0x000fea0003800000 */
.L_x_1582:
        /* <DEDUP_REMOVED lines=9> */
.L_x_1584:
        /* <DEDUP_REMOVED lines=15> */
.L_x_1585:
        /* <DEDUP_REMOVED lines=15> */
.L_x_1586:
        /* <DEDUP_REMOVED lines=15> */
.L_x_1587:
        /* <DEDUP_REMOVED lines=15> */
.L_x_1588:
        /* <DEDUP_REMOVED lines=15> */
.L_x_1589:
        /* <DEDUP_REMOVED lines=15> */
.L_x_1590:
        /* <DEDUP_REMOVED lines=15> */
.L_x_1591:
        /* <DEDUP_REMOVED lines=10> */
.L_x_1573:
[----:B------:R-:W-:Y:S05]  /*1cc70*/  BSYNC B1 ;  /* 0x0000000000017941 */ /* 0x000fea0003800000 */
.L_x_1572:
        /* <DEDUP_REMOVED lines=35> */
.L_x_1594:
        /* <DEDUP_REMOVED lines=8> */
.L_x_1698:
[----:B------:R-:W-:Y:S05]  /*1cf30*/  BSYNC B2 ;  /* 0x0000000000027941 */ /* 0x000fea0003800000 */
.L_x_1595:
        /* <DEDUP_REMOVED lines=9> */
.L_x_1598:
[----:B------:R-:W-:Y:S05]  /*1cfd0*/  BSYNC B2 ;  /* 0x0000000000027941 */ /* 0x000fea0003800000 */
.L_x_1597:
        /* <DEDUP_REMOVED lines=12> */
.L_x_1599:
        /* <DEDUP_REMOVED lines=13> */
.L_x_1699:
[----:B------:R-:W-:Y:S05]  /*1d170*/  BSYNC B2 ;  /* 0x0000000000027941 */ /* 0x000fea0003800000 */
.L_x_1600:
        /* <DEDUP_REMOVED lines=11> */
.L_x_1603:
[----:B------:R-:W-:Y:S05]  /*1d230*/  BSYNC B2 ;  /* 0x0000000000027941 */ /* 0x000fea0003800000 */
.L_x_1602:
        /* <DEDUP_REMOVED lines=9> */
.L_x_1604:
        /* <DEDUP_REMOVED lines=15> */
.L_x_1605:
        /* <DEDUP_REMOVED lines=15> */
.L_x_1606:
        /* <DEDUP_REMOVED lines=15> */
.L_x_1607:
        /* <DEDUP_REMOVED lines=15> */
.L_x_1608:
        /* <DEDUP_REMOVED lines=15> */
.L_x_1609:
        /* <DEDUP_REMOVED lines=15> */
.L_x_1610:
        /* <DEDUP_REMOVED lines=15> */
.L_x_1611:
        /* <DEDUP_REMOVED lines=10> */
.L_x_1593:
[----:B------:R-:W-:Y:S05]  /*1da00*/  BSYNC B1 ;  /* 0x0000000000017941 */ /* 0x000fea0003800000 */
.L_x_1592:
[----:B------:R-:W2:Y:S01]  /*1da10*/  LDL R5, [R1+0x2c] ;  /* 0x00002c0001057983 */ /* 0x000ea20000100800 */
[----:B------:R-:W-:Y:S01]  /*1da20*/  VIADD R0, R0, 0xfffffffe ;  /* 0xfffffffe00007836 */ /* 0x000fe20000000000 */
[----:B--2---:R-:W-:-:S13]  /*1da30*/  ISETP.GT.AND P0, PT, R6, R5, PT ;  /* 0x000000050600720c */ /* 0x004fda0003f04270 */
[----:B------:R-:W-:Y:S05]  /*1da40*/  @P0 BRA `(.L_x_1612) ;  /* 0xffffffe400280947 */ /* 0x000fea000383ffff */
.L_x_1549:
[----:B------:R-:W-:Y:S05]  /*1da50*/  BSYNC B0 ;  /* 0x0000000000007941 */ /* 0x000fea0003800000 */
.L_x_1548:
        /* <DEDUP_REMOVED lines=11> */
[----:B-1----:R-:W1:Y:S01]  /*1db10*/  S2R R2, SR_LANEID ;  /* 0x0000000000027919 */ /* 0x002e620000000000 */
[----:B------:R-:W-:Y:S01]  /*1db20*/  VOTEU.ANY UR4, UPT, PT ;  /* 0x0000000000047886 */ /* 0x000fe200038e0100 */
[----:B------:R-:W2:Y:S01]  /*1db30*/  LDC.64 R4, c[0x0][0xd60] ;  /* 0x00035800ff047b82 */ /* 0x000ea20000000a00 */
[----:B------:R-:W1:Y:S02]  /*1db40*/  FLO.U32 R0, UR4 ;  /* 0x0000000400007d00 */ /* 0x000e6400080e0000 */
[----:B-1----:R-:W-:-:S06]  /*1db50*/  ISETP.EQ.U32.AND P1, PT, R0, R2, PT ;  /* 0x000000020000720c */ /* 0x002fcc0003f22070 */
[----:B------:R-:W2:Y:S07]  /*1db60*/  POPC R2, UR4 ;  /* 0x0000000400027d09 */ /* 0x000eae0008000000 */
[----:B--2---:R-:W2:Y:S04]  /*1db70*/  @P1 ATOMG.E.ADD.STRONG.GPU PT, R2, desc[UR40][R4.64], R2 ;  /* 0x00000002040219a8 */ /* 0x004ea800081ee1e8 */
[----:B--2---:R1:W2:Y:S02]  /*1db80*/  SHFL.IDX PT, R2, R2, R0, 0x1f ;  /* 0x00001f0002027589 */ /* 0x0042a400000e0000 */
[----:B-1----:R-:W1:Y:S02]  /*1db90*/  S2R R0, SR_LTMASK ;  /* 0x0000000000007919 */ /* 0x002e640000003900 */
[----:B-1----:R-:W-:-:S06]  /*1dba0*/  LOP3.LUT R0, R0, UR4, RZ, 0xc0, !PT ;  /* 0x0000000400007c12 */ /* 0x002fcc000f8ec0ff */
[----:B------:R-:W2:Y:S02]  /*1dbb0*/  POPC R0, R0 ;  /* 0x0000000000007309 */ /* 0x000ea40000000000 */
[----:B--2---:R-:W-:-:S05]  /*1dbc0*/  IADD3 R0, R2, UR36, R0 ;  /* 0x0000002402007c10 */ /* 0x004fca000fffe000 */
[----:B------:R2:W-:Y:S02]  /*1dbd0*/  STL [R1], R0 ;  /* 0x0000000001007387 */ /* 0x0005e40000100800 */
.L_x_1614:
[----:B------:R-:W-:Y:S05]  /*1dbe0*/  BSYNC B0 ;  /* 0x0000000000007941 */ /* 0x000fea0003800000 */
.L_x_1613:
[----:B------:R-:W-:-:S07]  /*1dbf0*/  SEL R19, R19, RZ, P0 ;  /* 0x000000ff13137207 */ /* 0x000fce0000000000 */
.L_x_1510:
[----:B------:R-:W-:Y:S05]  /*1dc00*/  BSYNC B7 ;  /* 0x0000000000077941 */ /* 0x000fea0003800000 */
.L_x_1508:
[----:B--2-4-:R-:W2:Y:S02]  /*1dc10*/  LDL R0, [R1+0x14] ;  /* 0x0000140001007983 */ /* 0x014ea40000100800 */
[----:B--2---:R-:W-:-:S13]  /*1dc20*/  LOP3.LUT P0, RZ, R0, 0x40, RZ, 0xc0, !PT ;  /* 0x0000004000ff7812 */ /* 0x004fda000780c0ff */
[----:B------:R-:W-:Y:S05]  /*1dc30*/  @!P0 BRA `(.L_x_1615) ;  /* 0x00000000002c8947 */ /* 0x000fea0003800000 */
[----:B------:R-:W-:Y:S05]  /*1dc40*/  WARPSYNC.ALL ;  /* 0x0000000000007948 */ /* 0x000fea0003800000 */
[----:B------:R-:W2:Y:S08]  /*1dc50*/  S2UR UR5, SR_CgaCtaId ;  /* 0x00000000000579c3 */ /* 0x000eb00000008800 */
[----:B------:R-:W-:Y:S06]  /*1dc60*/  BAR.SYNC.DEFER_BLOCKING 0x5, 0x180 ;  /* 0x0146000000007b1d */ /* 0x000fec0000010000 */
[----:B------:R-:W-:-:S02]  /*1dc70*/  UMOV UR4, 0x400 ;  /* 0x0000040000047882 */ /* 0x000fc40000000000 */
[----:B--2---:R-:W-:-:S06]  /*1dc80*/  ULEA UR4, UR5, UR4, 0x18 ;  /* 0x0000000405047291 */ /* 0x004fcc000f8ec03f */
[----:B------:R-:W-:-:S05]  /*1dc90*/  IMAD.U32 R18, RZ, RZ, UR4 ;  /* 0x00000004ff127e24 */ /* 0x000fca000f8e00ff */
[----:B01----:R-:W0:Y:S04]  /*1dca0*/  LDS.128 R4, [R18+0x388d0] ;  /* 0x0388d00012047984 */ /* 0x003e280000000c00 */
[----:B0-----:R1:W-:Y:S04]  /*1dcb0*/  STL.64 [R1], R4 ;  /* 0x0000000401007387 */ /* 0x0013e80000100a00 */
[----:B------:R1:W-:Y:S01]  /*1dcc0*/  STL.64 [R1+0x8], R6 ;  /* 0x0000080601007387 */ /* 0x0003e20000100a00 */
[----:B------:R-:W-:Y:S06]  /*1dcd0*/  BAR.ARV 0x4, 0x180 ;  /* 0x0106000000007b1d */ /* 0x000fec0000002000 */
[----:B------:R-:W-:Y:S05]  /*1dce0*/  BRA `(.L_x_1616) ;  /* 0x0000000c00247947 */ /* 0x000fea0003800000 */
.L_x_1615:
[----:B------:R-:W2:Y:S01]  /*1dcf0*/  S2R R16, SR_TID.X ;  /* 0x0000000000107919 */ /* 0x000ea20000002100 */
[----:B------:R-:W-:Y:S01]  /*1dd00*/  UMOV UR4, 0xffffffff ;  /* 0xffffffff00047882 */ /* 0x000fe20000000000 */
[----:B--2---:R-:W-:-:S04]  /*1dd10*/  LOP3.LUT R16, R16, 0x1f, RZ, 0xc0, !PT ;  /* 0x0000001f10107812 */ /* 0x004fc800078ec0ff */
[----:B------:R-:W-:Y:S01]  /*1dd20*/  ISETP.NE.AND P0, PT, R16, 0x1f, PT ;  /* 0x0000001f1000780c */ /* 0x000fe20003f05270 */
[----:B------:R-:W-:-:S12]  /*1dd30*/  BRA.DIV UR4, `(.L_x_1617) ;  /* 0x0000002e04d87947 */ /* 0x000fd8000b800000 */
[----:B-1----:R-:W2:Y:S01]  /*1dd40*/  LDL.LU R2, [R1] ;  /* 0x0000000001027983 */ /* 0x002ea20000300800 */
[----:B------:R-:W-:-:S03]  /*1dd50*/  ULDC UR4, c[0x0][0xd3c] ;  /* 0x00034f0000047ab9 */ /* 0x000fc60000000800 */
[----:B------:R-:W4:Y:S01]  /*1dd60*/  LDL R3, [R1+0xc] ;  /* 0x00000c0001037983 */ /* 0x000f220000100800 */
[----:B--2---:R-:W-:Y:S02]  /*1dd70*/  IMAD.MOV.U32 R10, RZ, RZ, R2 ;  /* 0x000000ffff0a7224 */ /* 0x004fe400078e0002 */
[----:B----4-:R-:W-:-:S05]  /*1dd80*/  IMAD.IADD R0, R3, 0x1, R16 ;  /* 0x0000000103007824 */ /* 0x010fca00078e0210 */
[----:B------:R-:W-:-:S13]  /*1dd90*/  ISETP.GE.OR P1, PT, R0, UR4, !P0 ;  /* 0x0000000400007c0c */ /* 0x000fda000c726670 */
[----:B------:R-:W1:Y:S08]  /*1dda0*/  @!P1 LDC.64 R2, c[0x0][0xd80] ;  /* 0x00036000ff029b82 */ /* 0x000e700000000a00 */
[----:B0-----:R-:W0:Y:S01]  /*1ddb0*/  @!P1 LDC.64 R6, c[0x0][0xd78] ;  /* 0x00035e00ff069b82 */ /* 0x001e220000000a00 */
[----:B-1----:R-:W-:-:S05]  /*1ddc0*/  @!P1 IMAD.WIDE R2, R0, 0x4, R2 ;  /* 0x0000000400029825 */ /* 0x002fca00078e0202 */
[----:B------:R0:W2:Y:S02]  /*1ddd0*/  @!P1 LDG.E R8, desc[UR40][R2.64] ;  /* 0x0000002802089981 */ /* 0x0000a4000c1e1900 */
[----:B0-----:R-:W-:-:S06]  /*1dde0*/  @!P1 IMAD.WIDE R2, R0, 0x4, R6 ;  /* 0x0000000400029825 */ /* 0x001fcc00078e0206 */
[----:B------:R-:W4:Y:S01]  /*1ddf0*/  @!P1 LDG.E R2, desc[UR40][R2.64] ;  /* 0x0000002802029981 */ /* 0x000f22000c1e1900 */
[----:B------:R-:W-:Y:S01]  /*1de00*/  IMAD.MOV.U32 R0, RZ, RZ, RZ ;  /* 0x000000ffff007224 */ /* 0x000fe200078e00ff */
[C---:B------:R-:W-:Y:S01]  /*1de10*/  ISETP.GE.U32.AND P2, PT, R16.reuse, 0x2, PT ;  /* 0x000000021000780c */ /* 0x040fe20003f46070 */
[----:B------:R-:W-:Y:S01]  /*1de20*/  IMAD.MOV.U32 R6, RZ, RZ, RZ ;  /* 0x000000ffff067224 */ /* 0x000fe200078e00ff */
[C---:B------:R-:W-:Y:S01]  /*1de30*/  ISETP.GE.U32.AND P3, PT, R16.reuse, 0x4, PT ;  /* 0x000000041000780c */ /* 0x040fe20003f66070 */
[----:B------:R-:W-:Y:S01]  /*1de40*/  SHFL.IDX PT, R5, R10, RZ, 0x1f ;  /* 0x00001fff0a057589 */ /* 0x000fe200000e0000 */
[C---:B------:R-:W-:Y:S02]  /*1de50*/  ISETP.GE.U32.AND P4, PT, R16.reuse, 0x8, PT ;  /* 0x000000081000780c */ /* 0x040fe40003f86070 */
[----:B------:R-:W-:Y:S01]  /*1de60*/  ISETP.GE.U32.AND P5, PT, R16, 0x10, PT ;  /* 0x000000101000780c */ /* 0x000fe20003fa6070 */
[----:B------:R-:W-:Y:S01]  /*1de70*/  SHFL.IDX PT, R4, R10, 0x1, 0x1f ;  /* 0x00201f000a047f89 */ /* 0x000fe200000e0000 */
[----:B--2---:R-:W-:-:S02]  /*1de80*/  @!P1 IMAD.MOV.U32 R0, RZ, RZ, R8 ;  /* 0x000000ffff009224 */ /* 0x004fc400078e0008 */
[----:B------:R-:W-:Y:S02]  /*1de90*/  IMAD.MOV.U32 R8, RZ, RZ, RZ ;  /* 0x000000ffff087224 */ /* 0x000fe400078e00ff */
[----:B----4-:R-:W-:Y:S01]  /*1dea0*/  @!P1 IMAD.MOV.U32 R6, RZ, RZ, R2 ;  /* 0x000000ffff069224 */ /* 0x010fe200078e0002 */
        /* <DEDUP_REMOVED lines=18> */
.L_x_1709:
[----:B------:R-:W-:Y:S02]  /*1dfd0*/  ULDC UR4, c[0x0][0xd38] ;  /* 0x00034e0000047ab9 */ /* 0x000fe40000000800 */
[----:B------:R-:W-:-:S04]  /*1dfe0*/  IMAD.U32 R3, RZ, RZ, UR4 ;  /* 0x00000004ff037e24 */ /* 0x000fc8000f8e00ff */
[----:B-1----:R-:W-:-:S04]  /*1dff0*/  IMAD R9, R9, R3, RZ ;  /* 0x0000000309097224 */ /* 0x002fc800078e02ff */
[----:B------:R-:W-:-:S05]  /*1e000*/  IMAD.IADD R4, R4, 0x1, R9 ;  /* 0x0000000104047824 */ /* 0x000fca00078e0209 */
[----:B------:R-:W-:-:S13]  /*1e010*/  ISETP.GT.AND P6, PT, R4, R5, PT ;  /* 0x000000050400720c */ /* 0x000fda0003fc4270 */
[----:B------:R-:W-:Y:S05]  /*1e020*/  @P6 BRA `(.L_x_1618) ;  /* 0x0000000000ac6947 */ /* 0x000fea0003800000 */
.L_x_1621:
[----:B------:R-:W2:Y:S01]  /*1e030*/  LDL.LU R2, [R1+0xc] ;  /* 0x00000c0001027983 */ /* 0x000ea20000300800 */
[----:B------:R-:W1:Y:S01]  /*1e040*/  LDC R0, c[0x0][0xd3c] ;  /* 0x00034f00ff007b82 */ /* 0x000e620000000800 */
[----:B--2---:R-:W-:-:S05]  /*1e050*/  VIADD R2, R2, 0x1f ;  /* 0x0000001f02027836 */ /* 0x004fca0000000000 */
[----:B-1----:R-:W-:-:S13]  /*1e060*/  ISETP.GE.AND P6, PT, R2, R0, PT ;  /* 0x000000000200720c */ /* 0x002fda0003fc6270 */
[----:B------:R-:W-:Y:S05]  /*1e070*/  @P6 BRA `(.L_x_1619) ;  /* 0x0000000400d86947 */ /* 0x000fea0003800000 */
[----:B------:R-:W1:Y:S01]  /*1e080*/  S2R R3, SR_TID.X ;  /* 0x0000000000037919 */ /* 0x000e620000002100 */
[----:B------:R2:W-:Y:S01]  /*1e090*/  STL [R1+0xc], R2 ;  /* 0x00000c0201007387 */ /* 0x0005e20000100800 */
[----:B-1----:R-:W-:-:S05]  /*1e0a0*/  LOP3.LUT R3, R3, 0x1f, RZ, 0xc0, !PT ;  /* 0x0000001f03037812 */ /* 0x002fca00078ec0ff */
[----:B------:R-:W-:-:S05]  /*1e0b0*/  IMAD.IADD R6, R2, 0x1, R3 ;  /* 0x0000000102067824 */ /* 0x000fca00078e0203 */
[----:B------:R-:W-:Y:S01]  /*1e0c0*/  ISETP.GE.OR P6, PT, R6, R0, !P0 ;  /* 0x000000000600720c */ /* 0x000fe200047c6670 */
[----:B------:R-:W-:-:S12]  /*1e0d0*/  IMAD.MOV.U32 R0, RZ, RZ, RZ ;  /* 0x000000ffff007224 */ /* 0x000fd800078e00ff */
[----:B--2---:R-:W1:Y:S02]  /*1e0e0*/  @!P6 LDC.64 R2, c[0x0][0xd80] ;  /* 0x00036000ff02eb82 */ /* 0x004e640000000a00 */
[----:B-1----:R-:W-:-:S05]  /*1e0f0*/  @!P6 IMAD.WIDE R2, R6, 0x4, R2 ;  /* 0x000000040602e825 */ /* 0x002fca00078e0202 */
[----:B------:R1:W2:Y:S02]  /*1e100*/  @!P6 LDG.E R0, desc[UR40][R2.64] ;  /* 0x000000280200e981 */ /* 0x0002a4000c1e1900 */
[----:B-1----:R-:W1:Y:S02]  /*1e110*/  @!P6 LDC.64 R2, c[0x0][0xd78] ;  /* 0x00035e00ff02eb82 */ /* 0x002e640000000a00 */
[----:B-1----:R-:W-:-:S04]  /*1e120*/  @!P6 IMAD.WIDE R2, R6, 0x4, R2 ;  /* 0x000000040602e825 */ /* 0x002fc800078e0202 */
[----:B------:R-:W-:-:S06]  /*1e130*/  IMAD.MOV.U32 R6, RZ, RZ, RZ ;  /* 0x000000ffff067224 */ /* 0x000fcc00078e00ff */
[----:B------:R-:W2:Y:S01]  /*1e140*/  @!P6 LDG.E R6, desc[UR40][R2.64] ;  /* 0x000000280206e981 */ /* 0x000ea2000c1e1900 */
[----:B------:R-:W-:Y:S01]  /*1e150*/  UMOV UR4, 0xffffffff ;  /* 0xffffffff00047882 */ /* 0x000fe20000000000 */
[----:B--2---:R-:W-:Y:S02]  /*1e160*/  IMAD R2, R6, R0, RZ ;  /* 0x0000000006027224 */ /* 0x004fe400078e02ff */
[----:B------:R-:W-:Y:S05]  /*1e170*/  BRA.DIV UR4, `(.L_x_1620) ;  /* 0x0000003204287947 */ /* 0x000fea000b800000 */
        /* <DEDUP_REMOVED lines=14> */
[----:B0-----:R-:W-:-:S05]  /*1e260*/  IMAD.IADD R7, R2, 0x1, R3 ;  /* 0x0000000102077824 */ /* 0x001fca00078e0203 */
[----:B------:R0:W1:Y:S02]  /*1e270*/  SHFL.IDX PT, R9, R7, 0x1f, 0x1f ;  /* 0x03e01f0007097f89 */ /* 0x00006400000e0000 */
.L_x_1717:
[----:B------:R-:W-:Y:S02]  /*1e280*/  ULDC UR4, c[0x0][0xd38] ;  /* 0x00034e0000047ab9 */ /* 0x000fe40000000800 */
[----:B------:R-:W-:-:S04]  /*1e290*/  IMAD.U32 R3, RZ, RZ, UR4 ;  /* 0x00000004ff037e24 */ /* 0x000fc8000f8e00ff */
[----:B-1----:R-:W-:-:S04]  /*1e2a0*/  IMAD R9, R9, R3, RZ ;  /* 0x0000000309097224 */ /* 0x002fc800078e02ff */
[----:B------:R-:W-:-:S05]  /*1e2b0*/  IMAD.IADD R4, R9, 0x1, R4 ;  /* 0x0000000109047824 */ /* 0x000fca00078e0204 */
[----:B------:R-:W-:-:S13]  /*1e2c0*/  ISETP.GT.AND P6, PT, R4, R5, PT ;  /* 0x000000050400720c */ /* 0x000fda0003fc4270 */
[----:B------:R-:W-:Y:S05]  /*1e2d0*/  @!P6 BRA `(.L_x_1621) ;  /* 0xfffffffc0054e947 */ /* 0x000fea000383ffff */
.L_x_1618:
        /* <DEDUP_REMOVED lines=8> */
[----:B------:R1:W4:Y:S02]  /*1e360*/  SHFL.IDX PT, R6, R6, R2, 0x1f ;  /* 0x00001f0206067589 */ /* 0x00032400000e0000 */
.L_x_1722:
[----:B------:R-:W-:-:S13]  /*1e370*/  ISETP.NE.AND P0, PT, R4, RZ, PT ;  /* 0x000000ff0400720c */ /* 0x000fda0003f05270 */
[----:B------:R-:W-:Y:S05]  /*1e380*/  @!P0 BRA `(.L_x_1623) ;  /* 0x0000000000148947 */ /* 0x000fea0003800000 */
[----:B------:R-:W-:Y:S01]  /*1e390*/  UMOV UR4, 0xffffffff ;  /* 0xffffffff00047882 */ /* 0x000fe20000000000 */
[----:B---3--:R-:W-:Y:S02]  /*1e3a0*/  VIADD R12, R2, 0xffffffff ;  /* 0xffffffff020c7836 */ /* 0x008fe40000000000 */
[----:B------:R-:W-:Y:S05]  /*1e3b0*/  BRA.DIV UR4, `(.L_x_1624) ;  /* 0x0000003204cc7947 */ /* 0x000fea000b800000 */
[----:B0-----:R0:W3:Y:S02]  /*1e3c0*/  SHFL.IDX PT, R7, R7, R12, 0x1f ;  /* 0x00001f0c07077589 */ /* 0x0010e400000e0000 */
.L_x_1725:
[----:B---3--:R-:W-:-:S07]  /*1e3d0*/  IMAD.MOV.U32 R8, RZ, RZ, R7 ;  /* 0x000000ffff087224 */ /* 0x008fce00078e0007 */
.L_x_1623:
[----:B0-----:R-:W5:Y:S01]  /*1e3e0*/  LDL.LU R7, [R1+0xc] ;  /* 0x00000c0001077983 */ /* 0x001f620000300800 */
[----:B--2---:R-:W-:Y:S01]  /*1e3f0*/  IABS R4, R0 ;  /* 0x0000000000047213 */ /* 0x004fe20000000000 */
[----:B------:R-:W-:Y:S02]  /*1e400*/  IMAD R10, R8, R3, R9 ;  /* 0x00000003080a7224 */ /* 0x000fe400078e0209 */
[----:B------:R-:W-:Y:S01]  /*1e410*/  IMAD.MOV.U32 R8, RZ, RZ, RZ ;  /* 0x000000ffff087224 */ /* 0x000fe200078e00ff */
[----:B------:R-:W0:Y:S02]  /*1e420*/  I2F.RP R3, R4 ;  /* 0x0000000400037306 */ /* 0x000e240000209400 */
[----:B------:R5:W-:Y:S06]  /*1e430*/  STL [R1], R10 ;  /* 0x0000000a01007387 */ /* 0x000bec0000100800 */
[----:B0-----:R-:W0:Y:S02]  /*1e440*/  MUFU.RCP R3, R3 ;  /* 0x0000000300037308 */ /* 0x001e240000001000 */
[----:B0-----:R-:W-:-:S06]  /*1e450*/  VIADD R3, R3, 0xffffffe ;  /* 0x0ffffffe03037836 */ /* 0x001fcc0000000000 */
[----:B------:R-:W0:Y:S02]  /*1e460*/  F2I.FTZ.U32.TRUNC.NTZ R9, R3 ;  /* 0x0000000300097305 */ /* 0x000e24000021f000 */
[----:B0-----:R-:W-:-:S04]  /*1e470*/  IMAD.MOV R3, RZ, RZ, -R9 ;  /* 0x000000ffff037224 */ /* 0x001fc800078e0a09 */
[----:B------:R-:W-:-:S04]  /*1e480*/  IMAD R3, R3, R4, RZ ;  /* 0x0000000403037224 */ /* 0x000fc800078e02ff */
[----:B------:R-:W-:-:S04]  /*1e490*/  IMAD.HI.U32 R8, R9, R3, R8 ;  /* 0x0000000309087227 */ /* 0x000fc800078e0008 */
[----:B------:R-:W-:-:S05]  /*1e4a0*/  IMAD.IADD R3, R5, 0x1, -R10 ;  /* 0x0000000105037824 */ /* 0x000fca00078e0a0a */
[----:B------:R-:W-:-:S05]  /*1e4b0*/  IABS R5, R3 ;  /* 0x0000000300057213 */ /* 0x000fca0000000000 */
[----:B------:R-:W-:-:S04]  /*1e4c0*/  IMAD.HI.U32 R8, R8, R5, RZ ;  /* 0x0000000508087227 */ /* 0x000fc800078e00ff */
[----:B-----5:R-:W-:Y:S01]  /*1e4d0*/  IMAD.MOV.U32 R10, RZ, RZ, R7 ;  /* 0x000000ffff0a7224 */ /* 0x020fe200078e0007 */
[----:B------:R-:W-:-:S03]  /*1e4e0*/  IABS R7, R0 ;  /* 0x0000000000077213 */ /* 0x000fc60000000000 */
[----:B------:R-:W-:Y:S02]  /*1e4f0*/  IMAD.IADD R10, R2, 0x1, R10 ;  /* 0x00000001020a7824 */ /* 0x000fe400078e020a */
[----:B------:R-:W-:-:S04]  /*1e500*/  IMAD.MOV R7, RZ, RZ, -R7 ;  /* 0x000000ffff077224 */ /* 0x000fc800078e0a07 */
[----:B------:R-:W-:Y:S01]  /*1e510*/  IMAD R5, R8, R7, R5 ;  /* 0x0000000708057224 */ /* 0x000fe200078e0205 */
[----:B----4-:R-:W-:-:S04]  /*1e520*/  IABS R7, R6 ;  /* 0x0000000600077213 */ /* 0x010fc80000000000 */
[----:B------:R-:W-:-:S13]  /*1e530*/  ISETP.GT.U32.AND P1, PT, R4, R5, PT ;  /* 0x000000050400720c */ /* 0x000fda0003f24070 */
[----:B------:R-:W-:Y:S02]  /*1e540*/  @!P1 IMAD.IADD R5, R5, 0x1, -R4 ;  /* 0x0000000105059824 */ /* 0x000fe400078e0a04 */
[----:B------:R-:W-:Y:S01]  /*1e550*/  @!P1 VIADD R8, R8, 0x1 ;  /* 0x0000000108089836 */ /* 0x000fe20000000000 */
[----:B------:R-:W-:Y:S02]  /*1e560*/  ISETP.NE.AND P1, PT, R0, RZ, PT ;  /* 0x000000ff0000720c */ /* 0x000fe40003f25270 */
[----:B------:R-:W-:Y:S02]  /*1e570*/  ISETP.GE.U32.AND P0, PT, R5, R4, PT ;  /* 0x000000040500720c */ /* 0x000fe40003f06070 */
[----:B------:R-:W0:Y:S11]  /*1e580*/  I2F.RP R4, R7 ;  /* 0x0000000700047306 */ /* 0x000e360000209400 */
        /* <DEDUP_REMOVED lines=17> */
[----:B------:R-:W-:Y:S02]  /*1e6a0*/  IMAD R5, R4, R9, R5 ;  /* 0x0000000904057224 */ /* 0x000fe400078e0205 */
[----:B-1----:R-:W-:-:S03]  /*1e6b0*/  IMAD.IADD R2, R3, 0x1, -R0 ;  /* 0x0000000103027824 */ /* 0x002fc600078e0a00 */
        /* <DEDUP_REMOVED lines=14> */
[----:B------:R2:W-:Y:S04]  /*1e7a0*/  STL [R1+0x8], R0 ;  /* 0x0000080001007387 */ /* 0x0005e80000100800 */
[----:B------:R2:W-:Y:S04]  /*1e7b0*/  STL [R1+0xc], R10 ;  /* 0x00000c0a01007387 */ /* 0x0005e80000100800 */
[----:B------:R2:W-:Y:S01]  /*1e7c0*/  STL [R1+0x4], R2 ;  /* 0x0000040201007387 */ /* 0x0005e20000100800 */
[----:B------:R-:W-:Y:S05]  /*1e7d0*/  BRA `(.L_x_1625) ;  /* 0x0000000000287947 */ /* 0x000fea0003800000 */
.L_x_1619:
[----:B------:R-:W-:Y:S01]  /*1e7e0*/  UMOV UR4, URZ ;  /* 0x0000003f00047c82 */ /* 0x000fe20008000000 */
[----:B------:R-:W-:Y:S01]  /*1e7f0*/  ULDC UR6, c[0x0][0xd3c] ;  /* 0x00034f0000067ab9 */ /* 0x000fe20000000800 */
[----:B------:R-:W-:Y:S01]  /*1e800*/  UMOV UR5, URZ ;  /* 0x0000003f00057c82 */ /* 0x000fe20008000000 */
[----:B------:R-:W-:Y:S01]  /*1e810*/  IMAD.U32 R3, RZ, RZ, UR4 ;  /* 0x00000004ff037e24 */ /* 0x000fe2000f8e00ff */
[----:B------:R1:W-:Y:S01]  /*1e820*/  STL [R1], R5 ;  /* 0x0000000501007387 */ /* 0x0003e20000100800 */
[----:B------:R-:W-:Y:S02]  /*1e830*/  IMAD.U32 R0, RZ, RZ, UR6 ;  /* 0x00000006ff007e24 */ /* 0x000fe4000f8e00ff */
[----:B------:R-:W-:Y:S01]  /*1e840*/  IMAD.U32 R2, RZ, RZ, UR5 ;  /* 0x00000005ff027e24 */ /* 0x000fe2000f8e00ff */
[----:B------:R1:W-:Y:S04]  /*1e850*/  STL [R1+0x4], R3 ;  /* 0x0000040301007387 */ /* 0x0003e80000100800 */
[----:B------:R1:W-:Y:S04]  /*1e860*/  STL [R1+0xc], R0 ;  /* 0x00000c0001007387 */ /* 0x0003e80000100800 */
[----:B------:R1:W-:Y:S02]  /*1e870*/  STL [R1+0x8], R2 ;  /* 0x0000080201007387 */ /* 0x0003e40000100800 */
.L_x_1625:
[----:B-12---:R-:W0:Y:S04]  /*1e880*/  LDL R2, [R1+0xc] ;  /* 0x00000c0001027983 */ /* 0x006e280000100800 */
[----:B------:R-:W2:Y:S04]  /*1e890*/  LDL R3, [R1+0x8] ;  /* 0x0000080001037983 */ /* 0x000ea80000100800 */
[----:B------:R-:W4:Y:S04]  /*1e8a0*/  LDL R5, [R1+0x4] ;  /* 0x0000040001057983 */ /* 0x000f280000100800 */
[----:B------:R-:W4:Y:S01]  /*1e8b0*/  LDL R4, [R1] ;  /* 0x0000000001047983 */ /* 0x000f220000100800 */
[----:B------:R-:W1:Y:S01]  /*1e8c0*/  S2R R0, SR_TID.X ;  /* 0x0000000000007919 */ /* 0x000e620000002100 */
[----:B------:R-:W-:Y:S05]  /*1e8d0*/  WARPSYNC.ALL ;  /* 0x0000000000007948 */ /* 0x000fea0003800000 */
[----:B-1----:R-:W-:Y:S01]  /*1e8e0*/  LOP3.LUT R0, R0, 0x1f, RZ, 0xc0, !PT ;  /* 0x0000001f00007812 */ /* 0x002fe200078ec0ff */
[----:B------:R-:W-:Y:S03]  /*1e8f0*/  BAR.SYNC.DEFER_BLOCKING 0x4, 0x180 ;  /* 0x0106000000007b1d */ /* 0x000fe60000010000 */
[----:B------:R-:W-:-:S13]  /*1e900*/  ISETP.NE.AND P0, PT, R0, RZ, PT ;  /* 0x000000ff0000720c */ /* 0x000fda0003f05270 */
[----:B------:R-:W1:Y:S01]  /*1e910*/  @!P0 S2R R0, SR_CgaCtaId ;  /* 0x0000000000008919 */ /* 0x000e620000008800 */
[----:B0-----:R-:W-:Y:S01]  /*1e920*/  IMAD.MOV.U32 R7, RZ, RZ, R2 ;  /* 0x000000ffff077224 */ /* 0x001fe200078e0002 */
[----:B------:R-:W-:Y:S01]  /*1e930*/  @!P0 MOV R2, 0x400 ;  /* 0x0000040000028802 */ /* 0x000fe20000000f00 */
[----:B--2---:R-:W-:-:S03]  /*1e940*/  IMAD.MOV.U32 R6, RZ, RZ, R3 ;  /* 0x000000ffff067224 */ /* 0x004fc600078e0003 */
[----:B-1----:R-:W-:-:S05]  /*1e950*/  @!P0 LEA R18, R0, R2, 0x18 ;  /* 0x0000000200128211 */ /* 0x002fca00078ec0ff */
[----:B----4-:R0:W-:Y:S01]  /*1e960*/  @!P0 STS.128 [R18+0x388d0], R4 ;  /* 0x0388d00412008388 */ /* 0x0101e20000000c00 */
[----:B------:R-:W-:Y:S06]  /*1e970*/  BAR.ARV 0x5, 0x180 ;  /* 0x0146000000007b1d */ /* 0x000fec0000002000 */
.L_x_1616:
[----:B------:R-:W2:Y:S01]  /*1e980*/  LDL R0, [R1+0xc] ;  /* 0x00000c0001007983 */ /* 0x000ea20000100800 */
[----:B------:R-:W-:Y:S02]  /*1e990*/  ULDC UR4, c[0x0][0xd3c] ;  /* 0x00034f0000047ab9 */ /* 0x000fe40000000800 */
[----:B--2---:R-:W-:-:S13]  /*1e9a0*/  ISETP.GE.AND P0, PT, R0, UR4, PT ;  /* 0x0000000400007c0c */ /* 0x004fda000bf06270 */
[----:B------:R-:W-:Y:S05]  /*1e9b0*/  @!P0 BRA `(.L_x_1626) ;  /* 0xffffff70001c8947 */ /* 0x000fea000383ffff */
[----:B------:R-:W-:Y:S05]  /*1e9c0*/  BSYNC B8 ;  /* 0x0000000000087941 */ /* 0x000fea0003800000 */
.L_x_1454:
        /* <DEDUP_REMOVED lines=12> */
.L_x_1726:
[----:B------:R-:W-:Y:S05]  /*1ea90*/  BSYNC B0 ;  /* 0x0000000000007941 */ /* 0x000fea0003800000 */
.L_x_1627:
[----:B------:R-:W-:-:S03]  /*1eaa0*/  UMOV UR4, 0xffffffff ;  /* 0xffffffff00047882 */ /* 0x000fc60000000000 */
[----:B------:R-:W-:Y:S05]  /*1eab0*/  BRA.DIV UR4, `(.L_x_1629) ;  /* 0x0000002e04487947 */ /* 0x000fea000b800000 */
[----:B------:R-:W1:Y:S02]  /*1eac0*/  S2R R2, SR_TID.X ;  /* 0x0000000000027919 */ /* 0x000e640000002100 */
[----:B-1----:R-:W-:-:S04]  /*1ead0*/  SHF.R.U32.HI R2, RZ, 0x5, R2 ;  /* 0x00000005ff027819 */ /* 0x002fc80000011602 */
[----:B------:R-:W-:-:S05]  /*1eae0*/  LOP3.LUT R2, R2, 0x3, RZ, 0xc0, !PT ;  /* 0x0000000302027812 */ /* 0x000fca00078ec0ff */
[----:B---3--:R1:W2:Y:S02]  /*1eaf0*/  SHFL.IDX PT, R14, R2, RZ, 0x1f ;  /* 0x00001fff020e7589 */ /* 0x0082a400000e0000 */
.L_x_1729:
[----:B--2---:R-:W-:-:S13]  /*1eb00*/  ISETP.NE.AND P0, PT, R14, RZ, PT ;  /* 0x000000ff0e00720c */ /* 0x004fda0003f05270 */
[----:B------:R-:W-:Y:S05]  /*1eb10*/  @P0 BRA `(.L_x_1324) ;  /* 0x00000000008c0947 */ /* 0x000fea0003800000 */
[----:B------:R-:W-:-:S03]  /*1eb20*/  UMOV UR4, 0xffffffff ;  /* 0xffffffff00047882 */ /* 0x000fc60000000000 */
[----:B------:R-:W-:Y:S05]  /*1eb30*/  BRA.DIV UR4, `(.L_x_1630) ;  /* 0x0000002e045c7947 */ /* 0x000fea000b800000 */
[----:B------:R-:W-:-:S13]  /*1eb40*/  ELECT P6, URZ, PT ;  /* 0x00000000003f782f */ /* 0x000fda00038c0000 */
.L_x_1732:
[----:B------:R-:W-:Y:S05]  /*1eb50*/  @!P6 BRA `(.L_x_1324) ;  /* 0x00000000007ce947 */ /* 0x000fea0003800000 */
[----:B-1----:R-:W2:Y:S02]  /*1eb60*/  LDL.LU R2, [R1+0x74] ;  /* 0x0000740001027983 */ /* 0x002ea40000300800 */
[----:B--2---:R-:W-:-:S04]  /*1eb70*/  LOP3.LUT R2, R2, 0x2, RZ, 0xfc, !PT ;  /* 0x0000000202027812 */ /* 0x004fc800078efcff */
[----:B------:R-:W-:-:S13]  /*1eb80*/  ISETP.NE.AND P2, PT, R2, 0x3, PT ;  /* 0x000000030200780c */ /* 0x000fda0003f45270 */
[----:B------:R-:W-:Y:S05]  /*1eb90*/  @!P2 BRA `(.L_x_1631) ;  /* 0x000000000004a947 */ /* 0x000fea0003800000 */
[----:B------:R-:W-:Y:S01]  /*1eba0*/  BPT.TRAP 0x1 ;  /* 0x000000040000795c */ /* 0x000fe20000300000 */
.L_x_1631:
        /* <DEDUP_REMOVED lines=13> */
.L_x_1733:
[----:B------:R-:W1:Y:S02]  /*1ec80*/  SYNCS.PHASECHK.TRANS64.TRYWAIT P0, [R7+URZ], R2 ;  /* 0x00000002070075a7 */ /* 0x000e64000800017f */
[----:B-1----:R-:W-:Y:S05]  /*1ec90*/  @!P0 BRA `(.L_x_1633) ;  /* 0x0000002c00388947 */ /* 0x002fea0003800000 */
.L_x_1734:
[----:B------:R-:W-:Y:S05]  /*1eca0*/  @!P2 BRA `(.L_x_1634) ;  /* 0x000000000004a947 */ /* 0x000fea0003800000 */
[----:B------:R-:W-:Y:S01]  /*1ecb0*/  BPT.TRAP 0x1 ;  /* 0x000000040000795c */ /* 0x000fe20000300000 */
.L_x_1634:
[----:B------:R-:W-:-:S04]  /*1ecc0*/  VIADD R0, R0, 0x38860 ;  /* 0x0003886000007836 */ /* 0x000fc80000000000 */
[----:B------:R-:W-:-:S04]  /*1ecd0*/  IMAD R4, R19, 0x8, R0 ;  /* 0x0000000813047824 */ /* 0x000fc800078e0200 */
[----:B------:R-:W2:Y:S02]  /*1ece0*/  SYNCS.PHASECHK.TRANS64.TRYWAIT P0, [R4+URZ], R5 ;  /* 0x00000005040075a7 */ /* 0x000ea4000800017f */
[----:B--2---:R-:W-:Y:S05]  /*1ecf0*/  @!P0 BRA `(.L_x_1635) ;  /* 0x0000002c00348947 */ /* 0x004fea0003800000 */
.L_x_1735:
[----:B------:R-:W-:-:S07]  /*1ed00*/  IMAD R3, R3, 0x8, R0 ;  /* 0x0000000803037824 */ /* 0x000fce00078e0200 */
.L_x_1636:
[----:B---3--:R3:W4:Y:S02]  /*1ed10*/  SYNCS.PHASECHK.TRANS64.TRYWAIT P0, [R3+URZ], R2 ;  /* 0x00000002030075a7 */ /* 0x008724000800017f */
[----:B----4-:R-:W-:Y:S05]  /*1ed20*/  @!P0 NANOSLEEP.SYNCS 0x989680 ;  /* 0x009896800000895d */ /* 0x010fea0003900000 */
[----:B------:R-:W4:Y:S02]  /*1ed30*/  @!P0 SYNCS.PHASECHK.TRANS64 P0, [R3+URZ], R2 ;  /* 0x00000002030085a7 */ /* 0x000f24000800007f */
[----:B----4-:R-:W-:Y:S05]  /*1ed40*/  @!P0 BRA `(.L_x_1636) ;  /* 0xfffffffc00f08947 */ /* 0x010fea000383ffff */
.L_x_1324:
[----:B------:R-:W-:Y:S05]  /*1ed50*/  BSYNC B9 ;  /* 0x0000000000097941 */ /* 0x000fea0003800000 */
.L_x_1321:
[----:B------:R-:W-:Y:S05]  /*1ed60*/  EXIT ;  /* 0x000000000000794d */ /* 0x000fea0003800000 */
.L_x_1342:
[----:B0-----:R0:W1:Y:S02]  /*1ed70*/  SYNCS.PHASECHK.TRANS64.TRYWAIT P5, [R73+URZ+0x38890], R76 ;  /* 0x0388904c490075a7 */ /* 0x00106400080a017f */
[----:B-1----:R-:W-:Y:S05]  /*1ed80*/  @!P5 NANOSLEEP.SYNCS 0x989680 ;  /* 0x009896800000d95d */ /* 0x002fea0003900000 */
[----:B------:R-:W1:Y:S02]  /*1ed90*/  @!P5 SYNCS.PHASECHK.TRANS64 P5, [R73+URZ+0x38890], R76 ;  /* 0x0388904c4900d5a7 */ /* 0x000e6400080a007f */
[----:B-1----:R-:W-:Y:S05]  /*1eda0*/  @!P5 BRA `(.L_x_1342) ;  /* 0xfffffffc00f0d947 */ /* 0x002fea000383ffff */
[----:B------:R-:W-:Y:S05]  /*1edb0*/  BRA `(.L_x_1637) ;  /* 0xfffffe3c00ec7947 */ /* 0x000fea000383ffff */
.L_x_1352:
[----:B0-----:R0:W1:Y:S02]  /*1edc0*/  SYNCS.PHASECHK.TRANS64.TRYWAIT P5, [R73+URZ+0x38890], R76 ;  /* 0x0388904c490075a7 */ /* 0x00106400080a017f */
[----:B-1----:R-:W-:Y:S05]  /*1edd0*/  @!P5 NANOSLEEP.SYNCS 0x989680 ;  /* 0x009896800000d95d */ /* 0x002fea0003900000 */
[----:B------:R-:W1:Y:S02]  /*1ede0*/  @!P5 SYNCS.PHASECHK.TRANS64 P5, [R73+URZ+0x38890], R76 ;  /* 0x0388904c4900d5a7 */ /* 0x000e6400080a007f */
[----:B-1----:R-:W-:Y:S05]  /*1edf0*/  @!P5 BRA `(.L_x_1352) ;  /* 0xfffffffc00f0d947 */ /* 0x002fea000383ffff */
[----:B------:R-:W-:Y:S05]  /*1ee00*/  BRA `(.L_x_1638) ;  /* 0xfffffe4800587947 */ /* 0x000fea000383ffff */
.L_x_1357:
[----:B0-----:R0:W1:Y:S02]  /*1ee10*/  SYNCS.PHASECHK.TRANS64.TRYWAIT P4, [R73+URZ+0x38890], R76 ;  /* 0x0388904c490075a7 */ /* 0x001064000808017f */
[----:B-1----:R-:W-:Y:S05]  /*1ee20*/  @!P4 NANOSLEEP.SYNCS 0x989680 ;  /* 0x009896800000c95d */ /* 0x002fea0003900000 */
[----:B------:R-:W1:Y:S02]  /*1ee30*/  @!P4 SYNCS.PHASECHK.TRANS64 P4, [R73+URZ+0x38890], R76 ;  /* 0x0388904c4900c5a7 */ /* 0x000e64000808007f */
[----:B-1----:R-:W-:Y:S05]  /*1ee40*/  @!P4 BRA `(.L_x_1357) ;  /* 0xfffffffc00f0c947 */ /* 0x002fea000383ffff */
[----:B------:R-:W-:Y:S05]  /*1ee50*/  BRA `(.L_x_1639) ;  /* 0xfffffe5000887947 */ /* 0x000fea000383ffff */
.L_x_1361:
[----:B--2---:R2:W0:Y:S02]  /*1ee60*/  SYNCS.PHASECHK.TRANS64.TRYWAIT P3, [R73+URZ+0x388b0], R76 ;  /* 0x0388b04c490075a7 */ /* 0x004424000806017f */
[----:B0-----:R-:W-:Y:S05]  /*1ee70*/  @!P3 NANOSLEEP.SYNCS 0x989680 ;  /* 0x009896800000b95d */ /* 0x001fea0003900000 */
[----:B------:R-:W0:Y:S02]  /*1ee80*/  @!P3 SYNCS.PHASECHK.TRANS64 P3, [R73+URZ+0x388b0], R76 ;  /* 0x0388b04c4900b5a7 */ /* 0x000e24000806007f */
[----:B0-----:R-:W-:Y:S05]  /*1ee90*/  @!P3 BRA `(.L_x_1361) ;  /* 0xfffffffc00f0b947 */ /* 0x001fea000383ffff */
[----:B------:R-:W-:Y:S05]  /*1eea0*/  BRA `(.L_x_1640) ;  /* 0xfffffe5400047947 */ /* 0x000fea000383ffff */
.L_x_1388:
        /* <DEDUP_REMOVED lines=8> */
.L_x_1642:
[----:B------:R-:W-:Y:S05]  /*1ef30*/  BSYNC B1 ;  /* 0x0000000000017941 */ /* 0x000fea0003800000 */
.L_x_1641:
        /* <DEDUP_REMOVED lines=8> */
.L_x_1643:
[----:B------:R-:W-:Y:S02]  /*1efc0*/  IMAD.MOV.U32 R13, RZ, RZ, R24 ;  /* 0x000000ffff0d7224 */ /* 0x000fe400078e0018 */
[----:B------:R-:W-:-:S07]  /*1efd0*/  IMAD.MOV.U32 R20, RZ, RZ, R14 ;  /* 0x000000ffff147224 */ /* 0x000fce00078e000e */
[----:B------:R-:W-:Y:S05]  /*1efe0*/  WARPSYNC.COLLECTIVE R15, `(.L_x_1644) ;  /* 0x000000000f087348 */ /* 0x000fea0003c00000 */
[----:B------:R0:W1:Y:S02]  /*1eff0*/  SHFL.IDX P6, R14, R13, R12, R11 ;  /* 0x0000000c0d0e7389 */ /* 0x00006400000c000b */
[----:B01----:R-:W-:Y:S01]  /*1f000*/  ENDCOLLECTIVE ;  /* 0x000000000000791b */ /* 0x003fe20003800000 */
.L_x_1644:
[----:B------:R-:W-:Y:S02]  /*1f010*/  IMAD.MOV.U32 R13, RZ, RZ, R27 ;  /* 0x000000ffff0d7224 */ /* 0x000fe400078e001b */
[----:B------:R-:W-:-:S07]  /*1f020*/  IMAD.MOV.U32 R24, RZ, RZ, R14 ;  /* 0x000000ffff187224 */ /* 0x000fce00078e000e */
[----:B------:R-:W-:Y:S05]  /*1f030*/  WARPSYNC.COLLECTIVE R15, `(.L_x_1645) ;  /* 0x000000000f087348 */ /* 0x000fea0003c00000 */
[----:B------:R0:W1:Y:S02]  /*1f040*/  SHFL.IDX P6, R14, R13, R12, R11 ;  /* 0x0000000c0d0e7389 */ /* 0x00006400000c000b */
[----:B01----:R-:W-:Y:S01]  /*1f050*/  ENDCOLLECTIVE ;  /* 0x000000000000791b */ /* 0x003fe20003800000 */
.L_x_1645:
[----:B------:R-:W-:Y:S01]  /*1f060*/  IMAD.MOV.U32 R21, RZ, RZ, R14 ;  /* 0x000000ffff157224 */ /* 0x000fe200078e000e */
[----:B------:R-:W-:Y:S06]  /*1f070*/  BRA `(.L_x_1646) ;  /* 0xfffffe8400587947 */ /* 0x000fec000383ffff */
.L_x_1392:
[----:B0-----:R0:W1:Y:S02]  /*1f080*/  SYNCS.PHASECHK.TRANS64.TRYWAIT P0, [R2+URZ+0x38800], R25 ;  /* 0x03880019020075a7 */ /* 0x001064000800017f */
[----:B-1----:R-:W-:Y:S05]  /*1f090*/  @!P0 NANOSLEEP.SYNCS 0x989680 ;  /* 0x009896800000895d */ /* 0x002fea0003900000 */
[----:B------:R-:W1:Y:S02]  /*1f0a0*/  @!P0 SYNCS.PHASECHK.TRANS64 P0, [R2+URZ+0x38800], R25 ;  /* 0x03880019020085a7 */ /* 0x000e64000800007f */
[----:B-1----:R-:W-:Y:S05]  /*1f0b0*/  @!P0 BRA `(.L_x_1392) ;  /* 0xfffffffc00f08947 */ /* 0x002fea000383ffff */
[----:B------:R-:W-:Y:S05]  /*1f0c0*/  BRA `(.L_x_1647) ;  /* 0xfffffe8800707947 */ /* 0x000fea000383ffff */
.L_x_1400:
        /* <DEDUP_REMOVED lines=8> */
.L_x_1649:
[----:B------:R-:W-:Y:S05]  /*1f150*/  BSYNC B1 ;  /* 0x0000000000017941 */ /* 0x000fea0003800000 */
.L_x_1648:
        /* <DEDUP_REMOVED lines=8> */
.L_x_1650:
[----:B------:R-:W-:Y:S02]  /*1f1e0*/  IMAD.MOV.U32 R13, RZ, RZ, R24 ;  /* 0x000000ffff0d7224 */ /* 0x000fe400078e0018 */
[----:B------:R-:W-:-:S07]  /*1f1f0*/  IMAD.MOV.U32 R3, RZ, RZ, R14 ;  /* 0x000000ffff037224 */ /* 0x000fce00078e000e */
[----:B------:R-:W-:Y:S05]  /*1f200*/  WARPSYNC.COLLECTIVE R15, `(.L_x_1651) ;  /* 0x000000000f087348 */ /* 0x000fea0003c00000 */
[----:B------:R0:W1:Y:S02]  /*1f210*/  SHFL.IDX P6, R14, R13, R12, R11 ;  /* 0x0000000c0d0e7389 */ /* 0x00006400000c000b */
[----:B01----:R-:W-:Y:S01]  /*1f220*/  ENDCOLLECTIVE ;  /* 0x000000000000791b */ /* 0x003fe20003800000 */
.L_x_1651:
[----:B------:R-:W-:Y:S02]  /*1f230*/  IMAD.MOV.U32 R13, RZ, RZ, R27 ;  /* 0x000000ffff0d7224 */ /* 0x000fe400078e001b */
[----:B------:R-:W-:-:S07]  /*1f240*/  IMAD.MOV.U32 R4, RZ, RZ, R14 ;  /* 0x000000ffff047224 */ /* 0x000fce00078e000e */
[----:B------:R-:W-:Y:S05]  /*1f250*/  WARPSYNC.COLLECTIVE R15, `(.L_x_1652) ;  /* 0x000000000f087348 */ /* 0x000fea0003c00000 */
[----:B------:R0:W1:Y:S02]  /*1f260*/  SHFL.IDX P6, R14, R13, R12, R11 ;  /* 0x0000000c0d0e7389 */ /* 0x00006400000c000b */
[----:B01----:R-:W-:Y:S01]  /*1f270*/  ENDCOLLECTIVE ;  /* 0x000000000000791b */ /* 0x003fe20003800000 */
.L_x_1652:
[----:B------:R-:W-:Y:S02]  /*1f280*/  IMAD.MOV.U32 R12, RZ, RZ, R3 ;  /* 0x000000ffff0c7224 */ /* 0x000fe400078e0003 */
[----:B------:R-:W-:Y:S01]  /*1f290*/  IMAD.MOV.U32 R13, RZ, RZ, R0 ;  /* 0x000000ffff0d7224 */ /* 0x000fe200078e0000 */
[----:B------:R-:W-:Y:S06]  /*1f2a0*/  BRA `(.L_x_1653) ;  /* 0xfffffe9000e07947 */ /* 0x000fec000383ffff */
.L_x_1404:
[----:B0-----:R0:W1:Y:S02]  /*1f2b0*/  SYNCS.PHASECHK.TRANS64.TRYWAIT P1, [R2+URZ+0x38800], R27 ;  /* 0x0388001b020075a7 */ /* 0x001064000802017f */
[----:B-1----:R-:W-:Y:S05]  /*1f2c0*/  @!P1 NANOSLEEP.SYNCS 0x989680 ;  /* 0x009896800000995d */ /* 0x002fea0003900000 */
[----:B------:R-:W1:Y:S02]  /*1f2d0*/  @!P1 SYNCS.PHASECHK.TRANS64 P1, [R2+URZ+0x38800], R27 ;  /* 0x0388001b020095a7 */ /* 0x000e64000802007f */
[----:B-1----:R-:W-:Y:S05]  /*1f2e0*/  @!P1 BRA `(.L_x_1404) ;  /* 0xfffffffc00f09947 */ /* 0x002fea000383ffff */
[----:B------:R-:W-:Y:S05]  /*1f2f0*/  BRA `(.L_x_1654) ;  /* 0xfffffe9400b07947 */ /* 0x000fea000383ffff */
.L_x_1410:
[----:B0-----:R0:W1:Y:S02]  /*1f300*/  SYNCS.PHASECHK.TRANS64.TRYWAIT P1, [R20+URZ+0x38830], R15 ;  /* 0x0388300f140075a7 */ /* 0x001064000802017f */
[----:B-1----:R-:W-:Y:S05]  /*1f310*/  @!P1 NANOSLEEP.SYNCS 0x989680 ;  /* 0x009896800000995d */ /* 0x002fea0003900000 */
[----:B------:R-:W1:Y:S02]  /*1f320*/  @!P1 SYNCS.PHASECHK.TRANS64 P1, [R20+URZ+0x38830], R15 ;  /* 0x0388300f140095a7 */ /* 0x000e64000802007f */
[----:B-1----:R-:W-:Y:S05]  /*1f330*/  @!P1 BRA `(.L_x_1410) ;  /* 0xfffffffc00f09947 */ /* 0x002fea000383ffff */
[----:B------:R-:W-:Y:S05]  /*1f340*/  BRA `(.L_x_1409) ;  /* 0xfffffea000e07947 */ /* 0x000fea000383ffff */
.L_x_1412:
[----:B-1----:R1:W2:Y:S02]  /*1f350*/  SYNCS.PHASECHK.TRANS64.TRYWAIT P1, [R2+URZ+0x38810], R11 ;  /* 0x0388100b020075a7 */ /* 0x0022a4000802017f */
[----:B--2---:R-:W-:Y:S05]  /*1f360*/  @!P1 NANOSLEEP.SYNCS 0x989680 ;  /* 0x009896800000995d */ /* 0x004fea0003900000 */
[----:B------:R-:W2:Y:S02]  /*1f370*/  @!P1 SYNCS.PHASECHK.TRANS64 P1, [R2+URZ+0x38810], R11 ;  /* 0x0388100b020095a7 */ /* 0x000ea4000802007f */
[----:B--2---:R-:W-:Y:S05]  /*1f380*/  @!P1 BRA `(.L_x_1412) ;  /* 0xfffffffc00f09947 */ /* 0x004fea000383ffff */
[----:B------:R-:W-:Y:S05]  /*1f390*/  BRA `(.L_x_1655) ;  /* 0xfffffea400907947 */ /* 0x000fea000383ffff */
.L_x_1417:
[----:B-1----:R1:W3:Y:S02]  /*1f3a0*/  SYNCS.PHASECHK.TRANS64.TRYWAIT P1, [R20+URZ+0x38850], R15 ;  /* 0x0388500f140075a7 */ /* 0x0022e4000802017f */
[----:B---3--:R-:W-:Y:S05]  /*1f3b0*/  @!P1 NANOSLEEP.SYNCS 0x989680 ;  /* 0x009896800000995d */ /* 0x008fea0003900000 */
[----:B------:R-:W3:Y:S02]  /*1f3c0*/  @!P1 SYNCS.PHASECHK.TRANS64 P1, [R20+URZ+0x38850], R15 ;  /* 0x0388500f140095a7 */ /* 0x000ee4000802007f */
[----:B---3--:R-:W-:Y:S05]  /*1f3d0*/  @!P1 BRA `(.L_x_1417) ;  /* 0xfffffffc00f09947 */ /* 0x008fea000383ffff */
[----:B------:R-:W-:Y:S05]  /*1f3e0*/  BRA `(.L_x_1416) ;  /* 0xfffffea400c07947 */ /* 0x000fea000383ffff */
.L_x_1424:
[----:B-1----:R1:W2:Y:S02]  /*1f3f0*/  SYNCS.PHASECHK.TRANS64.TRYWAIT P3, [R196+URZ+0x38830], R11 ;  /* 0x0388300bc40075a7 */ /* 0x0022a4000806017f */
[----:B--2---:R-:W-:Y:S05]  /*1f400*/  @!P3 NANOSLEEP.SYNCS 0x989680 ;  /* 0x009896800000b95d */ /* 0x004fea0003900000 */
[----:B------:R-:W2:Y:S02]  /*1f410*/  @!P3 SYNCS.PHASECHK.TRANS64 P3, [R196+URZ+0x38830], R11 ;  /* 0x0388300bc400b5a7 */ /* 0x000ea4000806007f */
[----:B--2---:R-:W-:Y:S05]  /*1f420*/  @!P3 BRA `(.L_x_1424) ;  /* 0xfffffffc00f0b947 */ /* 0x004fea000383ffff */
[----:B------:R-:W-:Y:S05]  /*1f430*/  BRA `(.L_x_1423) ;  /* 0xfffffed000647947 */ /* 0x000fea000383ffff */
.L_x_1429:
[----:B---3--:R3:W4:Y:S02]  /*1f440*/  SYNCS.PHASECHK.TRANS64.TRYWAIT P3, [R196+URZ+0x38850], R11 ;  /* 0x0388500bc40075a7 */ /* 0x008724000806017f */
[----:B----4-:R-:W-:Y:S05]  /*1f450*/  @!P3 NANOSLEEP.SYNCS 0x989680 ;  /* 0x009896800000b95d */ /* 0x010fea0003900000 */
[----:B------:R-:W4:Y:S02]  /*1f460*/  @!P3 SYNCS.PHASECHK.TRANS64 P3, [R196+URZ+0x38850], R11 ;  /* 0x0388500bc400b5a7 */ /* 0x000f24000806007f */
[----:B----4-:R-:W-:Y:S05]  /*1f470*/  @!P3 BRA `(.L_x_1429) ;  /* 0xfffffffc00f0b947 */ /* 0x010fea000383ffff */
[----:B------:R-:W-:Y:S05]  /*1f480*/  BRA `(.L_x_1428) ;  /* 0xfffffed400007947 */ /* 0x000fea000383ffff */
.L_x_1462:
[----:B------:R-:W0:Y:S01]  /*1f490*/  S2R R3, SR_TID.X ;  /* 0x0000000000037919 */ /* 0x000e220000002100 */
[----:B------:R-:W-:Y:S01]  /*1f4a0*/  BSSY B1, `(.L_x_1656) ;  /* 0x000000a000017945 */ /* 0x000fe20003800000 */
[----:B---3--:R-:W-:Y:S02]  /*1f4b0*/  IMAD.MOV.U32 R12, RZ, RZ, RZ ;  /* 0x000000ffff0c7224 */ /* 0x008fe400078e00ff */
[----:B------:R-:W-:Y:S02]  /*1f4c0*/  IMAD.MOV.U32 R11, RZ, RZ, 0x1f ;  /* 0x0000001fff0b7424 */ /* 0x000fe400078e00ff */
[----:B------:R-:W-:Y:S01]  /*1f4d0*/  IMAD.MOV.U32 R15, RZ, RZ, -0x1 ;  /* 0xffffffffff0f7424 */ /* 0x000fe200078e00ff */
[----:B0-----:R-:W-:-:S04]  /*1f4e0*/  SHF.R.U32.HI R3, RZ, 0x5, R3 ;  /* 0x00000005ff037819 */ /* 0x001fc80000011603 */
[----:B------:R-:W-:-:S05]  /*1f4f0*/  LOP3.LUT R3, R3, 0x3, RZ, 0xc0, !PT ;  /* 0x0000000303037812 */ /* 0x000fca00078ec0ff */
[----:B------:R-:W-:-:S07]  /*1f500*/  IMAD.MOV.U32 R13, RZ, RZ, R3 ;  /* 0x000000ffff0d7224 */ /* 0x000fce00078e0003 */
[----:B------:R-:W-:Y:S05]  /*1f510*/  WARPSYNC.COLLECTIVE R15, `(.L_x_1657) ;  /* 0x000000000f087348 */ /* 0x000fea0003c00000 */
[----:B------:R0:W1:Y:S02]  /*1f520*/  SHFL.IDX P6, R14, R13, R12, R11 ;  /* 0x0000000c0d0e7389 */ /* 0x00006400000c000b */
[----:B01----:R-:W-:Y:S01]  /*1f530*/  ENDCOLLECTIVE ;  /* 0x000000000000791b */ /* 0x003fe20003800000 */
.L_x_1657:
[----:B------:R-:W-:Y:S05]  /*1f540*/  BSYNC B1 ;  /* 0x0000000000017941 */ /* 0x000fea0003800000 */
.L_x_1656:
[----:B------:R-:W-:Y:S05]  /*1f550*/  BRA `(.L_x_1658) ;  /* 0xffffff6c00a47947 */ /* 0x000fea000383ffff */
.L_x_1464:
[----:B------:R-:W-:Y:S01]  /*1f560*/  BSSY B1, `(.L_x_1659) ;  /* 0x0000006000017945 */ /* 0x000fe20003800000 */
[----:B------:R-:W-:-:S07]  /*1f570*/  IMAD.MOV.U32 R15, RZ, RZ, -0x1 ;  /* 0xffffffffff0f7424 */ /* 0x000fce00078e00ff */
[----:B0-----:R-:W-:Y:S05]  /*1f580*/  WARPSYNC.COLLECTIVE R15, `(.L_x_1660) ;  /* 0x000000000f0c7348 */ /* 0x001fea0003c00000 */
[----:B------:R-:W-:Y:S02]  /*1f590*/  ELECT P6, UR62, PT ;  /* 0x00000000003e782f */ /* 0x000fe400038c0000 */
[----:B------:R-:W-:Y:S01]  /*1f5a0*/  MOV R14, UR62 ;  /* 0x0000003e000e7c02 */ /* 0x000fe20008000f00 */
[----:B0-----:R-:W-:Y:S10]  /*1f5b0*/  ENDCOLLECTIVE ;  /* 0x000000000000791b */ /* 0x001ff40003800000 */
.L_x_1660:
[----:B------:R-:W-:Y:S05]  /*1f5c0*/  BSYNC B1 ;  /* 0x0000000000017941 */ /* 0x000fea0003800000 */
.L_x_1659:
[----:B------:R-:W-:Y:S05]  /*1f5d0*/  BRA `(.L_x_1463) ;  /* 0xffffff6c009c7947 */ /* 0x000fea000383ffff */
.L_x_1466:
[----:B0-----:R0:W1:Y:S02]  /*1f5e0*/  SYNCS.PHASECHK.TRANS64.TRYWAIT P0, [R18+URZ+0x38820], R3 ;  /* 0x03882003120075a7 */ /* 0x001064000800017f */
[----:B-1----:R-:W-:Y:S05]  /*1f5f0*/  @!P0 NANOSLEEP.SYNCS 0x989680 ;  /* 0x009896800000895d */ /* 0x002fea0003900000 */
[----:B------:R-:W1:Y:S02]  /*1f600*/  @!P0 SYNCS.PHASECHK.TRANS64 P0, [R18+URZ+0x38820], R3 ;  /* 0x03882003120085a7 */ /* 0x000e64000800007f */
[----:B-1----:R-:W-:Y:S05]  /*1f610*/  @!P0 BRA `(.L_x_1466) ;  /* 0xfffffffc00f08947 */ /* 0x002fea000383ffff */
[----:B------:R-:W-:Y:S05]  /*1f620*/  BRA `(.L_x_1661) ;  /* 0xffffff6c00ac7947 */ /* 0x000fea000383ffff */
.L_x_1470:
[----:B-1----:R1:W2:Y:S02]  /*1f630*/  SYNCS.PHASECHK.TRANS64.TRYWAIT P0, [R4+URZ+0x388a0], R8 ;  /* 0x0388a008040075a7 */ /* 0x0022a4000800017f */
[----:B--2---:R-:W-:Y:S05]  /*1f640*/  @!P0 NANOSLEEP.SYNCS 0x989680 ;  /* 0x009896800000895d */ /* 0x004fea0003900000 */
[----:B------:R-:W2:Y:S02]  /*1f650*/  @!P0 SYNCS.PHASECHK.TRANS64 P0, [R4+URZ+0x388a0], R8 ;  /* 0x0388a008040085a7 */ /* 0x000ea4000800007f */
[----:B--2---:R-:W-:Y:S05]  /*1f660*/  @!P0 BRA `(.L_x_1470) ;  /* 0xfffffffc00f08947 */ /* 0x004fea000383ffff */
[----:B------:R-:W-:Y:S05]  /*1f670*/  BRA `(.L_x_1662) ;  /* 0xffffff6c00cc7947 */ /* 0x000fea000383ffff */
.L_x_1475:
[----:B0-----:R0:W2:Y:S02]  /*1f680*/  SYNCS.PHASECHK.TRANS64.TRYWAIT P0, [R4+URZ+0x388c0], R8 ;  /* 0x0388c008040075a7 */ /* 0x0010a4000800017f */
[----:B--2---:R-:W-:Y:S05]  /*1f690*/  @!P0 NANOSLEEP.SYNCS 0x989680 ;  /* 0x009896800000895d */ /* 0x004fea0003900000 */
[----:B------:R-:W2:Y:S02]  /*1f6a0*/  @!P0 SYNCS.PHASECHK.TRANS64 P0, [R4+URZ+0x388c0], R8 ;  /* 0x0388c008040085a7 */ /* 0x000ea4000800007f */
[----:B--2---:R-:W-:Y:S05]  /*1f6b0*/  @!P0 BRA `(.L_x_1475) ;  /* 0xfffffffc00f08947 */ /* 0x004fea000383ffff */
[----:B------:R-:W-:Y:S05]  /*1f6c0*/  BRA `(.L_x_1663) ;  /* 0xffffff70004c7947 */ /* 0x000fea000383ffff */
.L_x_1489:
[----:B0-----:R0:W1:Y:S02]  /*1f6d0*/  SYNCS.PHASECHK.TRANS64.TRYWAIT P2, [R4+URZ+0x388a0], R5 ;  /* 0x0388a005040075a7 */ /* 0x001064000804017f */
[----:B-1----:R-:W-:Y:S05]  /*1f6e0*/  @!P2 NANOSLEEP.SYNCS 0x989680 ;  /* 0x009896800000a95d */ /* 0x002fea0003900000 */
[----:B------:R-:W1:Y:S02]  /*1f6f0*/  @!P2 SYNCS.PHASECHK.TRANS64 P2, [R4+URZ+0x388a0], R5 ;  /* 0x0388a0050400a5a7 */ /* 0x000e64000804007f */
[----:B-1----:R-:W-:Y:S05]  /*1f700*/  @!P2 BRA `(.L_x_1489) ;  /* 0xfffffffc00f0a947 */ /* 0x002fea000383ffff */
[----:B------:R-:W-:Y:S05]  /*1f710*/  BRA `(.L_x_1664) ;  /* 0xffffff7800cc7947 */ /* 0x000fea000383ffff */
.L_x_1494:
[----:B-1----:R1:W2:Y:S02]  /*1f720*/  SYNCS.PHASECHK.TRANS64.TRYWAIT P2, [R4+URZ+0x388c0], R5 ;  /* 0x0388c005040075a7 */ /* 0x0022a4000804017f */
[----:B--2---:R-:W-:Y:S05]  /*1f730*/  @!P2 NANOSLEEP.SYNCS 0x989680 ;  /* 0x009896800000a95d */ /* 0x004fea0003900000 */
[----:B------:R-:W2:Y:S02]  /*1f740*/  @!P2 SYNCS.PHASECHK.TRANS64 P2, [R4+URZ+0x388c0], R5 ;  /* 0x0388c0050400a5a7 */ /* 0x000ea4000804007f */
[----:B--2---:R-:W-:Y:S05]  /*1f750*/  @!P2 BRA `(.L_x_1494) ;  /* 0xfffffffc00f0a947 */ /* 0x004fea000383ffff */
[----:B------:R-:W-:Y:S05]  /*1f760*/  BRA `(.L_x_1665) ;  /* 0xffffff7c00487947 */ /* 0x000fea000383ffff */
.L_x_1516:
        /* <DEDUP_REMOVED lines=11> */
.L_x_1667:
[----:B------:R-:W-:Y:S05]  /*1f820*/  BSYNC B0 ;  /* 0x0000000000007941 */ /* 0x000fea0003800000 */
.L_x_1666:
[----:B------:R-:W-:Y:S05]  /*1f830*/  BRA `(.L_x_1668) ;  /* 0xffffff8c00b87947 */ /* 0x000fea000383ffff */
.L_x_1518:
[----:B------:R-:W-:Y:S01]  /*1f840*/  BSSY B0, `(.L_x_1669) ;  /* 0x0000006000007945 */ /* 0x000fe20003800000 */
[----:B------:R-:W-:-:S07]  /*1f850*/  IMAD.MOV.U32 R15, RZ, RZ, -0x1 ;  /* 0xffffffffff0f7424 */ /* 0x000fce00078e00ff */
[----:B0-----:R-:W-:Y:S05]  /*1f860*/  WARPSYNC.COLLECTIVE R15, `(.L_x_1670) ;  /* 0x000000000f0c7348 */ /* 0x001fea0003c00000 */
[----:B------:R-:W-:Y:S02]  /*1f870*/  ELECT P6, UR62, PT ;  /* 0x00000000003e782f */ /* 0x000fe400038c0000 */
[----:B------:R-:W-:Y:S01]  /*1f880*/  MOV R14, UR62 ;  /* 0x0000003e000e7c02 */ /* 0x000fe20008000f00 */
[----:B0-----:R-:W-:Y:S10]  /*1f890*/  ENDCOLLECTIVE ;  /* 0x000000000000791b */ /* 0x001ff40003800000 */
.L_x_1670:
[----:B------:R-:W-:Y:S05]  /*1f8a0*/  BSYNC B0 ;  /* 0x0000000000007941 */ /* 0x000fea0003800000 */
.L_x_1669:
[----:B------:R-:W-:Y:S05]  /*1f8b0*/  BRA `(.L_x_1671) ;  /* 0xffffff8c00c47947 */ /* 0x000fea000383ffff */
.L_x_1520:
[----:B0-----:R0:W1:Y:S02]  /*1f8c0*/  SYNCS.PHASECHK.TRANS64.TRYWAIT P0, [R0+URZ+0x38840], R2 ;  /* 0x03884002000075a7 */ /* 0x001064000800017f */
[----:B-1----:R-:W-:Y:S05]  /*1f8d0*/  @!P0 NANOSLEEP.SYNCS 0x989680 ;  /* 0x009896800000895d */ /* 0x002fea0003900000 */
[----:B------:R-:W1:Y:S02]  /*1f8e0*/  @!P0 SYNCS.PHASECHK.TRANS64 P0, [R0+URZ+0x38840], R2 ;  /* 0x03884002000085a7 */ /* 0x000e64000800007f */
[----:B-1----:R-:W-:Y:S05]  /*1f8f0*/  @!P0 BRA `(.L_x_1520) ;  /* 0xfffffffc00f08947 */ /* 0x002fea000383ffff */
[----:B------:R-:W-:Y:S05]  /*1f900*/  BRA `(.L_x_1672) ;  /* 0xffffff9000247947 */ /* 0x000fea000383ffff */
.L_x_1524:
        /* <DEDUP_REMOVED lines=9> */
.L_x_1673:
[----:B------:R-:W-:Y:S02]  /*1f9a0*/  IMAD.MOV.U32 R13, RZ, RZ, R3 ;  /* 0x000000ffff0d7224 */ /* 0x000fe400078e0003 */
[----:B------:R-:W-:Y:S01]  /*1f9b0*/  IMAD.MOV.U32 R4, RZ, RZ, R14 ;  /* 0x000000ffff047224 */ /* 0x000fe200078e000e */
[----:B------:R-:W-:-:S07]  /*1f9c0*/  LOP3.LUT R6, R6, 0x7f, RZ, 0xc0, !PT ;  /* 0x0000007f06067812 */ /* 0x000fce00078ec0ff */
[----:B------:R-:W-:Y:S05]  /*1f9d0*/  WARPSYNC.COLLECTIVE R15, `(.L_x_1674) ;  /* 0x000000000f087348 */ /* 0x000fea0003c00000 */
[----:B------:R0:W1:Y:S02]  /*1f9e0*/  SHFL.IDX P6, R14, R13, R12, R11 ;  /* 0x0000000c0d0e7389 */ /* 0x00006400000c000b */
[----:B01----:R-:W-:Y:S01]  /*1f9f0*/  ENDCOLLECTIVE ;  /* 0x000000000000791b */ /* 0x003fe20003800000 */
.L_x_1674:
        /* <DEDUP_REMOVED lines=9> */
.L_x_1675:
[----:B------:R-:W-:Y:S02]  /*1fa90*/  IMAD.MOV.U32 R13, RZ, RZ, R3 ;  /* 0x000000ffff0d7224 */ /* 0x000fe400078e0003 */
[----:B------:R-:W-:-:S07]  /*1faa0*/  IMAD.MOV.U32 R6, RZ, RZ, R14 ;  /* 0x000000ffff067224 */ /* 0x000fce00078e000e */
[----:B------:R-:W-:Y:S05]  /*1fab0*/  WARPSYNC.COLLECTIVE R15, `(.L_x_1676) ;  /* 0x000000000f087348 */ /* 0x000fea0003c00000 */
[----:B------:R0:W1:Y:S02]  /*1fac0*/  SHFL.IDX P6, R14, R13, R12, R11 ;  /* 0x0000000c0d0e7389 */ /* 0x00006400000c000b */
[----:B01----:R-:W-:Y:S01]  /*1fad0*/  ENDCOLLECTIVE ;  /* 0x000000000000791b */ /* 0x003fe20003800000 */
.L_x_1676:
        /* <DEDUP_REMOVED lines=22> */
.L_x_1677:
        /* <DEDUP_REMOVED lines=10> */
.L_x_1678:
        /* <DEDUP_REMOVED lines=11> */
.L_x_1679:
        /* <DEDUP_REMOVED lines=14> */
.L_x_1680:
[----:B------:R-:W-:Y:S01]  /*1fe70*/  IMAD.MOV.U32 R3, RZ, RZ, R14 ;  /* 0x000000ffff037224 */ /* 0x000fe200078e000e */
[----:B------:R-:W-:Y:S06]  /*1fe80*/  BRA `(.L_x_1681) ;  /* 0xffffff9400647947 */ /* 0x000fec000383ffff */
.L_x_1528:
[----:B------:R-:W2:Y:S04]  /*1fe90*/  LDL.LU R13, [R1+0x4c] ;  /* 0x00004c00010d7983 */ /* 0x000ea80000300800 */
[----:B------:R-:W3:Y:S04]  /*1fea0*/  LDL.LU R12, [R1+0x4] ;  /* 0x00000400010c7983 */ /* 0x000ee80000300800 */
[----:B------:R-:W4:Y:S04]  /*1feb0*/  LDL.LU R11, [R1+0x50] ;  /* 0x00005000010b7983 */ /* 0x000f280000300800 */
[----:B------:R-:W5:Y:S04]  /*1fec0*/  LDL.LU R9, [R1+0x64] ;  /* 0x0000640001097983 */ /* 0x000f680000300800 */
[----:B------:R-:W5:Y:S01]  /*1fed0*/  LDL.LU R8, [R1+0x14] ;  /* 0x0000140001087983 */ /* 0x000f620000300800 */
[----:B------:R-:W-:Y:S01]  /*1fee0*/  BSSY B0, `(.L_x_1682) ;  /* 0x0000017000007945 */ /* 0x000fe20003800000 */
[----:B------:R-:W-:-:S02]  /*1fef0*/  IMAD.MOV.U32 R15, RZ, RZ, -0x1 ;  /* 0xffffffffff0f7424 */ /* 0x000fc400078e00ff */
[----:B--2---:R-:W-:Y:S02]  /*1ff00*/  IMAD R7, R13, R7, RZ ;  /* 0x000000070d077224 */ /* 0x004fe400078e02ff */
[----:B------:R-:W-:-:S03]  /*1ff10*/  IMAD.MOV.U32 R13, RZ, RZ, R4 ;  /* 0x000000ffff0d7224 */ /* 0x000fc600078e0004 */
[-C--:B---3--:R-:W-:Y:S01]  /*1ff20*/  ISETP.GE.AND P2, PT, R12, R7.reuse, PT ;  /* 0x000000070c00720c */ /* 0x088fe20003f46270 */
[----:B------:R-:W-:Y:S01]  /*1ff30*/  IMAD.MOV.U32 R12, RZ, RZ, RZ ;  /* 0x000000ffff0c7224 */ /* 0x000fe200078e00ff */
[-C--:B----4-:R-:W-:Y:S01]  /*1ff40*/  ISETP.GE.AND P3, PT, R11, R7.reuse, PT ;  /* 0x000000070b00720c */ /* 0x090fe20003f66270 */
[----:B------:R-:W-:Y:S01]  /*1ff50*/  IMAD.MOV.U32 R11, RZ, RZ, 0x181f ;  /* 0x0000181fff0b7424 */ /* 0x000fe200078e00ff */
[----:B-----5:R-:W-:Y:S02]  /*1ff60*/  ISETP.GE.AND P4, PT, R9, R7, PT ;  /* 0x000000070900720c */ /* 0x020fe40003f86270 */
[----:B------:R-:W-:-:S07]  /*1ff70*/  LOP3.LUT R8, R8, 0xffffffdf, RZ, 0xc0, !PT ;  /* 0xffffffdf08087812 */ /* 0x000fce00078ec0ff */
        /* <DEDUP_REMOVED lines=8> */
[----:B------:R-:W-:-:S05]  /*20000*/  @P6 LOP3.LUT R8, R8, 0x10, RZ, 0xfc, !PT ;  /* 0x0000001008086812 */ /* 0x000fca00078efcff */
[----:B------:R0:W-:Y:S02]  /*20010*/  STL [R1+0x14], R8 ;  /* 0x0000140801007387 */ /* 0x0001e40000100800 */
[----:B0-----:R-:W-:Y:S05]  /*20020*/  WARPSYNC.COLLECTIVE R15, `(.L_x_1683) ;  /* 0x000000000f087348 */ /* 0x001fea0003c00000 */
[----:B------:R1:W2:Y:S02]  /*20030*/  SHFL.IDX P6, R14, R13, R12, R11 ;  /* 0x0000000c0d0e7389 */ /* 0x0002a400000c000b */
[----:B012---:R-:W-:Y:S01]  /*20040*/  ENDCOLLECTIVE ;  /* 0x000000000000791b */ /* 0x007fe20003800000 */
.L_x_1683:
[----:B------:R-:W-:Y:S05]  /*20050*/  BSYNC B0 ;  /* 0x0000000000007941 */ /* 0x000fea0003800000 */
.L_x_1682:
[----:B------:R0:W-:Y:S04]  /*20060*/  STL [R1+0x90], R16 ;  /* 0x0000901001007387 */ /* 0x0001e80000100800 */
[----:B0-----:R0:W5:Y:S04]  /*20070*/  LDL.LU R16, [R1+0x14] ;  /* 0x0000140001107983 */ /* 0x0011680000300800 */
[----:B------:R1:W-:Y:S04]  /*20080*/  STL [R1+0x8c], R7 ;  /* 0x00008c0701007387 */ /* 0x0003e80000100800 */
[----:B-1----:R0:W5:Y:S01]  /*20090*/  LDL R7, [R1+0x18] ;  /* 0x0000180001077983 */ /* 0x0021620000100800 */
[----:B------:R-:W-:-:S02]  /*200a0*/  IMAD.MOV.U32 R13, RZ, RZ, R0 ;  /* 0x000000ffff0d7224 */ /* 0x000fc400078e0000 */
[----:B------:R-:W-:Y:S02]  /*200b0*/  IMAD.MOV.U32 R12, RZ, RZ, RZ ;  /* 0x000000ffff0c7224 */ /* 0x000fe400078e00ff */
[----:B------:R-:W-:Y:S02]  /*200c0*/  IMAD.MOV.U32 R11, RZ, RZ, 0x181f ;  /* 0x0000181fff0b7424 */ /* 0x000fe400078e00ff */
[----:B------:R-:W-:Y:S02]  /*200d0*/  IMAD.MOV.U32 R15, RZ, RZ, -0x1 ;  /* 0xffffffffff0f7424 */ /* 0x000fe400078e00ff */
[----:B0-----:R-:W-:-:S07]  /*200e0*/  IMAD.MOV.U32 R8, RZ, RZ, R14 ;  /* 0x000000ffff087224 */ /* 0x001fce00078e000e */
[----:B-----5:R-:W-:Y:S05]  /*200f0*/  WARPSYNC.COLLECTIVE R15, `(.L_x_1684) ;  /* 0x000000000f087348 */ /* 0x020fea0003c00000 */
[----:B------:R0:W1:Y:S02]  /*20100*/  SHFL.IDX P6, R14, R13, R12, R11 ;  /* 0x0000000c0d0e7389 */ /* 0x00006400000c000b */
[----:B01---5:R-:W-:Y:S01]  /*20110*/  ENDCOLLECTIVE ;  /* 0x000000000000791b */ /* 0x023fe20003800000 */
.L_x_1684:
[----:B------:R-:W-:Y:S02]  /*20120*/  IMAD.MOV.U32 R13, RZ, RZ, R4 ;  /* 0x000000ffff0d7224 */ /* 0x000fe400078e0004 */
[----:B------:R-:W-:Y:S02]  /*20130*/  IMAD.MOV.U32 R12, RZ, RZ, 0x1 ;  /* 0x00000001ff0c7424 */ /* 0x000fe400078e00ff */
[----:B------:R-:W-:-:S05]  /*20140*/  IMAD.MOV.U32 R2, RZ, RZ, R14 ;  /* 0x000000ffff027224 */ /* 0x000fca00078e000e */
[----:B------:R-:W-:-:S05]  /*20150*/  @!P2 LEA R3, P6, R10, R2, 0x1 ;  /* 0x000000020a03a211 */ /* 0x000fca00078c08ff */
[----:B------:R-:W-:-:S05]  /*20160*/  @!P2 IMAD.X R2, RZ, RZ, R8, P6 ;  /* 0x000000ffff02a224 */ /* 0x000fca00030e0608 */
[----:B------:R-:W-:-:S04]  /*20170*/  @!P2 LOP3.LUT R3, R3, R2, RZ, 0x3c, !PT ;  /* 0x000000020303a212 */ /* 0x000fc800078e3cff */
[----:B------:R-:W-:-:S04]  /*20180*/  @!P2 LOP3.LUT R2, R3, R2, RZ, 0x3c, !PT ;  /* 0x000000020302a212 */ /* 0x000fc800078e3cff */
[----:B------:R-:W-:Y:S02]  /*20190*/  @!P2 LOP3.LUT R3, R3, R2, RZ, 0x3c, !PT ;  /* 0x000000020303a212 */ /* 0x000fe400078e3cff */
[----:B------:R-:W-:-:S04]  /*201a0*/  LOP3.LUT R16, R16, 0xffff7fff, RZ, 0xc0, !PT ;  /* 0xffff7fff10107812 */ /* 0x000fc800078ec0ff */
[----:B------:R-:W-:-:S04]  /*201b0*/  @P0 LOP3.LUT R16, R16, 0x8000, RZ, 0xfc, !PT ;  /* 0x0000800010100812 */ /* 0x000fc800078efcff */
[C---:B------:R-:W-:Y:S02]  /*201c0*/  LOP3.LUT P0, RZ, R16.reuse, 0x8, RZ, 0xc0, !PT ;  /* 0x0000000810ff7812 */ /* 0x040fe4000780c0ff */
[----:B------:R-:W-:-:S04]  /*201d0*/  LOP3.LUT R16, R16, 0xffffbfff, RZ, 0xc0, !PT ;  /* 0xffffbfff10107812 */ /* 0x000fc800078ec0ff */
[----:B------:R-:W-:-:S04]  /*201e0*/  @P1 LOP3.LUT R16, R16, 0x4000, RZ, 0xfc, !PT ;  /* 0x0000400010101812 */ /* 0x000fc800078efcff */
[C---:B------:R-:W-:Y:S02]  /*201f0*/  LOP3.LUT P1, RZ, R16.reuse, 0x4, RZ, 0xc0, !PT ;  /* 0x0000000410ff7812 */ /* 0x040fe4000782c0ff */
[----:B------:R-:W-:Y:S01]  /*20200*/  LOP3.LUT R16, R16, 0xffffdfff, RZ, 0xc0, !PT ;  /* 0xffffdfff10107812 */ /* 0x000fe200078ec0ff */
[----:B------:R-:W-:Y:S01]  /*20210*/  @!PT LDS RZ, [RZ] ;  /* 0x00000000fffff984 */ /* 0x000fe20000000800 */
[----:B------:R-:W-:Y:S01]  /*20220*/  @!PT LDS RZ, [RZ] ;  /* 0x00000000fffff984 */ /* 0x000fe20000000800 */
[----:B------:R-:W-:Y:S01]  /*20230*/  @!PT LDS RZ, [RZ] ;  /* 0x00000000fffff984 */ /* 0x000fe20000000800 */
[----:B------:R0:W-:Y:S03]  /*20240*/  @!P2 LDGSTS.E.BYPASS.LTC128B.128 [R7+0x26400], desc[UR40][R2.64], !P0 ;  /* 0x264000000207afae */ /* 0x0001e6000c101d68 */
[----:B------:R-:W-:-:S04]  /*20250*/  @P3 LOP3.LUT R16, R16, 0x2000, RZ, 0xfc, !PT ;  /* 0x0000200010103812 */ /* 0x000fc800078efcff */
[C---:B------:R-:W-:Y:S02]  /*20260*/  LOP3.LUT P3, RZ, R16.reuse, 0x2, RZ, 0xc0, !PT ;  /* 0x0000000210ff7812 */ /* 0x040fe4000786c0ff */
[----:B------:R-:W-:Y:S01]  /*20270*/  LOP3.LUT R16, R16, 0xfffffbff, RZ, 0xc0, !PT ;  /* 0xfffffbff10107812 */ /* 0x000fe200078ec0ff */
[----:B------:R0:W-:Y:S03]  /*20280*/  @!P2 LDGSTS.E.BYPASS.LTC128B.128 [R7+0x28400], desc[UR40][R2.64+0x80], !P1 ;  /* 0x284000800207afae */ /* 0x0001e6000c901d68 */
[----:B------:R-:W-:-:S04]  /*20290*/  @P4 LOP3.LUT R16, R16, 0x400, RZ, 0xfc, !PT ;  /* 0x0000040010104812 */ /* 0x000fc800078efcff */
[C---:B------:R-:W-:Y:S02]  /*202a0*/  LOP3.LUT P0, RZ, R16.reuse, 0x8000, RZ, 0xc0, !PT ;  /* 0x0000800010ff7812 */ /* 0x040fe4000780c0ff */
[C---:B------:R-:W-:Y:S01]  /*202b0*/  LOP3.LUT P1, RZ, R16.reuse, 0x4000, RZ, 0xc0, !PT ;  /* 0x0000400010ff7812 */ /* 0x040fe2000782c0ff */
[----:B------:R0:W-:Y:S01]  /*202c0*/  @!P2 LDGSTS.E.BYPASS.LTC128B.128 [R7+0x2a400], desc[UR40][R2.64+0x100], !P3 ;  /* 0x2a4001000207afae */ /* 0x0001e2000d901d68 */
[C---:B------:R-:W-:Y:S02]  /*202d0*/  LOP3.LUT P6, RZ, R16.reuse, 0x20, RZ, 0xc0, !PT ;  /* 0x0000002010ff7812 */ /* 0x040fe400078cc0ff */
[C---:B------:R-:W-:Y:S01]  /*202e0*/  LOP3.LUT P3, RZ, R16.reuse, 0x2000, RZ, 0xc0, !PT ;  /* 0x0000200010ff7812 */ /* 0x040fe2000786c0ff */
[----:B------:R0:W-:Y:S01]  /*202f0*/  @!P2 LDGSTS.E.BYPASS.LTC128B.128 [R7+0x2c400], desc[UR40][R2.64+0x180], !P5 ;  /* 0x2c4001800207afae */ /* 0x0001e2000e901d68 */
[C---:B------:R-:W-:Y:S02]  /*20300*/  LOP3.LUT P4, RZ, R16.reuse, 0x10, RZ, 0xc0, !PT ;  /* 0x0000001010ff7812 */ /* 0x040fe4000788c0ff */
[----:B------:R-:W-:-:S03]  /*20310*/  LOP3.LUT R16, R16, 0xfffff7ff, RZ, 0xc0, !PT ;  /* 0xfffff7ff10107812 */ /* 0x000fc600078ec0ff */
[----:B------:R0:W-:Y:S01]  /*20320*/  @!P2 LDGSTS.E.BYPASS.LTC128B.128 [R7+0x2e400], desc[UR40][R2.64+0x200], !P0 ;  /* 0x2e4002000207afae */ /* 0x0001e2000c101d68 */
[----:B------:R-:W-:-:S03]  /*20330*/  @P5 LOP3.LUT R16, R16, 0x800, RZ, 0xfc, !PT ;  /* 0x0000080010105812 */ /* 0x000fc600078efcff */
[----:B------:R0:W-:Y:S01]  /*20340*/  @!P2 LDGSTS.E.BYPASS.LTC128B.128 [R7+0x30400], desc[UR40][R2.64+0x280], !P1 ;  /* 0x304002800207afae */ /* 0x0001e2000c901d68 */
[C---:B------:R-:W-:Y:S02]  /*20350*/  LOP3.LUT P5, RZ, R16.reuse, 0x4, RZ, 0xc0, !PT ;  /* 0x0000000410ff7812 */ /* 0x040fe400078ac0ff */
[----:B------:R-:W-:Y:S01]  /*20360*/  @!P3 LOP3.LUT R8, R5, 0x40, RZ, 0xc0, !PT ;  /* 0x000000400508b812 */ /* 0x000fe200078ec0ff */
[----:B------:R0:W-:Y:S01]  /*20370*/  @!P2 LDGSTS.E.BYPASS.LTC128B.128 [R7+0x32400], desc[UR40][R2.64+0x300], P6 ;  /* 0x324003000207afae */ /* 0x0001e2000b101d68 */
[----:B------:R-:W-:Y:S02]  /*20380*/  LOP3.LUT R16, R16, 0xffffefff, RZ, 0xc0, !PT ;  /* 0xffffefff10107812 */ /* 0x000fe400078ec0ff */
[----:B------:R-:W-:-:S07]  /*20390*/  @!P3 SHF.R.U32.HI R8, RZ, 0x2, R8 ;  /* 0x00000002ff08b819 */ /* 0x000fce0000011608 */
[----:B0-----:R-:W-:Y:S05]  /*203a0*/  WARPSYNC.COLLECTIVE R15, `(.L_x_1685) ;  /* 0x000000000f087348 */ /* 0x001fea0003c00000 */
[----:B------:R1:W2:Y:S02]  /*203b0*/  SHFL.IDX P6, R14, R13, R12, R11 ;  /* 0x0000000c0d0e7389 */ /* 0x0002a400000c000b */
[----:B012---:R-:W-:Y:S01]  /*203c0*/  ENDCOLLECTIVE ;  /* 0x000000000000791b */ /* 0x007fe20003800000 */
.L_x_1685:
[----:B------:R-:W-:Y:S01]  /*203d0*/  @!PT LDS RZ, [RZ] ;  /* 0x00000000fffff984 */ /* 0x000fe20000000800 */
[----:B------:R-:W-:Y:S01]  /*203e0*/  @!PT LDS RZ, [RZ] ;  /* 0x00000000fffff984 */ /* 0x000fe20000000800 */
[----:B------:R-:W-:Y:S01]  /*203f0*/  @!PT LDS RZ, [RZ] ;  /* 0x00000000fffff984 */ /* 0x000fe20000000800 */
[----:B------:R0:W-:Y:S01]  /*20400*/  @!P2 LDGSTS.E.BYPASS.LTC128B.128 [R7+0x34400], desc[UR40][R2.64+0x380], P4 ;  /* 0x344003800207afae */ /* 0x0001e2000a101d68 */
[----:B------:R-:W-:Y:S02]  /*20410*/  @!P3 ISETP.NE.U32.AND P2, PT, R8, RZ, PT ;  /* 0x000000ff0800b20c */ /* 0x000fe40003f45070 */
[----:B------:R-:W-:Y:S02]  /*20420*/  @P5 LOP3.LUT R16, R16, 0x1000, RZ, 0xfc, !PT ;  /* 0x0000100010105812 */ /* 0x000fe400078efcff */
[----:B------:R-:W-:Y:S02]  /*20430*/  @!P3 LOP3.LUT R8, R6, 0x80, RZ, 0xc0, !PT ;  /* 0x000000800608b812 */ /* 0x000fe400078ec0ff */
[C---:B------:R-:W-:Y:S02]  /*20440*/  LOP3.LUT P5, RZ, R16.reuse, 0x8, RZ, 0xc0, !PT ;  /* 0x0000000810ff7812 */ /* 0x040fe400078ac0ff */
[----:B------:R-:W-:Y:S01]  /*20450*/  LOP3.LUT R16, R16, 0xffffffdf, RZ, 0xc0, !PT ;  /* 0xffffffdf10107812 */ /* 0x000fe200078ec0ff */
[----:B------:R-:W-:Y:S01]  /*20460*/  IMAD.MOV.U32 R13, RZ, RZ, R0 ;  /* 0x000000ffff0d7224 */ /* 0x000fe200078e0000 */
[----:B------:R-:W-:-:S03]  /*20470*/  @!P3 SHF.R.U32.HI R8, RZ, 0x3, R8 ;  /* 0x00000003ff08b819 */ /* 0x000fc60000011608 */
[----:B------:R-:W-:Y:S02]  /*20480*/  @P2 LOP3.LUT R16, R16, 0x20, RZ, 0xfc, !PT ;  /* 0x0000002010102812 */ /* 0x000fe400078efcff */
[----:B------:R-:W-:Y:S01]  /*20490*/  @!P3 ISETP.NE.U32.AND P4, PT, R8, RZ, PT ;  /* 0x000000ff0800b20c */ /* 0x000fe20003f85070 */
[----:B0-----:R-:W-:-:S12]  /*204a0*/  IMAD.MOV.U32 R9, RZ, RZ, R14 ;  /* 0x000000ffff097224 */ /* 0x001fd800078e000e */
[----:B------:R-:W-:Y:S05]  /*204b0*/  WARPSYNC.COLLECTIVE R15, `(.L_x_1686) ;  /* 0x000000000f087348 */ /* 0x000fea0003c00000 */
[----:B------:R0:W1:Y:S02]  /*204c0*/  SHFL.IDX P6, R14, R13, R12, R11 ;  /* 0x0000000c0d0e7389 */ /* 0x00006400000c000b */
[----:B01----:R-:W-:Y:S01]  /*204d0*/  ENDCOLLECTIVE ;  /* 0x000000000000791b */ /* 0x003fe20003800000 */
.L_x_1686:
        /* <DEDUP_REMOVED lines=29> */
.L_x_1687:
        /* <DEDUP_REMOVED lines=8> */
[----:B------:R0:W-:Y:S01]  /*20730*/  STL [R1+0x14], R16 ;  /* 0x0000141001007387 */ /* 0x0001e20000100800 */
[----:B------:R-:W-:-:S11]  /*20740*/  IMAD.MOV.U32 R10, RZ, RZ, R14 ;  /* 0x000000ffff0a7224 */ /* 0x000fd600078e000e */
[----:B0-----:R-:W-:Y:S05]  /*20750*/  WARPSYNC.COLLECTIVE R15, `(.L_x_1688) ;  /* 0x000000000f087348 */ /* 0x001fea0003c00000 */
[----:B------:R1:W2:Y:S02]  /*20760*/  SHFL.IDX P6, R14, R13, R12, R11 ;  /* 0x0000000c0d0e7389 */ /* 0x0002a400000c000b */
[----:B012---:R-:W-:Y:S01]  /*20770*/  ENDCOLLECTIVE ;  /* 0x000000000000791b */ /* 0x007fe20003800000 */
.L_x_1688:
        /* <DEDUP_REMOVED lines=20> */
[----:B------:R-:W-:-:S03]  /*208c0*/  LOP3.LUT P2, RZ, R16, 0x80, RZ, 0xc0, !PT ;  /* 0x0000008010ff7812 */ /* 0x000fc6000784c0ff */
[----:B------:R0:W5:Y:S10]  /*208d0*/  LDL.LU R16, [R1+0x90] ;  /* 0x0000900001107983 */ /* 0x0001740000300800 */
        /* <DEDUP_REMOVED lines=13> */
.L_x_1689:
[----:B------:R-:W-:Y:S02]  /*209b0*/  IMAD.MOV.U32 R13, RZ, RZ, R0 ;  /* 0x000000ffff0d7224 */ /* 0x000fe400078e0000 */
[----:B------:R-:W-:-:S07]  /*209c0*/  IMAD.MOV.U32 R4, RZ, RZ, R14 ;  /* 0x000000ffff047224 */ /* 0x000fce00078e000e */
[----:B------:R-:W-:Y:S05]  /*209d0*/  WARPSYNC.COLLECTIVE R15, `(.L_x_1690) ;  /* 0x000000000f087348 */ /* 0x000fea0003c00000 */
[----:B------:R0:W1:Y:S02]  /*209e0*/  SHFL.IDX P6, R14, R13, R12, R11 ;  /* 0x0000000c0d0e7389 */ /* 0x00006400000c000b */
[----:B01----:R-:W-:Y:S01]  /*209f0*/  ENDCOLLECTIVE ;  /* 0x000000000000791b */ /* 0x003fe20003800000 */
.L_x_1690:
[----:B------:R-:W-:Y:S01]  /*20a00*/  IMAD.MOV.U32 R0, RZ, RZ, R14 ;  /* 0x000000ffff007224 */ /* 0x000fe200078e000e */
[----:B------:R-:W-:Y:S06]  /*20a10*/  BRA `(.L_x_1691) ;  /* 0xffffff9800347947 */ /* 0x000fec000383ffff */
.L_x_1533:
[----:B0-----:R0:W2:Y:S02]  /*20a20*/  SYNCS.PHASECHK.TRANS64.TRYWAIT P0, [R18+URZ+0x38820], R0 ;  /* 0x03882000120075a7 */ /* 0x0010a4000800017f */
[----:B--2---:R-:W-:Y:S05]  /*20a30*/  @!P0 NANOSLEEP.SYNCS 0x989680 ;  /* 0x009896800000895d */ /* 0x004fea0003900000 */
[----:B------:R-:W2:Y:S02]  /*20a40*/  @!P0 SYNCS.PHASECHK.TRANS64 P0, [R18+URZ+0x38820], R0 ;  /* 0x03882000120085a7 */ /* 0x000ea4000800007f */
[----:B--2---:R-:W-:Y:S05]  /*20a50*/  @!P0 BRA `(.L_x_1533) ;  /* 0xfffffffc00f08947 */ /* 0x004fea000383ffff */
[----:B------:R-:W-:Y:S05]  /*20a60*/  BRA `(.L_x_1692) ;  /* 0xffffff9800f07947 */ /* 0x000fea000383ffff */
.L_x_1537:
[----:B0-----:R0:W2:Y:S02]  /*20a70*/  SYNCS.PHASECHK.TRANS64.TRYWAIT P0, [R0+URZ+0x38860], R2 ;  /* 0x03886002000075a7 */ /* 0x0010a4000800017f */
[----:B--2---:R-:W-:Y:S05]  /*20a80*/  @!P0 NANOSLEEP.SYNCS 0x989680 ;  /* 0x009896800000895d */ /* 0x004fea0003900000 */
[----:B------:R-:W2:Y:S02]  /*20a90*/  @!P0 SYNCS.PHASECHK.TRANS64 P0, [R0+URZ+0x38860], R2 ;  /* 0x03886002000085a7 */ /* 0x000ea4000800007f */
[----:B--2---:R-:W-:Y:S05]  /*20aa0*/  @!P0 BRA `(.L_x_1537) ;  /* 0xfffffffc00f08947 */ /* 0x004fea000383ffff */
[----:B------:R-:W-:Y:S05]  /*20ab0*/  BRA `(.L_x_1693) ;  /* 0xffffff9c00147947 */ /* 0x000fea000383ffff */
.L_x_1556:
[----:B-1----:R1:W2:Y:S02]  /*20ac0*/  SYNCS.PHASECHK.TRANS64.TRYWAIT P0, [R2+URZ+0x38840], R6 ;  /* 0x03884006020075a7 */ /* 0x0022a4000800017f */
[----:B--2---:R-:W-:Y:S05]  /*20ad0*/  @!P0 NANOSLEEP.SYNCS 0x989680 ;  /* 0x009896800000895d */ /* 0x004fea0003900000 */
[----:B------:R-:W2:Y:S02]  /*20ae0*/  @!P0 SYNCS.PHASECHK.TRANS64 P0, [R2+URZ+0x38840], R6 ;  /* 0x03884006020085a7 */ /* 0x000ea4000800007f */
[----:B--2---:R-:W-:Y:S05]  /*20af0*/  @!P0 BRA `(.L_x_1556) ;  /* 0xfffffffc00f08947 */ /* 0x004fea000383ffff */
[----:B------:R-:W-:Y:S05]  /*20b00*/  BRA `(.L_x_1694) ;  /* 0xffffffa800247947 */ /* 0x000fea000383ffff */
.L_x_1561:
[----:B0-----:R0:W2:Y:S02]  /*20b10*/  SYNCS.PHASECHK.TRANS64.TRYWAIT P0, [R2+URZ+0x38860], R6 ;  /* 0x03886006020075a7 */ /* 0x0010a4000800017f */
[----:B--2---:R-:W-:Y:S05]  /*20b20*/  @!P0 NANOSLEEP.SYNCS 0x989680 ;  /* 0x009896800000895d */ /* 0x004fea0003900000 */
[----:B------:R-:W2:Y:S02]  /*20b30*/  @!P0 SYNCS.PHASECHK.TRANS64 P0, [R2+URZ+0x38860], R6 ;  /* 0x03886006020085a7 */ /* 0x000ea4000800007f */
[----:B--2---:R-:W-:Y:S05]  /*20b40*/  @!P0 BRA `(.L_x_1561) ;  /* 0xfffffffc00f08947 */ /* 0x004fea000383ffff */
[----:B------:R-:W-:Y:S05]  /*20b50*/  BRA `(.L_x_1695) ;  /* 0xffffffa800a07947 */ /* 0x000fea000383ffff */
.L_x_1576:
[----:B-1----:R1:W2:Y:S02]  /*20b60*/  SYNCS.PHASECHK.TRANS64.TRYWAIT P0, [R3+URZ+0x38840], R2 ;  /* 0x03884002030075a7 */ /* 0x0022a4000800017f */
[----:B--2---:R-:W-:Y:S05]  /*20b70*/  @!P0 NANOSLEEP.SYNCS 0x989680 ;  /* 0x009896800000895d */ /* 0x004fea0003900000 */
[----:B------:R-:W2:Y:S02]  /*20b80*/  @!P0 SYNCS.PHASECHK.TRANS64 P0, [R3+URZ+0x38840], R2 ;  /* 0x03884002030085a7 */ /* 0x000ea4000800007f */
[----:B--2---:R-:W-:Y:S05]  /*20b90*/  @!P0 BRA `(.L_x_1576) ;  /* 0xfffffffc00f08947 */ /* 0x004fea000383ffff */
[----:B------:R-:W-:Y:S05]  /*20ba0*/  BRA `(.L_x_1696) ;  /* 0xffffffb4007c7947 */ /* 0x000fea000383ffff */
.L_x_1581:
[----:B--2---:R2:W3:Y:S02]  /*20bb0*/  SYNCS.PHASECHK.TRANS64.TRYWAIT P0, [R3+URZ+0x38860], R2 ;  /* 0x03886002030075a7 */ /* 0x0044e4000800017f */
[----:B---3--:R-:W-:Y:S05]  /*20bc0*/  @!P0 NANOSLEEP.SYNCS 0x989680 ;  /* 0x009896800000895d */ /* 0x008fea0003900000 */
[----:B------:R-:W3:Y:S02]  /*20bd0*/  @!P0 SYNCS.PHASECHK.TRANS64 P0, [R3+URZ+0x38860], R2 ;  /* 0x03886002030085a7 */ /* 0x000ee4000800007f */
[----:B---3--:R-:W-:Y:S05]  /*20be0*/  @!P0 BRA `(.L_x_1581) ;  /* 0xfffffffc00f08947 */ /* 0x008fea000383ffff */
[----:B------:R-:W-:Y:S05]  /*20bf0*/  BRA `(.L_x_1697) ;  /* 0xffffffb400f87947 */ /* 0x000fea000383ffff */
.L_x_1596:
[----:B-1----:R1:W2:Y:S02]  /*20c00*/  SYNCS.PHASECHK.TRANS64.TRYWAIT P0, [R3+URZ+0x38840], R2 ;  /* 0x03884002030075a7 */ /* 0x0022a4000800017f */
[----:B--2---:R-:W-:Y:S05]  /*20c10*/  @!P0 NANOSLEEP.SYNCS 0x989680 ;  /* 0x009896800000895d */ /* 0x004fea0003900000 */
[----:B------:R-:W2:Y:S02]  /*20c20*/  @!P0 SYNCS.PHASECHK.TRANS64 P0, [R3+URZ+0x38840], R2 ;  /* 0x03884002030085a7 */ /* 0x000ea4000800007f */
[----:B--2---:R-:W-:Y:S05]  /*20c30*/  @!P0 BRA `(.L_x_1596) ;  /* 0xfffffffc00f08947 */ /* 0x004fea000383ffff */
[----:B------:R-:W-:Y:S05]  /*20c40*/  BRA `(.L_x_1698) ;  /* 0xffffffc000b87947 */ /* 0x000fea000383ffff */
.L_x_1601:
[----:B--2---:R2:W3:Y:S02]  /*20c50*/  SYNCS.PHASECHK.TRANS64.TRYWAIT P0, [R3+URZ+0x38860], R2 ;  /* 0x03886002030075a7 */ /* 0x0044e4000800017f */
[----:B---3--:R-:W-:Y:S05]  /*20c60*/  @!P0 NANOSLEEP.SYNCS 0x989680 ;  /* 0x009896800000895d */ /* 0x008fea0003900000 */
[----:B------:R-:W3:Y:S02]  /*20c70*/  @!P0 SYNCS.PHASECHK.TRANS64 P0, [R3+URZ+0x38860], R2 ;  /* 0x03886002030085a7 */ /* 0x000ee4000800007f */
[----:B---3--:R-:W-:Y:S05]  /*20c80*/  @!P0 BRA `(.L_x_1601) ;  /* 0xfffffffc00f08947 */ /* 0x008fea000383ffff */
[----:B------:R-:W-:Y:S05]  /*20c90*/  BRA `(.L_x_1699) ;  /* 0xffffffc400347947 */ /* 0x000fea000383ffff */
.L_x_1617:
[----:B-1----:R-:W2:Y:S01]  /*20ca0*/  LDL R2, [R1] ;  /* 0x0000000001027983 */ /* 0x002ea20000100800 */
[----:B------:R-:W-:Y:S01]  /*20cb0*/  BSSY B0, `(.L_x_1700) ;  /* 0x0000008000007945 */ /* 0x000fe20003800000 */
[----:B---3--:R-:W-:Y:S02]  /*20cc0*/  IMAD.MOV.U32 R12, RZ, RZ, RZ ;  /* 0x000000ffff0c7224 */ /* 0x008fe400078e00ff */
[----:B------:R-:W-:Y:S02]  /*20cd0*/  IMAD.MOV.U32 R11, RZ, RZ, 0x1f ;  /* 0x0000001fff0b7424 */ /* 0x000fe400078e00ff */
[----:B------:R-:W-:Y:S02]  /*20ce0*/  IMAD.MOV.U32 R15, RZ, RZ, -0x1 ;  /* 0xffffffffff0f7424 */ /* 0x000fe400078e00ff */
[----:B--2---:R-:W-:-:S07]  /*20cf0*/  IMAD.MOV.U32 R13, RZ, RZ, R2 ;  /* 0x000000ffff0d7224 */ /* 0x004fce00078e0002 */
[----:B0-----:R-:W-:Y:S05]  /*20d00*/  WARPSYNC.COLLECTIVE R15, `(.L_x_1701) ;  /* 0x000000000f087348 */ /* 0x001fea0003c00000 */
[----:B------:R1:W2:Y:S02]  /*20d10*/  SHFL.IDX P6, R14, R13, R12, R11 ;  /* 0x0000000c0d0e7389 */ /* 0x0002a400000c000b */
[----:B012---:R-:W-:Y:S01]  /*20d20*/  ENDCOLLECTIVE ;  /* 0x000000000000791b */ /* 0x007fe20003800000 */
.L_x_1701:
[----:B------:R-:W-:Y:S05]  /*20d30*/  BSYNC B0 ;  /* 0x0000000000007941 */ /* 0x000fea0003800000 */
.L_x_1700:
        /* <DEDUP_REMOVED lines=9> */
.L_x_1702:
        /* <DEDUP_REMOVED lines=26> */
.L_x_1703:
        /* <DEDUP_REMOVED lines=8> */
.L_x_1704:
        /* <DEDUP_REMOVED lines=8> */
.L_x_1705:
        /* <DEDUP_REMOVED lines=8> */
.L_x_1706:
        /* <DEDUP_REMOVED lines=8> */
.L_x_1707:
        /* <DEDUP_REMOVED lines=9> */
.L_x_1708:
[----:B------:R-:W-:Y:S01]  /*21200*/  IMAD.MOV.U32 R9, RZ, RZ, R14 ;  /* 0x000000ffff097224 */ /* 0x000fe200078e000e */
[----:B------:R-:W-:Y:S06]  /*21210*/  BRA `(.L_x_1709) ;  /* 0xffffffcc006c7947 */ /* 0x000fec000383ffff */
.L_x_1620:
[----:B------:R-:W-:Y:S01]  /*21220*/  BSSY B0, `(.L_x_1710) ;  /* 0x0000008000007945 */ /* 0x000fe20003800000 */
[----:B------:R-:W-:Y:S02]  /*21230*/  IMAD.MOV.U32 R13, RZ, RZ, R2 ;  /* 0x000000ffff0d7224 */ /* 0x000fe400078e0002 */
[----:B---3--:R-:W-:Y:S02]  /*21240*/  IMAD.MOV.U32 R12, RZ, RZ, 0x1 ;  /* 0x00000001ff0c7424 */ /* 0x008fe400078e00ff */
[----:B------:R-:W-:Y:S02]  /*21250*/  IMAD.MOV.U32 R11, RZ, RZ, RZ ;  /* 0x000000ffff0b7224 */ /* 0x000fe400078e00ff */
[----:B------:R-:W-:-:S07]  /*21260*/  IMAD.MOV.U32 R15, RZ, RZ, -0x1 ;  /* 0xffffffffff0f7424 */ /* 0x000fce00078e00ff */
[----:B0-----:R-:W-:Y:S05]  /*21270*/  WARPSYNC.COLLECTIVE R15, `(.L_x_1711) ;  /* 0x000000000f087348 */ /* 0x001fea0003c00000 */
[----:B------:R1:W2:Y:S02]  /*21280*/  SHFL.UP P6, R14, R13, R12, R11 ;  /* 0x0400000c0d0e7389 */ /* 0x0002a400000c000b */
[----:B012---:R-:W-:Y:S01]  /*21290*/  ENDCOLLECTIVE ;  /* 0x000000000000791b */ /* 0x007fe20003800000 */
.L_x_1711:
[----:B------:R-:W-:Y:S05]  /*212a0*/  BSYNC B0 ;  /* 0x0000000000007941 */ /* 0x000fea0003800000 */
.L_x_1710:
        /* <DEDUP_REMOVED lines=10> */
.L_x_1712:
        /* <DEDUP_REMOVED lines=8> */
.L_x_1713:
        /* <DEDUP_REMOVED lines=8> */
.L_x_1714:
        /* <DEDUP_REMOVED lines=8> */
.L_x_1715:
        /* <DEDUP_REMOVED lines=9> */
.L_x_1716:
[----:B------:R-:W-:Y:S01]  /*21560*/  IMAD.MOV.U32 R9, RZ, RZ, R14 ;  /* 0x000000ffff097224 */ /* 0x000fe200078e000e */
[----:B------:R-:W-:Y:S06]  /*21570*/  BRA `(.L_x_1717) ;  /* 0xffffffcc00407947 */ /* 0x000fec000383ffff */
.L_x_1622:
[----:B------:R-:W-:Y:S01]  /*21580*/  BSSY B0, `(.L_x_1718) ;  /* 0x0000006000007945 */ /* 0x000fe20003800000 */
[----:B------:R-:W-:Y:S01]  /*21590*/  PLOP3.LUT P6, PT, P6, PT, PT, 0x8, 0x0 ;  /* 0x000000000000781c */ /* 0x000fe200037ce170 */
[----:B------:R-:W-:-:S12]  /*215a0*/  IMAD.MOV.U32 R15, RZ, RZ, -0x1 ;  /* 0xffffffffff0f7424 */ /* 0x000fd800078e00ff */
[----:B0--3--:R-:W-:Y:S05]  /*215b0*/  WARPSYNC.COLLECTIVE R15, `(.L_x_1719) ;  /* 0x000000000f087348 */ /* 0x009fea0003c00000 */
[----:B---3--:R-:W-:Y:S01]  /*215c0*/  VOTE.ANY R14, PT, P6 ;  /* 0x00000000000e7806 */ /* 0x008fe200030e0100 */
[----:B0-----:R-:W-:Y:S06]  /*215d0*/  ENDCOLLECTIVE ;  /* 0x000000000000791b */ /* 0x001fec0003800000 */
.L_x_1719:
[----:B------:R-:W-:Y:S05]  /*215e0*/  BSYNC B0 ;  /* 0x0000000000007941 */ /* 0x000fea0003800000 */
.L_x_1718:
        /* <DEDUP_REMOVED lines=9> */
.L_x_1720:
[----:B------:R-:W-:Y:S02]  /*21680*/  IMAD.MOV.U32 R13, RZ, RZ, R6 ;  /* 0x000000ffff0d7224 */ /* 0x000fe400078e0006 */
[----:B------:R-:W-:-:S07]  /*21690*/  IMAD.MOV.U32 R0, RZ, RZ, R14 ;  /* 0x000000ffff007224 */ /* 0x000fce00078e000e */
[----:B------:R-:W-:Y:S05]  /*216a0*/  WARPSYNC.COLLECTIVE R15, `(.L_x_1721) ;  /* 0x000000000f087348 */ /* 0x000fea0003c00000 */
[----:B------:R0:W1:Y:S02]  /*216b0*/  SHFL.IDX P6, R14, R13, R12, R11 ;  /* 0x0000000c0d0e7389 */ /* 0x00006400000c000b */
[----:B01----:R-:W-:Y:S01]  /*216c0*/  ENDCOLLECTIVE ;  /* 0x000000000000791b */ /* 0x003fe20003800000 */
.L_x_1721:
[----:B------:R-:W-:Y:S01]  /*216d0*/  IMAD.MOV.U32 R6, RZ, RZ, R14 ;  /* 0x000000ffff067224 */ /* 0x000fe200078e000e */
[----:B------:R-:W-:Y:S06]  /*216e0*/  BRA `(.L_x_1722) ;  /* 0xffffffcc00207947 */ /* 0x000fec000383ffff */
.L_x_1624:
[----:B------:R-:W-:Y:S01]  /*216f0*/  BSSY B0, `(.L_x_1723) ;  /* 0x0000007000007945 */ /* 0x000fe20003800000 */
[----:B------:R-:W-:Y:S02]  /*21700*/  IMAD.MOV.U32 R13, RZ, RZ, R7 ;  /* 0x000000ffff0d7224 */ /* 0x000fe400078e0007 */
[----:B------:R-:W-:Y:S02]  /*21710*/  IMAD.MOV.U32 R11, RZ, RZ, 0x1f ;  /* 0x0000001fff0b7424 */ /* 0x000fe400078e00ff */
[----:B------:R-:W-:-:S07]  /*21720*/  IMAD.MOV.U32 R15, RZ, RZ, -0x1 ;  /* 0xffffffffff0f7424 */ /* 0x000fce00078e00ff */
[----:B012-4-:R-:W-:Y:S05]  /*21730*/  WARPSYNC.COLLECTIVE R15, `(.L_x_1724) ;  /* 0x000000000f087348 */ /* 0x017fea0003c00000 */
[----:B------:R3:W0:Y:S02]  /*21740*/  SHFL.IDX P6, R14, R13, R12, R11 ;  /* 0x0000000c0d0e7389 */ /* 0x00062400000c000b */
[----:B01234-:R-:W-:Y:S01]  /*21750*/  ENDCOLLECTIVE ;  /* 0x000000000000791b */ /* 0x01ffe20003800000 */
.L_x_1724:
[----:B------:R-:W-:Y:S05]  /*21760*/  BSYNC B0 ;  /* 0x0000000000007941 */ /* 0x000fea0003800000 */
.L_x_1723:
[----:B------:R-:W-:Y:S01]  /*21770*/  IMAD.MOV.U32 R7, RZ, RZ, R14 ;  /* 0x000000ffff077224 */ /* 0x000fe200078e000e */
[----:B------:R-:W-:Y:S06]  /*21780*/  BRA `(.L_x_1725) ;  /* 0xffffffcc00107947 */ /* 0x000fec000383ffff */
.L_x_1628:
[----:B0-----:R0:W1:Y:S02]  /*21790*/  SYNCS.PHASECHK.TRANS64.TRYWAIT P0, [R0+URZ+0x38820], R3 ;  /* 0x03882003000075a7 */ /* 0x001064000800017f */
[----:B-1----:R-:W-:Y:S05]  /*217a0*/  @!P0 NANOSLEEP.SYNCS 0x989680 ;  /* 0x009896800000895d */ /* 0x002fea0003900000 */
[----:B------:R-:W1:Y:S02]  /*217b0*/  @!P0 SYNCS.PHASECHK.TRANS64 P0, [R0+URZ+0x38820], R3 ;  /* 0x03882003000085a7 */ /* 0x000e64000800007f */
[----:B-1----:R-:W-:Y:S05]  /*217c0*/  @!P0 BRA `(.L_x_1628) ;  /* 0xfffffffc00f08947 */ /* 0x002fea000383ffff */
[----:B------:R-:W-:Y:S05]  /*217d0*/  BRA `(.L_x_1726) ;  /* 0xffffffd000ac7947 */ /* 0x000fea000383ffff */
.L_x_1629:
        /* <DEDUP_REMOVED lines=11> */
.L_x_1728:
[----:B------:R-:W-:Y:S05]  /*21890*/  BSYNC B0 ;  /* 0x0000000000007941 */ /* 0x000fea0003800000 */
.L_x_1727:
[----:B------:R-:W-:Y:S05]  /*218a0*/  BRA `(.L_x_1729) ;  /* 0xffffffd000947947 */ /* 0x000fea000383ffff */
.L_x_1630:
[----:B------:R-:W-:Y:S01]  /*218b0*/  BSSY B0, `(.L_x_1730) ;  /* 0x0000006000007945 */ /* 0x000fe20003800000 */
[----:B------:R-:W-:-:S07]  /*218c0*/  IMAD.MOV.U32 R15, RZ, RZ, -0x1 ;  /* 0xffffffffff0f7424 */ /* 0x000fce00078e00ff */
[----:B01----:R-:W-:Y:S05]  /*218d0*/  WARPSYNC.COLLECTIVE R15, `(.L_x_1731) ;  /* 0x000000000f0c7348 */ /* 0x003fea0003c00000 */
[----:B------:R-:W-:Y:S02]  /*218e0*/  ELECT P6, UR62, PT ;  /* 0x00000000003e782f */ /* 0x000fe400038c0000 */
[----:B------:R-:W-:Y:S01]  /*218f0*/  MOV R14, UR62 ;  /* 0x0000003e000e7c02 */ /* 0x000fe20008000f00 */
[----:B01----:R-:W-:Y:S10]  /*21900*/  ENDCOLLECTIVE ;  /* 0x000000000000791b */ /* 0x003ff40003800000 */
.L_x_1731:
[----:B------:R-:W-:Y:S05]  /*21910*/  BSYNC B0 ;  /* 0x0000000000007941 */ /* 0x000fea0003800000 */
.L_x_1730:
[----:B------:R-:W-:Y:S05]  /*21920*/  BRA `(.L_x_1732) ;  /* 0xffffffd000887947 */ /* 0x000fea000383ffff */
.L_x_1632:
[----:B0-----:R0:W1:Y:S02]  /*21930*/  SYNCS.PHASECHK.TRANS64.TRYWAIT P0, [R6+URZ], R5 ;  /* 0x00000005060075a7 */ /* 0x001064000800017f */
[----:B-1----:R-:W-:Y:S05]  /*21940*/  @!P0 NANOSLEEP.SYNCS 0x989680 ;  /* 0x009896800000895d */ /* 0x002fea0003900000 */
[----:B------:R-:W1:Y:S02]  /*21950*/  @!P0 SYNCS.PHASECHK.TRANS64 P0, [R6+URZ], R5 ;  /* 0x00000005060085a7 */ /* 0x000e64000800007f */
[----:B-1----:R-:W-:Y:S05]  /*21960*/  @!P0 BRA `(.L_x_1632) ;  /* 0xfffffffc00f08947 */ /* 0x002fea000383ffff */
[----:B------:R-:W-:Y:S05]  /*21970*/  BRA `(.L_x_1733) ;  /* 0xffffffd000c07947 */ /* 0x000fea000383ffff */
.L_x_1633:
[----:B-1----:R1:W2:Y:S02]  /*21980*/  SYNCS.PHASECHK.TRANS64.TRYWAIT P0, [R7+URZ], R2 ;  /* 0x00000002070075a7 */ /* 0x0022a4000800017f */
[----:B--2---:R-:W-:Y:S05]  /*21990*/  @!P0 NANOSLEEP.SYNCS 0x989680 ;  /* 0x009896800000895d */ /* 0x004fea0003900000 */
[----:B------:R-:W2:Y:S02]  /*219a0*/  @!P0 SYNCS.PHASECHK.TRANS64 P0, [R7+URZ], R2 ;  /* 0x00000002070085a7 */ /* 0x000ea4000800007f */
[----:B--2---:R-:W-:Y:S05]  /*219b0*/  @!P0 BRA `(.L_x_1633) ;  /* 0xfffffffc00f08947 */ /* 0x004fea000383ffff */
[----:B------:R-:W-:Y:S05]  /*219c0*/  BRA `(.L_x_1734) ;  /* 0xffffffd000b47947 */ /* 0x000fea000383ffff */
.L_x_1635:
[----:B--2---:R2:W3:Y:S02]  /*219d0*/  SYNCS.PHASECHK.TRANS64.TRYWAIT P0, [R4+URZ], R5 ;  /* 0x00000005040075a7 */ /* 0x0044e4000800017f */
[----:B---3--:R-:W-:Y:S05]  /*219e0*/  @!P0 NANOSLEEP.SYNCS 0x989680 ;  /* 0x009896800000895d */ /* 0x008fea0003900000 */
[----:B------:R-:W3:Y:S02]  /*219f0*/  @!P0 SYNCS.PHASECHK.TRANS64 P0, [R4+URZ], R5 ;  /* 0x00000005040085a7 */ /* 0x000ee4000800007f */
[----:B---3--:R-:W-:Y:S05]  /*21a00*/  @!P0 BRA `(.L_x_1635) ;  /* 0xfffffffc00f08947 */ /* 0x008fea000383ffff */
[----:B------:R-:W-:Y:S05]  /*21a10*/  BRA `(.L_x_1735) ;  /* 0xffffffd000b87947 */ /* 0x000fea000383ffff */
.L_x_1736:
        /* <DEDUP_REMOVED lines=14> */
.L_x_5871:


//--------------------- .text._ZN7cutlass13device_kernelIN5flash11enable_sm90INS1_16FlashAttnFwdSm90INS1_25CollectiveMainloopFwdSm90ILi2EN4cute5tupleIJNS5_1CILi1EEES8_S8_EEENS6_IJNS7_ILi64EEESA_SA_EEELi512ENS_10bfloat16_tEfNS_4arch4Sm90ELb0ELb1ELb0ELb0ELb0ELb0ELb0ELb0ELb0ELb1ELb1ELb0EEENS1_21CollectiveEpilogueFwdINS6_IJSA_NS7_ILi512EEESA_EEES9_SC_SE_Li256ELb0ELb1ELb1ELb0EEENS1_19SingleTileSchedulerILb0ELb1ELb1ELi64EEEEEEEEEvNT_6ParamsE --------------------------
	.section	.text._ZN7cutlass13device_kernelIN5flash11enable_sm90INS1_16FlashAttnFwdSm90INS1_25CollectiveMainloopFwdSm90ILi2EN4cute5tupleIJNS5_1CILi1EEES8_S8_EEENS6_IJNS7_ILi64EEESA_SA_EEELi512ENS_10bfloat16_tEfNS_4arch4Sm90ELb0ELb1ELb0ELb0ELb0ELb0ELb0ELb0ELb0ELb1ELb1ELb0EEENS1_21CollectiveEpilogueFwdINS6_IJSA_NS7_ILi512EEESA_EEES9_SC_SE_Li256ELb0ELb1ELb1ELb0EEENS1_19SingleTileSchedulerILb0ELb1ELb1ELi64EEEEEEEEEvNT_6ParamsE,"ax",@progbits
	.align	128
.text._ZN7cutlass13device_kernelIN5flash11enable_sm90INS1_16FlashAttnFwdSm90INS1_25CollectiveMainloopFwdSm90ILi2EN4cute5tupleIJNS5_1CILi1EEES8_S8_EEENS6_IJNS7_ILi64EEESA_SA_EEELi512ENS_10bfloat16_tEfNS_4arch4Sm90ELb0ELb1ELb0ELb0ELb0ELb0ELb0ELb0ELb0ELb1ELb1ELb0EEENS1_21CollectiveEpilogueFwdINS6_IJSA_NS7_ILi512EEESA_EEES9_SC_SE_Li256ELb0ELb1ELb1ELb0EEENS1_19SingleTileSchedulerILb0ELb1ELb1ELi64EEEEEEEEEvNT_6ParamsE:
        .type           _ZN7cutlass13device_kernelIN5flash11enable_sm90INS1_16FlashAttnFwdSm90INS1_25CollectiveMainloopFwdSm90ILi2EN4cute5tupleIJNS5_1CILi1EEES8_S8_EEENS6_IJNS7_ILi64EEESA_SA_EEELi512ENS_10bfloat16_tEfNS_4arch4Sm90ELb0ELb1ELb0ELb0ELb0ELb0ELb0ELb0ELb0ELb1ELb1ELb0EEENS1_21CollectiveEpilogueFwdINS6_IJSA_NS7_ILi512EEESA_EEES9_SC_SE_Li256ELb0ELb1ELb1ELb0EEENS1_19SingleTileSchedulerILb0ELb1ELb1ELi64EEEEEEEEEvNT_6ParamsE,@function
        .size           _ZN7cutlass13device_kernelIN5flash11enable_sm90INS1_16FlashAttnFwdSm90INS1_25CollectiveMainloopFwdSm90ILi2EN4cute5tupleIJNS5_1CILi1EEES8_S8_EEENS6_IJNS7_ILi64EEESA_SA_EEELi512ENS_10bfloat16_tEfNS_4arch4Sm90ELb0ELb1ELb0ELb0ELb0ELb0ELb0ELb0ELb0ELb1ELb1ELb0EEENS1_21CollectiveEpilogueFwdINS6_IJSA_NS7_ILi512EEESA_EEES9_SC_SE_Li256ELb0ELb1ELb1ELb0EEENS1_19SingleTileSchedulerILb0ELb1ELb1ELi64EEEEEEEEEvNT_6ParamsE,(.L_x_5872 - _ZN7cutlass13device_kernelIN5flash11enable_sm90INS1_16FlashAttnFwdSm90INS1_25CollectiveMainloopFwdSm90ILi2EN4cute5tupleIJNS5_1CILi1EEES8_S8_EEENS6_IJNS7_ILi64EEESA_SA_EEELi512ENS_10bfloat16_tEfNS_4arch4Sm90ELb0ELb1ELb0ELb0ELb0ELb0ELb0ELb0ELb0ELb1ELb1ELb0EEENS1_21CollectiveEpilogueFwdINS6_IJSA_NS7_ILi512EEESA_EEES9_SC_SE_Li256ELb0ELb1ELb1ELb0EEENS1_19SingleTileSchedulerILb0ELb1ELb1ELi64EEEEEEEEEvNT_6ParamsE)
        .other          _ZN7cutlass13device_kernelIN5flash11enable_sm90INS1_16FlashAttnFwdSm90INS1_25CollectiveMainloopFwdSm90ILi2EN4cute5tupleIJNS5_1CILi1EEES8_S8_EEENS6_IJNS7_ILi64EEESA_SA_EEELi512ENS_10bfloat16_tEfNS_4arch4Sm90ELb0ELb1ELb0ELb0ELb0ELb0ELb0ELb0ELb0ELb1ELb1ELb0EEENS1_21CollectiveEpilogueFwdINS6_IJSA_NS7_ILi512EEESA_EEES9_SC_SE_Li256ELb0ELb1ELb1ELb0EEENS1_19SingleTileSchedulerILb0ELb1ELb1ELi64EEEEEEEEEvNT_6ParamsE,@"STO_CUDA_ENTRY STV_DEFAULT"
_ZN7cutlass13device_kernelIN5flash11enable_sm90INS1_16FlashAttnFwdSm90INS1_25CollectiveMainloopFwdSm90ILi2EN4cute5tupleIJNS5_1CILi1EEES8_S8_EEENS6_IJNS7_ILi64EEESA_SA_EEELi512ENS_10bfloat16_tEfNS_4arch4Sm90ELb0ELb1ELb0ELb0ELb0ELb0ELb0ELb0ELb0ELb1ELb1ELb0EEENS1_21CollectiveEpilogueFwdINS6_IJSA_NS7_ILi512EEESA_EEES9_SC_SE_Li256ELb0ELb1ELb1ELb0EEENS1_19SingleTileSchedulerILb0ELb1ELb1ELi64EEEEEEEEEvNT_6ParamsE:
        /* <DEDUP_REMOVED lines=18> */
.L_x_1738:
[----:B------:R-:W-:Y:S05]  /*0120*/  BSYNC B0 ;  /* 0x0000000000007941 */ /* 0x000fea0003800000 */
.L_x_1737:
        /* <DEDUP_REMOVED lines=37> */
.L_x_1739:
        /* <DEDUP_REMOVED lines=22> */
.L_x_1740:
        /* <DEDUP_REMOVED lines=18> */
.L_x_1741:
        /* <DEDUP_REMOVED lines=22> */
.L_x_1742:
        /* <DEDUP_REMOVED lines=22> */
.L_x_1743:
[----:B------:R-:W-:Y:S01]  /*08c0*/  PLOP3.LUT P0, PT, PT, PT, UP0, 0x80, 0x0 ;  /* 0x000000000000781c */ /* 0x000fe20003f0f008 */
[----:B------:R-:W-:Y:S01]  /*08d0*/  UMOV UR45, 0x1 ;  /* 0x00000001002d7882 */ /* 0x000fe20000000000 */
[----:B------:R-:W-:Y:S01]  /*08e0*/  NOP ;  /* 0x0000000000007918 */ /* 0x000fe20000000000 */
[----:B------:R-:W-:Y:S01]  /*08f0*/  USEL UR45, UR45, 0x2, !UP0 ;  /* 0x000000022d2d7887 */ /* 0x000fe2000c000000 */
[----:B------:R-:W-:Y:S01]  /*0900*/  BSSY B6, `(.L_x_1744) ;  /* 0x000139b000067945 */ /* 0x000fe20003800000 */
[----:B------:R-:W-:Y:S01]  /*0910*/  ULDC.64 UR48, c[0x0][0x208] ;  /* 0x0000820000307ab9 */ /* 0x000fe20000000a00 */
[----:B012-4-:R-:W-:Y:S07]  /*0920*/  BAR.SYNC.DEFER_BLOCKING 0x0 ;  /* 0x0000000000007b1d */ /* 0x017fee0000010000 */
[----:B------:R-:W-:Y:S05]  /*0930*/  @!P0 BRA `(.L_x_1745) ;  /* 0x000000ec00b48947 */ /* 0x000fea0003800000 */
.L_x_1746:
[----:B------:R-:W-:-:S08]  /*0940*/  NOP ;  /* 0x0000000000007918 */ /* 0x000fd00000000000 */
[----:B------:R-:W0:Y:S02]  /*0950*/  USETMAXREG.TRY_ALLOC.CTAPOOL UP0, 0xf0 ;  /* 0x000000f0000079c8 */ /* 0x000e240008000600 */
[----:B0-----:R-:W-:-:S13]  /*0960*/  PLOP3.LUT P0, PT, PT, PT, UP0, 0x80, 0x0 ;  /* 0x000000000000781c */ /* 0x001fda0003f0f008 */
[----:B------:R-:W-:Y:S05]  /*0970*/  @!P0 BRA `(.L_x_1746) ;  /* 0xfffffffc00f08947 */ /* 0x000fea000383ffff */
[----:B------:R-:W0:Y:S01]  /*0980*/  S2R R2, SR_TID.X ;  /* 0x0000000000027919 */ /* 0x000e220000002100 */
[----:B------:R-:W1:Y:S01]  /*0990*/  S2UR UR6, SR_CTAID.Y ;  /* 0x00000000000679c3 */ /* 0x000e620000002600 */
[----:B------:R-:W-:Y:S02]  /*09a0*/  ULDC UR7, c[0x0][0xc50] ;  /* 0x0003140000077ab9 */ /* 0x000fe40000000800 */
[----:B------:R-:W-:-:S05]  /*09b0*/  UISETP.NE.AND UP0, UPT, UR7, 0x1, UPT ;  /* 0x000000010700788c */ /* 0x000fca000bf05270 */
[----:B------:R-:W2:Y:S06]  /*09c0*/  S2UR UR8, SR_CTAID.Z ;  /* 0x00000000000879c3 */ /* 0x000eac0000002700 */
[----:B------:R-:W-:Y:S01]  /*09d0*/  @UP0 ULDC UR4, c[0x0][0xc54] ;  /* 0x0003150000040ab9 */ /* 0x000fe20000000800 */
[----:B------:R-:W-:Y:S01]  /*09e0*/  @UP0 ULDC UR10, c[0x0][0xc58] ;  /* 0x00031600000a0ab9 */ /* 0x000fe20000000800 */
[----:B-1----:R-:W-:Y:S02]  /*09f0*/  UIMAD.WIDE.U32 UR4, UR6, UR4, URZ ;  /* 0x00000004060472a5 */ /* 0x002fe4000f8e003f */
[----:B------:R-:W-:-:S02]  /*0a00*/  UMOV UR40, UR6 ;  /* 0x0000000600287c82 */ /* 0x000fc40008000000 */
[----:B------:R-:W-:Y:S01]  /*0a10*/  @UP0 USHF.R.U32.HI UR40, URZ, UR10, UR5 ;  /* 0x0000000a3f280299 */ /* 0x000fe20008011605 */
[----:B0-----:R-:W-:-:S03]  /*0a20*/  LOP3.LUT R0, R2, 0xffffff80, RZ, 0xc0, !PT ;  /* 0xffffff8002007812 */ /* 0x001fc600078ec0ff */
[----:B------:R-:W-:Y:S01]  /*0a30*/  UIADD3 UR4, -UR40, URZ, URZ ;  /* 0x0000003f28047290 */ /* 0x000fe2000fffe13f */
[----:B------:R-:W-:-:S03]  /*0a40*/  ISETP.NE.AND P0, PT, R0, 0x80, PT ;  /* 0x000000800000780c */ /* 0x000fc60003f05270 */
[----:B------:R-:W-:-:S10]  /*0a50*/  UIMAD UR4, UR7, UR4, UR6 ;  /* 0x00000004070472a4 */ /* 0x000fd4000f8e0206 */
[----:B------:R-:W-:Y:S06]  /*0a60*/  @!P0 BAR.ARV 0x8, 0x100 ;  /* 0x0204000000008b1d */ /* 0x000fec0000002000 */
[----:B------:R-:W-:-:S13]  /*0a70*/  ISETP.GE.U32.AND P0, PT, R2, 0x100, PT ;  /* 0x000001000200780c */ /* 0x000fda0003f06070 */
[----:B------:R-:W-:Y:S06]  /*0a80*/  @P0 BAR.ARV 0xf, 0x100 ;  /* 0x03c4000000000b1d */ /* 0x000fec0000002000 */
[----:B--2---:R-:W-:-:S13]  /*0a90*/  ISETP.LE.AND P0, PT, RZ, UR8, PT ;  /* 0x00000008ff007c0c */ /* 0x004fda000bf03270 */
[----:B------:R-:W-:Y:S05]  /*0aa0*/  @!P0 BRA `(.L_x_1747) ;  /* 0x0000013800008947 */ /* 0x000fea0003800000 */
[----:B------:R-:W-:Y:S01]  /*0ab0*/  ULDC.64 UR6, c[0x0][0x418] ;  /* 0x0001060000067ab9 */ /* 0x000fe20000000a00 */
[----:B------:R-:W0:Y:S01]  /*0ac0*/  S2UR UR41, SR_CTAID.X ;  /* 0x00000000002979c3 */ /* 0x000e220000002500 */
[----:B------:R-:W-:Y:S01]  /*0ad0*/  UISETP.NE.U32.AND UP0, UPT, UR6, URZ, UPT ;  /* 0x0000003f0600728c */ /* 0x000fe2000bf05070 */
[----:B------:R-:W-:Y:S01]  /*0ae0*/  VIADD R16, R2, 0xffffff80 ;  /* 0xffffff8002107836 */ /* 0x000fe20000000000 */
[----:B------:R-:W-:Y:S01]  /*0af0*/  ULDC UR39, c[0x0][0x424] ;  /* 0x0001090000277ab9 */ /* 0x000fe20000000800 */
[----:B------:R-:W-:Y:S01]  /*0b00*/  ULDC UR8, c[0x0][0x2f0] ;  /* 0x0000bc0000087ab9 */ /* 0x000fe20000000800 */
[----:B------:R-:W-:-:S04]  /*0b10*/  UISETP.NE.AND.EX UP0, UPT, UR7, URZ, UPT, UP0 ;  /* 0x0000003f0700728c */ /* 0x000fc8000bf05300 */
[----:B------:R-:W-:Y:S02]  /*0b20*/  USEL UR39, UR39, 0x1, UP0 ;  /* 0x0000000127277887 */ /* 0x000fe40008000000 */
[----:B------:R-:W-:Y:S02]  /*0b30*/  UISETP.NE.AND UP0, UPT, UR9, 0x1, UPT ;  /* 0x000000010900788c */ /* 0x000fe4000bf05270 */
[----:B------:R-:W-:-:S04]  /*0b40*/  UIMAD UR5, UR39, UR8, 0x3f ;  /* 0x0000003f270574a4 */ /* 0x000fc8000f8e0208 */
[----:B------:R-:W-:Y:S01]  /*0b50*/  PLOP3.LUT P0, PT, PT, PT, UP0, 0x80, 0x0 ;  /* 0x000000000000781c */ /* 0x000fe20003f0f008 */
[----:B------:R-:W-:-:S04]  /*0b60*/  USHF.R.S32.HI UR6, URZ, 0x1f, UR5 ;  /* 0x0000001f3f067899 */ /* 0x000fc80008011405 */
[----:B------:R-:W-:Y:S02]  /*0b70*/  ULEA.HI UR5, UR6, UR5, URZ, 0x6 ;  /* 0x0000000506057291 */ /* 0x000fe4000f8f303f */
[----:B0-----:R-:W-:Y:S02]  /*0b80*/  USHF.L.U32 UR41, UR41, 0x6, URZ ;  /* 0x0000000629297899 */ /* 0x001fe4000800063f */
[----:B------:R-:W-:-:S04]  /*0b90*/  USHF.R.S32.HI UR5, URZ, 0x6, UR5 ;  /* 0x000000063f057899 */ /* 0x000fc80008011405 */
[----:B------:R-:W-:Y:S08]  /*0ba0*/  @!P0 BRA `(.L_x_1748) ;  /* 0x0000002400148947 */ /* 0x000ff00003800000 */
[----:B------:R-:W-:Y:S01]  /*0bb0*/  ULDC UR6, c[0x0][0x448] ;  /* 0x0001120000067ab9 */ /* 0x000fe20000000800 */
[----:B------:R-:W-:Y:S02]  /*0bc0*/  UIADD3 UR9, UR41, 0x3f, URZ ;  /* 0x0000003f29097890 */ /* 0x000fe4000fffe03f */
[----:B------:R-:W-:Y:S01]  /*0bd0*/  UISETP.NE.AND UP1, UPT, UR6, 0x1, UPT ;  /* 0x000000010600788c */ /* 0x000fe2000bf25270 */
[----:B------:R-:W-:Y:S02]  /*0be0*/  ULDC UR13, c[0x0][0x288] ;  /* 0x0000a200000d7ab9 */ /* 0x000fe40000000800 */
[----:B------:R-:W-:Y:S01]  /*0bf0*/  ULDC.64 UR6, c[0x0][0x9e0] ;  /* 0x0002780000067ab9 */ /* 0x000fe20000000a00 */
[----:B------:R-:W-:Y:S02]  /*0c00*/  UIADD3 UR12, -UR13, 0x1, URZ ;  /* 0x000000010d0c7890 */ /* 0x000fe4000fffe13f */
[----:B------:R-:W-:Y:S02]  /*0c10*/  UISETP.GE.AND UP0, UPT, UR7, 0x1, UPT ;  /* 0x000000010700788c */ /* 0x000fe4000bf06270 */
[----:B------:R-:W-:-:S03]  /*0c20*/  UIMAD UR12, UR39, UR8, UR12 ;  /* 0x00000008270c72a4 */ /* 0x000fc6000f8e020c */
[----:B------:R-:W-:Y:S01]  /*0c30*/  @UP1 ULDC UR10, c[0x0][0x44c] ;  /* 0x00011300000a1ab9 */ /* 0x000fe20000000800 */
[----:B------:R-:W-:Y:S01]  /*0c40*/  PLOP3.LUT P1, PT, PT, PT, UP0, 0x80, 0x0 ;  /* 0x000000000000781c */ /* 0x000fe20003f2f008 */
[----:B------:R-:W-:Y:S01]  /*0c50*/  UIMAD.WIDE.U32 UR10, UR9, UR10, URZ ;  /* 0x0000000a090a72a5 */ /* 0x000fe2000f8e003f */
[----:B------:R-:W-:-:S03]  /*0c60*/  @UP1 ULDC UR14, c[0x0][0x450] ;  /* 0x00011400000e1ab9 */ /* 0x000fc60000000800 */
[----:B------:R-:W-:-:S04]  /*0c70*/  @UP1 USHF.R.U32.HI UR9, URZ, UR14, UR11 ;  /* 0x0000000e3f091299 */ /* 0x000fc8000801160b */
[----:B------:R-:W-:-:S04]  /*0c80*/  UIADD3 UR12, UR12, UR9, URZ ;  /* 0x000000090c0c7290 */ /* 0x000fc8000fffe03f */
[----:B------:R-:W-:Y:S01]  /*0c90*/  UIADD3 UR6, UR12, UR6, URZ ;  /* 0x000000060c067290 */ /* 0x000fe2000fffe03f */
[----:B------:R-:W-:Y:S11]  /*0ca0*/  @!P1 BRA `(.L_x_1749) ;  /* 0x0000000000449947 */ /* 0x000ff60003800000 */
[----:B------:R-:W-:Y:S01]  /*0cb0*/  ISETP.LT.AND P0, PT, RZ, UR12, PT ;  /* 0x0000000cff007c0c */ /* 0x000fe2000bf01270 */
[----:B------:R-:W-:-:S12]  /*0cc0*/  UIADD3 UR9, UR12, -0x1, URZ ;  /* 0xffffffff0c097890 */ /* 0x000fd8000fffe03f */
[----:B------:R-:W-:Y:S05]  /*0cd0*/  @P0 BRA `(.L_x_1750) ;  /* 0x00000000001c0947 */ /* 0x000fea0003800000 */
[----:B------:R-:W-:Y:S02]  /*0ce0*/  UISETP.NE.AND UP0, UPT, UR7, 0x1, UPT ;  /* 0x000000010700788c */ /* 0x000fe4000bf05270 */
[----:B------:R-:W-:-:S09]  /*0cf0*/  UIADD3 UR9, -UR12, URZ, URZ ;  /* 0x0000003f0c097290 */ /* 0x000fd2000fffe13f */
[----:B------:R-:W-:Y:S02]  /*0d00*/  @UP0 ULDC.64 UR14, c[0x0][0x9e8] ;  /* 0x00027a00000e0ab9 */ /* 0x000fe40000000a00 */
[----:B------:R-:W-:-:S04]  /*0d10*/  UIMAD.WIDE.U32 UR10, UR9, UR14, URZ ;  /* 0x0000000e090a72a5 */ /* 0x000fc8000f8e003f */
[----:B------:R-:W-:-:S04]  /*0d20*/  @UP0 USHF.R.U32.HI UR9, URZ, UR15, UR11 ;  /* 0x0000000f3f090299 */ /* 0x000fc8000801160b */
[----:B------:R-:W-:Y:S01]  /*0d30*/  ULOP3.LUT UR9, URZ, UR9, URZ, 0x33, !UPT ;  /* 0x000000093f097292 */ /* 0x000fe2000f8e333f */
[----:B------:R-:W-:Y:S11]  /*0d40*/  BRA `(.L_x_1751) ;  /* 0x0000000000107947 */ /* 0x000ff60003800000 */
.L_x_1750:
[----:B------:R-:W-:-:S11]  /*0d50*/  UISETP.NE.AND UP0, UPT, UR7, 0x1, UPT ;  /* 0x000000010700788c */ /* 0x000fd6000bf05270 */
[----:B------:R-:W-:Y:S02]  /*0d60*/  @UP0 ULDC.64 UR14, c[0x0][0x9e8] ;  /* 0x00027a00000e0ab9 */ /* 0x000fe40000000a00 */
[----:B------:R-:W-:-:S04]  /*0d70*/  UIMAD.WIDE.U32 UR10, UR9, UR14, URZ ;  /* 0x0000000e090a72a5 */ /* 0x000fc8000f8e003f */
[----:B------:R-:W-:-:S12]  /*0d80*/  @UP0 USHF.R.U32.HI UR9, URZ, UR15, UR11 ;  /* 0x0000000f3f090299 */ /* 0x000fd8000801160b */
.L_x_1751:
[----:B------:R-:W-:-:S04]  /*0d90*/  UIMAD UR9, UR9, UR7, UR7 ;  /* 0x00000007090972a4 */ /* 0x000fc8000f8e0207 */
[----:B------:R-:W-:-:S04]  /*0da0*/  UISETP.LT.AND UP0, UPT, UR6, UR9, UPT ;  /* 0x000000090600728c */ /* 0x000fc8000bf01270 */
[----:B------:R-:W-:-:S12]  /*0db0*/  USEL UR6, UR6, UR9, UP0 ;  /* 0x0000000906067287 */ /* 0x000fd80008000000 */
.L_x_1749:
[----:B------:R-:W-:Y:S01]  /*0dc0*/  UIADD3 UR6, UR6, 0x3f, URZ ;  /* 0x0000003f06067890 */ /* 0x000fe2000fffe03f */
[----:B------:R-:W-:Y:S01]  /*0dd0*/  @UP1 ULDC UR10, c[0x0][0x44c] ;  /* 0x00011300000a1ab9 */ /* 0x000fe20000000800 */
[----:B------:R-:W-:Y:S01]  /*0de0*/  @UP1 ULDC UR12, c[0x0][0x450] ;  /* 0x00011400000c1ab9 */ /* 0x000fe20000000800 */
[----:B------:R-:W-:Y:S02]  /*0df0*/  UIMAD.WIDE.U32 UR10, UR41, UR10, URZ ;  /* 0x0000000a290a72a5 */ /* 0x000fe4000f8e003f */
[----:B------:R-:W-:Y:S02]  /*0e00*/  USHF.R.S32.HI UR9, URZ, 0x1f, UR6 ;  /* 0x0000001f3f097899 */ /* 0x000fe40008011406 */
[----:B------:R-:W-:Y:S02]  /*0e10*/  UIMAD UR8, UR39, UR8, -UR13 ;  /* 0x00000008270872a4 */ /* 0x000fe4000f8e0a0d */
[----:B------:R-:W-:Y:S02]  /*0e20*/  @UP1 USHF.R.U32.HI UR41, URZ, UR12, UR11 ;  /* 0x0000000c3f291299 */ /* 0x000fe4000801160b */
[----:B------:R-:W-:-:S02]  /*0e30*/  ULEA.HI UR9, UR9, UR6, URZ, 0x6 ;  /* 0x0000000609097291 */ /* 0x000fc4000f8f303f */
[----:B------:R-:W-:Y:S02]  /*0e40*/  UIADD3 UR8, UR8, UR41, URZ ;  /* 0x0000002908087290 */ /* 0x000fe4000fffe03f */
[----:B------:R-:W-:Y:S01]  /*0e50*/  USHF.R.S32.HI UR9, URZ, 0x6, UR9 ;  /* 0x000000063f097899 */ /* 0x000fe20008011409 */
[----:B------:R-:W-:Y:S02]  /*0e60*/  ULDC UR6, c[0x0][0x9dc] ;  /* 0x0002770000067ab9 */ /* 0x000fe40000000800 */
[----:B------:R-:W-:Y:S02]  /*0e70*/  UIADD3 UR6, UR8, -UR6, URZ ;  /* 0x8000000608067290 */ /* 0x000fe4000fffe03f */
[----:B------:R-:W-:-:S04]  /*0e80*/  UISETP.LT.AND UP0, UPT, UR5, UR9, UPT ;  /* 0x000000090500728c */ /* 0x000fc8000bf01270 */
[----:B------:R-:W-:Y:S01]  /*0e90*/  USEL UR10, UR5, UR9, UP0 ;  /* 0x00000009050a7287 */ /* 0x000fe20008000000 */
[----:B------:R-:W-:Y:S01]  /*0ea0*/  IMAD.U32 R0, RZ, RZ, UR6 ;  /* 0x00000006ff007e24 */ /* 0x000fe2000f8e00ff */
[----:B------:R-:W-:Y:S10]  /*0eb0*/  @!P1 BRA `(.L_x_1752) ;  /* 0x0000000000449947 */ /* 0x000ff40003800000 */
[----:B------:R-:W-:Y:S02]  /*0ec0*/  UMOV UR5, UR8 ;  /* 0x0000000800057c82 */ /* 0x000fe40008000000 */
[----:B------:R-:W-:-:S06]  /*0ed0*/  UISETP.GT.AND UP0, UPT, UR5, -0x1, UPT ;  /* 0xffffffff0500788c */ /* 0x000fcc000bf04270 */
[----:B------:R-:W-:-:S13]  /*0ee0*/  PLOP3.LUT P0, PT, PT, PT, UP0, 0x80, 0x0 ;  /* 0x000000000000781c */ /* 0x000fda0003f0f008 */
[----:B------:R-:W-:Y:S05]  /*0ef0*/  @P0 BRA `(.L_x_1753) ;  /* 0x00000000001c0947 */ /* 0x000fea0003800000 */
[----:B------:R-:W-:Y:S02]  /*0f00*/  UISETP.NE.AND UP0, UPT, UR7, 0x1, UPT ;  /* 0x000000010700788c */ /* 0x000fe4000bf05270 */
[----:B------:R-:W-:-:S09]  /*0f10*/  ULOP3.LUT UR5, URZ, UR5, URZ, 0x33, !UPT ;  /* 0x000000053f057292 */ /* 0x000fd2000f8e333f */
[----:B------:R-:W-:Y:S02]  /*0f20*/  @UP0 ULDC.64 UR12, c[0x0][0x9e8] ;  /* 0x00027a00000c0ab9 */ /* 0x000fe40000000a00 */
[----:B------:R-:W-:-:S04]  /*0f30*/  UIMAD.WIDE.U32 UR8, UR5, UR12, URZ ;  /* 0x0000000c050872a5 */ /* 0x000fc8000f8e003f */
[----:B------:R-:W-:-:S04]  /*0f40*/  @UP0 USHF.R.U32.HI UR5, URZ, UR13, UR9 ;  /* 0x0000000d3f050299 */ /* 0x000fc80008011609 */
[----:B------:R-:W-:Y:S01]  /*0f50*/  ULOP3.LUT UR5, URZ, UR5, URZ, 0x33, !UPT ;  /* 0x000000053f057292 */ /* 0x000fe2000f8e333f */
[----:B------:R-:W-:Y:S11]  /*0f60*/  BRA `(.L_x_1754) ;  /* 0x0000000000107947 */ /* 0x000ff60003800000 */
.L_x_1753:
[----:B------:R-:W-:-:S11]  /*0f70*/  UISETP.NE.AND UP0, UPT, UR7, 0x1, UPT ;  /* 0x000000010700788c */ /* 0x000fd6000bf05270 */
[----:B------:R-:W-:Y:S02]  /*0f80*/  @UP0 ULDC.64 UR12, c[0x0][0x9e8] ;  /* 0x00027a00000c0ab9 */ /* 0x000fe40000000a00 */
[----:B------:R-:W-:-:S04]  /*0f90*/  UIMAD.WIDE.U32 UR8, UR5, UR12, URZ ;  /* 0x0000000c050872a5 */ /* 0x000fc8000f8e003f */
[----:B------:R-:W-:-:S12]  /*0fa0*/  @UP0 USHF.R.U32.HI UR5, URZ, UR13, UR9 ;  /* 0x0000000d3f050299 */ /* 0x000fd80008011609 */
.L_x_1754:
[----:B------:R-:W-:-:S06]  /*0fb0*/  UIMAD UR5, UR5, UR7, URZ ;  /* 0x00000007050572a4 */ /* 0x000fcc000f8e023f */
[----:B------:R-:W-:-:S07]  /*0fc0*/  VIMNMX R0, R0, UR5, !PT ;  /* 0x0000000500007c48 */ /* 0x000fce000ffe0100 */
.L_x_1752:
[----:B------:R-:W-:Y:S01]  /*0fd0*/  SHF.R.S32.HI R3, RZ, 0x1f, R0 ;  /* 0x0000001fff037819 */ /* 0x000fe20000011400 */
[----:B------:R-:W-:Y:S01]  /*0fe0*/  USHF.R.U32.HI UR5, URZ, 0x10, UR4 ;  /* 0x000000103f057899 */ /* 0x000fe20008011604 */
[----:B------:R-:W-:Y:S01]  /*0ff0*/  PLOP3.LUT P0, PT, PT, PT, PT, 0x80, 0x0 ;  /* 0x000000000000781c */ /* 0x000fe20003f0f070 */
[----:B------:R-:W-:Y:S01]  /*1000*/  ULOP3.LUT UR4, UR4, 0xffff, URZ, 0xc0, !UPT ;  /* 0x0000ffff04047892 */ /* 0x000fe2000f8ec03f */
[----:B------:R-:W-:Y:S01]  /*1010*/  LEA.HI R3, R3, R0, RZ, 0x6 ;  /* 0x0000000003037211 */ /* 0x000fe200078f30ff */
[----:B------:R-:W-:Y:S01]  /*1020*/  UISETP.NE.AND UP0, UPT, UR5, URZ, UPT ;  /* 0x0000003f0500728c */ /* 0x000fe2000bf05270 */
[----:B------:R-:W-:Y:S01]  /*1030*/  CS2R R4, SRZ ;  /* 0x0000000000047805 */ /* 0x000fe2000001ff00 */
[----:B------:R-:W-:Y:S01]  /*1040*/  IMAD.MOV.U32 R2, RZ, RZ, RZ ;  /* 0x000000ffff027224 */ /* 0x000fe200078e00ff */
[----:B------:R-:W-:Y:S02]  /*1050*/  SHF.R.S32.HI R3, RZ, 0x6, R3 ;  /* 0x00000006ff037819 */ /* 0x000fe40000011403 */
[----:B------:R-:W-:-:S02]  /*1060*/  CS2R R150, SRZ ;  /* 0x0000000000967805 */ /* 0x000fc4000001ff00 */
[----:B------:R-:W-:Y:S02]  /*1070*/  CS2R R148, SRZ ;  /* 0x0000000000947805 */ /* 0x000fe4000001ff00 */
[----:B------:R-:W-:Y:S02]  /*1080*/  CS2R R146, SRZ ;  /* 0x0000000000927805 */ /* 0x000fe4000001ff00 */
[----:B------:R-:W-:Y:S02]  /*1090*/  VIMNMX R10, RZ, R3, !PT ;  /* 0x00000003ff0a7248 */ /* 0x000fe40007fe0100 */
[----:B------:R-:W-:Y:S02]  /*10a0*/  CS2R R144, SRZ ;  /* 0x0000000000907805 */ /* 0x000fe4000001ff00 */
[----:B------:R-:W-:Y:S02]  /*10b0*/  CS2R R142, SRZ ;  /* 0x00000000008e7805 */ /* 0x000fe4000001ff00 */
[----:B------:R-:W-:-:S02]  /*10c0*/  CS2R R140, SRZ ;  /* 0x00000000008c7805 */ /* 0x000fc4000001ff00 */
[----:B------:R-:W-:Y:S01]  /*10d0*/  ISETP.LT.AND P1, PT, R10, UR10, PT ;  /* 0x0000000a0a007c0c */ /* 0x000fe2000bf21270 */
[----:B------:R-:W-:Y:S01]  /*10e0*/  @!UP0 ULDC UR5, c[0x0][0x9f0] ;  /* 0x00027c0000058ab9 */ /* 0x000fe20000000800 */
        /* <DEDUP_REMOVED lines=51> */
[----:B------:R-:W-:Y:S01]  /*1420*/  IMAD.MOV.U32 R37, RZ, RZ, RZ ;  /* 0x000000ffff257224 */ /* 0x000fe200078e00ff */
[----:B------:R-:W-:Y:S06]  /*1430*/  @!P1 BRA `(.L_x_1755) ;  /* 0x0000000000749947 */ /* 0x000fec0003800000 */
[----:B------:R-:W-:Y:S01]  /*1440*/  IMAD.U32 R5, RZ, RZ, UR5 ;  /* 0x00000005ff057e24 */ /* 0x000fe2000f8e00ff */
[----:B------:R-:W-:-:S04]  /*1450*/  UIADD3 UR6, UR5, -0x1, UR10 ;  /* 0xffffffff05067890 */ /* 0x000fc8000fffe00a */
[-C--:B------:R-:W-:Y:S02]  /*1460*/  IABS R8, R5.reuse ;  /* 0x0000000500087213 */ /* 0x080fe40000000000 */
[----:B------:R-:W-:Y:S02]  /*1470*/  IADD3 R0, -R10, UR6, RZ ;  /* 0x000000060a007c10 */ /* 0x000fe4000fffe1ff */
[----:B------:R-:W0:Y:S01]  /*1480*/  I2F.RP R3, R8 ;  /* 0x0000000800037306 */ /* 0x000e220000209400 */
[----:B------:R-:W-:-:S07]  /*1490*/  IABS R11, R5 ;  /* 0x00000005000b7213 */ /* 0x000fce0000000000 */
[----:B0-----:R-:W0:Y:S02]  /*14a0*/  MUFU.RCP R3, R3 ;  /* 0x0000000300037308 */ /* 0x001e240000001000 */
[----:B0-----:R-:W-:Y:S01]  /*14b0*/  VIADD R6, R3, 0xffffffe ;  /* 0x0ffffffe03067836 */ /* 0x001fe20000000000 */
[----:B------:R-:W-:-:S05]  /*14c0*/  IADD3 R3, RZ, -R11, RZ ;  /* 0x8000000bff037210 */ /* 0x000fca0007ffe0ff */
[----:B------:R0:W1:Y:S02]  /*14d0*/  F2I.FTZ.U32.TRUNC.NTZ R7, R6 ;  /* 0x0000000600077305 */ /* 0x000064000021f000 */
[----:B0-----:R-:W-:Y:S02]  /*14e0*/  IMAD.MOV.U32 R6, RZ, RZ, RZ ;  /* 0x000000ffff067224 */ /* 0x001fe400078e00ff */
[----:B-1----:R-:W-:-:S04]  /*14f0*/  IMAD.MOV R9, RZ, RZ, -R7 ;  /* 0x000000ffff097224 */ /* 0x002fc800078e0a07 */
[----:B------:R-:W-:Y:S01]  /*1500*/  IMAD R5, R9, R8, RZ ;  /* 0x0000000809057224 */ /* 0x000fe200078e02ff */
[----:B------:R-:W-:Y:S02]  /*1510*/  IABS R9, R0 ;  /* 0x0000000000097213 */ /* 0x000fe40000000000 */
[----:B------:R-:W-:Y:S01]  /*1520*/  LOP3.LUT R0, R0, UR5, RZ, 0x3c, !PT ;  /* 0x0000000500007c12 */ /* 0x000fe2000f8e3cff */
[----:B------:R-:W-:-:S03]  /*1530*/  IMAD.HI.U32 R7, R7, R5, R6 ;  /* 0x0000000507077227 */ /* 0x000fc600078e0006 */
[----:B------:R-:W-:Y:S01]  /*1540*/  ISETP.GE.AND P3, PT, R0, RZ, PT ;  /* 0x000000ff0000720c */ /* 0x000fe20003f66270 */
[----:B------:R-:W-:-:S04]  /*1550*/  IMAD.MOV.U32 R6, RZ, RZ, R9 ;  /* 0x000000ffff067224 */ /* 0x000fc800078e0009 */
        /* <DEDUP_REMOVED lines=8> */
[----:B------:R-:W-:-:S04]  /*15e0*/  IMAD.MOV.U32 R5, RZ, RZ, R7 ;  /* 0x000000ffff057224 */ /* 0x000fc800078e0007 */
[----:B------:R-:W-:Y:S01]  /*15f0*/  @!P3 IMAD.MOV R5, RZ, RZ, -R5 ;  /* 0x000000ffff05b224 */ /* 0x000fe200078e0a05 */
[----:B------:R-:W-:-:S07]  /*1600*/  @!P2 LOP3.LUT R5, RZ, UR5, RZ, 0x33, !PT ;  /* 0x00000005ff05ac12 */ /* 0x000fce000f8e33ff */
.L_x_1755:
[----:B------:R-:W-:Y:S01]  /*1610*/  IMAD R0, R5, UR4, R10 ;  /* 0x0000000405007c24 */ /* 0x000fe2000f8e020a */
        /* <DEDUP_REMOVED lines=11> */
[----:B------:R-:W0:Y:S01]  /*16d0*/  S2UR UR8, SR_CgaCtaId ;  /* 0x00000000000879c3 */ /* 0x000e220000008800 */
[----:B------:R-:W-:Y:S02]  /*16e0*/  UMOV UR7, 0x400 ;  /* 0x0000040000077882 */ /* 0x000fe40000000000 */
[----:B------:R-:W-:-:S04]  /*16f0*/  LEA.HI R5, R5, R16, RZ, 0x7 ;  /* 0x0000001005057211 */ /* 0x000fc800078f38ff */
[----:B------:R-:W-:Y:S02]  /*1700*/  SHF.R.S32.HI R2, RZ, 0x7, R5 ;  /* 0x00000007ff027819 */ /* 0x000fe40000011405 */
[----:B------:R-:W-:-:S04]  /*1710*/  LOP3.LUT R5, R5, 0xffffff80, RZ, 0xc0, !PT ;  /* 0xffffff8005057812 */ /* 0x000fc800078ec0ff */
[----:B------:R-:W1:Y:S01]  /*1720*/  SHFL.IDX PT, R2, R2, RZ, 0x1f ;  /* 0x00001fff02027589 */ /* 0x000e6200000e0000 */
[----:B------:R-:W-:-:S04]  /*1730*/  IADD3 R5, R16, -R5, RZ ;  /* 0x8000000510057210 */ /* 0x000fc80007ffe0ff */
        /* <DEDUP_REMOVED lines=13> */
[----:B------:R-:W-:Y:S01]  /*1810*/  IMAD.IADD R7, R6, 0x1, -R7 ;  /* 0x0000000106077824 */ /* 0x000fe200078e0a07 */
[----:B------:R-:W-:Y:S02]  /*1820*/  ULOP3.LUT UR4, UR45, 0x1, URZ, 0xfc, !UPT ;  /* 0x000000012d047892 */ /* 0x000fe4000f8efc3f */
[----:B------:R-:W-:Y:S01]  /*1830*/  ULEA UR6, UR6, UR5, 0xf ;  /* 0x0000000506067291 */ /* 0x000fe2000f8e783f */
[----:B------:R-:W-:Y:S01]  /*1840*/  IMAD R4, R4, 0x10, R7 ;  /* 0x0000001004047824 */ /* 0x000fe200078e0207 */
[----:B------:R-:W-:-:S02]  /*1850*/  UISETP.NE.AND UP0, UPT, UR4, 0x3, UPT ;  /* 0x000000030400788c */ /* 0x000fc4000bf05270 */
[----:B------:R-:W-:-:S04]  /*1860*/  UIADD3 UR6, UR6, 0x400, URZ ;  /* 0x0000040006067890 */ /* 0x000fc8000fffe03f */
[----:B------:R-:W-:Y:S01]  /*1870*/  PLOP3.LUT P0, PT, PT, PT, UP0, 0x80, 0x0 ;  /* 0x000000000000781c */ /* 0x000fe20003f0f008 */
[----:B------:R-:W-:-:S04]  /*1880*/  USHF.R.U32.HI UR6, URZ, 0x4, UR6 ;  /* 0x000000043f067899 */ /* 0x000fc80008011606 */
[----:B------:R-:W-:-:S04]  /*1890*/  ULOP3.LUT UR6, UR6, 0x3fff, URZ, 0xc0, !UPT ;  /* 0x00003fff06067892 */ /* 0x000fc8000f8ec03f */
[----:B------:R-:W-:-:S04]  /*18a0*/  ULOP3.LUT UR6, UR6, 0x2000000, URZ, 0xfc, !UPT ;  /* 0x0200000006067892 */ /* 0x000fc8000f8efc3f */
[----:B------:R-:W-:Y:S08]  /*18b0*/  @!P0 BRA `(.L_x_1757) ;  /* 0x0000000000048947 */ /* 0x000ff00003800000 */
[----:B------:R-:W-:Y:S01]  /*18c0*/  BPT.TRAP 0x1 ;  /* 0x000000040000795c */ /* 0x000fe20000300000 */
.L_x_1757:
[----:B------:R-:W-:-:S04]  /*18d0*/  SHF.L.U32 R2, RZ, 0x1f, RZ ;  /* 0x0000001fff027819 */ /* 0x000fc800000006ff */
[----:B------:R-:W0:Y:S02]  /*18e0*/  SYNCS.PHASECHK.TRANS64.TRYWAIT P1, [UR5+0x28c50], R2 ;  /* 0x028c5002ff0075a7 */ /* 0x000e240008020145 */
[----:B0-----:R-:W-:Y:S05]  /*18f0*/  @!P1 BRA `(.L_x_1758) ;  /* 0x0000012800749947 */ /* 0x001fea0003800000 */
.L_x_1952:
[----:B------:R-:W-:Y:S01]  /*1900*/  BAR.SYNC.DEFER_BLOCKING 0xe, 0x100 ;  /* 0x0384000000007b1d */ /* 0x000fe20000010000 */
[----:B------:R-:W-:Y:S01]  /*1910*/  UIADD3 UR4, UR5, 0x26800, URZ ;  /* 0x0002680005047890 */ /* 0x000fe2000fffe03f */
[----:B------:R-:W-:Y:S01]  /*1920*/  VIADD R3, R3, 0xfffffffe ;  /* 0xfffffffe03037836 */ /* 0x000fe20000000000 */
[----:B------:R-:W-:Y:S01]  /*1930*/  UIADD3 UR14, UR6, 0x80, URZ ;  /* 0x00000080060e7890 */ /* 0x000fe2000fffe03f */
[----:B0-----:R-:W-:Y:S01]  /*1940*/  IMAD.U32 R2, RZ, RZ, UR5 ;  /* 0x00000005ff027e24 */ /* 0x001fe2000f8e00ff */
        /* <DEDUP_REMOVED lines=44> */
.L_x_1764:
[----:B------:R-:W-:Y:S01]  /*1c10*/  BAR.SYNC.DEFER_BLOCKING 0xe, 0x100 ;  /* 0x0384000000007b1d */ /* 0x000fe20000010000 */
[----:B------:R-:W-:Y:S01]  /*1c20*/  IMAD.U32 R5, RZ, RZ, UR4 ;  /* 0x00000004ff057e24 */ /* 0x000fe2000f8e00ff */
[----:B------:R-:W-:Y:S01]  /*1c30*/  UIADD3 UR4, UR4, 0x1, URZ ;  /* 0x0000000104047890 */ /* 0x000fe2000fffe03f */
[----:B------:R-:W-:Y:S02]  /*1c40*/  ISETP.GT.AND P3, PT, R3, R0, PT ;  /* 0x000000000300720c */ /* 0x000fe40003f64270 */
[----:B01----:R-:W-:Y:S01]  /*1c50*/  IMAD R2, R5, 0x40, R4 ;  /* 0x0000004005027824 */ /* 0x003fe200078e0204 */
[----:B------:R-:W-:Y:S01]  /*1c60*/  UISETP.NE.AND UP0, UPT, UR4, 0x2, UPT ;  /* 0x000000020400788c */ /* 0x000fe2000bf05270 */
[----:B------:R-:W-:-:S03]  /*1c70*/  IADD3 R3, R3, -0x1, RZ ;  /* 0xffffffff03037810 */ /* 0x000fc60007ffe0ff */
        /* <DEDUP_REMOVED lines=136> */
.L_x_1760:
[----:B------:R-:W-:Y:S01]  /*2500*/  ULEA UR7, UR4, UR5, 0x3 ;  /* 0x0000000504077291 */ /* 0x000fe2000f8e183f */
[----:B------:R-:W-:-:S08]  /*2510*/  SHF.L.U32 R2, R7, 0x1f, RZ ;  /* 0x0000001f07027819 */ /* 0x000fd000000006ff */
[----:B------:R0:W1:Y:S01]  /*2520*/  SYNCS.PHASECHK.TRANS64.TRYWAIT P1, [UR7+0x28c50], R2 ;  /* 0x028c5002ff0075a7 */ /* 0x0000620008020147 */
[----:B------:R-:W-:Y:S05]  /*2530*/  @!P0 BRA `(.L_x_1761) ;  /* 0x0000000000048947 */ /* 0x000fea0003800000 */
[----:B------:R-:W-:Y:S01]  /*2540*/  BPT.TRAP 0x1 ;  /* 0x000000040000795c */ /* 0x000fe20000300000 */
.L_x_1761:
[----:B-1----:R-:W-:Y:S05]  /*2550*/  @P1 BRA `(.L_x_1762) ;  /* 0x0000000000081947 */ /* 0x002fea0003800000 */
[----:B------:R-:W1:Y:S02]  /*2560*/  SYNCS.PHASECHK.TRANS64.TRYWAIT P1, [UR7+0x28c50], R2 ;  /* 0x028c5002ff0075a7 */ /* 0x000e640008020147 */
[----:B-1----:R-:W-:Y:S05]  /*2570*/  @!P1 BRA `(.L_x_1763) ;  /* 0x0000011c006c9947 */ /* 0x002fea0003800000 */
.L_x_1762:
        /* <DEDUP_REMOVED lines=30> */
.L_x_1759:
[----:B------:R-:W-:Y:S01]  /*2760*/  BAR.SYNC.DEFER_BLOCKING 0xe, 0x100 ;  /* 0x0384000000007b1d */ /* 0x000fe20000010000 */
[----:B------:R-:W-:Y:S01]  /*2770*/  VIADD R4, R4, UR4 ;  /* 0x0000000404047c36 */ /* 0x000fe20008000000 */
[----:B------:R-:W-:-:S04]  /*2780*/  PLOP3.LUT P0, PT, PT, PT, PT, 0x8, 0x0 ;  /* 0x000000000000781c */ /* 0x000fc80003f0e170 */
[----:B------:R-:W-:-:S05]  /*2790*/  LEA R4, R4, UR5, 0x2 ;  /* 0x0000000504047c11 */ /* 0x000fca000f8e10ff */
[----:B01----:R-:W0:Y:S04]  /*27a0*/  LDS R2, [R4+0x28800] ;  /* 0x0288000004027984 */ /* 0x003e280000000800 */
[----:B------:R1:W2:Y:S02]  /*27b0*/  LDS R0, [R4+0x28820] ;  /* 0x0288200004007984 */ /* 0x0002a40000000800 */
[----:B-1----:R-:W-:Y:S02]  /*27c0*/  IMAD.MOV.U32 R4, RZ, RZ, RZ ;  /* 0x000000ffff047224 */ /* 0x002fe400078e00ff */
        /* <DEDUP_REMOVED lines=131> */
.L_x_1748:
        /* <DEDUP_REMOVED lines=26> */
.L_x_1766:
[----:B------:R-:W-:-:S11]  /*31a0*/  UISETP.NE.AND UP1, UPT, UR7, 0x1, UPT ;  /* 0x000000010700788c */ /* 0x000fd6000bf25270 */
[----:B------:R-:W-:Y:S02]  /*31b0*/  @UP1 ULDC.64 UR14, c[0x0][0x9e8] ;  /* 0x00027a00000e1ab9 */ /* 0x000fe40000000a00 */
[----:B------:R-:W-:-:S04]  /*31c0*/  UIMAD.WIDE.U32 UR10, UR9, UR14, URZ ;  /* 0x0000000e090a72a5 */ /* 0x000fc8000f8e003f */
[----:B------:R-:W-:-:S12]  /*31d0*/  @UP1 USHF.R.U32.HI UR9, URZ, UR15, UR11 ;  /* 0x0000000f3f091299 */ /* 0x000fd8000801160b */
.L_x_1767:
[----:B------:R-:W-:-:S04]  /*31e0*/  UIMAD UR9, UR9, UR7, UR7 ;  /* 0x00000007090972a4 */ /* 0x000fc8000f8e0207 */
[----:B------:R-:W-:-:S04]  /*31f0*/  UISETP.LT.AND UP1, UPT, UR6, UR9, UPT ;  /* 0x000000090600728c */ /* 0x000fc8000bf21270 */
[----:B------:R-:W-:-:S12]  /*3200*/  USEL UR6, UR6, UR9, UP1 ;  /* 0x0000000906067287 */ /* 0x000fd80008800000 */
.L_x_1765:
[----:B------:R-:W-:Y:S01]  /*3210*/  UIADD3 UR6, UR6, 0x3f, URZ ;  /* 0x0000003f06067890 */ /* 0x000fe2000fffe03f */
[----:B------:R-:W-:Y:S01]  /*3220*/  @UP0 ULDC UR10, c[0x0][0x44c] ;  /* 0x00011300000a0ab9 */ /* 0x000fe20000000800 */
[----:B------:R-:W-:Y:S02]  /*3230*/  @UP0 ULDC UR13, c[0x0][0x450] ;  /* 0x00011400000d0ab9 */ /* 0x000fe40000000800 */
[----:B------:R-:W-:Y:S02]  /*3240*/  USHF.R.S32.HI UR9, URZ, 0x1f, UR6 ;  /* 0x0000001f3f097899 */ /* 0x000fe40008011406 */
[----:B------:R-:W-:Y:S02]  /*3250*/  UIMAD.WIDE.U32 UR10, UR41, UR10, URZ ;  /* 0x0000000a290a72a5 */ /* 0x000fe4000f8e003f */
[----:B------:R-:W-:Y:S02]  /*3260*/  ULEA.HI UR9, UR9, UR6, URZ, 0x6 ;  /* 0x0000000609097291 */ /* 0x000fe4000f8f303f */
[----:B------:R-:W-:Y:S01]  /*3270*/  UIMAD UR8, UR39, UR8, -UR12 ;  /* 0x00000008270872a4 */ /* 0x000fe2000f8e0a0c */
[----:B------:R-:W-:Y:S01]  /*3280*/  UMOV UR6, UR41 ;  /* 0x0000002900067c82 */ /* 0x000fe20008000000 */
[----:B------:R-:W-:-:S02]  /*3290*/  USHF.R.S32.HI UR9, URZ, 0x6, UR9 ;  /* 0x000000063f097899 */ /* 0x000fc40008011409 */
[----:B------:R-:W-:Y:S02]  /*32a0*/  @UP0 USHF.R.U32.HI UR6, URZ, UR13, UR11 ;  /* 0x0000000d3f060299 */ /* 0x000fe4000801160b */
[----:B------:R-:W-:Y:S02]  /*32b0*/  UISETP.LT.AND UP0, UPT, UR5, UR9, UPT ;  /* 0x000000090500728c */ /* 0x000fe4000bf01270 */
[----:B------:R-:W-:Y:S02]  /*32c0*/  UIADD3 UR6, UR8, UR6, URZ ;  /* 0x0000000608067290 */ /* 0x000fe4000fffe03f */
[----:B------:R-:W-:Y:S01]  /*32d0*/  USEL UR10, UR5, UR9, UP0 ;  /* 0x00000009050a7287 */ /* 0x000fe20008000000 */
[----:B------:R-:W-:Y:S02]  /*32e0*/  ULDC UR8, c[0x0][0x9dc] ;  /* 0x0002770000087ab9 */ /* 0x000fe40000000800 */
[----:B------:R-:W-:Y:S01]  /*32f0*/  UIADD3 UR5, UR6, -UR8, URZ ;  /* 0x8000000806057290 */ /* 0x000fe2000fffe03f */
[----:B------:R-:W-:Y:S11]  /*3300*/  @!P1 BRA `(.L_x_1768) ;  /* 0x0000000000449947 */ /* 0x000ff60003800000 */
        /* <DEDUP_REMOVED lines=10> */
.L_x_1769:
[----:B------:R-:W-:-:S11]  /*33b0*/  UISETP.NE.AND UP0, UPT, UR7, 0x1, UPT ;  /* 0x000000010700788c */ /* 0x000fd6000bf05270 */
[----:B------:R-:W-:Y:S02]  /*33c0*/  @UP0 ULDC.64 UR12, c[0x0][0x9e8] ;  /* 0x00027a00000c0ab9 */ /* 0x000fe40000000a00 */
[----:B------:R-:W-:-:S04]  /*33d0*/  UIMAD.WIDE.U32 UR8, UR6, UR12, URZ ;  /* 0x0000000c060872a5 */ /* 0x000fc8000f8e003f */
[----:B------:R-:W-:-:S12]  /*33e0*/  @UP0 USHF.R.U32.HI UR6, URZ, UR13, UR9 ;  /* 0x0000000d3f060299 */ /* 0x000fd80008011609 */
.L_x_1770:
[----:B------:R-:W-:-:S04]  /*33f0*/  UIMAD UR6, UR6, UR7, URZ ;  /* 0x00000007060672a4 */ /* 0x000fc8000f8e023f */
[----:B------:R-:W-:-:S04]  /*3400*/  UISETP.LT.AND UP0, UPT, UR5, UR6, UPT ;  /* 0x000000060500728c */ /* 0x000fc8000bf01270 */
[----:B------:R-:W-:-:S12]  /*3410*/  USEL UR5, UR5, UR6, !UP0 ;  /* 0x0000000605057287 */ /* 0x000fd8000c000000 */
.L_x_1768:
[----:B------:R-:W-:Y:S02]  /*3420*/  USHF.R.S32.HI UR6, URZ, 0x1f, UR5 ;  /* 0x0000001f3f067899 */ /* 0x000fe40008011405 */
[----:B------:R-:W-:Y:S02]  /*3430*/  USHF.R.U32.HI UR12, URZ, 0x10, UR4 ;  /* 0x000000103f0c7899 */ /* 0x000fe40008011604 */
[----:B------:R-:W-:Y:S02]  /*3440*/  ULEA.HI UR6, UR6, UR5, URZ, 0x6 ;  /* 0x0000000506067291 */ /* 0x000fe4000f8f303f */
[----:B------:R-:W-:Y:S02]  /*3450*/  UISETP.NE.AND UP1, UPT, UR12, URZ, UPT ;  /* 0x0000003f0c00728c */ /* 0x000fe4000bf25270 */
[----:B------:R-:W-:Y:S02]  /*3460*/  USHF.R.S32.HI UR6, URZ, 0x6, UR6 ;  /* 0x000000063f067899 */ /* 0x000fe40008011406 */
[----:B------:R-:W-:-:S02]  /*3470*/  ULOP3.LUT UR9, UR4, 0xffff, URZ, 0xc0, !UPT ;  /* 0x0000ffff04097892 */ /* 0x000fc4000f8ec03f */
[----:B------:R-:W-:Y:S01]  /*3480*/  UISETP.LT.AND UP0, UPT, URZ, UR6, UPT ;  /* 0x000000063f00728c */ /* 0x000fe2000bf01270 */
[----:B------:R-:W-:-:S03]  /*3490*/  UMOV UR4, URZ ;  /* 0x0000003f00047c82 */ /* 0x000fc60008000000 */
[----:B------:R-:W-:Y:S01]  /*34a0*/  USEL UR38, URZ, UR6, !UP0 ;  /* 0x000000063f267287 */ /* 0x000fe2000c000000 */
[----:B------:R-:W-:-:S03]  /*34b0*/  @!UP1 ULDC UR12, c[0x0][0x9f0] ;  /* 0x00027c00000c9ab9 */ /* 0x000fc60000000800 */
[----:B------:R-:W-:-:S06]  /*34c0*/  UISETP.GT.AND UP0, UPT, UR10, UR38, UPT ;  /* 0x000000260a00728c */ /* 0x000fcc000bf04270 */
[----:B------:R-:W-:-:S13]  /*34d0*/  PLOP3.LUT P0, PT, PT, PT, UP0, 0x80, 0x0 ;  /* 0x000000000000781c */ /* 0x000fda0003f0f008 */
[----:B------:R-:W-:Y:S05]  /*34e0*/  @!P0 BRA `(.L_x_1771) ;  /* 0x0000000000888947 */ /* 0x000fea0003800000 */
[----:B------:R-:W-:Y:S01]  /*34f0*/  IMAD.U32 R3, RZ, RZ, UR12 ;  /* 0x0000000cff037e24 */ /* 0x000fe2000f8e00ff */
[----:B------:R-:W-:-:S04]  /*3500*/  UIADD3 UR4, UR12, -0x1, UR10 ;  /* 0xffffffff0c047890 */ /* 0x000fc8000fffe00a */
[-C--:B------:R-:W-:Y:S01]  /*3510*/  IABS R0, R3.reuse ;  /* 0x0000000300007213 */ /* 0x080fe20000000000 */
[----:B------:R-:W-:Y:S01]  /*3520*/  UIADD3 UR6, -UR38, UR4, URZ ;  /* 0x0000000426067290 */ /* 0x000fe2000fffe13f */
[----:B------:R-:W-:Y:S02]  /*3530*/  IABS R5, R3 ;  /* 0x0000000300057213 */ /* 0x000fe40000000000 */
[----:B------:R-:W-:Y:S01]  /*3540*/  R2UR UR11, R0 ;  /* 0x00000000000b72ca */ /* 0x000fe200000e0000 */
[----:B------:R-:W-:Y:S02]  /*3550*/  UMOV UR4, URZ ;  /* 0x0000003f00047c82 */ /* 0x000fe40008000000 */
[----:B------:R-:W-:Y:S01]  /*3560*/  IMAD.U32 R4, RZ, RZ, UR6 ;  /* 0x00000006ff047e24 */ /* 0x000fe2000f8e00ff */
[----:B------:R-:W-:-:S04]  /*3570*/  ULOP3.LUT UR6, UR6, UR12, URZ, 0x3c, !UPT ;  /* 0x0000000c06067292 */ /* 0x000fc8000f8e3c3f */
[----:B------:R-:W-:-:S04]  /*3580*/  IABS R4, R4 ;  /* 0x0000000400047213 */ /* 0x000fc80000000000 */
[----:B------:R-:W-:Y:S01]  /*3590*/  MOV R3, R4 ;  /* 0x0000000400037202 */ /* 0x000fe20000000f00 */
[----:B------:R-:W0:Y:S03]  /*35a0*/  I2F.RP R0, UR11 ;  /* 0x0000000b00007d06 */ /* 0x000e260008209400 */
[----:B------:R-:W-:-:S05]  /*35b0*/  R2UR UR8, R3 ;  /* 0x00000000030872ca */ /* 0x000fca00000e0000 */
[----:B0-----:R-:W0:Y:S02]  /*35c0*/  MUFU.RCP R0, R0 ;  /* 0x0000000000007308 */ /* 0x001e240000001000 */
[----:B0-----:R-:W-:Y:S02]  /*35d0*/  VIADD R2, R0, 0xffffffe ;  /* 0x0ffffffe00027836 */ /* 0x001fe40000000000 */
        /* <DEDUP_REMOVED lines=19> */
.L_x_1771:
[----:B------:R-:W-:Y:S01]  /*3710*/  UIMAD UR38, UR9, UR4, UR38 ;  /* 0x00000004092672a4 */ /* 0x000fe2000f8e0226 */
[----:B------:R-:W-:Y:S01]  /*3720*/  IMAD.U32 R0, RZ, RZ, UR10 ;  /* 0x0000000aff007e24 */ /* 0x000fe2000f8e00ff */
[----:B------:R-:W-:Y:S01]  /*3730*/  PLOP3.LUT P0, PT, PT, PT, PT, 0x80, 0x0 ;  /* 0x000000000000781c */ /* 0x000fe20003f0f070 */
[----:B------:R-:W-:Y:S01]  /*3740*/  IMAD.U32 R3, RZ, RZ, UR4 ;  /* 0x00000004ff037e24 */ /* 0x000fe2000f8e00ff */
[----:B------:R-:W-:Y:S01]  /*3750*/  CS2R R150, SRZ ;  /* 0x0000000000967805 */ /* 0x000fe2000001ff00 */
[----:B------:R-:W-:Y:S01]  /*3760*/  IMAD.MOV.U32 R2, RZ, RZ, RZ ;  /* 0x000000ffff027224 */ /* 0x000fe200078e00ff */
[----:B------:R-:W-:Y:S01]  /*3770*/  CS2R R148, SRZ ;  /* 0x0000000000947805 */ /* 0x000fe2000001ff00 */
[----:B------:R-:W-:Y:S01]  /*3780*/  IMAD.MOV.U32 R4, RZ, RZ, RZ ;  /* 0x000000ffff047224 */ /* 0x000fe200078e00ff */
[----:B------:R-:W-:Y:S02]  /*3790*/  VIADDMNMX R0, R3, UR38, R0, PT ;  /* 0x0000002603007c46 */ /* 0x000fe4000b800100 */
[----:B------:R-:W-:-:S02]  /*37a0*/  CS2R R146, SRZ ;  /* 0x0000000000927805 */ /* 0x000fc4000001ff00 */
[----:B------:R-:W-:Y:S02]  /*37b0*/  CS2R R144, SRZ ;  /* 0x0000000000907805 */ /* 0x000fe4000001ff00 */
[----:B------:R-:W-:Y:S02]  /*37c0*/  CS2R R142, SRZ ;  /* 0x00000000008e7805 */ /* 0x000fe4000001ff00 */
[----:B------:R-:W-:Y:S02]  /*37d0*/  R2UR UR42, R0 ;  /* 0x00000000002a72ca */ /* 0x000fe400000e0000 */
        /* <DEDUP_REMOVED lines=11> */
[----:B------:R-:W-:Y:S01]  /*3890*/  CS2R R118, SRZ ;  /* 0x0000000000767805 */ /* 0x000fe2000001ff00 */
[----:B------:R-:W-:Y:S01]  /*38a0*/  UISETP.GT.AND UP0, UPT, UR42, UR38, UPT ;  /* 0x000000262a00728c */ /* 0x000fe2000bf04270 */
[----:B------:R-:W-:Y:S02]  /*38b0*/  CS2R R116, SRZ ;  /* 0x0000000000747805 */ /* 0x000fe4000001ff00 */
[----:B------:R-:W-:Y:S02]  /*38c0*/  CS2R R114, SRZ ;  /* 0x0000000000727805 */ /* 0x000fe4000001ff00 */
[----:B------:R-:W-:-:S02]  /*38d0*/  CS2R R112, SRZ ;  /* 0x0000000000707805 */ /* 0x000fc4000001ff00 */
[----:B------:R-:W-:Y:S02]  /*38e0*/  CS2R R110, SRZ ;  /* 0x00000000006e7805 */ /* 0x000fe4000001ff00 */
[----:B------:R-:W-:Y:S02]  /*38f0*/  CS2R R108, SRZ ;  /* 0x00000000006c7805 */ /* 0x000fe4000001ff00 */
[----:B------:R-:W-:Y:S02]  /*3900*/  PLOP3.LUT P1, PT, PT, PT, UP0, 0x80, 0x0 ;  /* 0x000000000000781c */ /* 0x000fe40003f2f008 */
        /* <DEDUP_REMOVED lines=60> */
[----:B------:R-:W-:-:S04]  /*3cd0*/  ULOP3.LUT UR5, UR5, 0x3fff, URZ, 0xc0, !UPT ;  /* 0x00003fff05057892 */ /* 0x000fc8000f8ec03f */
[----:B------:R-:W-:-:S04]  /*3ce0*/  ULOP3.LUT UR36, UR5, 0x2000000, URZ, 0xfc, !UPT ;  /* 0x0200000005247892 */ /* 0x000fc8000f8efc3f */
[----:B------:R-:W-:Y:S08]  /*3cf0*/  @!P0 BRA `(.L_x_1772) ;  /* 0x0000000000408947 */ /* 0x000ff00003800000 */
[----:B------:R-:W-:Y:S01]  /*3d00*/  MOV R0, 0x0 ;  /* 0x0000000000007802 */ /* 0x000fe20000000f00 */
[----:B------:R-:W-:Y:S01]  /*3d10*/  ULDC.64 UR4, c[0x4][0x90] ;  /* 0x0100240000047ab9 */ /* 0x000fe20000000a00 */
[----:B------:R-:W-:Y:S01]  /*3d20*/  ULDC.64 UR6, c[0x4][0x20] ;  /* 0x0100080000067ab9 */ /* 0x000fe20000000a00 */
[----:B------:R-:W-:Y:S01]  /*3d30*/  IMAD.U32 R4, RZ, RZ, UR4 ;  /* 0x00000004ff047e24 */ /* 0x000fe2000f8e00ff */
[----:B------:R0:W1:Y:S01]  /*3d40*/  LDC.64 R2, c[0x4][R0] ;  /* 0x0100000000027b82 */ /* 0x0000620000000a00 */
[----:B------:R-:W-:Y:S01]  /*3d50*/  IMAD.U32 R5, RZ, RZ, UR5 ;  /* 0x00000005ff057e24 */ /* 0x000fe2000f8e00ff */
[----:B------:R-:W-:Y:S01]  /*3d60*/  ULDC.64 UR4, c[0x4][0x98] ;  /* 0x0100260000047ab9 */ /* 0x000fe20000000a00 */
[----:B------:R-:W-:Y:S01]  /*3d70*/  IMAD.U32 R10, RZ, RZ, UR6 ;  /* 0x00000006ff0a7e24 */ /* 0x000fe2000f8e00ff */
[----:B------:R-:W-:Y:S01]  /*3d80*/  MOV R7, UR5 ;  /* 0x0000000500077c02 */ /* 0x000fe20008000f00 */
[----:B------:R-:W-:Y:S02]  /*3d90*/  IMAD.U32 R6, RZ, RZ, UR4 ;  /* 0x00000004ff067e24 */ /* 0x000fe4000f8e00ff */
[----:B------:R-:W-:-:S02]  /*3da0*/  IMAD.U32 R11, RZ, RZ, UR7 ;  /* 0x00000007ff0b7e24 */ /* 0x000fc4000f8e00ff */
[----:B------:R-:W-:Y:S02]  /*3db0*/  IMAD.MOV.U32 R8, RZ, RZ, 0x70 ;  /* 0x00000070ff087424 */ /* 0x000fe400078e00ff */
[----:B------:R-:W-:Y:S02]  /*3dc0*/  IMAD.MOV.U32 R12, RZ, RZ, 0x1 ;  /* 0x00000001ff0c7424 */ /* 0x000fe400078e00ff */
[----:B0-----:R-:W-:-:S07]  /*3dd0*/  IMAD.MOV.U32 R13, RZ, RZ, RZ ;  /* 0x000000ffff0d7224 */ /* 0x001fce00078e00ff */
[----:B------:R-:W-:-:S07]  /*3de0*/  LEPC R20, `(.L_x_1772) ;  /* 0x000000001014794e */ /* 0x000fce0000000000 */
[----:B-1----:R-:W-:Y:S05]  /*3df0*/  CALL.ABS.NOINC R2 ;  /* 0x0000000002007343 */ /* 0x002fea0003c00000 */
.L_x_1772:
[----:B------:R-:W-:Y:S02]  /*3e00*/  SHF.L.U32 R14, RZ, 0x1f, RZ ;  /* 0x0000001fff0e7819 */ /* 0x000fe400000006ff */
[----:B------:R-:W-:Y:S02]  /*3e10*/  LOP3.LUT R3, R18, 0xffffff80, RZ, 0xc0, !PT ;  /* 0xffffff8012037812 */ /* 0x000fe400078ec0ff */
[----:B------:R-:W0:Y:S01]  /*3e20*/  SYNCS.PHASECHK.TRANS64.TRYWAIT P0, [UR37+0x28c00], R14 ;  /* 0x028c000eff0075a7 */ /* 0x000e220008000165 */
        /* <DEDUP_REMOVED lines=8> */
.L_x_1953:
[----:B------:R-:W-:Y:S01]  /*3eb0*/  ULOP3.LUT UR4, UR45, 0x1, URZ, 0xfc, !UPT ;  /* 0x000000012d047892 */ /* 0x000fe2000f8efc3f */
[----:B------:R-:W-:Y:S01]  /*3ec0*/  LOP3.LUT R0, R3, 0x7ffffffc, RZ, 0xc0, !PT ;  /* 0x7ffffffc03007812 */ /* 0x000fe200078ec0ff */
[----:B------:R-:W-:Y:S01]  /*3ed0*/  IMAD.IADD R3, R19, 0x1, -R2 ;  /* 0x0000000113037824 */ /* 0x000fe200078e0a02 */
[----:B------:R-:W-:Y:S02]  /*3ee0*/  LEA.HI R7, R7, R6, RZ, 0x3 ;  /* 0x0000000607077211 */ /* 0x000fe400078f18ff */
[-C--:B------:R-:W-:Y:S01]  /*3ef0*/  IADD3 R0, -R0, R5.reuse, RZ ;  /* 0x0000000500007210 */ /* 0x080fe20007ffe1ff */
[----:B------:R-:W-:Y:S01]  /*3f00*/  IMAD.U32 R2, RZ, RZ, UR4 ;  /* 0x00000004ff027e24 */ /* 0x000fe2000f8e00ff */
[----:B------:R-:W-:Y:S02]  /*3f10*/  LOP3.LUT R7, R7, 0xfffffff8, RZ, 0xc0, !PT ;  /* 0xfffffff807077812 */ /* 0x000fe400078ec0ff */
[----:B------:R-:W-:Y:S01]  /*3f20*/  LEA.HI R4, R4, R5, RZ, 0x5 ;  /* 0x0000000504047211 */ /* 0x000fe200078f28ff */
[----:B------:R-:W-:Y:S01]  /*3f30*/  IMAD.SHL.U32 R0, R0, 0x2, RZ ;  /* 0x0000000200007824 */ /* 0x000fe200078e00ff */
[----:B------:R-:W-:Y:S01]  /*3f40*/  ISETP.NE.AND P5, PT, R2, 0x3, PT ;  /* 0x000000030200780c */ /* 0x000fe20003fa5270 */
[----:B------:R-:W-:Y:S01]  /*3f50*/  IMAD.IADD R7, R6, 0x1, -R7 ;  /* 0x0000000106077824 */ /* 0x000fe200078e0a07 */
[----:B------:R-:W-:Y:S01]  /*3f60*/  SHF.R.S32.HI R2, RZ, 0x5, R4 ;  /* 0x00000005ff027819 */ /* 0x000fe20000011404 */
[----:B------:R-:W-:-:S04]  /*3f70*/  IMAD R4, R3, 0x100, R0 ;  /* 0x0000010003047824 */ /* 0x000fc800078e0200 */
[----:B------:R-:W-:-:S06]  /*3f80*/  IMAD R3, R2, 0x10, R7 ;  /* 0x0000001002037824 */ /* 0x000fcc00078e0207 */
[----:B------:R-:W-:Y:S05]  /*3f90*/  @!P5 BRA `(.L_x_1774) ;  /* 0x000000000004d947 */ /* 0x000fea0003800000 */
[----:B------:R-:W-:Y:S01]  /*3fa0*/  BPT.TRAP 0x1 ;  /* 0x000000040000795c */ /* 0x000fe20000300000 */
.L_x_1774:
[----:B------:R1:W2:Y:S01]  /*3fb0*/  SYNCS.PHASECHK.TRANS64.TRYWAIT P0, [UR37+0x28c30], R14 ;  /* 0x028c300eff0075a7 */ /* 0x0002a20008000165 */
[----:B------:R-:W-:Y:S05]  /*3fc0*/  @!P5 BRA `(.L_x_1775) ;  /* 0x000000000004d947 */ /* 0x000fea0003800000 */
[----:B------:R-:W-:Y:S01]  /*3fd0*/  BPT.TRAP 0x1 ;  /* 0x000000040000795c */ /* 0x000fe20000300000 */
.L_x_1775:
[----:B------:R-:W3:Y:S02]  /*3fe0*/  S2R R2, SR_TID.X ;  /* 0x0000000000027919 */ /* 0x000ee40000002100 */
[----:B---3--:R-:W-:-:S04]  /*3ff0*/  LOP3.LUT R2, R2, 0x7f, RZ, 0xc0, !PT ;  /* 0x0000007f02027812 */ /* 0x008fc800078ec0ff */
[----:B------:R-:W-:Y:S01]  /*4000*/  ISETP.NE.AND P6, PT, R2, RZ, PT ;  /* 0x000000ff0200720c */ /* 0x000fe20003fc5270 */
[----:B--2---:R-:W-:-:S12]  /*4010*/  @P0 BRA `(.L_x_1776) ;  /* 0x0000000000080947 */ /* 0x004fd80003800000 */
[----:B------:R-:W2:Y:S02]  /*4020*/  SYNCS.PHASECHK.TRANS64.TRYWAIT P0, [UR37+0x28c30], R14 ;  /* 0x028c300eff0075a7 */ /* 0x000ea40008000165 */
[----:B--2---:R-:W-:Y:S05]  /*4030*/  @!P0 BRA `(.L_x_1777) ;  /* 0x0000010000ec8947 */ /* 0x004fea0003800000 */
.L_x_1776:
[----:B------:R-:W-:Y:S05]  /*4040*/  WARPSYNC.ALL ;  /* 0x0000000000007948 */ /* 0x000fea0003800000 */
[----:B------:R-:W-:Y:S01]  /*4050*/  UIADD3 UR4, UR37, 0x20400, URZ ;  /* 0x0002040025047890 */ /* 0x000fe2000fffe03f */
[----:B------:R-:W-:Y:S01]  /*4060*/  WARPGROUP.ARRIVE ;  /* 0x00000000000079c5 */ /* 0x000fe20000000000 */
[----:B------:R-:W-:Y:S01]  /*4070*/  UIADD3 UR5, UR37, 0x22400, URZ ;  /* 0x0002240025057890 */ /* 0x000fe2000fffe03f */
[----:B------:R-:W-:Y:S01]  /*4080*/  LEA.HI R2, R17, R16, RZ, 0x2 ;  /* 0x0000001011027211 */ /* 0x000fe200078f10ff */
[----:B------:R-:W-:Y:S01]  /*4090*/  USHF.R.U32.HI UR4, URZ, 0x4, UR4 ;  /* 0x000000043f047899 */ /* 0x000fe20008011604 */
[----:B------:R-:W-:Y:S01]  /*40a0*/  IMAD.U32 R13, RZ, RZ, UR37 ;  /* 0x00000025ff0d7e24 */ /* 0x000fe2000f8e00ff */
[----:B------:R-:W-:Y:S01]  /*40b0*/  USHF.R.U32.HI UR5, URZ, 0x4, UR5 ;  /* 0x000000043f057899 */ /* 0x000fe20008011605 */
[----:B--2---:R-:W-:Y:S01]  /*40c0*/  LOP3.LUT R5, R2, 0xfffffffc, RZ, 0xc0, !PT ;  /* 0xfffffffc02057812 */ /* 0x004fe200078ec0ff */
[----:B------:R-:W-:-:S02]  /*40d0*/  ULOP3.LUT UR4, UR4, 0x3fff, URZ, 0xc0, !UPT ;  /* 0x00003fff04047892 */ /* 0x000fc4000f8ec03f */
[----:B------:R-:W-:Y:S02]  /*40e0*/  ULOP3.LUT UR5, UR5, 0x3fff, URZ, 0xc0, !UPT ;  /* 0x00003fff05057892 */ /* 0x000fe4000f8ec03f */
[----:B------:R-:W-:Y:S01]  /*40f0*/  ULOP3.LUT UR20, UR4, 0x10000, URZ, 0xfc, !UPT ;  /* 0x0001000004147892 */ /* 0x000fe2000f8efc3f */
[----:B------:R-:W-:Y:S01]  /*4100*/  IMAD.IADD R5, R16, 0x1, -R5 ;  /* 0x0000000110057824 */ /* 0x000fe200078e0a05 */
[----:B------:R-:W-:Y:S01]  /*4110*/  ULOP3.LUT UR6, UR5, 0x10000, URZ, 0xfc, !UPT ;  /* 0x0001000005067892 */ /* 0x000fe2000f8efc3f */
[----:B------:R-:W-:Y:S01]  /*4120*/  UMOV UR21, 0x40000040 ;  /* 0x4000004000157882 */ /* 0x000fe20000000000 */
[----:B------:R-:W-:Y:S01]  /*4130*/  UMOV UR7, 0x40000040 ;  /* 0x4000004000077882 */ /* 0x000fe20000000000 */
[----:B------:R-:W-:Y:S02]  /*4140*/  UMOV UR5, UR21 ;  /* 0x0000001500057c82 */ /* 0x000fe40008000000 */
[----:B------:R-:W-:Y:S01]  /*4150*/  UMOV UR4, UR20 ;  /* 0x0000001400047c82 */ /* 0x000fe20008000000 */
[----:B------:R-:W-:Y:S01]  /*4160*/  UIADD3 UR8, UR20, 0x2, URZ ;  /* 0x0000000214087890 */ /* 0x000fe2000fffe03f */
[----:B------:R-:W-:Y:S01]  /*4170*/  LEA.HI R2, R5, R5, RZ, 0x1 ;  /* 0x0000000505027211 */ /* 0x000fe200078f08ff */
[----:B------:R-:W-:-:S02]  /*4180*/  UIADD3 UR10, UR6, 0x2, URZ ;  /* 0x00000002060a7890 */ /* 0x000fc4000fffe03f */
[----:B------:R-:W-:Y:S01]  /*4190*/  HGMMA.64x64x16.F32.BF16 R24, gdesc[UR4], RZ, !UPT, gsb0 ;  /* 0x00e00000041879f0 */ /* 0x000fe2000c0018ff */
[----:B------:R-:W-:Y:S01]  /*41a0*/  UMOV UR9, 0x40000040 ;  /* 0x4000004000097882 */ /* 0x000fe20000000000 */
[----:B------:R-:W-:Y:S01]  /*41b0*/  UMOV UR11, 0x40000040 ;  /* 0x40000040000b7882 */ /* 0x000fe20000000000 */
[----:B------:R-:W-:Y:S01]  /*41c0*/  UIADD3 UR12, UR20, 0x4, URZ ;  /* 0x00000004140c7890 */ /* 0x000fe2000fffe03f */
[----:B------:R-:W-:Y:S01]  /*41d0*/  LOP3.LUT R2, R2, 0x1ffffffe, RZ, 0xc0, !PT ;  /* 0x1ffffffe02027812 */ /* 0x000fe200078ec0ff */
[----:B------:R-:W-:Y:S01]  /*41e0*/  UIADD3 UR14, UR6, 0x4, URZ ;  /* 0x00000004060e7890 */ /* 0x000fe2000fffe03f */
[----:B------:R-:W-:Y:S01]  /*41f0*/  UMOV UR13, 0x40000040 ;  /* 0x40000040000d7882 */ /* 0x000fe20000000000 */
[----:B------:R-:W-:Y:S01]  /*4200*/  UMOV UR15, 0x40000040 ;  /* 0x40000040000f7882 */ /* 0x000fe20000000000 */
[----:B------:R-:W-:Y:S01]  /*4210*/  UIADD3 UR16, UR20, 0x6, URZ ;  /* 0x0000000614107890 */ /* 0x000fe2000fffe03f */
[----:B------:R-:W-:Y:S01]  /*4220*/  IMAD.IADD R2, R5, 0x1, -R2 ;  /* 0x0000000105027824 */ /* 0x000fe200078e0a02 */
[----:B------:R-:W-:Y:S01]  /*4230*/  UIADD3 UR18, UR6, 0x6, URZ ;  /* 0x0000000606127890 */ /* 0x000fe2000fffe03f */
[----:B------:R-:W-:Y:S01]  /*4240*/  VIADD R5, R3, UR41 ;  /* 0x0000002903057c36 */ /* 0x000fe20008000000 */
[----:B------:R-:W-:Y:S01]  /*4250*/  UMOV UR17, 0x40000040 ;  /* 0x4000004000117882 */ /* 0x000fe20000000000 */
[----:B------:R-:W-:Y:S01]  /*4260*/  UMOV UR19, 0x40000040 ;  /* 0x4000004000137882 */ /* 0x000fe20000000000 */
[----:B------:R-:W-:Y:S01]  /*4270*/  ULDC UR4, c[0x0][0x448] ;  /* 0x0001120000047ab9 */ /* 0x000fe20000000800 */
[----:B------:R-:W-:Y:S01]  /*4280*/  IMAD R2, R2, 0x8, R5 ;  /* 0x0000000802027824 */ /* 0x000fe200078e0205 */
[----:B------:R-:W-:-:S04]  /*4290*/  UISETP.NE.AND UP0, UPT, UR4, 0x1, UPT ;  /* 0x000000010400788c */ /* 0x000fc8000bf05270 */
[----:B------:R-:W-:Y:S02]  /*42a0*/  MOV R6, R2 ;  /* 0x0000000200067202 */ /* 0x000fe40000000f00 */
[----:B------:R-:W-:Y:S02]  /*42b0*/  PLOP3.LUT P0, PT, PT, PT, UP0, 0x80, 0x0 ;  /* 0x000000000000781c */ /* 0x000fe40003f0f008 */
[----:B------:R-:W-:-:S03]  /*42c0*/  PLOP3.LUT P1, PT, PT, PT, UP0, 0x80, 0x0 ;  /* 0x000000000000781c */ /* 0x000fc60003f2f008 */
[----:B------:R-:W-:-:S08]  /*42d0*/  @UP0 ULDC UR4, c[0x0][0x44c] ;  /* 0x0001130000040ab9 */ /* 0x000fd00000000800 */
[----:B------:R-:W-:Y:S01]  /*42e0*/  @P0 IMAD.HI.U32 R5, R2, UR4, RZ ;  /* 0x0000000402050c27 */ /* 0x000fe2000f8e00ff */
[----:B------:R-:W-:-:S04]  /*42f0*/  @UP0 ULDC UR4, c[0x0][0x450] ;  /* 0x0001140000040ab9 */ /* 0x000fc80000000800 */
[----:B------:R-:W-:Y:S01]  /*4300*/  @P1 SHF.R.U32.HI R6, RZ, UR4, R5 ;  /* 0x00000004ff061c19 */ /* 0x000fe20008011605 */
[----:B------:R-:W-:-:S04]  /*4310*/  @!P6 VIADD R5, R13, 0x28c40 ;  /* 0x00028c400d05e836 */ /* 0x000fc80000000000 */
[----:B0-----:R-:W0:Y:S01]  /*4320*/  SHFL.IDX PT, R9, R6, RZ, 0x1c1f ;  /* 0x001c1fff06097589 */ /* 0x001e2200000e0000 */
[----:B------:R-:W-:Y:S01]  /*4330*/  @!P6 PRMT R5, RZ, 0x654, R5 ;  /* 0x00000654ff05e816 */ /* 0x000fe20000000005 */
[----:B------:R-:W-:Y:S02]  /*4340*/  WARPGROUP.DEPBAR.LE gsb0, 0x0 ;  /* 0x00008000000079c5 */ /* 0x000fe40000010000 */
[----:B------:R-:W-:-:S06]  /*4350*/  WARPGROUP.ARRIVE ;  /* 0x00000000000079c5 */ /* 0x000fcc0000000000 */
[----:B------:R-:W-:Y:S01]  /*4360*/  HGMMA.64x64x16.F32.BF16 R24, gdesc[UR8], R24, gsb0 ;  /* 0x00e00000081879f0 */ /* 0x000fe20008001818 */
[----:B------:R-:W-:Y:S01]  /*4370*/  UMOV UR10, 0xffffffc0 ;  /* 0xffffffc0000a7882 */ /* 0x000fe20000000000 */
[----:B------:R-:W-:Y:S01]  /*4380*/  ULDC UR11, c[0x0][0x2f0] ;  /* 0x0000bc00000b7ab9 */ /* 0x000fe20000000800 */
[----:B------:R-:W-:-:S04]  /*4390*/  UIMAD UR4, UR42, UR10, 0x41 ;  /* 0x000000412a0474a4 */ /* 0x000fc8000f8e020a */
[----:B------:R-:W-:-:S03]  /*43a0*/  UIMAD UR7, UR39, UR11, UR4 ;  /* 0x0000000b270772a4 */ /* 0x000fc6000f8e0204 */
[----:B------:R-:W-:Y:S02]  /*43b0*/  ULDC.64 UR4, c[0x0][0x9e0] ;  /* 0x0002780000047ab9 */ /* 0x000fe40000000a00 */
[----:B------:R-:W-:-:S06]  /*43c0*/  UISETP.GE.AND UP1, UPT, UR5, 0x1, UPT ;  /* 0x000000010500788c */ /* 0x000fcc000bf26270 */
[----:B------:R-:W-:Y:S01]  /*43d0*/  PLOP3.LUT P0, PT, PT, PT, UP1, 0x40, 0x0 ;  /* 0x000000000000781c */ /* 0x000fe20003f0e818 */
[----:B------:R-:W-:Y:S02]  /*43e0*/  WARPGROUP.DEPBAR.LE gsb0, 0x0 ;  /* 0x00008000000079c5 */ /* 0x000fe40000010000 */
[----:B------:R-:W-:-:S06]  /*43f0*/  WARPGROUP.ARRIVE ;  /* 0x00000000000079c5 */ /* 0x000fcc0000000000 */
[----:B------:R-:W-:Y:S01]  /*4400*/  HGMMA.64x64x16.F32.BF16 R24, gdesc[UR12], R24, gsb0 ;  /* 0x00e000000c1879f0 */ /* 0x000fe20008001818 */
[----:B------:R-:W-:Y:S02]  /*4410*/  ULDC UR14, c[0x0][0x9dc] ;  /* 0x00027700000e7ab9 */ /* 0x000fe40000000800 */
[----:B------:R-:W-:Y:S02]  /*4420*/  WARPGROUP.DEPBAR.LE gsb0, 0x0 ;  /* 0x00008000000079c5 */ /* 0x000fe40000010000 */
[----:B------:R-:W-:-:S06]  /*4430*/  WARPGROUP.ARRIVE ;  /* 0x00000000000079c5 */ /* 0x000fcc0000000000 */
[----:B------:R-:W-:Y:S01]  /*4440*/  HGMMA.64x64x16.F32.BF16 R24, gdesc[UR16], R24, gsb0 ;  /* 0x00e00000101879f0 */ /* 0x000fe20008001818 */
[----:B------:R-:W-:Y:S01]  /*4450*/  ULEA UR19, UR42, 0xffffffc0, 0x6 ;  /* 0xffffffc02a137891 */ /* 0x000fe2000f8e303f */
[----:B------:R-:W-:-:S03]  /*4460*/  ULDC UR18, c[0x0][0x288] ;  /* 0x0000a20000127ab9 */ /* 0x000fc60000000800 */
[----:B------:R-:W-:-:S06]  /*4470*/  UIMAD UR15, UR39, UR11, -UR19 ;  /* 0x0000000b270f72a4 */ /* 0x000fcc000f8e0a13 */
[----:B------:R-:W-:Y:S01]  /*4480*/  IADD3 R10, -R0, UR15, RZ ;  /* 0x0000000f000a7c10 */ /* 0x000fe2000fffe1ff */
[----:B------:R-:W-:Y:S02]  /*4490*/  WARPGROUP.DEPBAR.LE gsb0, 0x0 ;  /* 0x00008000000079c5 */ /* 0x000fe40000010000 */
[----:B------:R2:W-:Y:S02]  /*44a0*/  @!P6 SYNCS.ARRIVE.TRANS64.RED.A1T0 RZ, [R5+URZ], RZ ;  /* 0x000000ff05ffe9a7 */ /* 0x0005e4000810043f */
[----:B--2---:R-:W-:Y:S01]  /*44b0*/  IMAD.U32 R5, RZ, RZ, UR7 ;  /* 0x00000007ff057e24 */ /* 0x004fe2000f8e00ff */
[----:B------:R-:W-:-:S04]  /*44c0*/  ULOP3.LUT UR7, URZ, UR14, URZ, 0x33, !UPT ;  /* 0x0000000e3f077292 */ /* 0x000fc8000f8e333f */
[----:B------:R-:W-:-:S05]  /*44d0*/  IADD3 R5, R5, -UR18, -R0 ;  /* 0x8000001205057c10 */ /* 0x000fca000fffe800 */
[C---:B------:R-:W-:Y:S02]  /*44e0*/  VIADD R11, R5.reuse, UR4 ;  /* 0x00000004050b7c36 */ /* 0x040fe40008000000 */
[----:B------:R-:W-:-:S03]  /*44f0*/  VIADD R12, R5, UR7 ;  /* 0x00000007050c7c36 */ /* 0x000fc60008000000 */
[----:B0-----:R-:W-:Y:S01]  /*4500*/  VIADDMNMX R5, R9, R11, R10, PT ;  /* 0x0000000b09057246 */ /* 0x001fe2000380010a */
[----:B------:R-:W-:Y:S01]  /*4510*/  IMAD.IADD R7, R12, 0x1, R9 ;  /* 0x000000010c077824 */ /* 0x000fe200078e0209 */
[----:B------:R-:W-:Y:S06]  /*4520*/  @P0 BRA `(.L_x_1778) ;  /* 0x0000000000640947 */ /* 0x000fec0003800000 */
[----:B------:R-:W-:Y:S01]  /*4530*/  IMAD.U32 R8, RZ, RZ, UR11 ;  /* 0x0000000bff087e24 */ /* 0x000fe2000f8e00ff */
[----:B------:R-:W-:Y:S03]  /*4540*/  BSSY B0, `(.L_x_1779) ;  /* 0x0000012000007945 */ /* 0x000fe60003800000 */
[----:B------:R-:W-:-:S04]  /*4550*/  IMAD R8, R8, UR39, R9 ;  /* 0x0000002708087c24 */ /* 0x000fc8000f8e0209 */
[----:B------:R-:W-:-:S05]  /*4560*/  VIADD R8, R8, -UR18 ;  /* 0x8000001208087c36 */ /* 0x000fca0008000000 */
[----:B------:R-:W-:-:S13]  /*4570*/  ISETP.GT.AND P0, PT, R8, -0x1, PT ;  /* 0xffffffff0800780c */ /* 0x000fda0003f04270 */
[----:B------:R-:W-:Y:S05]  /*4580*/  @P0 BRA `(.L_x_1780) ;  /* 0x0000000000200947 */ /* 0x000fea0003800000 */
[----:B------:R-:W-:Y:S01]  /*4590*/  UISETP.NE.AND UP2, UPT, UR5, 0x1, UPT ;  /* 0x000000010500788c */ /* 0x000fe2000bf45270 */
[----:B------:R-:W-:-:S05]  /*45a0*/  LOP3.LUT R8, RZ, R8, RZ, 0x33, !PT ;  /* 0x00000008ff087212 */ /* 0x000fca00078e33ff */
[----:B------:R-:W-:-:S05]  /*45b0*/  PLOP3.LUT P0, PT, PT, PT, UP2, 0x80, 0x0 ;  /* 0x000000000000781c */ /* 0x000fca0003f0f028 */
[----:B------:R-:W-:-:S08]  /*45c0*/  @UP2 ULDC.64 UR14, c[0x0][0x9e8] ;  /* 0x00027a00000e2ab9 */ /* 0x000fd00000000a00 */
[----:B------:R-:W-:-:S05]  /*45d0*/  @P0 IMAD.HI.U32 R9, R8, UR14, RZ ;  /* 0x0000000e08090c27 */ /* 0x000fca000f8e00ff */
[----:B------:R-:W-:-:S04]  /*45e0*/  @P0 SHF.R.U32.HI R8, RZ, UR15, R9 ;  /* 0x0000000fff080c19 */ /* 0x000fc80008011609 */
[----:B------:R-:W-:Y:S01]  /*45f0*/  LOP3.LUT R8, RZ, R8, RZ, 0x33, !PT ;  /* 0x00000008ff087212 */ /* 0x000fe200078e33ff */
[----:B------:R-:W-:Y:S06]  /*4600*/  BRA `(.L_x_1781) ;  /* 0x0000000000147947 */ /* 0x000fec0003800000 */
.L_x_1780:
[----:B------:R-:W-:-:S06]  /*4610*/  UISETP.NE.AND UP2, UPT, UR5, 0x1, UPT ;  /* 0x000000010500788c */ /* 0x000fcc000bf45270 */
[----:B------:R-:W-:-:S05]  /*4620*/  PLOP3.LUT P0, PT, PT, PT, UP2, 0x80, 0x0 ;  /* 0x000000000000781c */ /* 0x000fca0003f0f028 */
[----:B------:R-:W-:-:S08]  /*4630*/  @UP2 ULDC.64 UR14, c[0x0][0x9e8] ;  /* 0x00027a00000e2ab9 */ /* 0x000fd00000000a00 */
[----:B------:R-:W-:-:S05]  /*4640*/  @P0 IMAD.HI.U32 R9, R8, UR14, RZ ;  /* 0x0000000e08090c27 */ /* 0x000fca000f8e00ff */
[----:B------:R-:W-:-:S07]  /*4650*/  @P0 SHF.R.U32.HI R8, RZ, UR15, R9 ;  /* 0x0000000fff080c19 */ /* 0x000fce0008011609 */
.L_x_1781:
[----:B------:R-:W-:Y:S05]  /*4660*/  BSYNC B0 ;  /* 0x0000000000007941 */ /* 0x000fea0003800000 */
.L_x_1779:
[----:B------:R-:W-:-:S05]  /*4670*/  MOV R9, UR19 ;  /* 0x0000001300097c02 */ /* 0x000fca0008000f00 */
[----:B------:R-:W-:-:S04]  /*4680*/  IMAD R9, R8, UR5, -R9 ;  /* 0x0000000508097c24 */ /* 0x000fc8000f8e0a09 */
[----:B------:R-:W-:-:S05]  /*4690*/  IMAD.IADD R8, R9, 0x1, -R0 ;  /* 0x0000000109087824 */ /* 0x000fca00078e0a00 */
[----:B------:R-:W-:Y:S02]  /*46a0*/  VIMNMX R7, R7, R8, !PT ;  /* 0x0000000807077248 */ /* 0x000fe40007fe0100 */
[----:B------:R-:W-:-:S07]  /*46b0*/  VIADDMNMX R5, R8, UR5, R5, PT ;  /* 0x0000000508057c46 */ /* 0x000fce000b800105 */
.L_x_1778:
[----:B------:R-:W0:Y:S01]  /*46c0*/  SHFL.IDX PT, R15, R6, 0x1, 0x1c1f ;  /* 0x003c1f00060f7f89 */ /* 0x000e2200000e0000 */
[----:B------:R-:W-:Y:S02]  /*46d0*/  PLOP3.LUT P0, PT, PT, PT, UP1, 0x40, 0x0 ;  /* 0x000000000000781c */ /* 0x000fe40003f0e818 */
[----:B0-----:R-:W-:Y:S01]  /*46e0*/  VIADDMNMX R8, R15, R11, R10, PT ;  /* 0x0000000b0f087246 */ /* 0x001fe2000380010a */
[----:B------:R-:W-:-:S10]  /*46f0*/  IMAD.IADD R9, R12, 0x1, R15 ;  /* 0x000000010c097824 */ /* 0x000fd400078e020f */
[----:B------:R-:W-:Y:S05]  /*4700*/  @P0 BRA `(.L_x_1782) ;  /* 0x0000000000640947 */ /* 0x000fea0003800000 */
        /* <DEDUP_REMOVED lines=14> */
.L_x_1784:
[----:B------:R-:W-:-:S06]  /*47f0*/  UISETP.NE.AND UP2, UPT, UR5, 0x1, UPT ;  /* 0x000000010500788c */ /* 0x000fcc000bf45270 */
[----:B------:R-:W-:-:S05]  /*4800*/  PLOP3.LUT P0, PT, PT, PT, UP2, 0x80, 0x0 ;  /* 0x000000000000781c */ /* 0x000fca0003f0f028 */
[----:B------:R-:W-:-:S08]  /*4810*/  @UP2 ULDC.64 UR14, c[0x0][0x9e8] ;  /* 0x00027a00000e2ab9 */ /* 0x000fd00000000a00 */
[----:B------:R-:W-:-:S05]  /*4820*/  @P0 IMAD.HI.U32 R10, R6, UR14, RZ ;  /* 0x0000000e060a0c27 */ /* 0x000fca000f8e00ff */
[----:B------:R-:W-:-:S07]  /*4830*/  @P0 SHF.R.U32.HI R6, RZ, UR15, R10 ;  /* 0x0000000fff060c19 */ /* 0x000fce000801160a */
.L_x_1785:
[----:B------:R-:W-:Y:S05]  /*4840*/  BSYNC B0 ;  /* 0x0000000000007941 */ /* 0x000fea0003800000 */
.L_x_1783:
[----:B------:R-:W-:-:S04]  /*4850*/  IMAD.U32 R11, RZ, RZ, UR19 ;  /* 0x00000013ff0b7e24 */ /* 0x000fc8000f8e00ff */
[----:B------:R-:W-:-:S04]  /*4860*/  IMAD R11, R6, UR5, -R11 ;  /* 0x00000005060b7c24 */ /* 0x000fc8000f8e0a0b */
[----:B------:R-:W-:-:S05]  /*4870*/  IMAD.IADD R11, R11, 0x1, -R0 ;  /* 0x000000010b0b7824 */ /* 0x000fca00078e0a00 */
[----:B------:R-:W-:Y:S02]  /*4880*/  VIMNMX R9, R9, R11, !PT ;  /* 0x0000000b09097248 */ /* 0x000fe40007fe0100 */
[----:B------:R-:W-:-:S07]  /*4890*/  VIADDMNMX R8, R11, UR5, R8, PT ;  /* 0x000000050b087c46 */ /* 0x000fce000b800108 */
.L_x_1782:
[----:B------:R-:W-:Y:S01]  /*48a0*/  UIMAD UR10, UR42, UR10, 0x40 ;  /* 0x000000402a0a74a4 */ /* 0x000fe2000f8e020a */
[----:B------:R-:W-:Y:S01]  /*48b0*/  BAR.SYNC.DEFER_BLOCKING 0xf, 0x100 ;  /* 0x03c4000000007b1d */ /* 0x000fe20000010000 */
[----:B------:R-:W-:Y:S02]  /*48c0*/  UP2UR UR14, UPR, URZ, 0x1 ;  /* 0x000000013f0e7883 */ /* 0x000fe40008000000 */
[----:B------:R-:W-:Y:S02]  /*48d0*/  UISETP.GE.AND UP6, UPT, UR10, 0x1, UPT ;  /* 0x000000010a00788c */ /* 0x000fe4000bfc6270 */
[----:B------:R-:W-:Y:S02]  /*48e0*/  UISETP.GE.AND UP2, UPT, UR10, 0x2, UPT ;  /* 0x000000020a00788c */ /* 0x000fe4000bf46270 */
[----:B------:R-:W-:Y:S02]  /*48f0*/  UISETP.GE.AND UP3, UPT, UR10, 0x9, UPT ;  /* 0x000000090a00788c */ /* 0x000fe4000bf66270 */
[----:B------:R-:W-:Y:S01]  /*4900*/  PLOP3.LUT P4, PT, PT, PT, UP6, 0x40, 0x0 ;  /* 0x000000000000781c */ /* 0x000fe20003f8e868 */
[----:B------:R-:W-:Y:S01]  /*4910*/  UISETP.GE.AND UP4, UPT, UR10, 0xa, UPT ;  /* 0x0000000a0a00788c */ /* 0x000fe2000bf86270 */
[----:B------:R-:W-:Y:S01]  /*4920*/  PLOP3.LUT P0, PT, PT, PT, UP2, 0x40, 0x0 ;  /* 0x000000000000781c */ /* 0x000fe20003f0e828 */
[----:B------:R-:W-:Y:S01]  /*4930*/  UISETP.GE.AND UP5, UPT, UR10, 0x11, UPT ;  /* 0x000000110a00788c */ /* 0x000fe2000bfa6270 */
[----:B------:R-:W-:Y:S01]  /*4940*/  ISETP.GT.AND P4, PT, R9, RZ, P4 ;  /* 0x000000ff0900720c */ /* 0x000fe20002784270 */
[----:B------:R-:W-:Y:S01]  /*4950*/  UISETP.GE.AND UP0, UPT, UR10, 0x29, UPT ;  /* 0x000000290a00788c */ /* 0x000fe2000bf06270 */
[----:B------:R-:W-:-:S02]  /*4960*/  PLOP3.LUT P3, PT, PT, PT, UP3, 0x40, 0x0 ;  /* 0x000000000000781c */ /* 0x000fc40003f6e838 */
[----:B------:R-:W-:Y:S02]  /*4970*/  ISETP.LT.OR P4, PT, R8, 0x1, P4 ;  /* 0x000000010800780c */ /* 0x000fe40002781670 */
[C---:B------:R-:W-:Y:S02]  /*4980*/  ISETP.GT.AND P0, PT, R7.reuse, 0x1, P0 ;  /* 0x000000010700780c */ /* 0x040fe40000704270 */
[----:B------:R-:W-:Y:S02]  /*4990*/  ISETP.GT.AND P3, PT, R7, 0x8, P3 ;  /* 0x000000080700780c */ /* 0x000fe40001f64270 */
[----:B------:R-:W-:Y:S01]  /*49a0*/  PLOP3.LUT P1, PT, PT, PT, UP6, 0x40, 0x0 ;  /* 0x000000000000781c */ /* 0x000fe20003f2e868 */
[----:B------:R-:W-:Y:S01]  /*49b0*/  UISETP.GE.AND UP6, UPT, UR10, 0x12, UPT ;  /* 0x000000120a00788c */ /* 0x000fe2000bfc6270 */
[----:B------:R-:W-:Y:S02]  /*49c0*/  FSEL R26, R26, -INF , !P4 ;  /* 0xff8000001a1a7808 */ /* 0x000fe40006000000 */
[----:B------:R-:W-:-:S02]  /*49d0*/  PLOP3.LUT P4, PT, PT, PT, UP4, 0x40, 0x0 ;  /* 0x000000000000781c */ /* 0x000fc40003f8e848 */
[C---:B------:R-:W-:Y:S02]  /*49e0*/  ISETP.LT.OR P0, PT, R5.reuse, 0x2, P0 ;  /* 0x000000020500780c */ /* 0x040fe40000701670 */
[----:B------:R-:W-:Y:S02]  /*49f0*/  ISETP.LT.OR P3, PT, R5, 0x9, P3 ;  /* 0x000000090500780c */ /* 0x000fe40001f61670 */
[C---:B------:R-:W-:Y:S02]  /*4a00*/  ISETP.GT.AND P1, PT, R7.reuse, RZ, P1 ;  /* 0x000000ff0700720c */ /* 0x040fe40000f24270 */
[----:B------:R-:W-:Y:S02]  /*4a10*/  ISETP.GT.AND P4, PT, R7, 0x9, P4 ;  /* 0x000000090700780c */ /* 0x000fe40002784270 */
[----:B------:R-:W-:Y:S02]  /*4a20*/  FSEL R25, R25, -INF , !P0 ;  /* 0xff80000019197808 */ /* 0x000fe40004000000 */
[----:B------:R-:W-:-:S02]  /*4a30*/  FSEL R28, R28, -INF , !P3 ;  /* 0xff8000001c1c7808 */ /* 0x000fc40005800000 */
[----:B------:R-:W-:Y:S01]  /*4a40*/  PLOP3.LUT P2, PT, PT, PT, UP2, 0x40, 0x0 ;  /* 0x000000000000781c */ /* 0x000fe20003f4e828 */
[----:B------:R-:W-:Y:S01]  /*4a50*/  UISETP.GE.AND UP2, UPT, UR10, 0x19, UPT ;  /* 0x000000190a00788c */ /* 0x000fe2000bf46270 */
[----:B------:R-:W-:Y:S01]  /*4a60*/  PLOP3.LUT P0, PT, PT, PT, UP4, 0x40, 0x0 ;  /* 0x000000000000781c */ /* 0x000fe20003f0e848 */
[----:B------:R-:W-:Y:S01]  /*4a70*/  UISETP.GE.AND UP4, UPT, UR10, 0x21, UPT ;  /* 0x000000210a00788c */ /* 0x000fe2000bf86270 */
[----:B------:R-:W-:Y:S02]  /*4a80*/  PLOP3.LUT P3, PT, PT, PT, UP5, 0x40, 0x0 ;  /* 0x000000000000781c */ /* 0x000fe40003f6e858 */
[C---:B------:R-:W-:Y:S02]  /*4a90*/  ISETP.LT.OR P1, PT, R5.reuse, 0x1, P1 ;  /* 0x000000010500780c */ /* 0x040fe40000f21670 */
[----:B------:R-:W-:Y:S02]  /*4aa0*/  ISETP.LT.OR P4, PT, R5, 0xa, P4 ;  /* 0x0000000a0500780c */ /* 0x000fe40002781670 */
[----:B------:R-:W-:-:S02]  /*4ab0*/  ISETP.GT.AND P2, PT, R9, 0x1, P2 ;  /* 0x000000010900780c */ /* 0x000fc40001744270 */
[C---:B------:R-:W-:Y:S02]  /*4ac0*/  ISETP.GT.AND P0, PT, R9.reuse, 0x9, P0 ;  /* 0x000000090900780c */ /* 0x040fe40000704270 */
[----:B------:R-:W-:Y:S02]  /*4ad0*/  ISETP.GT.AND P3, PT, R9, 0x10, P3 ;  /* 0x000000100900780c */ /* 0x000fe40001f64270 */
[----:B------:R-:W-:Y:S02]  /*4ae0*/  FSEL R24, R24, -INF , !P1 ;  /* 0xff80000018187808 */ /* 0x000fe40004800000 */
[----:B------:R-:W-:Y:S01]  /*4af0*/  PLOP3.LUT P1, PT, PT, PT, UP3, 0x40, 0x0 ;  /* 0x000000000000781c */ /* 0x000fe20003f2e838 */
[----:B------:R-:W-:Y:S01]  /*4b00*/  UISETP.GE.AND UP3, UPT, UR10, 0x1a, UPT ;  /* 0x0000001a0a00788c */ /* 0x000fe2000bf66270 */
[----:B------:R-:W-:Y:S02]  /*4b10*/  FSEL R29, R29, -INF , !P4 ;  /* 0xff8000001d1d7808 */ /* 0x000fe40006000000 */
[----:B------:R-:W-:-:S02]  /*4b20*/  PLOP3.LUT P4, PT, PT, PT, UP6, 0x40, 0x0 ;  /* 0x000000000000781c */ /* 0x000fc40003f8e868 */
[C---:B------:R-:W-:Y:S02]  /*4b30*/  ISETP.LT.OR P2, PT, R8.reuse, 0x2, P2 ;  /* 0x000000020800780c */ /* 0x040fe40001741670 */
[C---:B------:R-:W-:Y:S02]  /*4b40*/  ISETP.LT.OR P0, PT, R8.reuse, 0xa, P0 ;  /* 0x0000000a0800780c */ /* 0x040fe40000701670 */
[----:B------:R-:W-:Y:S02]  /*4b50*/  ISETP.LT.OR P3, PT, R8, 0x11, P3 ;  /* 0x000000110800780c */ /* 0x000fe40001f61670 */
[C---:B------:R-:W-:Y:S02]  /*4b60*/  ISETP.GT.AND P1, PT, R9.reuse, 0x8, P1 ;  /* 0x000000080900780c */ /* 0x040fe40000f24270 */
[----:B------:R-:W-:Y:S02]  /*4b70*/  ISETP.GT.AND P4, PT, R9, 0x11, P4 ;  /* 0x000000110900780c */ /* 0x000fe40002784270 */
[----:B------:R-:W-:-:S02]  /*4b80*/  FSEL R27, R27, -INF , !P2 ;  /* 0xff8000001b1b7808 */ /* 0x000fc40005000000 */
[----:B------:R-:W-:Y:S02]  /*4b90*/  FSEL R31, R31, -INF , !P0 ;  /* 0xff8000001f1f7808 */ /* 0x000fe40004000000 */
[----:B------:R-:W-:Y:S02]  /*4ba0*/  FSEL R34, R34, -INF , !P3 ;  /* 0xff80000022227808 */ /* 0x000fe40005800000 */
[----:B------:R-:W-:Y:S01]  /*4bb0*/  PLOP3.LUT P2, PT, PT, PT, UP5, 0x40, 0x0 ;  /* 0x000000000000781c */ /* 0x000fe20003f4e858 */
[----:B------:R-:W-:Y:S01]  /*4bc0*/  UISETP.GE.AND UP5, UPT, UR10, 0x22, UPT ;  /* 0x000000220a00788c */ /* 0x000fe2000bfa6270 */
[----:B------:R-:W-:Y:S02]  /*4bd0*/  PLOP3.LUT P0, PT, PT, PT, UP2, 0x40, 0x0 ;  /* 0x000000000000781c */ /* 0x000fe40003f0e828 */
[----:B------:R-:W-:Y:S02]  /*4be0*/  PLOP3.LUT P3, PT, PT, PT, UP3, 0x40, 0x0 ;  /* 0x000000000000781c */ /* 0x000fe40003f6e838 */
[----:B------:R-:W-:-:S02]  /*4bf0*/  ISETP.LT.OR P1, PT, R8, 0x9, P1 ;  /* 0x000000090800780c */ /* 0x000fc40000f21670 */
[----:B------:R-:W-:Y:S02]  /*4c00*/  ISETP.LT.OR P4, PT, R8, 0x12, P4 ;  /* 0x000000120800780c */ /* 0x000fe40002781670 */
[C---:B------:R-:W-:Y:S02]  /*4c10*/  ISETP.GT.AND P2, PT, R7.reuse, 0x10, P2 ;  /* 0x000000100700780c */ /* 0x040fe40001744270 */
[C---:B------:R-:W-:Y:S02]  /*4c20*/  ISETP.GT.AND P0, PT, R7.reuse, 0x18, P0 ;  /* 0x000000180700780c */ /* 0x040fe40000704270 */
[----:B------:R-:W-:Y:S02]  /*4c30*/  ISETP.GT.AND P3, PT, R7, 0x19, P3 ;  /* 0x000000190700780c */ /* 0x000fe40001f64270 */
[----:B------:R-:W-:Y:S02]  /*4c40*/  FSEL R30, R30, -INF , !P1 ;  /* 0xff8000001e1e7808 */ /* 0x000fe40004800000 */
[----:B------:R-:W-:Y:S01]  /*4c50*/  PLOP3.LUT P1, PT, PT, PT, UP6, 0x40, 0x0 ;  /* 0x000000000000781c */ /* 0x000fe20003f2e868 */
[----:B------:R-:W-:Y:S01]  /*4c60*/  UISETP.GE.AND UP6, UPT, UR10, 0x3a, UPT ;  /* 0x0000003a0a00788c */ /* 0x000fe2000bfc6270 */
[----:B------:R-:W-:-:S02]  /*4c70*/  FSEL R35, R35, -INF , !P4 ;  /* 0xff80000023237808 */ /* 0x000fc40006000000 */
[----:B------:R-:W-:Y:S02]  /*4c80*/  PLOP3.LUT P4, PT, PT, PT, UP4, 0x40, 0x0 ;  /* 0x000000000000781c */ /* 0x000fe40003f8e848 */
[C---:B------:R-:W-:Y:S02]  /*4c90*/  ISETP.LT.OR P2, PT, R5.reuse, 0x11, P2 ;  /* 0x000000110500780c */ /* 0x040fe40001741670 */
[C---:B------:R-:W-:Y:S02]  /*4ca0*/  ISETP.LT.OR P0, PT, R5.reuse, 0x19, P0 ;  /* 0x000000190500780c */ /* 0x040fe40000701670 */
[----:B------:R-:W-:Y:S02]  /*4cb0*/  ISETP.LT.OR P3, PT, R5, 0x1a, P3 ;  /* 0x0000001a0500780c */ /* 0x000fe40001f61670 */
[C---:B------:R-:W-:Y:S02]  /*4cc0*/  ISETP.GT.AND P1, PT, R7.reuse, 0x11, P1 ;  /* 0x000000110700780c */ /* 0x040fe40000f24270 */
[----:B------:R-:W-:-:S02]  /*4cd0*/  ISETP.GT.AND P4, PT, R7, 0x20, P4 ;  /* 0x000000200700780c */ /* 0x000fc40002784270 */
[----:B------:R-:W-:Y:S02]  /*4ce0*/  FSEL R32, R32, -INF , !P2 ;  /* 0xff80000020207808 */ /* 0x000fe40005000000 */
[----:B------:R-:W-:Y:S02]  /*4cf0*/  FSEL R36, R36, -INF , !P0 ;  /* 0xff80000024247808 */ /* 0x000fe40004000000 */
[----:B------:R-:W-:Y:S02]  /*4d00*/  FSEL R37, R37, -INF , !P3 ;  /* 0xff80000025257808 */ /* 0x000fe40005800000 */
[----:B------:R-:W-:Y:S01]  /*4d10*/  PLOP3.LUT P2, PT, PT, PT, UP2, 0x40, 0x0 ;  /* 0x000000000000781c */ /* 0x000fe20003f4e828 */
[----:B------:R-:W-:Y:S01]  /*4d20*/  UISETP.GE.AND UP2, UPT, UR10, 0x2a, UPT ;  /* 0x0000002a0a00788c */ /* 0x000fe2000bf46270 */
[----:B------:R-:W-:Y:S02]  /*4d30*/  PLOP3.LUT P0, PT, PT, PT, UP5, 0x40, 0x0 ;  /* 0x000000000000781c */ /* 0x000fe40003f0e858 */
[----:B------:R-:W-:-:S02]  /*4d40*/  PLOP3.LUT P3, PT, PT, PT, UP0, 0x40, 0x0 ;  /* 0x000000000000781c */ /* 0x000fc40003f6e808 */
[C---:B------:R-:W-:Y:S02]  /*4d50*/  ISETP.LT.OR P1, PT, R5.reuse, 0x12, P1 ;  /* 0x000000120500780c */ /* 0x040fe40000f21670 */
[----:B------:R-:W-:Y:S02]  /*4d60*/  ISETP.LT.OR P4, PT, R5, 0x21, P4 ;  /* 0x000000210500780c */ /* 0x000fe40002781670 */
        /* <DEDUP_REMOVED lines=8> */
[----:B------:R-:W-:Y:S02]  /*4df0*/  ISETP.LT.OR P3, PT, R5, 0x29, P3 ;  /* 0x000000290500780c */ /* 0x000fe40001f61670 */
[----:B------:R-:W-:Y:S02]  /*4e00*/  ISETP.GT.AND P4, PT, R7, 0x29, P4 ;  /* 0x000000290700780c */ /* 0x000fe40002784270 */
[----:B------:R-:W-:Y:S02]  /*4e10*/  FSEL R41, R41, -INF , !P0 ;  /* 0xff80000029297808 */ /* 0x000fe40004000000 */
[----:B------:R-:W-:-:S02]  /*4e20*/  FSEL R44, R44, -INF , !P3 ;  /* 0xff8000002c2c7808 */ /* 0x000fc40005800000 */
[----:B------:R-:W-:Y:S01]  /*4e30*/  PLOP3.LUT P0, PT, PT, PT, UP4, 0x40, 0x0 ;  /* 0x000000000000781c */ /* 0x000fe20003f0e848 */
[----:B------:R-:W-:Y:S01]  /*4e40*/  UISETP.GE.AND UP4, UPT, UR10, 0x32, UPT ;  /* 0x000000320a00788c */ /* 0x000fe2000bf86270 */
[----:B------:R-:W-:Y:S02]  /*4e50*/  PLOP3.LUT P3, PT, PT, PT, UP3, 0x40, 0x0 ;  /* 0x000000000000781c */ /* 0x000fe40003f6e838 */
[----:B------:R-:W-:Y:S02]  /*4e60*/  ISETP.LT.OR P4, PT, R5, 0x2a, P4 ;  /* 0x0000002a0500780c */ /* 0x000fe40002781670 */
[----:B------:R-:W-:Y:S02]  /*4e70*/  ISETP.GT.AND P3, PT, R7, 0x30, P3 ;  /* 0x000000300700780c */ /* 0x000fe40001f64270 */
[----:B------:R-:W-:Y:S02]  /*4e80*/  FSEL R45, R45, -INF , !P4 ;  /* 0xff8000002d2d7808 */ /* 0x000fe40006000000 */
[----:B------:R-:W-:-:S02]  /*4e90*/  PLOP3.LUT P4, PT, PT, PT, UP4, 0x40, 0x0 ;  /* 0x000000000000781c */ /* 0x000fc40003f8e848 */
[----:B------:R-:W-:Y:S02]  /*4ea0*/  ISETP.LT.OR P3, PT, R5, 0x31, P3 ;  /* 0x000000310500780c */ /* 0x000fe40001f61670 */
[----:B------:R-:W-:Y:S02]  /*4eb0*/  ISETP.GT.AND P4, PT, R7, 0x31, P4 ;  /* 0x000000310700780c */ /* 0x000fe40002784270 */
[----:B------:R-:W-:Y:S02]  /*4ec0*/  FSEL R48, R48, -INF , !P3 ;  /* 0xff80000030307808 */ /* 0x000fe40005800000 */
[----:B------:R-:W-:Y:S01]  /*4ed0*/  PLOP3.LUT P3, PT, PT, PT, UP5, 0x40, 0x0 ;  /* 0x000000000000781c */ /* 0x000fe20003f6e858 */
[----:B------:R-:W-:Y:S01]  /*4ee0*/  UISETP.GE.AND UP5, UPT, UR10, 0x39, UPT ;  /* 0x000000390a00788c */ /* 0x000fe2000bfa6270 */
[----:B------:R-:W-:Y:S02]  /*4ef0*/  ISETP.LT.OR P4, PT, R5, 0x32, P4 ;  /* 0x000000320500780c */ /* 0x000fe40002781670 */
[----:B------:R-:W-:Y:S01]  /*4f00*/  ISETP.GT.AND P2, PT, R9, 0x18, P2 ;  /* 0x000000180900780c */ /* 0x000fe20001744270 */
[----:B------:R-:W-:Y:S01]  /*4f10*/  ULDC UR10, c[0x0][0x988] ;  /* 0x00026200000a7ab9 */ /* 0x000fe20000000800 */
[----:B------:R-:W-:-:S02]  /*4f20*/  FSEL R49, R49, -INF , !P4 ;  /* 0xff80000031317808 */ /* 0x000fc40006000000 */
[----:B------:R-:W-:Y:S02]  /*4f30*/  PLOP3.LUT P4, PT, PT, PT, UP5, 0x40, 0x0 ;  /* 0x000000000000781c */ /* 0x000fe40003f8e858 */
[----:B------:R-:W-:Y:S02]  /*4f40*/  ISETP.GT.AND P1, PT, R9, 0x19, P1 ;  /* 0x000000190900780c */ /* 0x000fe40000f24270 */
[----:B------:R-:W-:Y:S02]  /*4f50*/  ISETP.GT.AND P4, PT, R7, 0x38, P4 ;  /* 0x000000380700780c */ /* 0x000fe40002784270 */
[C---:B------:R-:W-:Y:S02]  /*4f60*/  ISETP.LT.OR P2, PT, R8.reuse, 0x19, P2 ;  /* 0x000000190800780c */ /* 0x040fe40001741670 */
[----:B------:R-:W-:Y:S02]  /*4f70*/  ISETP.LT.OR P4, PT, R5, 0x39, P4 ;  /* 0x000000390500780c */ /* 0x000fe40002781670 */
[----:B------:R-:W-:-:S02]  /*4f80*/  ISETP.LT.OR P1, PT, R8, 0x1a, P1 ;  /* 0x0000001a0800780c */ /* 0x000fc40000f21670 */
[----:B------:R-:W-:Y:S02]  /*4f90*/  FSEL R52, R52, -INF , !P4 ;  /* 0xff80000034347808 */ /* 0x000fe40006000000 */
[----:B------:R-:W-:Y:S02]  /*4fa0*/  PLOP3.LUT P4, PT, PT, PT, UP6, 0x40, 0x0 ;  /* 0x000000000000781c */ /* 0x000fe40003f8e868 */
[----:B------:R-:W-:Y:S02]  /*4fb0*/  FSEL R38, R38, -INF , !P2 ;  /* 0xff80000026267808 */ /* 0x000fe40005000000 */
[----:B------:R-:W-:Y:S02]  /*4fc0*/  ISETP.GT.AND P4, PT, R7, 0x39, P4 ;  /* 0x000000390700780c */ /* 0x000fe40002784270 */
[----:B------:R-:W-:Y:S02]  /*4fd0*/  FMNMX.FTZ R7, R26, R27, !PT ;  /* 0x0000001b1a077209 */ /* 0x000fe40007810000 */
[----:B------:R-:W-:-:S02]  /*4fe0*/  ISETP.LT.OR P4, PT, R5, 0x3a, P4 ;  /* 0x0000003a0500780c */ /* 0x000fc40002781670 */
[----:B------:R-:W-:Y:S02]  /*4ff0*/  FMNMX.FTZ R5, R24, R25, !PT ;  /* 0x0000001918057209 */ /* 0x000fe40007810000 */
[----:B------:R-:W-:Y:S02]  /*5000*/  FSEL R53, R53, -INF , !P4 ;  /* 0xff80000035357808 */ /* 0x000fe40006000000 */
[----:B------:R-:W-:Y:S02]  /*5010*/  FMNMX.FTZ R6, R28, R5, !PT ;  /* 0x000000051c067209 */ /* 0x000fe40007810000 */
[----:B------:R-:W-:Y:S02]  /*5020*/  ISETP.GT.AND P0, PT, R9, 0x20, P0 ;  /* 0x000000200900780c */ /* 0x000fe40000704270 */
[----:B------:R-:W-:Y:S02]  /*5030*/  FMNMX.FTZ R5, R29, R6, !PT ;  /* 0x000000061d057209 */ /* 0x000fe40007810000 */
[----:B------:R-:W-:Y:S01]  /*5040*/  PLOP3.LUT P4, PT, PT, PT, UP0, 0x40, 0x0 ;  /* 0x000000000000781c */ /* 0x000fe20003f8e808 */
[----:B------:R-:W-:Y:S01]  /*5050*/  UISETP.NE.AND UP0, UPT, UR14, URZ, UPT ;  /* 0x0000003f0e00728c */ /* 0x000fe2000bf05270 */
[----:B------:R-:W-:-:S02]  /*5060*/  FMNMX.FTZ R6, R32, R5, !PT ;  /* 0x0000000520067209 */ /* 0x000fc40007810000 */
[----:B------:R-:W-:Y:S02]  /*5070*/  FSEL R39, R39, -INF , !P1 ;  /* 0xff80000027277808 */ /* 0x000fe40004800000 */
[----:B------:R-:W-:Y:S02]  /*5080*/  FMNMX.FTZ R5, R33, R6, !PT ;  /* 0x0000000621057209 */ /* 0x000fe40007810000 */
[----:B------:R-:W-:Y:S02]  /*5090*/  ISETP.GT.AND P3, PT, R9, 0x21, P3 ;  /* 0x000000210900780c */ /* 0x000fe40001f64270 */
[----:B------:R-:W-:Y:S02]  /*50a0*/  FMNMX.FTZ R6, R36, R5, !PT ;  /* 0x0000000524067209 */ /* 0x000fe40007810000 */
[----:B------:R-:W-:Y:S02]  /*50b0*/  ISETP.LT.OR P0, PT, R8, 0x21, P0 ;  /* 0x000000210800780c */ /* 0x000fe40000701670 */
[----:B------:R-:W-:-:S02]  /*50c0*/  FMNMX.FTZ R5, R37, R6, !PT ;  /* 0x0000000625057209 */ /* 0x000fc40007810000 */
[----:B------:R-:W-:Y:S02]  /*50d0*/  PLOP3.LUT P2, PT, PT, PT, UP2, 0x40, 0x0 ;  /* 0x000000000000781c */ /* 0x000fe40003f4e828 */
[----:B------:R-:W-:Y:S02]  /*50e0*/  FMNMX.FTZ R6, R40, R5, !PT ;  /* 0x0000000528067209 */ /* 0x000fe40007810000 */
[----:B------:R-:W-:Y:S02]  /*50f0*/  ISETP.GT.AND P4, PT, R9, 0x28, P4 ;  /* 0x000000280900780c */ /* 0x000fe40002784270 */
[----:B------:R-:W-:Y:S02]  /*5100*/  FMNMX.FTZ R5, R41, R6, !PT ;  /* 0x0000000629057209 */ /* 0x000fe40007810000 */
[----:B------:R-:W-:Y:S02]  /*5110*/  ISETP.LT.OR P3, PT, R8, 0x22, P3 ;  /* 0x000000220800780c */ /* 0x000fe40001f61670 */
[----:B------:R-:W-:-:S02]  /*5120*/  FMNMX.FTZ R6, R44, R5, !PT ;  /* 0x000000052c067209 */ /* 0x000fc40007810000 */
[----:B------:R-:W-:Y:S02]  /*5130*/  FSEL R42, R42, -INF , !P0 ;  /* 0xff8000002a2a7808 */ /* 0x000fe40004000000 */
[----:B------:R-:W-:Y:S02]  /*5140*/  FMNMX.FTZ R5, R45, R6, !PT ;  /* 0x000000062d057209 */ /* 0x000fe40007810000 */
[----:B------:R-:W-:Y:S02]  /*5150*/  PLOP3.LUT P1, PT, PT, PT, UP3, 0x40, 0x0 ;  /* 0x000000000000781c */ /* 0x000fe40003f2e838 */
[----:B------:R-:W-:Y:S02]  /*5160*/  FMNMX.FTZ R6, R48, R5, !PT ;  /* 0x0000000530067209 */ /* 0x000fe40007810000 */
[----:B------:R-:W-:Y:S02]  /*5170*/  ISETP.LT.OR P4, PT, R8, 0x29, P4 ;  /* 0x000000290800780c */ /* 0x000fe40002781670 */
[----:B------:R-:W-:-:S02]  /*5180*/  FMNMX.FTZ R5, R49, R6, !PT ;  /* 0x0000000631057209 */ /* 0x000fc40007810000 */
[----:B------:R-:W-:Y:S02]  /*5190*/  FSEL R43, R43, -INF , !P3 ;  /* 0xff8000002b2b7808 */ /* 0x000fe40005800000 */
[----:B------:R-:W-:Y:S02]  /*51a0*/  FMNMX.FTZ R6, R52, R5, !PT ;  /* 0x0000000534067209 */ /* 0x000fe40007810000 */
[----:B------:R-:W-:Y:S02]  /*51b0*/  ISETP.GT.AND P2, PT, R9, 0x29, P2 ;  /* 0x000000290900780c */ /* 0x000fe40001744270 */
[----:B------:R-:W-:Y:S02]  /*51c0*/  FMNMX.FTZ R6, R53, R6, !PT ;  /* 0x0000000635067209 */ /* 0x000fe40007810000 */
[----:B------:R-:W-:Y:S02]  /*51d0*/  PLOP3.LUT P0, PT, PT, PT, UP4, 0x40, 0x0 ;  /* 0x000000000000781c */ /* 0x000fe40003f0e848 */
[----:B------:R-:W-:Y:S01]  /*51e0*/  FSEL R46, R46, -INF , !P4 ;  /* 0xff8000002e2e7808 */ /* 0x000fe20006000000 */
[----:B------:R-:W0:Y:S01]  /*51f0*/  SHFL.BFLY PT, R5, R6, 0x2, 0x1f ;  /* 0x0c401f0006057f89 */ /* 0x000e2200000e0000 */
[----:B------:R-:W-:-:S02]  /*5200*/  ISETP.LT.OR P2, PT, R8, 0x2a, P2 ;  /* 0x0000002a0800780c */ /* 0x000fc40001741670 */
[C---:B------:R-:W-:Y:S02]  /*5210*/  ISETP.GT.AND P1, PT, R9.reuse, 0x30, P1 ;  /* 0x000000300900780c */ /* 0x040fe40000f24270 */
[----:B------:R-:W-:Y:S02]  /*5220*/  PLOP3.LUT P3, PT, PT, PT, UP5, 0x40, 0x0 ;  /* 0x000000000000781c */ /* 0x000fe40003f6e858 */
[----:B------:R-:W-:Y:S02]  /*5230*/  ISETP.GT.AND P0, PT, R9, 0x31, P0 ;  /* 0x000000310900780c */ /* 0x000fe40000704270 */
[----:B------:R-:W-:Y:S02]  /*5240*/  FSEL R47, R47, -INF , !P2 ;  /* 0xff8000002f2f7808 */ /* 0x000fe40005000000 */
[----:B------:R-:W-:Y:S02]  /*5250*/  ISETP.LT.OR P1, PT, R8, 0x31, P1 ;  /* 0x000000310800780c */ /* 0x000fe40000f21670 */
[----:B------:R-:W-:-:S02]  /*5260*/  PLOP3.LUT P4, PT, PT, PT, UP6, 0x40, 0x0 ;  /* 0x000000000000781c */ /* 0x000fc40003f8e868 */
[C---:B------:R-:W-:Y:S02]  /*5270*/  ISETP.GT.AND P3, PT, R9.reuse, 0x38, P3 ;  /* 0x000000380900780c */ /* 0x040fe40001f64270 */
[----:B------:R-:W-:Y:S02]  /*5280*/  ISETP.LT.OR P0, PT, R8, 0x32, P0 ;  /* 0x000000320800780c */ /* 0x000fe40000701670 */
[----:B------:R-:W-:Y:S02]  /*5290*/  FSEL R50, R50, -INF , !P1 ;  /* 0xff80000032327808 */ /* 0x000fe40004800000 */
[----:B------:R-:W-:Y:S02]  /*52a0*/  ISETP.GT.AND P4, PT, R9, 0x39, P4 ;  /* 0x000000390900780c */ /* 0x000fe40002784270 */
[----:B------:R-:W-:Y:S02]  /*52b0*/  ISETP.LT.OR P3, PT, R8, 0x39, P3 ;  /* 0x000000390800780c */ /* 0x000fe40001f61670 */
[----:B0-----:R-:W-:-:S02]  /*52c0*/  FMNMX.FTZ R10, R6, R5, !PT ;  /* 0x00000005060a7209 */ /* 0x001fc40007810000 */
[----:B------:R-:W-:Y:S02]  /*52d0*/  FMNMX.FTZ R6, R30, R7, !PT ;  /* 0x000000071e067209 */ /* 0x000fe40007810000 */
[----:B------:R-:W-:Y:S01]  /*52e0*/  FSEL R51, R51, -INF , !P0 ;  /* 0xff80000033337808 */ /* 0x000fe20004000000 */
[----:B------:R-:W0:Y:S01]  /*52f0*/  SHFL.BFLY PT, R5, R10, 0x1, 0x1f ;  /* 0x0c201f000a057f89 */ /* 0x000e2200000e0000 */
[----:B------:R-:W-:Y:S02]  /*5300*/  FMNMX.FTZ R7, R31, R6, !PT ;  /* 0x000000061f077209 */ /* 0x000fe40007810000 */
[----:B------:R-:W-:Y:S02]  /*5310*/  ISETP.LT.OR P4, PT, R8, 0x3a, P4 ;  /* 0x0000003a0800780c */ /* 0x000fe40002781670 */
[----:B------:R-:W-:Y:S02]  /*5320*/  FMNMX.FTZ R6, R34, R7, !PT ;  /* 0x0000000722067209 */ /* 0x000fe40007810000 */
[----:B------:R-:W-:-:S02]  /*5330*/  FSEL R54, R54, -INF , !P3 ;  /* 0xff80000036367808 */ /* 0x000fc40005800000 */
[----:B------:R-:W-:Y:S02]  /*5340*/  FMNMX.FTZ R7, R35, R6, !PT ;  /* 0x0000000623077209 */ /* 0x000fe40007810000 */
[----:B------:R-:W-:Y:S02]  /*5350*/  FSEL R55, R55, -INF , !P4 ;  /* 0xff80000037377808 */ /* 0x000fe40006000000 */
        /* <DEDUP_REMOVED lines=27> */
[--C-:B------:R-:W-:Y:S01]  /*5510*/  FFMA.FTZ R48, R48, UR10, -R10.reuse ;  /* 0x0000000a30307c23 */ /* 0x100fe2000801080a */
[--C-:B------:R-:W-:Y:S01]  /*5520*/  FFMA.FTZ R49, R49, UR10, -R10.reuse ;  /* 0x0000000a31317c23 */ /* 0x100fe2000801080a */
[--C-:B------:R-:W-:Y:S01]  /*5530*/  FFMA.FTZ R52, R52, UR10, -R10.reuse ;  /* 0x0000000a34347c23 */ /* 0x100fe2000801080a */
[----:B------:R-:W-:Y:S01]  /*5540*/  FFMA.FTZ R10, R53, UR10, -R10 ;  /* 0x0000000a350a7c23 */ /* 0x000fe2000801080a */
[----:B------:R-:W-:Y:S08]  /*5550*/  MUFU.EX2 R24, R24 ;  /* 0x0000001800187308 */ /* 0x000ff00000000800 */
[----:B------:R-:W-:Y:S08]  /*5560*/  MUFU.EX2 R15, R10 ;  /* 0x0000000a000f7308 */ /* 0x000ff00000000800 */
[----:B------:R-:W2:Y:S01]  /*5570*/  MUFU.EX2 R25, R25 ;  /* 0x0000001900197308 */ /* 0x000ea20000000800 */
[----:B0-----:R-:W-:-:S05]  /*5580*/  FMNMX.FTZ R7, R6, R7, !PT ;  /* 0x0000000706077209 */ /* 0x001fca0007810000 */
[----:B------:R-:W0:Y:S02]  /*5590*/  SHFL.BFLY PT, R6, R7, 0x1, 0x1f ;  /* 0x0c201f0007067f89 */ /* 0x000e2400000e0000 */
[----:B------:R-:W-:Y:S08]  /*55a0*/  MUFU.EX2 R28, R28 ;  /* 0x0000001c001c7308 */ /* 0x000ff00000000800 */
[----:B------:R-:W3:Y:S01]  /*55b0*/  MUFU.EX2 R29, R29 ;  /* 0x0000001d001d7308 */ /* 0x000ee20000000800 */
[----:B--2---:R-:W-:-:S07]  /*55c0*/  F2FP.BF16.F32.PACK_AB R152, R25, R24 ;  /* 0x000000181998723e */ /* 0x004fce00000010ff */
[----:B------:R-:W-:Y:S01]  /*55d0*/  MUFU.EX2 R32, R32 ;  /* 0x0000002000207308 */ /* 0x000fe20000000800 */
[----:B0-----:R-:W-:-:S07]  /*55e0*/  FMNMX.FTZ R6, R7, R6, !PT ;  /* 0x0000000607067209 */ /* 0x001fce0007810000 */
[----:B------:R-:W-:Y:S01]  /*55f0*/  MUFU.EX2 R33, R33 ;  /* 0x0000002100217308 */ /* 0x000fe20000000800 */
[----:B---3--:R-:W-:Y:S02]  /*5600*/  F2FP.BF16.F32.PACK_AB R154, R29, R28 ;  /* 0x0000001c1d9a723e */ /* 0x008fe400000010ff */
[C---:B------:R-:W-:Y:S01]  /*5610*/  FSETP.NEU.FTZ.AND P0, PT, R6.reuse, -INF , PT ;  /* 0xff8000000600780b */ /* 0x040fe20003f1d000 */
[----:B------:R-:W-:-:S04]  /*5620*/  FMUL.FTZ R7, R6, UR10 ;  /* 0x0000000a06077c20 */ /* 0x000fc80008410000 */
[----:B------:R-:W-:Y:S01]  /*5630*/  MUFU.EX2 R36, R36 ;  /* 0x0000002400247308 */ /* 0x000fe20000000800 */
[----:B------:R-:W-:Y:S02]  /*5640*/  FSEL R11, R7, RZ, P0 ;  /* 0x000000ff070b7208 */ /* 0x000fe40000000000 */
[----:B------:R-:W-:-:S03]  /*5650*/  LEA.HI R7, R17, R16, RZ, 0x4 ;  /* 0x0000001011077211 */ /* 0x000fc600078f20ff */
[--C-:B------:R-:W-:Y:S01]  /*5660*/  FFMA.FTZ R26, R26, UR10, -R11.reuse ;  /* 0x0000000a1a1a7c23 */ /* 0x100fe2000801080b */
[----:B------:R-:W-:Y:S01]  /*5670*/  LOP3.LUT R9, R7, 0xfffffff0, RZ, 0xc0, !PT ;  /* 0xfffffff007097812 */ /* 0x000fe200078ec0ff */
[--C-:B------:R-:W-:Y:S01]  /*5680*/  FFMA.FTZ R27, R27, UR10, -R11.reuse ;  /* 0x0000000a1b1b7c23 */ /* 0x100fe2000801080b */
[--C-:B------:R-:W-:Y:S01]  /*5690*/  FFMA.FTZ R30, R30, UR10, -R11.reuse ;  /* 0x0000000a1e1e7c23 */ /* 0x100fe2000801080b */
[--C-:B------:R-:W-:Y:S01]  /*56a0*/  FFMA.FTZ R31, R31, UR10, -R11.reuse ;  /* 0x0000000a1f1f7c23 */ /* 0x100fe2000801080b */
[----:B------:R-:W-:Y:S01]  /*56b0*/  FFMA.FTZ R34, R34, UR10, -R11 ;  /* 0x0000000a22227c23 */ /* 0x000fe2000801080b */
[----:B------:R-:W-:Y:S01]  /*56c0*/  IMAD.IADD R9, R16, 0x1, -R9 ;  /* 0x0000000110097824 */ /* 0x000fe200078e0a09 */
[----:B------:R-:W-:Y:S01]  /*56d0*/  MUFU.EX2 R26, R26 ;  /* 0x0000001a001a7308 */ /* 0x000fe20000000800 */
[----:B------:R-:W-:Y:S01]  /*56e0*/  LEA.HI R16, R17, R16, RZ, 0x5 ;  /* 0x0000001011107211 */ /* 0x000fe200078f28ff */
[--C-:B------:R-:W-:Y:S01]  /*56f0*/  FFMA.FTZ R35, R35, UR10, -R11.reuse ;  /* 0x0000000a23237c23 */ /* 0x100fe2000801080b */
[----:B------:R-:W-:Y:S01]  /*5700*/  FFMA.FTZ R38, R38, UR10, -R11 ;  /* 0x0000000a26267c23 */ /* 0x000fe2000801080b */
[----:B------:R-:W-:Y:S01]  /*5710*/  SHF.R.S32.HI R8, RZ, 0x1f, R9 ;  /* 0x0000001fff087819 */ /* 0x000fe20000011409 */
[----:B------:R-:W-:Y:S01]  /*5720*/  FFMA.FTZ R39, R39, UR10, -R11 ;  /* 0x0000000a27277c23 */ /* 0x000fe2000801080b */
[----:B------:R-:W-:-:S02]  /*5730*/  IMAD.SHL.U32 R16, R16, 0x20, RZ ;  /* 0x0000002010107824 */ /* 0x000fc400078e00ff */
[--C-:B------:R-:W-:Y:S01]  /*5740*/  FFMA.FTZ R42, R42, UR10, -R11.reuse ;  /* 0x0000000a2a2a7c23 */ /* 0x100fe2000801080b */
[----:B------:R-:W-:Y:S01]  /*5750*/  LEA.HI R8, R8, R9, RZ, 0x3 ;  /* 0x0000000908087211 */ /* 0x000fe200078f18ff */
[----:B------:R-:W0:Y:S01]  /*5760*/  MUFU.EX2 R27, R27 ;  /* 0x0000001b001b7308 */ /* 0x000e220000000800 */
[--C-:B------:R-:W-:Y:S01]  /*5770*/  FFMA.FTZ R43, R43, UR10, -R11.reuse ;  /* 0x0000000a2b2b7c23 */ /* 0x100fe2000801080b */
[--C-:B------:R-:W-:Y:S01]  /*5780*/  FFMA.FTZ R46, R46, UR10, -R11.reuse ;  /* 0x0000000a2e2e7c23 */ /* 0x100fe2000801080b */
[C---:B------:R-:W-:Y:S01]  /*5790*/  LOP3.LUT R10, R8.reuse, 0xfffffff8, RZ, 0xc0, !PT ;  /* 0xfffffff8080a7812 */ /* 0x040fe200078ec0ff */
[----:B------:R-:W-:Y:S02]  /*57a0*/  IMAD.SHL.U32 R17, R8, 0x40, RZ ;  /* 0x0000004008117824 */ /* 0x000fe400078e00ff */
[--C-:B------:R-:W-:Y:S01]  /*57b0*/  FFMA.FTZ R47, R47, UR10, -R11.reuse ;  /* 0x0000000a2f2f7c23 */ /* 0x100fe2000801080b */
[--C-:B------:R-:W-:Y:S01]  /*57c0*/  FFMA.FTZ R50, R50, UR10, -R11.reuse ;  /* 0x0000000a32327c23 */ /* 0x100fe2000801080b */
[----:B------:R-:W-:Y:S01]  /*57d0*/  FFMA.FTZ R51, R51, UR10, -R11 ;  /* 0x0000000a33337c23 */ /* 0x000fe2000801080b */
[----:B------:R-:W-:Y:S01]  /*57e0*/  IMAD.IADD R10, R9, 0x1, -R10 ;  /* 0x00000001090a7824 */ /* 0x000fe200078e0a0a */
[----:B------:R-:W-:Y:S01]  /*57f0*/  SHF.R.S32.HI R9, RZ, 0x4, R7 ;  /* 0x00000004ff097819 */ /* 0x000fe20000011407 */
[----:B------:R-:W-:Y:S01]  /*5800*/  MUFU.EX2 R30, R30 ;  /* 0x0000001e001e7308 */ /* 0x000fe20000000800 */
[----:B------:R-:W-:Y:S01]  /*5810*/  LOP3.LUT R17, R17, 0x7ffffe00, RZ, 0xc0, !PT ;  /* 0x7ffffe0011117812 */ /* 0x000fe200078ec0ff */
[--C-:B------:R-:W-:Y:S01]  /*5820*/  FFMA.FTZ R54, R54, UR10, -R11.reuse ;  /* 0x0000000a36367c23 */ /* 0x100fe2000801080b */
[----:B------:R-:W-:Y:S01]  /*5830*/  SHF.L.U32 R7, R10, 0x6, RZ ;  /* 0x000000060a077819 */ /* 0x000fe200000006ff */
[----:B------:R-:W-:Y:S01]  /*5840*/  IMAD.SHL.U32 R12, R9, 0x8, RZ ;  /* 0x00000008090c7824 */ /* 0x000fe200078e00ff */
[----:B------:R-:W-:Y:S01]  /*5850*/  LOP3.LUT R9, R16, 0x7ffffc00, RZ, 0xc0, !PT ;  /* 0x7ffffc0010097812 */ /* 0x000fe200078ec0ff */
[----:B------:R-:W-:Y:S01]  /*5860*/  FFMA.FTZ R55, R55, UR10, -R11 ;  /* 0x0000000a37377c23 */ /* 0x000fe2000801080b */
[----:B------:R-:W-:Y:S01]  /*5870*/  LOP3.LUT R7, R7, 0x1c0, RZ, 0xc0, !PT ;  /* 0x000001c007077812 */ /* 0x000fe200078ec0ff */
[----:B------:R-:W2:Y:S01]  /*5880*/  MUFU.EX2 R31, R31 ;  /* 0x0000001f001f7308 */ /* 0x000ea20000000800 */
[----:B------:R-:W-:-:S02]  /*5890*/  LOP3.LUT P0, RZ, R10, 0x4, RZ, 0xc0, !PT ;  /* 0x000000040aff7812 */ /* 0x000fc4000780c0ff */
[----:B------:R-:W-:Y:S02]  /*58a0*/  LOP3.LUT R12, R7, 0x8, R12, 0xf8, !PT ;  /* 0x00000008070c7812 */ /* 0x000fe400078ef80c */
[----:B------:R-:W-:Y:S02]  /*58b0*/  SHF.R.U32.HI R7, RZ, 0x3, R7 ;  /* 0x00000003ff077819 */ /* 0x000fe40000011607 */
[----:B------:R-:W-:Y:S01]  /*58c0*/  LOP3.LUT P1, RZ, R10, 0x2, RZ, 0xc0, !PT ;  /* 0x000000020aff7812 */ /* 0x000fe2000782c0ff */
[----:B------:R-:W-:Y:S01]  /*58d0*/  MUFU.EX2 R34, R34 ;  /* 0x0000002200227308 */ /* 0x000fe20000000800 */
[----:B------:R-:W-:Y:S01]  /*58e0*/  LOP3.LUT R12, R12, R7, RZ, 0x3c, !PT ;  /* 0x000000070c0c7212 */ /* 0x000fe200078e3cff */
[----:B------:R-:W-:Y:S01]  /*58f0*/  FADD.FTZ R7, R24, R25 ;  /* 0x0000001918077221 */ /* 0x000fe20000010000 */
[----:B0-----:R-:W-:Y:S02]  /*5900*/  F2FP.BF16.F32.PACK_AB R153, R27, R26 ;  /* 0x0000001a1b99723e */ /* 0x001fe400000010ff */
[----:B------:R-:W-:Y:S01]  /*5910*/  IADD3 R12, R12, R17, R9 ;  /* 0x000000110c0c7210 */ /* 0x000fe20007ffe009 */
[----:B------:R-:W-:Y:S01]  /*5920*/  FADD.FTZ R8, R28, R7 ;  /* 0x000000071c087221 */ /* 0x000fe20000010000 */
[----:B------:R-:W-:Y:S01]  /*5930*/  F2FP.BF16.F32.PACK_AB R156, R33, R32 ;  /* 0x00000020219c723e */ /* 0x000fe200000010ff */
[----:B------:R-:W0:Y:S01]  /*5940*/  MUFU.EX2 R35, R35 ;  /* 0x0000002300237308 */ /* 0x000e220000000800 */
[----:B------:R-:W-:Y:S01]  /*5950*/  LEA R12, R12, UR37, 0x1 ;  /* 0x000000250c0c7c11 */ /* 0x000fe2000f8e08ff */
[----:B------:R-:W-:Y:S01]  /*5960*/  FADD.FTZ R7, R29, R8 ;  /* 0x000000081d077221 */ /* 0x000fe20000010000 */
[----:B--2---:R-:W-:-:S03]  /*5970*/  F2FP.BF16.F32.PACK_AB R155, R31, R30 ;  /* 0x0000001e1f9b723e */ /* 0x004fc600000010ff */
[----:B------:R-:W-:Y:S01]  /*5980*/  FADD.FTZ R8, R32, R7 ;  /* 0x0000000720087221 */ /* 0x000fe20000010000 */
[----:B------:R-:W-:Y:S01]  /*5990*/  FADD.FTZ R7, R26, R27 ;  /* 0x0000001b1a077221 */ /* 0x000fe20000010000 */
[----:B------:R-:W2:Y:S01]  /*59a0*/  MUFU.EX2 R38, R38 ;  /* 0x0000002600267308 */ /* 0x000ea20000000800 */
[----:B------:R-:W-:Y:S02]  /*59b0*/  VIADD R11, R12, 0x26820 ;  /* 0x000268200c0b7836 */ /* 0x000fe40000000000 */
[----:B------:R-:W-:Y:S01]  /*59c0*/  FADD.FTZ R9, R33, R8 ;  /* 0x0000000821097221 */ /* 0x000fe20000010000 */
[----:B------:R-:W-:Y:S01]  /*59d0*/  FADD.FTZ R8, R30, R7 ;  /* 0x000000071e087221 */ /* 0x000fe20000010000 */
[----:B------:R3:W-:Y:S02]  /*59e0*/  STSM.16.M88.4 [R12+0x26800], R152 ;  /* 0x026800980c007844 */ /* 0x0007e40000000200 */
[----:B------:R-:W-:Y:S01]  /*59f0*/  FADD.FTZ R10, R36, R9 ;  /* 0x00000009240a7221 */ /* 0x000fe20000010000 */
[----:B------:R-:W-:Y:S01]  /*5a00*/  FADD.FTZ R7, R31, R8 ;  /* 0x000000081f077221 */ /* 0x000fe20000010000 */
[----:B------:R-:W4:Y:S01]  /*5a10*/  MUFU.EX2 R37, R37 ;  /* 0x0000002500257308 */ /* 0x000f220000000800 */
[----:B0-----:R-:W-:-:S02]  /*5a20*/  F2FP.BF16.F32.PACK_AB R157, R35, R34 ;  /* 0x00000022239d723e */ /* 0x001fc400000010ff */
[----:B------:R-:W-:-:S04]  /*5a30*/  FADD.FTZ R8, R34, R7 ;  /* 0x0000000722087221 */ /* 0x000fc80000010000 */
[----:B------:R-:W-:Y:S01]  /*5a40*/  FADD.FTZ R7, R35, R8 ;  /* 0x0000000823077221 */ /* 0x000fe20000010000 */
[----:B------:R-:W0:Y:S03]  /*5a50*/  MUFU.EX2 R39, R39 ;  /* 0x0000002700277308 */ /* 0x000e260000000800 */
[----:B--2---:R-:W-:-:S05]  /*5a60*/  FADD.FTZ R8, R38, R7 ;  /* 0x0000000726087221 */ /* 0x004fca0000010000 */
[----:B------:R-:W2:Y:S01]  /*5a70*/  MUFU.EX2 R40, R40 ;  /* 0x0000002800287308 */ /* 0x000ea20000000800 */
[C---:B----4-:R-:W-:Y:S01]  /*5a80*/  FADD.FTZ R9, R37.reuse, R10 ;  /* 0x0000000a25097221 */ /* 0x050fe20000010000 */
[----:B------:R-:W-:-:S06]  /*5a90*/  F2FP.BF16.F32.PACK_AB R158, R37, R36 ;  /* 0x00000024259e723e */ /* 0x000fcc00000010ff */
[----:B------:R-:W4:Y:S01]  /*5aa0*/  MUFU.EX2 R42, R42 ;  /* 0x0000002a002a7308 */ /* 0x000f220000000800 */
[C---:B0-----:R-:W-:Y:S01]  /*5ab0*/  FADD.FTZ R7, R39.reuse, R8 ;  /* 0x0000000827077221 */ /* 0x041fe20000010000 */
[----:B------:R-:W-:-:S06]  /*5ac0*/  F2FP.BF16.F32.PACK_AB R159, R39, R38 ;  /* 0x00000026279f723e */ /* 0x000fcc00000010ff */
[----:B------:R-:W0:Y:S01]  /*5ad0*/  MUFU.EX2 R41, R41 ;  /* 0x0000002900297308 */ /* 0x000e220000000800 */
[----:B--2---:R-:W-:Y:S01]  /*5ae0*/  FADD.FTZ R10, R40, R9 ;  /* 0x00000009280a7221 */ /* 0x004fe20000010000 */
[----:B------:R-:W-:-:S05]  /*5af0*/  IMAD.MOV.U32 R9, RZ, RZ, -0x40 ;  /* 0xffffffc0ff097424 */ /* 0x000fca00078e00ff */
[----:B------:R-:W-:Y:S01]  /*5b00*/  SEL R9, R9, 0x40, P0 ;  /* 0x0000004009097807 */ /* 0x000fe20000000000 */
[----:B------:R-:W2:Y:S01]  /*5b10*/  MUFU.EX2 R43, R43 ;  /* 0x0000002b002b7308 */ /* 0x000ea20000000800 */
[----:B----4-:R-:W-:-:S07]  /*5b20*/  FADD.FTZ R8, R42, R7 ;  /* 0x000000072a087221 */ /* 0x010fce0000010000 */
[----:B------:R-:W4:Y:S01]  /*5b30*/  MUFU.EX2 R44, R44 ;  /* 0x0000002c002c7308 */ /* 0x000f220000000800 */
[C---:B0-----:R-:W-:Y:S01]  /*5b40*/  FADD.FTZ R17, R41.reuse, R10 ;  /* 0x0000000a29117221 */ /* 0x041fe20000010000 */
[----:B------:R-:W-:Y:S01]  /*5b50*/  VIADD R10, R12, 0x26800 ;  /* 0x000268000c0a7836 */ /* 0x000fe20000000000 */
[----:B------:R-:W-:-:S03]  /*5b60*/  F2FP.BF16.F32.PACK_AB R160, R41, R40 ;  /* 0x0000002829a0723e */ /* 0x000fc600000010ff */
[C---:B------:R-:W-:Y:S02]  /*5b70*/  @P1 VIADD R11, R10.reuse, 0xffffffe0 ;  /* 0xffffffe00a0b1836 */ /* 0x040fe40000000000 */
[----:B------:R-:W0:Y:S01]  /*5b80*/  MUFU.EX2 R46, R46 ;  /* 0x0000002e002e7308 */ /* 0x000e220000000800 */
[C---:B--2---:R-:W-:Y:S01]  /*5b90*/  FADD.FTZ R7, R43.reuse, R8 ;  /* 0x000000082b077221 */ /* 0x044fe20000010000 */
[----:B------:R-:W-:Y:S01]  /*5ba0*/  F2FP.BF16.F32.PACK_AB R161, R43, R42 ;  /* 0x0000002a2ba1723e */ /* 0x000fe200000010ff */
[----:B------:R-:W-:Y:S01]  /*5bb0*/  IMAD.IADD R10, R10, 0x1, R9 ;  /* 0x000000010a0a7824 */ /* 0x000fe200078e0209 */
[----:B------:R-:W-:Y:S01]  /*5bc0*/  IADD3 R9, R9, R11, RZ ;  /* 0x0000000b09097210 */ /* 0x000fe20007ffe0ff */
[----:B------:R3:W-:Y:S03]  /*5bd0*/  STSM.16.M88.4 [R11], R156 ;  /* 0x0000009c0b007844 */ /* 0x0007e60000000200 */
[----:B------:R-:W2:Y:S01]  /*5be0*/  MUFU.EX2 R45, R45 ;  /* 0x0000002d002d7308 */ /* 0x000ea20000000800 */
[----:B----4-:R-:W-:-:S07]  /*5bf0*/  FADD.FTZ R8, R44, R17 ;  /* 0x000000112c087221 */ /* 0x010fce0000010000 */
[----:B------:R-:W4:Y:S01]  /*5c00*/  MUFU.EX2 R47, R47 ;  /* 0x0000002f002f7308 */ /* 0x000f220000000800 */
[----:B0-----:R-:W-:-:S07]  /*5c10*/  FADD.FTZ R16, R46, R7 ;  /* 0x000000072e107221 */ /* 0x001fce0000010000 */
[----:B------:R-:W-:Y:S01]  /*5c20*/  MUFU.EX2 R48, R48 ;  /* 0x0000003000307308 */ /* 0x000fe20000000800 */
[C---:B--2---:R-:W-:Y:S01]  /*5c30*/  F2FP.BF16.F32.PACK_AB R162, R45.reuse, R44 ;  /* 0x0000002c2da2723e */ /* 0x044fe200000010ff */
[----:B------:R-:W-:-:S06]  /*5c40*/  FADD.FTZ R45, R45, R8 ;  /* 0x000000082d2d7221 */ /* 0x000fcc0000010000 */
[----:B------:R-:W0:Y:S01]  /*5c50*/  MUFU.EX2 R49, R49 ;  /* 0x0000003100317308 */ /* 0x000e220000000800 */
[C---:B----4-:R-:W-:Y:S01]  /*5c60*/  F2FP.BF16.F32.PACK_AB R163, R47.reuse, R46 ;  /* 0x0000002e2fa3723e */ /* 0x050fe200000010ff */
[----:B------:R-:W-:-:S04]  /*5c70*/  FADD.FTZ R47, R47, R16 ;  /* 0x000000102f2f7221 */ /* 0x000fc80000010000 */
[----:B------:R3:W-:Y:S02]  /*5c80*/  STSM.16.M88.4 [R10], R160 ;  /* 0x000000a00a007844 */ /* 0x0007e40000000200 */
[----:B------:R-:W-:Y:S08]  /*5c90*/  MUFU.EX2 R50, R50 ;  /* 0x0000003200327308 */ /* 0x000ff00000000800 */
[----:B------:R-:W2:Y:S01]  /*5ca0*/  MUFU.EX2 R51, R51 ;  /* 0x0000003300337308 */ /* 0x000ea20000000800 */
[----:B0-----:R-:W-:Y:S01]  /*5cb0*/  F2FP.BF16.F32.PACK_AB R164, R49, R48 ;  /* 0x0000003031a4723e */ /* 0x001fe200000010ff */
[----:B------:R-:W-:-:S04]  /*5cc0*/  FADD.FTZ R48, R48, R45 ;  /* 0x0000002d30307221 */ /* 0x000fc80000010000 */
[----:B------:R-:W-:Y:S02]  /*5cd0*/  FADD.FTZ R49, R49, R48 ;  /* 0x0000003031317221 */ /* 0x000fe40000010000 */
[----:B------:R-:W0:Y:S08]  /*5ce0*/  MUFU.EX2 R52, R52 ;  /* 0x0000003400347308 */ /* 0x000e300000000800 */
[----:B------:R-:W-:Y:S01]  /*5cf0*/  MUFU.EX2 R54, R54 ;  /* 0x0000003600367308 */ /* 0x000fe20000000800 */
[----:B--2---:R-:W-:Y:S01]  /*5d00*/  F2FP.BF16.F32.PACK_AB R165, R51, R50 ;  /* 0x0000003233a5723e */ /* 0x004fe200000010ff */
[----:B------:R-:W-:-:S04]  /*5d10*/  FADD.FTZ R50, R50, R47 ;  /* 0x0000002f32327221 */ /* 0x000fc80000010000 */
[----:B------:R-:W-:Y:S02]  /*5d20*/  FADD.FTZ R51, R51, R50 ;  /* 0x0000003233337221 */ /* 0x000fe40000010000 */
        /* <DEDUP_REMOVED lines=10> */
.L_x_1786:
[----:B------:R0:W2:Y:S01]  /*5dd0*/  SYNCS.PHASECHK.TRANS64.TRYWAIT P0, [UR37+0x28c50], R14 ;  /* 0x028c500eff0075a7 */ /* 0x0000a20008000165 */
[----:B------:R-:W-:Y:S05]  /*5de0*/  @!P5 BRA `(.L_x_1787) ;  /* 0x000000000004d947 */ /* 0x000fea0003800000 */
[----:B------:R-:W-:Y:S01]  /*5df0*/  BPT.TRAP 0x1 ;  /* 0x000000040000795c */ /* 0x000fe20000300000 */
.L_x_1787:
[----:B--2---:R-:W-:Y:S05]  /*5e00*/  @P0 BRA `(.L_x_1788) ;  /* 0x0000000000080947 */ /* 0x004fea0003800000 */
[----:B------:R-:W2:Y:S02]  /*5e10*/  SYNCS.PHASECHK.TRANS64.TRYWAIT P0, [UR37+0x28c50], R14 ;  /* 0x028c500eff0075a7 */ /* 0x000ea40008000165 */
[----:B--2---:R-:W-:Y:S05]  /*5e20*/  @!P0 BRA `(.L_x_1789) ;  /* 0x000000e400888947 */ /* 0x004fea0003800000 */
.L_x_1788:
[----:B------:R-:W-:Y:S01]  /*5e30*/  WARPGROUP.ARRIVE ;  /* 0x00000000000079c5 */ /* 0x000fe20000000000 */
[----:B------:R-:W-:Y:S01]  /*5e40*/  UMOV UR14, UR36 ;  /* 0x00000024000e7c82 */ /* 0x000fe20008000000 */
[----:B------:R-:W-:Y:S01]  /*5e50*/  UMOV UR15, 0x40000040 ;  /* 0x40000040000f7882 */ /* 0x000fe20000000000 */
[----:B------:R-:W-:Y:S01]  /*5e60*/  PLOP3.LUT P0, PT, PT, PT, UP1, 0x40, 0x0 ;  /* 0x000000000000781c */ /* 0x000fe20003f0e818 */
[----:B------:R-:W-:Y:S01]  /*5e70*/  @UP0 ULDC UR23, c[0x0][0x450] ;  /* 0x0001140000170ab9 */ /* 0x000fe20000000800 */
[----:B--2---:R-:W-:Y:S01]  /*5e80*/  @!P6 VIADD R13, R13, 0x28c60 ;  /* 0x00028c600d0de836 */ /* 0x004fe20000000000 */
[----:B------:R-:W-:Y:S01]  /*5e90*/  HGMMA.64x256x16.F32.BF16 R24, R152, gdesc[UR12].tnspB, RZ, !UPT, gsb0 ;  /* 0x43e0000c98187df0 */ /* 0x000fe2000c0018ff */
[----:B------:R-:W-:Y:S01]  /*5ea0*/  UIADD3 UR14, UR36, 0x80, URZ ;  /* 0x00000080240e7890 */ /* 0x000fe2000fffe03f */
[----:B------:R-:W-:Y:S01]  /*5eb0*/  UMOV UR15, 0x40000040 ;  /* 0x40000040000f7882 */ /* 0x000fe20000000000 */
[----:B------:R-:W-:Y:S01]  /*5ec0*/  UIMAD UR22, UR39, UR11, -UR18 ;  /* 0x0000000b271672a4 */ /* 0x000fe2000f8e0a12 */
[----:B------:R-:W-:Y:S01]  /*5ed0*/  @!P6 PRMT R13, RZ, 0x654, R13 ;  /* 0x00000654ff0de816 */ /* 0x000fe2000000000d */
[----:B------:R-:W-:Y:S01]  /*5ee0*/  UIADD3 UR42, UR42, -0x2, URZ ;  /* 0xfffffffe2a2a7890 */ /* 0x000fe2000fffe03f */
[----:B------:R-:W-:-:S02]  /*5ef0*/  WARPGROUP.DEPBAR.LE gsb0, 0x0 ;  /* 0x00008000000079c5 */ /* 0x000fc40000010000 */
        /* <DEDUP_REMOVED lines=15> */
[----:B------:R-:W2:Y:S02]  /*5ff0*/  S2UR UR14, SR_CTAID.X ;  /* 0x00000000000e79c3 */ /* 0x000ea40000002500 */
[----:B--2---:R-:W-:-:S03]  /*6000*/  USHF.L.U32 UR19, UR14, 0x6, URZ ;  /* 0x000000060e137899 */ /* 0x004fc6000800063f */
[----:B------:R-:W-:Y:S02]  /*6010*/  @UP0 ULDC UR14, c[0x0][0x44c] ;  /* 0x00011300000e0ab9 */ /* 0x000fe40000000800 */
[----:B------:R-:W-:-:S04]  /*6020*/  UIMAD.WIDE.U32 UR14, UR19, UR14, URZ ;  /* 0x0000000e130e72a5 */ /* 0x000fc8000f8e003f */
[----:B------:R-:W-:-:S04]  /*6030*/  @UP0 USHF.R.U32.HI UR19, URZ, UR23, UR15 ;  /* 0x000000173f130299 */ /* 0x000fc8000801160f */
[----:B------:R-:W-:-:S04]  /*6040*/  UIADD3 UR14, UR22, UR19, URZ ;  /* 0x00000013160e7290 */ /* 0x000fc8000fffe03f */
[----:B------:R-:W-:Y:S01]  /*6050*/  UIADD3 UR4, UR14, UR4, URZ ;  /* 0x000000040e047290 */ /* 0x000fe2000fffe03f */
        /* <DEDUP_REMOVED lines=21> */
.L_x_1791:
[----:B------:R-:W-:-:S11]  /*61b0*/  UISETP.NE.AND UP2, UPT, UR5, 0x1, UPT ;  /* 0x000000010500788c */ /* 0x000fd6000bf45270 */
[----:B------:R-:W-:Y:S02]  /*61c0*/  @UP2 ULDC.64 UR22, c[0x0][0x9e8] ;  /* 0x00027a0000162ab9 */ /* 0x000fe40000000a00 */
[----:B------:R-:W-:-:S04]  /*61d0*/  UIMAD.WIDE.U32 UR14, UR19, UR22, URZ ;  /* 0x00000016130e72a5 */ /* 0x000fc8000f8e003f */
[----:B------:R-:W-:-:S12]  /*61e0*/  @UP2 USHF.R.U32.HI UR19, URZ, UR23, UR15 ;  /* 0x000000173f132299 */ /* 0x000fd8000801160f */
.L_x_1792:
[----:B------:R-:W-:-:S04]  /*61f0*/  UIMAD UR5, UR19, UR5, UR5 ;  /* 0x00000005130572a4 */ /* 0x000fc8000f8e0205 */
[----:B------:R-:W-:-:S04]  /*6200*/  UISETP.LT.AND UP2, UPT, UR4, UR5, UPT ;  /* 0x000000050400728c */ /* 0x000fc8000bf41270 */
[----:B------:R-:W-:-:S12]  /*6210*/  USEL UR4, UR4, UR5, UP2 ;  /* 0x0000000504047287 */ /* 0x000fd80009000000 */
.L_x_1790:
[----:B------:R-:W-:-:S04]  /*6220*/  USHF.R.S32.HI UR5, URZ, 0x1f, UR4 ;  /* 0x0000001f3f057899 */ /* 0x000fc80008011404 */
[----:B------:R-:W-:-:S03]  /*6230*/  ULEA.HI UR5, UR5, UR4, URZ, 0x6 ;  /* 0x0000000405057291 */ /* 0x000fc6000f8f303f */
[----:B------:R-:W-:Y:S01]  /*6240*/  UMOV UR4, URZ ;  /* 0x0000003f00047c82 */ /* 0x000fe20008000000 */
[----:B------:R-:W-:-:S04]  /*6250*/  USHF.R.S32.HI UR5, URZ, 0x6, UR5 ;  /* 0x000000063f057899 */ /* 0x000fc80008011405 */
[----:B------:R-:W-:-:S04]  /*6260*/  UISETP.LT.AND UP2, UPT, UR38, UR5, UPT ;  /* 0x000000052600728c */ /* 0x000fc8000bf41270 */
[----:B------:R-:W-:-:S03]  /*6270*/  USEL UR25, UR38, UR5, !UP2 ;  /* 0x0000000526197287 */ /* 0x000fc6000d000000 */
[----:B------:R-:W-:Y:S01]  /*6280*/  UMOV UR5, URZ ;  /* 0x0000003f00057c82 */ /* 0x000fe20008000000 */
[----:B------:R-:W-:-:S06]  /*6290*/  UISETP.GE.AND UP2, UPT, UR42, UR25, UPT ;  /* 0x000000192a00728c */ /* 0x000fcc000bf46270 */
[----:B------:R-:W-:-:S13]  /*62a0*/  PLOP3.LUT P0, PT, PT, PT, UP2, 0x80, 0x0 ;  /* 0x000000000000781c */ /* 0x000fda0003f0f028 */
[----:B------:R-:W-:Y:S05]  /*62b0*/  @!P0 BRA `(.L_x_1793) ;  /* 0x0000002400088947 */ /* 0x000fea0003800000 */
[----:B------:R-:W-:Y:S01]  /*62c0*/  UMOV UR5, URZ ;  /* 0x0000003f00057c82 */ /* 0x000fe20008000000 */
[----:B------:R-:W-:Y:S01]  /*62d0*/  UMOV UR24, URZ ;  /* 0x0000003f00187c82 */ /* 0x000fe20008000000 */
[----:B------:R-:W-:Y:S01]  /*62e0*/  ULDC UR30, c[0x0][0x9e4] ;  /* 0x00027900001e7ab9 */ /* 0x000fe20000000800 */
[----:B------:R-:W-:Y:S01]  /*62f0*/  ULDC UR28, c[0x0][0x288] ;  /* 0x0000a200001c7ab9 */ /* 0x000fe20000000800 */
[----:B------:R-:W-:Y:S01]  /*6300*/  ULDC UR27, c[0x0][0x2f0] ;  /* 0x0000bc00001b7ab9 */ /* 0x000fe20000000800 */
[----:B------:R-:W-:Y:S01]  /*6310*/  ULDC UR26, c[0x0][0x988] ;  /* 0x00026200001a7ab9 */ /* 0x000fe20000000800 */
[----:B------:R-:W-:-:S05]  /*6320*/  ULDC UR29, c[0x0][0x9e0] ;  /* 0x00027800001d7ab9 */ /* 0x000fca0000000800 */
.L_x_1810:
[----:B------:R-:W-:-:S04]  /*6330*/  UIADD3 UR4, UR24, 0x1, URZ ;  /* 0x0000000118047890 */ /* 0x000fc8000fffe03f */
[----:B------:R-:W-:-:S04]  /*6340*/  UISETP.NE.AND UP2, UPT, UR4, 0x2, UPT ;  /* 0x000000020400788c */ /* 0x000fc8000bf45270 */
[----:B------:R-:W-:Y:S02]  /*6350*/  USEL UR10, URZ, 0x1, UP2 ;  /* 0x000000013f0a7887 */ /* 0x000fe40009000000 */
[----:B------:R-:W-:Y:S02]  /*6360*/  USEL UR4, UR4, URZ, UP2 ;  /* 0x0000003f04047287 */ /* 0x000fe40009000000 */
[----:B------:R-:W-:Y:S01]  /*6370*/  ULOP3.LUT UR5, UR5, UR10, URZ, 0x3c, !UPT ;  /* 0x0000000a05057292 */ /* 0x000fe2000f8e3c3f */
[----:B0---4-:R-:W-:Y:S11]  /*6380*/  @!P5 BRA `(.L_x_1794) ;  /* 0x000000000004d947 */ /* 0x011ff60003800000 */
[----:B------:R-:W-:Y:S01]  /*6390*/  BPT.TRAP 0x1 ;  /* 0x000000040000795c */ /* 0x000fe20000300000 */
.L_x_1794:
[----:B------:R-:W-:Y:S01]  /*63a0*/  ULEA UR31, UR4, UR37, 0x3 ;  /* 0x00000025041f7291 */ /* 0x000fe2000f8e183f */
[----:B--2---:R-:W-:-:S05]  /*63b0*/  IMAD.U32 R13, RZ, RZ, UR5 ;  /* 0x00000005ff0d7e24 */ /* 0x004fca000f8e00ff */
[----:B------:R-:W-:-:S04]  /*63c0*/  SHF.L.U32 R13, R13, 0x1f, RZ ;  /* 0x0000001f0d0d7819 */ /* 0x000fc800000006ff */
[----:B------:R2:W4:Y:S01]  /*63d0*/  SYNCS.PHASECHK.TRANS64.TRYWAIT P0, [UR31+0x28c30], R13 ;  /* 0x028c300dff0075a7 */ /* 0x000522000800015f */
[----:B------:R-:W-:Y:S05]  /*63e0*/  @!P5 BRA `(.L_x_1795) ;  /* 0x000000000004d947 */ /* 0x000fea0003800000 */
[----:B------:R-:W-:Y:S01]  /*63f0*/  BPT.TRAP 0x1 ;  /* 0x000000040000795c */ /* 0x000fe20000300000 */
.L_x_1795:
[----:B----4-:R-:W-:Y:S05]  /*6400*/  @P0 BRA `(.L_x_1796) ;  /* 0x0000000000080947 */ /* 0x010fea0003800000 */
[----:B------:R-:W4:Y:S02]  /*6410*/  SYNCS.PHASECHK.TRANS64.TRYWAIT P0, [UR31+0x28c30], R13 ;  /* 0x028c300dff0075a7 */ /* 0x000f24000800015f */
[----:B----4-:R-:W-:Y:S05]  /*6420*/  @!P0 BRA `(.L_x_1797) ;  /* 0x000000e0001c8947 */ /* 0x010fea0003800000 */
.L_x_1796:
[----:B------:R-:W-:Y:S01]  /*6430*/  ULEA UR22, UR4, UR6, 0x9 ;  /* 0x0000000604167291 */ /* 0x000fe2000f8e483f */
[----:B---3--:R-:W-:Y:S01]  /*6440*/  WARPGROUP.ARRIVE ;  /* 0x00000000000079c5 */ /* 0x008fe20000000000 */
[----:B------:R-:W-:Y:S01]  /*6450*/  UMOV UR23, 0x40000040 ;  /* 0x4000004000177882 */ /* 0x000fe20000000000 */
[----:B------:R-:W-:Y:S01]  /*6460*/  UMOV UR11, 0x40000040 ;  /* 0x40000040000b7882 */ /* 0x000fe20000000000 */
[----:B------:R-:W-:Y:S01]  /*6470*/  UIADD3 UR10, UR22, 0x2, URZ ;  /* 0x00000002160a7890 */ /* 0x000fe2000fffe03f */
[----:B------:R-:W-:Y:S01]  /*6480*/  PLOP3.LUT P0, PT, PT, PT, UP0, 0x80, 0x0 ;  /* 0x000000000000781c */ /* 0x000fe20003f0f008 */
[----:B------:R-:W-:Y:S01]  /*6490*/  UIADD3 UR14, UR22, 0x4, URZ ;  /* 0x00000004160e7890 */ /* 0x000fe2000fffe03f */
[----:B------:R-:W-:Y:S01]  /*64a0*/  PLOP3.LUT P1, PT, PT, PT, UP0, 0x80, 0x0 ;  /* 0x000000000000781c */ /* 0x000fe20003f2f008 */
[----:B------:R-:W-:Y:S01]  /*64b0*/  UMOV UR15, 0x40000040 ;  /* 0x40000040000f7882 */ /* 0x000fe20000000000 */
[----:B------:R-:W-:Y:S01]  /*64c0*/  HGMMA.64x64x16.F32.BF16 R152, gdesc[UR20], RZ, !UPT, gsb0 ;  /* 0x00e00000149879f0 */ /* 0x000fe2000c0018ff */
[----:B------:R-:W-:Y:S01]  /*64d0*/  UIADD3 UR18, UR22, 0x6, URZ ;  /* 0x0000000616127890 */ /* 0x000fe2000fffe03f */
[----:B------:R-:W-:Y:S01]  /*64e0*/  IMAD.MOV.U32 R16, RZ, RZ, R2 ;  /* 0x000000ffff107224 */ /* 0x000fe200078e0002 */
[----:B------:R-:W-:Y:S01]  /*64f0*/  UMOV UR19, 0x40000040 ;  /* 0x4000004000137882 */ /* 0x000fe20000000000 */
[----:B01----:R-:W-:Y:S01]  /*6500*/  IMAD.U32 R14, RZ, RZ, UR31 ;  /* 0x0000001fff0e7e24 */ /* 0x003fe2000f8e00ff */
[----:B------:R-:W-:-:S02]  /*6510*/  WARPGROUP.DEPBAR.LE gsb0, 0x0 ;  /* 0x00008000000079c5 */ /* 0x000fc40000010000 */
[----:B------:R-:W-:-:S06]  /*6520*/  WARPGROUP.ARRIVE ;  /* 0x00000000000079c5 */ /* 0x000fcc0000000000 */
[----:B------:R-:W-:Y:S01]  /*6530*/  HGMMA.64x64x16.F32.BF16 R152, gdesc[UR8], R152, gsb0 ;  /* 0x00e00000089879f0 */ /* 0x000fe20008001898 */
[----:B------:R-:W-:Y:S01]  /*6540*/  @UP0 ULDC UR10, c[0x0][0x44c] ;  /* 0x00011300000a0ab9 */ /* 0x000fe20000000800 */
[----:B------:R-:W-:Y:S01]  /*6550*/  UMOV UR11, UR27 ;  /* 0x0000001b000b7c82 */ /* 0x000fe20008000000 */
[----:B------:R-:W-:Y:S01]  /*6560*/  @P0 IMAD.HI.U32 R15, R2, UR10, RZ ;  /* 0x0000000a020f0c27 */ /* 0x000fe2000f8e00ff */
[----:B------:R-:W-:Y:S01]  /*6570*/  @UP0 ULDC UR10, c[0x0][0x450] ;  /* 0x00011400000a0ab9 */ /* 0x000fe20000000800 */
[----:B------:R-:W-:Y:S02]  /*6580*/  PLOP3.LUT P0, PT, PT, PT, UP1, 0x40, 0x0 ;  /* 0x000000000000781c */ /* 0x000fe40003f0e818 */
[----:B------:R-:W-:Y:S01]  /*6590*/  IMAD.U32 R20, RZ, RZ, UR11 ;  /* 0x0000000bff147e24 */ /* 0x000fe2000f8e00ff */
[----:B------:R-:W-:Y:S01]  /*65a0*/  @P1 SHF.R.U32.HI R16, RZ, UR10, R15 ;  /* 0x0000000aff101c19 */ /* 0x000fe2000801160f */
[----:B------:R-:W-:Y:S01]  /*65b0*/  USHF.L.U32 UR10, UR42, 0x6, URZ ;  /* 0x000000062a0a7899 */ /* 0x000fe2000800063f */
[----:B------:R-:W-:-:S03]  /*65c0*/  @!P6 VIADD R15, R14, 0x28c40 ;  /* 0x00028c400e0fe836 */ /* 0x000fc60000000000 */
[----:B------:R-:W0:Y:S02]  /*65d0*/  SHFL.IDX PT, R18, R16, RZ, 0x1c1f ;  /* 0x001c1fff10127589 */ /* 0x000e2400000e0000 */
[----:B------:R-:W-:Y:S01]  /*65e0*/  IMAD.U32 R17, RZ, RZ, UR10 ;  /* 0x0000000aff117e24 */ /* 0x000fe2000f8e00ff */
[----:B------:R-:W-:-:S04]  /*65f0*/  @!P6 PRMT R15, RZ, 0x654, R15 ;  /* 0x00000654ff0fe816 */ /* 0x000fc8000000000f */
[----:B------:R-:W-:-:S05]  /*6600*/  IADD3 R17, -R0, 0x1, -R17 ;  /* 0x0000000100117810 */ /* 0x000fca0007ffe911 */
[----:B------:R-:W-:Y:S01]  /*6610*/  IMAD R17, R20, UR39, R17 ;  /* 0x0000002714117c24 */ /* 0x000fe2000f8e0211 */
[----:B------:R-:W-:Y:S02]  /*6620*/  WARPGROUP.DEPBAR.LE gsb0, 0x0 ;  /* 0x00008000000079c5 */ /* 0x000fe40000010000 */
[----:B------:R-:W-:-:S06]  /*6630*/  WARPGROUP.ARRIVE ;  /* 0x00000000000079c5 */ /* 0x000fcc0000000000 */
[----:B------:R-:W-:Y:S03]  /*6640*/  HGMMA.64x64x16.F32.BF16 R152, gdesc[UR12], R152, gsb0 ;  /* 0x00e000000c9879f0 */ /* 0x000fe60008001898 */
[----:B------:R-:W-:Y:S02]  /*6650*/  WARPGROUP.DEPBAR.LE gsb0, 0x0 ;  /* 0x00008000000079c5 */ /* 0x000fe40000010000 */
[----:B------:R-:W-:-:S06]  /*6660*/  WARPGROUP.ARRIVE ;  /* 0x00000000000079c5 */ /* 0x000fcc0000000000 */
[----:B------:R-:W-:Y:S01]  /*6670*/  HGMMA.64x64x16.F32.BF16 R152, gdesc[UR16], R152, gsb0 ;  /* 0x00e00000109879f0 */ /* 0x000fe20008001898 */
[----:B------:R-:W-:Y:S02]  /*6680*/  UMOV UR18, UR28 ;  /* 0x0000001c00127c82 */ /* 0x000fe40008000000 */
[----:B------:R-:W-:-:S04]  /*6690*/  VIADD R17, R17, -UR18 ;  /* 0x8000001211117c36 */ /* 0x000fc80008000000 */
[C---:B------:R-:W-:Y:S01]  /*66a0*/  VIADD R23, R17.reuse, UR7 ;  /* 0x0000000711177c36 */ /* 0x040fe20008000000 */
[----:B------:R-:W-:-:S03]  /*66b0*/  IADD3 R21, R17, UR29, RZ ;  /* 0x0000001d11157c10 */ /* 0x000fc6000fffe0ff */
[C---:B0-----:R-:W-:Y:S01]  /*66c0*/  IMAD.IADD R17, R18.reuse, 0x1, R23 ;  /* 0x0000000112117824 */ /* 0x041fe200078e0217 */
[----:B------:R-:W-:Y:S02]  /*66d0*/  WARPGROUP.DEPBAR.LE gsb0, 0x0 ;  /* 0x00008000000079c5 */ /* 0x000fe40000010000 */
[----:B------:R0:W-:Y:S02]  /*66e0*/  @!P6 SYNCS.ARRIVE.TRANS64.RED.A1T0 RZ, [R15+URZ], RZ ;  /* 0x000000ff0fffe9a7 */ /* 0x0001e4000810043f */
[----:B0-----:R-:W-:Y:S01]  /*66f0*/  IMAD.IADD R15, R18, 0x1, R21 ;  /* 0x00000001120f7824 */ /* 0x001fe200078e0215 */
[----:B------:R-:W-:Y:S06]  /*6700*/  @P0 BRA `(.L_x_1798) ;  /* 0x0000000000600947 */ /* 0x000fec0003800000 */
[----:B------:R-:W-:Y:S01]  /*6710*/  IMAD.U32 R19, RZ, RZ, UR11 ;  /* 0x0000000bff137e24 */ /* 0x000fe2000f8e00ff */
[----:B------:R-:W-:Y:S03]  /*6720*/  BSSY B0, `(.L_x_1799) ;  /* 0x0000012000007945 */ /* 0x000fe60003800000 */
[----:B------:R-:W-:-:S04]  /*6730*/  IMAD R18, R19, UR39, R18 ;  /* 0x0000002713127c24 */ /* 0x000fc8000f8e0212 */
[----:B------:R-:W-:-:S05]  /*6740*/  VIADD R19, R18, -UR18 ;  /* 0x8000001212137c36 */ /* 0x000fca0008000000 */
[----:B------:R-:W-:-:S13]  /*6750*/  ISETP.GT.AND P0, PT, R19, -0x1, PT ;  /* 0xffffffff1300780c */ /* 0x000fda0003f04270 */
[----:B------:R-:W-:Y:S05]  /*6760*/  @P0 BRA `(.L_x_1800) ;  /* 0x0000000000200947 */ /* 0x000fea0003800000 */
[----:B------:R-:W-:Y:S01]  /*6770*/  IMAD.U32 R20, RZ, RZ, UR30 ;  /* 0x0000001eff147e24 */ /* 0x000fe2000f8e00ff */
[----:B------:R-:W-:-:S04]  /*6780*/  LOP3.LUT R19, RZ, R19, RZ, 0x33, !PT ;  /* 0x00000013ff137212 */ /* 0x000fc800078e33ff */
[----:B------:R-:W-:-:S13]  /*6790*/  ISETP.NE.AND P0, PT, R20, 0x1, PT ;  /* 0x000000011400780c */ /* 0x000fda0003f05270 */
[----:B------:R-:W0:Y:S02]  /*67a0*/  @P0 LDC.64 R184, c[0x0][0x9e8] ;  /* 0x00027a00ffb80b82 */ /* 0x000e240000000a00 */
[----:B0-----:R-:W-:-:S05]  /*67b0*/  @P0 IMAD.HI.U32 R18, R19, R184, RZ ;  /* 0x000000b813120227 */ /* 0x001fca00078e00ff */
[----:B------:R-:W-:-:S04]  /*67c0*/  @P0 SHF.R.U32.HI R19, RZ, R185, R18 ;  /* 0x000000b9ff130219 */ /* 0x000fc80000011612 */
[----:B------:R-:W-:Y:S01]  /*67d0*/  LOP3.LUT R19, RZ, R19, RZ, 0x33, !PT ;  /* 0x00000013ff137212 */ /* 0x000fe200078e33ff */
[----:B------:R-:W-:Y:S06]  /*67e0*/  BRA `(.L_x_1801) ;  /* 0x0000000000147947 */ /* 0x000fec0003800000 */
.L_x_1800:
[----:B------:R-:W-:-:S05]  /*67f0*/  IMAD.U32 R20, RZ, RZ, UR30 ;  /* 0x0000001eff147e24 */ /* 0x000fca000f8e00ff */
[----:B------:R-:W-:-:S13]  /*6800*/  ISETP.NE.AND P0, PT, R20, 0x1, PT ;  /* 0x000000011400780c */ /* 0x000fda0003f05270 */
[----:B------:R-:W0:Y:S02]  /*6810*/  @P0 LDC.64 R184, c[0x0][0x9e8] ;  /* 0x00027a00ffb80b82 */ /* 0x000e240000000a00 */
[----:B0-----:R-:W-:-:S05]  /*6820*/  @P0 IMAD.HI.U32 R18, R19, R184, RZ ;  /* 0x000000b813120227 */ /* 0x001fca00078e00ff */
[----:B------:R-:W-:-:S07]  /*6830*/  @P0 SHF.R.U32.HI R19, RZ, R185, R18 ;  /* 0x000000b9ff130219 */ /* 0x000fce0000011612 */
.L_x_1801:
[----:B------:R-:W-:Y:S05]  /*6840*/  BSYNC B0 ;  /* 0x0000000000007941 */ /* 0x000fea0003800000 */
.L_x_1799:
[----:B------:R-:W-:-:S04]  /*6850*/  IMAD R19, R19, R20, -UR10 ;  /* 0x8000000a13137e24 */ /* 0x000fc8000f8e0214 */
[----:B------:R-:W-:-:S05]  /*6860*/  IMAD.IADD R18, R19, 0x1, -R0 ;  /* 0x0000000113127824 */ /* 0x000fca00078e0a00 */
[----:B------:R-:W-:Y:S02]  /*6870*/  VIADDMNMX R15, R18, R20, R15, PT ;  /* 0x00000014120f7246 */ /* 0x000fe4000380010f */
[----:B------:R-:W-:-:S07]  /*6880*/  VIMNMX R17, R17, R18, !PT ;  /* 0x0000001211117248 */ /* 0x000fce0007fe0100 */
.L_x_1798:
[----:B------:R-:W-:Y:S01]  /*6890*/  UISETP.GT.AND UP2, UPT, UR42, -0x1, UPT ;  /* 0xffffffff2a00788c */ /* 0x000fe2000bf44270 */
[----:B------:R-:W0:Y:S05]  /*68a0*/  SHFL.IDX PT, R20, R16, 0x1, 0x1c1f ;  /* 0x003c1f0010147f89 */ /* 0x000e2a00000e0000 */
[----:B------:R-:W-:-:S04]  /*68b0*/  PLOP3.LUT P0, PT, PT, PT, UP2, 0x80, 0x0 ;  /* 0x000000000000781c */ /* 0x000fc80003f0f028 */
[C---:B------:R-:W-:Y:S02]  /*68c0*/  ISETP.GT.AND P3, PT, R17.reuse, RZ, P0 ;  /* 0x000000ff1100720c */ /* 0x040fe40000764270 */
[----:B------:R-:W-:Y:S02]  /*68d0*/  ISETP.GT.AND P2, PT, R17, 0x1, P0 ;  /* 0x000000011100780c */ /* 0x000fe40000744270 */
[----:B------:R-:W-:Y:S02]  /*68e0*/  ISETP.LT.OR P3, PT, R15, 0x1, P3 ;  /* 0x000000010f00780c */ /* 0x000fe40001f61670 */
[C---:B------:R-:W-:Y:S02]  /*68f0*/  ISETP.GT.AND P4, PT, R17.reuse, 0x8, P0 ;  /* 0x000000081100780c */ /* 0x040fe40000784270 */
[----:B------:R-:W-:Y:S02]  /*6900*/  FSEL R152, R152, -INF , !P3 ;  /* 0xff80000098987808 */ /* 0x000fe40005800000 */
[----:B------:R-:W-:-:S02]  /*6910*/  ISETP.GT.AND P3, PT, R17, 0x10, P0 ;  /* 0x000000101100780c */ /* 0x000fc40000764270 */
[----:B------:R-:W-:Y:S02]  /*6920*/  ISETP.GT.AND P1, PT, R17, 0x9, P0 ;  /* 0x000000091100780c */ /* 0x000fe40000724270 */
[----:B------:R-:W-:Y:S01]  /*6930*/  ISETP.LT.OR P3, PT, R15, 0x11, P3 ;  /* 0x000000110f00780c */ /* 0x000fe20001f61670 */
[----:B0-----:R-:W-:Y:S01]  /*6940*/  IMAD.IADD R18, R23, 0x1, R20 ;  /* 0x0000000117127824 */ /* 0x001fe200078e0214 */
[----:B------:R-:W-:Y:S02]  /*6950*/  ISETP.LT.OR P2, PT, R15, 0x2, P2 ;  /* 0x000000020f00780c */ /* 0x000fe40001741670 */
[----:B------:R-:W-:Y:S02]  /*6960*/  FSEL R160, R160, -INF , !P3 ;  /* 0xff800000a0a07808 */ /* 0x000fe40005800000 */
[----:B------:R-:W-:Y:S02]  /*6970*/  ISETP.GT.AND P3, PT, R17, 0x20, P0 ;  /* 0x000000201100780c */ /* 0x000fe40000764270 */
[----:B------:R-:W-:-:S02]  /*6980*/  ISETP.LT.OR P4, PT, R15, 0x9, P4 ;  /* 0x000000090f00780c */ /* 0x000fc40002781670 */
[C---:B------:R-:W-:Y:S02]  /*6990*/  ISETP.LT.OR P1, PT, R15.reuse, 0xa, P1 ;  /* 0x0000000a0f00780c */ /* 0x040fe40000f21670 */
[----:B------:R-:W-:Y:S02]  /*69a0*/  ISETP.LT.OR P3, PT, R15, 0x21, P3 ;  /* 0x000000210f00780c */ /* 0x000fe40001f61670 */
[----:B------:R-:W-:Y:S02]  /*69b0*/  FSEL R153, R153, -INF , !P2 ;  /* 0xff80000099997808 */ /* 0x000fe40005000000 */
[----:B------:R-:W-:Y:S02]  /*69c0*/  FSEL R156, R156, -INF , !P4 ;  /* 0xff8000009c9c7808 */ /* 0x000fe40006000000 */
[----:B------:R-:W-:Y:S02]  /*69d0*/  FSEL R157, R157, -INF , !P1 ;  /* 0xff8000009d9d7808 */ /* 0x000fe40004800000 */
[----:B------:R-:W-:-:S02]  /*69e0*/  ISETP.GT.AND P2, PT, R17, 0x11, P0 ;  /* 0x000000111100780c */ /* 0x000fc40000744270 */
[C---:B------:R-:W-:Y:S02]  /*69f0*/  ISETP.GT.AND P4, PT, R17.reuse, 0x18, P0 ;  /* 0x000000181100780c */ /* 0x040fe40000784270 */
[C---:B------:R-:W-:Y:S02]  /*6a00*/  ISETP.GT.AND P1, PT, R17.reuse, 0x19, P0 ;  /* 0x000000191100780c */ /* 0x040fe40000724270 */
[----:B------:R-:W-:Y:S02]  /*6a10*/  FSEL R168, R168, -INF , !P3 ;  /* 0xff800000a8a87808 */ /* 0x000fe40005800000 */
[----:B------:R-:W-:Y:S02]  /*6a20*/  ISETP.GT.AND P3, PT, R17, 0x30, P0 ;  /* 0x000000301100780c */ /* 0x000fe40000764270 */
[C---:B------:R-:W-:Y:S02]  /*6a30*/  ISETP.LT.OR P2, PT, R15.reuse, 0x12, P2 ;  /* 0x000000120f00780c */ /* 0x040fe40001741670 */
        /* <DEDUP_REMOVED lines=8> */
[----:B------:R-:W-:Y:S02]  /*6ac0*/  ISETP.GT.AND P1, PT, R17, 0x29, P0 ;  /* 0x000000291100780c */ /* 0x000fe40000724270 */
[----:B------:R-:W-:Y:S02]  /*6ad0*/  FSEL R176, R176, -INF , !P3 ;  /* 0xff800000b0b07808 */ /* 0x000fe40005800000 */
[----:B------:R-:W-:Y:S02]  /*6ae0*/  PLOP3.LUT P3, PT, PT, PT, UP1, 0x40, 0x0 ;  /* 0x000000000000781c */ /* 0x000fe40003f6e818 */
[C---:B------:R-:W-:Y:S02]  /*6af0*/  ISETP.LT.OR P2, PT, R15.reuse, 0x22, P2 ;  /* 0x000000220f00780c */ /* 0x040fe40001741670 */
[----:B------:R-:W-:-:S02]  /*6b00*/  ISETP.LT.OR P4, PT, R15, 0x29, P4 ;  /* 0x000000290f00780c */ /* 0x000fc40002781670 */
[----:B------:R-:W-:Y:S02]  /*6b10*/  ISETP.LT.OR P1, PT, R15, 0x2a, P1 ;  /* 0x0000002a0f00780c */ /* 0x000fe40000f21670 */
[----:B------:R-:W-:Y:S02]  /*6b20*/  FSEL R169, R169, -INF , !P2 ;  /* 0xff800000a9a97808 */ /* 0x000fe40005000000 */
[----:B------:R-:W-:Y:S02]  /*6b30*/  FSEL R172, R172, -INF , !P4 ;  /* 0xff800000acac7808 */ /* 0x000fe40006000000 */
[----:B------:R-:W-:Y:S02]  /*6b40*/  FSEL R173, R173, -INF , !P1 ;  /* 0xff800000adad7808 */ /* 0x000fe40004800000 */
[C---:B------:R-:W-:Y:S02]  /*6b50*/  ISETP.GT.AND P2, PT, R17.reuse, 0x31, P0 ;  /* 0x000000311100780c */ /* 0x040fe40000744270 */
[----:B------:R-:W-:-:S02]  /*6b60*/  ISETP.GT.AND P4, PT, R17, 0x38, P0 ;  /* 0x000000381100780c */ /* 0x000fc40000784270 */
[----:B------:R-:W-:Y:S02]  /*6b70*/  ISETP.GT.AND P1, PT, R17, 0x39, P0 ;  /* 0x000000391100780c */ /* 0x000fe40000724270 */
[C---:B------:R-:W-:Y:S02]  /*6b80*/  ISETP.LT.OR P2, PT, R15.reuse, 0x32, P2 ;  /* 0x000000320f00780c */ /* 0x040fe40001741670 */
[C---:B------:R-:W-:Y:S02]  /*6b90*/  ISETP.LT.OR P4, PT, R15.reuse, 0x39, P4 ;  /* 0x000000390f00780c */ /* 0x040fe40002781670 */
[----:B------:R-:W-:Y:S02]  /*6ba0*/  ISETP.LT.OR P1, PT, R15, 0x3a, P1 ;  /* 0x0000003a0f00780c */ /* 0x000fe40000f21670 */
[----:B------:R-:W-:Y:S02]  /*6bb0*/  IADD3 R16, R21, R20, RZ ;  /* 0x0000001415107210 */ /* 0x000fe40007ffe0ff */
[----:B------:R-:W-:-:S02]  /*6bc0*/  FSEL R177, R177, -INF , !P2 ;  /* 0xff800000b1b17808 */ /* 0x000fc40005000000 */
[----:B------:R-:W-:Y:S02]  /*6bd0*/  FSEL R180, R180, -INF , !P4 ;  /* 0xff800000b4b47808 */ /* 0x000fe40006000000 */
[----:B------:R-:W-:Y:S01]  /*6be0*/  FSEL R181, R181, -INF , !P1 ;  /* 0xff800000b5b57808 */ /* 0x000fe20004800000 */
        /* <DEDUP_REMOVED lines=15> */
.L_x_1804:
[----:B------:R-:W-:-:S05]  /*6ce0*/  IMAD.U32 R22, RZ, RZ, UR30 ;  /* 0x0000001eff167e24 */ /* 0x000fca000f8e00ff */
[----:B------:R-:W-:-:S13]  /*6cf0*/  ISETP.NE.AND P1, PT, R22, 0x1, PT ;  /* 0x000000011600780c */ /* 0x000fda0003f25270 */
[----:B------:R-:W0:Y:S02]  /*6d00*/  @P1 LDC.64 R20, c[0x0][0x9e8] ;  /* 0x00027a00ff141b82 */ /* 0x000e240000000a00 */
[----:B0-----:R-:W-:-:S05]  /*6d10*/  @P1 IMAD.HI.U32 R20, R15, R20, RZ ;  /* 0x000000140f141227 */ /* 0x001fca00078e00ff */
[----:B------:R-:W-:-:S07]  /*6d20*/  @P1 SHF.R.U32.HI R15, RZ, R21, R20 ;  /* 0x00000015ff0f1219 */ /* 0x000fce0000011614 */
.L_x_1805:
[----:B------:R-:W-:Y:S05]  /*6d30*/  BSYNC B0 ;  /* 0x0000000000007941 */ /* 0x000fea0003800000 */
.L_x_1803:
[----:B------:R-:W-:-:S04]  /*6d40*/  IMAD R15, R15, R22, -UR10 ;  /* 0x8000000a0f0f7e24 */ /* 0x000fc8000f8e0216 */
[----:B------:R-:W-:-:S05]  /*6d50*/  IMAD.IADD R15, R15, 0x1, -R0 ;  /* 0x000000010f0f7824 */ /* 0x000fca00078e0a00 */
[----:B------:R-:W-:Y:S02]  /*6d60*/  VIADDMNMX R16, R15, R22, R16, PT ;  /* 0x000000160f107246 */ /* 0x000fe40003800110 */
[----:B------:R-:W-:-:S07]  /*6d70*/  VIMNMX R18, R18, R15, !PT ;  /* 0x0000000f12127248 */ /* 0x000fce0007fe0100 */
.L_x_1802:
[----:B------:R-:W-:Y:S01]  /*6d80*/  FMNMX.FTZ R20, R152, R5, !PT ;  /* 0x0000000598147209 */ /* 0x000fe20007810000 */
[----:B------:R-:W-:Y:S01]  /*6d90*/  UMOV UR10, UR26 ;  /* 0x0000001a000a7c82 */ /* 0x000fe20008000000 */
[C---:B------:R-:W-:Y:S02]  /*6da0*/  ISETP.GT.AND P2, PT, R18.reuse, RZ, P0 ;  /* 0x000000ff1200720c */ /* 0x040fe40000744270 */
[----:B------:R-:W-:Y:S02]  /*6db0*/  FMNMX.FTZ R15, R153, R20, !PT ;  /* 0x00000014990f7209 */ /* 0x000fe40007810000 */
[----:B------:R-:W-:Y:S02]  /*6dc0*/  ISETP.GT.AND P1, PT, R18, 0x1, P0 ;  /* 0x000000011200780c */ /* 0x000fe40000724270 */
[----:B------:R-:W-:Y:S02]  /*6dd0*/  FMNMX.FTZ R20, R156, R15, !PT ;  /* 0x0000000f9c147209 */ /* 0x000fe40007810000 */
[----:B------:R-:W-:-:S02]  /*6de0*/  ISETP.LT.OR P2, PT, R16, 0x1, P2 ;  /* 0x000000011000780c */ /* 0x000fc40001741670 */
[----:B------:R-:W-:Y:S02]  /*6df0*/  FMNMX.FTZ R15, R157, R20, !PT ;  /* 0x000000149d0f7209 */ /* 0x000fe40007810000 */
[----:B------:R-:W-:Y:S02]  /*6e00*/  ISETP.GT.AND P3, PT, R18, 0x8, P0 ;  /* 0x000000081200780c */ /* 0x000fe40000764270 */
[----:B------:R-:W-:Y:S02]  /*6e10*/  FMNMX.FTZ R20, R160, R15, !PT ;  /* 0x0000000fa0147209 */ /* 0x000fe40007810000 */
[----:B------:R-:W-:Y:S02]  /*6e20*/  ISETP.LT.OR P1, PT, R16, 0x2, P1 ;  /* 0x000000021000780c */ /* 0x000fe40000f21670 */
[----:B------:R-:W-:Y:S02]  /*6e30*/  FMNMX.FTZ R15, R161, R20, !PT ;  /* 0x00000014a10f7209 */ /* 0x000fe40007810000 */
[----:B------:R-:W-:-:S02]  /*6e40*/  ISETP.GT.AND P4, PT, R18, 0x9, P0 ;  /* 0x000000091200780c */ /* 0x000fc40000784270 */
[----:B------:R-:W-:Y:S02]  /*6e50*/  FMNMX.FTZ R20, R164, R15, !PT ;  /* 0x0000000fa4147209 */ /* 0x000fe40007810000 */
[----:B------:R-:W-:Y:S02]  /*6e60*/  ISETP.LT.OR P3, PT, R16, 0x9, P3 ;  /* 0x000000091000780c */ /* 0x000fe40001f61670 */
[----:B------:R-:W-:Y:S02]  /*6e70*/  FMNMX.FTZ R15, R165, R20, !PT ;  /* 0x00000014a50f7209 */ /* 0x000fe40007810000 */
[----:B------:R-:W-:Y:S02]  /*6e80*/  FSEL R155, R155, -INF , !P1 ;  /* 0xff8000009b9b7808 */ /* 0x000fe40004800000 */
        /* <DEDUP_REMOVED lines=9> */
[----:B------:R-:W-:Y:S02]  /*6f20*/  FSEL R159, R159, -INF , !P4 ;  /* 0xff8000009f9f7808 */ /* 0x000fe40006000000 */
[----:B------:R-:W-:Y:S02]  /*6f30*/  FMNMX.FTZ R15, R177, R20, !PT ;  /* 0x00000014b10f7209 */ /* 0x000fe40007810000 */
[----:B------:R-:W-:Y:S02]  /*6f40*/  ISETP.LT.OR P1, PT, R16, 0x11, P1 ;  /* 0x000000111000780c */ /* 0x000fe40000f21670 */
[----:B------:R-:W-:Y:S02]  /*6f50*/  FMNMX.FTZ R20, R180, R15, !PT ;  /* 0x0000000fb4147209 */ /* 0x000fe40007810000 */
[----:B------:R-:W-:-:S02]  /*6f60*/  ISETP.GT.AND P4, PT, R18, 0x18, P0 ;  /* 0x000000181200780c */ /* 0x000fc40000784270 */
[----:B------:R-:W-:Y:S02]  /*6f70*/  FMNMX.FTZ R20, R181, R20, !PT ;  /* 0x00000014b5147209 */ /* 0x000fe40007810000 */
[----:B------:R-:W-:Y:S02]  /*6f80*/  ISETP.LT.OR P3, PT, R16, 0x12, P3 ;  /* 0x000000121000780c */ /* 0x000fe40001f61670 */
[----:B------:R-:W-:Y:S01]  /*6f90*/  FSEL R162, R162, -INF , !P1 ;  /* 0xff800000a2a27808 */ /* 0x000fe20004800000 */
[----:B------:R-:W0:Y:S01]  /*6fa0*/  SHFL.BFLY PT, R15, R20, 0x2, 0x1f ;  /* 0x0c401f00140f7f89 */ /* 0x000e2200000e0000 */
[----:B------:R-:W-:Y:S02]  /*6fb0*/  ISETP.LT.OR P4, PT, R16, 0x19, P4 ;  /* 0x000000191000780c */ /* 0x000fe40002781670 */
[----:B------:R-:W-:Y:S02]  /*6fc0*/  FSEL R163, R163, -INF , !P3 ;  /* 0xff800000a3a37808 */ /* 0x000fe40005800000 */
[----:B------:R-:W-:-:S02]  /*6fd0*/  ISETP.GT.AND P1, PT, R18, 0x20, P0 ;  /* 0x000000201200780c */ /* 0x000fc40000724270 */
[----:B------:R-:W-:Y:S02]  /*6fe0*/  FSEL R166, R166, -INF , !P4 ;  /* 0xff800000a6a67808 */ /* 0x000fe40006000000 */
[----:B------:R-:W-:Y:S02]  /*6ff0*/  ISETP.GT.AND P3, PT, R18, 0x21, P0 ;  /* 0x000000211200780c */ /* 0x000fe40000764270 */
[----:B------:R-:W-:Y:S02]  /*7000*/  ISETP.LT.OR P1, PT, R16, 0x21, P1 ;  /* 0x000000211000780c */ /* 0x000fe40000f21670 */
[----:B------:R-:W-:Y:S02]  /*7010*/  ISETP.GT.AND P4, PT, R18, 0x28, P0 ;  /* 0x000000281200780c */ /* 0x000fe40000784270 */
[----:B------:R-:W-:Y:S02]  /*7020*/  ISETP.LT.OR P3, PT, R16, 0x22, P3 ;  /* 0x000000221000780c */ /* 0x000fe40001f61670 */
[----:B------:R-:W-:-:S02]  /*7030*/  FSEL R170, R170, -INF , !P1 ;  /* 0xff800000aaaa7808 */ /* 0x000fc40004800000 */
[----:B------:R-:W-:Y:S02]  /*7040*/  ISETP.GT.AND P1, PT, R18, 0x29, P0 ;  /* 0x000000291200780c */ /* 0x000fe40000724270 */
[----:B------:R-:W-:Y:S02]  /*7050*/  FSEL R171, R171, -INF , !P3 ;  /* 0xff800000abab7808 */ /* 0x000fe40005800000 */
[----:B------:R-:W-:Y:S02]  /*7060*/  ISETP.LT.OR P4, PT, R16, 0x29, P4 ;  /* 0x000000291000780c */ /* 0x000fe40002781670 */
[----:B0-----:R-:W-:Y:S02]  /*7070*/  FMNMX.FTZ R17, R20, R15, !PT ;  /* 0x0000000f14117209 */ /* 0x001fe40007810000 */
[----:B------:R-:W-:Y:S02]  /*7080*/  ISETP.LT.OR P1, PT, R16, 0x2a, P1 ;  /* 0x0000002a1000780c */ /* 0x000fe40000f21670 */
[----:B------:R-:W-:Y:S01]  /*7090*/  ISETP.GT.AND P3, PT, R18, 0x30, P0 ;  /* 0x000000301200780c */ /* 0x000fe20000764270 */
[----:B------:R-:W0:Y:S01]  /*70a0*/  SHFL.BFLY PT, R22, R17, 0x1, 0x1f ;  /* 0x0c201f0011167f89 */ /* 0x000e2200000e0000 */
[----:B------:R-:W-:-:S02]  /*70b0*/  FSEL R174, R174, -INF , !P4 ;  /* 0xff800000aeae7808 */ /* 0x000fc40006000000 */
[----:B------:R-:W-:Y:S02]  /*70c0*/  FSEL R175, R175, -INF , !P1 ;  /* 0xff800000afaf7808 */ /* 0x000fe40004800000 */
[C---:B------:R-:W-:Y:S02]  /*70d0*/  ISETP.GT.AND P4, PT, R18.reuse, 0x31, P0 ;  /* 0x000000311200780c */ /* 0x040fe40000784270 */
[----:B------:R-:W-:Y:S02]  /*70e0*/  ISETP.GT.AND P1, PT, R18, 0x38, P0 ;  /* 0x000000381200780c */ /* 0x000fe40000724270 */
[C---:B------:R-:W-:Y:S02]  /*70f0*/  ISETP.LT.OR P3, PT, R16.reuse, 0x31, P3 ;  /* 0x000000311000780c */ /* 0x040fe40001f61670 */
[----:B------:R-:W-:Y:S02]  /*7100*/  ISETP.LT.OR P4, PT, R16, 0x32, P4 ;  /* 0x000000321000780c */ /* 0x000fe40002781670 */
[----:B------:R-:W-:-:S02]  /*7110*/  FSEL R178, R178, -INF , !P3 ;  /* 0xff800000b2b27808 */ /* 0x000fc40005800000 */
[----:B------:R-:W-:Y:S02]  /*7120*/  ISETP.LT.OR P1, PT, R16, 0x39, P1 ;  /* 0x000000391000780c */ /* 0x000fe40000f21670 */
[----:B------:R-:W-:Y:S02]  /*7130*/  FSEL R179, R179, -INF , !P4 ;  /* 0xff800000b3b37808 */ /* 0x000fe40006000000 */
[----:B------:R-:W-:Y:S02]  /*7140*/  FSEL R182, R182, -INF , !P1 ;  /* 0xff800000b6b67808 */ /* 0x000fe40004800000 */
[----:B0-----:R-:W-:Y:S02]  /*7150*/  FMNMX.FTZ R15, R17, R22, !PT ;  /* 0x00000016110f7209 */ /* 0x001fe40007810000 */
[----:B------:R-:W-:Y:S02]  /*7160*/  FSEL R17, R154, -INF , !P2 ;  /* 0xff8000009a117808 */ /* 0x000fe40005000000 */
[----:B------:R-:W-:Y:S01]  /*7170*/  ISETP.GT.AND P2, PT, R18, 0x19, P0 ;  /* 0x000000191200780c */ /* 0x000fe20000744270 */
[----:B------:R-:W-:Y:S01]  /*7180*/  FMUL.FTZ R21, R15, UR10 ;  /* 0x0000000a0f157c20 */ /* 0x000fe20008410000 */
[----:B------:R-:W-:-:S02]  /*7190*/  FMNMX.FTZ R20, R17, R6, !PT ;  /* 0x0000000611147209 */ /* 0x000fc40007810000 */
[----:B------:R-:W-:Y:S02]  /*71a0*/  ISETP.LT.OR P2, PT, R16, 0x1a, P2 ;  /* 0x0000001a1000780c */ /* 0x000fe40001741670 */
[----:B------:R-:W-:Y:S02]  /*71b0*/  FMNMX.FTZ R19, R155, R20, !PT ;  /* 0x000000149b137209 */ /* 0x000fe40007810000 */
[----:B------:R-:W-:Y:S02]  /*71c0*/  FSEL R167, R167, -INF , !P2 ;  /* 0xff800000a7a77808 */ /* 0x000fe40005000000 */
[----:B------:R-:W-:Y:S02]  /*71d0*/  FMNMX.FTZ R20, R158, R19, !PT ;  /* 0x000000139e147209 */ /* 0x000fe40007810000 */
[----:B------:R-:W-:Y:S02]  /*71e0*/  FSETP.NEU.FTZ.AND P2, PT, R15, -INF , PT ;  /* 0xff8000000f00780b */ /* 0x000fe40003f5d000 */
[----:B------:R-:W-:-:S02]  /*71f0*/  FMNMX.FTZ R19, R159, R20, !PT ;  /* 0x000000149f137209 */ /* 0x000fc40007810000 */
[----:B------:R-:W-:Y:S02]  /*7200*/  FSEL R184, R21, RZ, P2 ;  /* 0x000000ff15b87208 */ /* 0x000fe40001000000 */
[----:B------:R-:W-:Y:S02]  /*7210*/  FMNMX.FTZ R20, R162, R19, !PT ;  /* 0x00000013a2147209 */ /* 0x000fe40007810000 */
[----:B------:R-:W-:Y:S01]  /*7220*/  ISETP.GT.AND P0, PT, R18, 0x39, P0 ;  /* 0x000000391200780c */ /* 0x000fe20000704270 */
[--C-:B------:R-:W-:Y:S01]  /*7230*/  FFMA.FTZ R154, R156, UR10, -R184.reuse ;  /* 0x0000000a9c9a7c23 */ /* 0x100fe200080108b8 */
[----:B------:R-:W-:Y:S01]  /*7240*/  FMNMX.FTZ R19, R163, R20, !PT ;  /* 0x00000014a3137209 */ /* 0x000fe20007810000 */
[--C-:B------:R-:W-:Y:S01]  /*7250*/  FFMA.FTZ R156, R160, UR10, -R184.reuse ;  /* 0x0000000aa09c7c23 */ /* 0x100fe200080108b8 */
[----:B------:R-:W-:Y:S01]  /*7260*/  ISETP.LT.OR P0, PT, R16, 0x3a, P0 ;  /* 0x0000003a1000780c */ /* 0x000fe20000701670 */
[--C-:B------:R-:W-:Y:S01]  /*7270*/  FFMA.FTZ R160, R168, UR10, -R184.reuse ;  /* 0x0000000aa8a07c23 */ /* 0x100fe200080108b8 */
[----:B------:R-:W-:Y:S01]  /*7280*/  FMNMX.FTZ R20, R166, R19, !PT ;  /* 0x00000013a6147209 */ /* 0x000fe20007810000 */
[--C-:B------:R-:W-:Y:S01]  /*7290*/  FFMA.FTZ R19, R152, UR10, -R184.reuse ;  /* 0x0000000a98137c23 */ /* 0x100fe200080108b8 */
[----:B------:R-:W-:Y:S01]  /*72a0*/  FSEL R183, R183, -INF , !P0 ;  /* 0xff800000b7b77808 */ /* 0x000fe20004000000 */
[--C-:B------:R-:W-:Y:S01]  /*72b0*/  FFMA.FTZ R152, R153, UR10, -R184.reuse ;  /* 0x0000000a99987c23 */ /* 0x100fe200080108b8 */
[----:B------:R-:W-:Y:S01]  /*72c0*/  FMNMX.FTZ R21, R167, R20, !PT ;  /* 0x00000014a7157209 */ /* 0x000fe20007810000 */
[--C-:B------:R-:W-:Y:S01]  /*72d0*/  FFMA.FTZ R153, R165, UR10, -R184.reuse ;  /* 0x0000000aa5997c23 */ /* 0x100fe200080108b8 */
[----:B------:R-:W-:Y:S01]  /*72e0*/  MUFU.EX2 R154, R154 ;  /* 0x0000009a009a7308 */ /* 0x000fe20000000800 */
[--C-:B------:R-:W-:Y:S01]  /*72f0*/  FFMA.FTZ R176, R176, UR10, -R184.reuse ;  /* 0x0000000ab0b07c23 */ /* 0x100fe200080108b8 */
[----:B------:R-:W-:Y:S01]  /*7300*/  FMNMX.FTZ R20, R170, R21, !PT ;  /* 0x00000015aa147209 */ /* 0x000fe20007810000 */
[--C-:B------:R-:W-:Y:S01]  /*7310*/  FFMA.FTZ R177, R177, UR10, -R184.reuse ;  /* 0x0000000ab1b17c23 */ /* 0x100fe200080108b8 */
[--C-:B------:R-:W-:Y:S01]  /*7320*/  FFMA.FTZ R180, R180, UR10, -R184.reuse ;  /* 0x0000000ab4b47c23 */ /* 0x100fe200080108b8 */
[----:B------:R-:W-:Y:S01]  /*7330*/  ISETP.NE.AND P0, PT, R4, RZ, PT ;  /* 0x000000ff0400720c */ /* 0x000fe20003f05270 */
[--C-:B------:R-:W-:Y:S01]  /*7340*/  FFMA.FTZ R181, R181, UR10, -R184.reuse ;  /* 0x0000000ab5b57c23 */ /* 0x100fe200080108b8 */
[----:B------:R-:W-:Y:S01]  /*7350*/  FMNMX.FTZ R21, R171, R20, !PT ;  /* 0x00000014ab157209 */ /* 0x000fe20007810000 */
[----:B------:R-:W-:Y:S01]  /*7360*/  MUFU.EX2 R19, R19 ;  /* 0x0000001300137308 */ /* 0x000fe20000000800 */
[--C-:B------:R-:W-:Y:S01]  /*7370*/  FFMA.FTZ R20, R164, UR10, -R184.reuse ;  /* 0x0000000aa4147c23 */ /* 0x100fe200080108b8 */
[----:B------:R-:W-:Y:S01]  /*7380*/  FFMA.FTZ R164, R173, UR10, -R184 ;  /* 0x0000000aada47c23 */ /* 0x000fe200080108b8 */
[----:B------:R-:W-:-:S04]  /*7390*/  FMNMX.FTZ R18, R174, R21, !PT ;  /* 0x00000015ae127209 */ /* 0x000fc80007810000 */
[----:B------:R-:W-:Y:S01]  /*73a0*/  FMNMX.FTZ R21, R175, R18, !PT ;  /* 0x00000012af157209 */ /* 0x000fe20007810000 */
[----:B------:R-:W-:Y:S03]  /*73b0*/  MUFU.EX2 R152, R152 ;  /* 0x0000009800987308 */ /* 0x000fe60000000800 */
[----:B------:R-:W-:Y:S01]  /*73c0*/  FMNMX.FTZ R18, R178, R21, !PT ;  /* 0x00000015b2127209 */ /* 0x000fe20007810000 */
[--C-:B------:R-:W-:Y:S01]  /*73d0*/  FFMA.FTZ R21, R157, UR10, -R184.reuse ;  /* 0x0000000a9d157c23 */ /* 0x100fe200080108b8 */
[--C-:B------:R-:W-:Y:S02]  /*73e0*/  FFMA.FTZ R157, R169, UR10, -R184.reuse ;  /* 0x0000000aa99d7c23 */ /* 0x100fe400080108b8 */
[----:B------:R-:W-:Y:S01]  /*73f0*/  FMNMX.FTZ R23, R179, R18, !PT ;  /* 0x00000012b3177209 */ /* 0x000fe20007810000 */
[----:B------:R-:W-:Y:S03]  /*7400*/  MUFU.EX2 R156, R156 ;  /* 0x0000009c009c7308 */ /* 0x000fe60000000800 */
[----:B------:R-:W-:Y:S01]  /*7410*/  FMNMX.FTZ R16, R182, R23, !PT ;  /* 0x00000017b6107209 */ /* 0x000fe20007810000 */
[----:B------:R-:W-:-:S03]  /*7420*/  FFMA.FTZ R23, R161, UR10, -R184 ;  /* 0x0000000aa1177c23 */ /* 0x000fc600080108b8 */
[----:B------:R-:W-:Y:S01]  /*7430*/  FMNMX.FTZ R16, R183, R16, !PT ;  /* 0x00000010b7107209 */ /* 0x000fe20007810000 */
[----:B------:R-:W-:Y:S04]  /*7440*/  MUFU.EX2 R21, R21 ;  /* 0x0000001500157308 */ /* 0x000fe80000000800 */
[----:B------:R-:W0:Y:S04]  /*7450*/  SHFL.BFLY PT, R161, R16, 0x2, 0x1f ;  /* 0x0c401f0010a17f89 */ /* 0x000e2800000e0000 */
[----:B------:R-:W-:Y:S08]  /*7460*/  MUFU.EX2 R23, R23 ;  /* 0x0000001700177308 */ /* 0x000ff00000000800 */
[----:B------:R-:W-:Y:S08]  /*7470*/  MUFU.EX2 R20, R20 ;  /* 0x0000001400147308 */ /* 0x000ff00000000800 */
[----:B------:R-:W-:Y:S01]  /*7480*/  MUFU.EX2 R153, R153 ;  /* 0x0000009900997308 */ /* 0x000fe20000000800 */
[----:B0-----:R-:W-:Y:S01]  /*7490*/  FMNMX.FTZ R22, R16, R161, !PT ;  /* 0x000000a110167209 */ /* 0x001fe20007810000 */
[----:B------:R-:W-:Y:S01]  /*74a0*/  FFMA.FTZ R161, R172, UR10, -R184 ;  /* 0x0000000aaca17c23 */ /* 0x000fe200080108b8 */
[----:B------:R-:W-:-:S05]  /*74b0*/  FSEL R16, R15, RZ, P2 ;  /* 0x000000ff0f107208 */ /* 0x000fca0001000000 */
[----:B------:R-:W-:Y:S01]  /*74c0*/  MUFU.EX2 R160, R160 ;  /* 0x000000a000a07308 */ /* 0x000fe20000000800 */
[----:B------:R-:W0:Y:S01]  /*74d0*/  SHFL.BFLY PT, R165, R22, 0x1, 0x1f ;  /* 0x0c201f0016a57f89 */ /* 0x000e2200000e0000 */
[----:B------:R-:W-:-:S04]  /*74e0*/  FADD.FTZ R16, -R16, R5 ;  /* 0x0000000510107221 */ /* 0x000fc80000010100 */
[----:B------:R-:W-:Y:S02]  /*74f0*/  FMUL.FTZ R18, R16, UR10 ;  /* 0x0000000a10127c20 */ /* 0x000fe40008410000 */
[----:B------:R-:W-:Y:S08]  /*7500*/  MUFU.EX2 R157, R157 ;  /* 0x0000009d009d7308 */ /* 0x000ff00000000800 */
[----:B------:R-:W1:Y:S08]  /*7510*/  MUFU.EX2 R18, R18 ;  /* 0x0000001200127308 */ /* 0x000e700000000800 */
[----:B------:R-:W3:Y:S01]  /*7520*/  MUFU.EX2 R161, R161 ;  /* 0x000000a100a17308 */ /* 0x000ee20000000800 */
[----:B0-----:R-:W-:-:S04]  /*7530*/  FMNMX.FTZ R16, R22, R165, !PT ;  /* 0x000000a516107209 */ /* 0x001fc80007810000 */
[C---:B------:R-:W-:Y:S01]  /*7540*/  FSETP.NEU.FTZ.AND P1, PT, R16.reuse, -INF , PT ;  /* 0xff8000001000780b */ /* 0x040fe20003f3d000 */
[----:B------:R-:W-:Y:S02]  /*7550*/  FMUL.FTZ R5, R16, UR10 ;  /* 0x0000000a10057c20 */ /* 0x000fe40008410000 */
[----:B------:R-:W0:Y:S01]  /*7560*/  MUFU.EX2 R164, R164 ;  /* 0x000000a400a47308 */ /* 0x000e220000000800 */
[----:B-1----:R-:W-:Y:S01]  /*7570*/  FFMA.FTZ R165, R18, R8, R19 ;  /* 0x0000000812a57223 */ /* 0x002fe20000010013 */
[-C--:B------:R-:W-:Y:S01]  /*7580*/  FMUL.FTZ R24, R24, R18.reuse ;  /* 0x0000001218187220 */ /* 0x080fe20000410000 */
[----:B------:R-:W-:Y:S01]  /*7590*/  FSEL R168, R5, RZ, P1 ;  /* 0x000000ff05a87208 */ /* 0x000fe20000800000 */
[-C--:B------:R-:W-:Y:S01]  /*75a0*/  FMUL.FTZ R25, R25, R18.reuse ;  /* 0x0000001219197220 */ /* 0x080fe20000410000 */
[----:B------:R-:W-:Y:S01]  /*75b0*/  FADD.FTZ R165, R152, R165 ;  /* 0x000000a598a57221 */ /* 0x000fe20000010000 */
[----:B------:R-:W-:Y:S01]  /*75c0*/  FSEL R5, R16, RZ, P1 ;  /* 0x000000ff10057208 */ /* 0x000fe20000800000 */
[----:B------:R-:W-:Y:S01]  /*75d0*/  FMUL.FTZ R28, R28, R18 ;  /* 0x000000121c1c7220 */ /* 0x000fe20000410000 */
[--C-:B------:R-:W-:Y:S01]  /*75e0*/  FFMA.FTZ R22, R17, UR10, -R168.reuse ;  /* 0x0000000a11167c23 */ /* 0x100fe200080108a8 */
[----:B------:R-:W-:Y:S01]  /*75f0*/  FADD.FTZ R8, R154, R165 ;  /* 0x000000a59a087221 */ /* 0x000fe20000010000 */
[----:B------:R-:W1:Y:S01]  /*7600*/  MUFU.EX2 R176, R176 ;  /* 0x000000b000b07308 */ /* 0x000e620000000800 */
[----:B------:R-:W-:Y:S01]  /*7610*/  FFMA.FTZ R165, R162, UR10, -R168 ;  /* 0x0000000aa2a57c23 */ /* 0x000fe200080108a8 */
[----:B------:R-:W-:Y:S01]  /*7620*/  FADD.FTZ R6, -R5, R6 ;  /* 0x0000000605067221 */ /* 0x000fe20000010100 */
[----:B------:R-:W-:Y:S01]  /*7630*/  FADD.FTZ R17, R21, R8 ;  /* 0x0000000815117221 */ /* 0x000fe20000010000 */
[----:B------:R-:W-:Y:S01]  /*7640*/  FFMA.FTZ R155, R155, UR10, -R168 ;  /* 0x0000000a9b9b7c23 */ /* 0x000fe200080108a8 */
[----:B------:R-:W-:-:S02]  /*7650*/  IMAD.U32 R8, RZ, RZ, UR24 ;  /* 0x00000018ff087e24 */ /* 0x000fc4000f8e00ff */
[----:B------:R-:W-:Y:S01]  /*7660*/  FMUL.FTZ R6, R6, UR10 ;  /* 0x0000000a06067c20 */ /* 0x000fe20008410000 */
[----:B------:R-:W-:Y:S01]  /*7670*/  FADD.FTZ R172, R156, R17 ;  /* 0x000000119cac7221 */ /* 0x000fe20000010000 */
[----:B------:R-:W4:Y:S01]  /*7680*/  MUFU.EX2 R177, R177 ;  /* 0x000000b100b17308 */ /* 0x000f220000000800 */
[----:B------:R-:W-:Y:S01]  /*7690*/  FFMA.FTZ R158, R158, UR10, -R168 ;  /* 0x0000000a9e9e7c23 */ /* 0x000fe200080108a8 */
[----:B------:R-:W-:Y:S02]  /*76a0*/  @!P0 IMAD R8, R8, 0x40, R3 ;  /* 0x0000004008088824 */ /* 0x000fe400078e0203 */
[----:B------:R-:W-:Y:S01]  /*76b0*/  FADD.FTZ R17, R23, R172 ;  /* 0x000000ac17117221 */ /* 0x000fe20000010000 */
[--C-:B------:R-:W-:Y:S01]  /*76c0*/  FFMA.FTZ R159, R159, UR10, -R168.reuse ;  /* 0x0000000a9f9f7c23 */ /* 0x100fe200080108a8 */
[----:B------:R-:W-:Y:S01]  /*76d0*/  F2FP.BF16.F32.PACK_AB R152, R152, R19 ;  /* 0x000000139898723e */ /* 0x000fe200000010ff */
[--C-:B------:R-:W-:Y:S01]  /*76e0*/  FFMA.FTZ R170, R170, UR10, -R168.reuse ;  /* 0x0000000aaaaa7c23 */ /* 0x100fe200080108a8 */
[----:B------:R-:W-:Y:S01]  /*76f0*/  FADD.FTZ R172, R20, R17 ;  /* 0x0000001114ac7221 */ /* 0x000fe20000010000 */
[----:B------:R-:W-:Y:S01]  /*7700*/  MUFU.EX2 R180, R180 ;  /* 0x000000b400b47308 */ /* 0x000fe20000000800 */
[----:B------:R-:W-:Y:S01]  /*7710*/  @!P0 LEA R8, R8, UR37, 0x2 ;  /* 0x0000002508088c11 */ /* 0x000fe2000f8e10ff */
[----:B------:R-:W-:Y:S01]  /*7720*/  FFMA.FTZ R163, R163, UR10, -R168 ;  /* 0x0000000aa3a37c23 */ /* 0x000fe200080108a8 */
[----:B------:R-:W-:Y:S01]  /*7730*/  FADD.FTZ R173, R153, R172 ;  /* 0x000000ac99ad7221 */ /* 0x000fe20000010000 */
[--C-:B------:R-:W-:Y:S01]  /*7740*/  FFMA.FTZ R169, R166, UR10, -R168.reuse ;  /* 0x0000000aa6a97c23 */ /* 0x100fe200080108a8 */
[--C-:B------:R-:W-:Y:S01]  /*7750*/  FFMA.FTZ R167, R167, UR10, -R168.reuse ;  /* 0x0000000aa7a77c23 */ /* 0x100fe200080108a8 */
[----:B------:R-:W-:Y:S01]  /*7760*/  @!P0 STS [R8+0x28800], R18 ;  /* 0x0288001208008388 */ /* 0x000fe20000000800 */
[----:B------:R-:W-:Y:S01]  /*7770*/  FADD.FTZ R162, R160, R173 ;  /* 0x000000ada0a27221 */ /* 0x000fe20000010000 */
[----:B------:R-:W-:Y:S01]  /*7780*/  MUFU.EX2 R22, R22 ;  /* 0x0000001600167308 */ /* 0x000fe20000000800 */
[--C-:B------:R-:W-:Y:S01]  /*7790*/  FFMA.FTZ R171, R171, UR10, -R168.reuse ;  /* 0x0000000aabab7c23 */ /* 0x100fe200080108a8 */
[----:B------:R-:W-:Y:S01]  /*77a0*/  FFMA.FTZ R174, R174, UR10, -R168 ;  /* 0x0000000aaeae7c23 */ /* 0x000fe200080108a8 */
[----:B------:R-:W-:Y:S01]  /*77b0*/  FADD.FTZ R162, R157, R162 ;  /* 0x000000a29da27221 */ /* 0x000fe20000010000 */
[--C-:B------:R-:W-:Y:S01]  /*77c0*/  FFMA.FTZ R175, R175, UR10, -R168.reuse ;  /* 0x0000000aafaf7c23 */ /* 0x100fe200080108a8 */
[--C-:B------:R-:W-:Y:S01]  /*77d0*/  FFMA.FTZ R178, R178, UR10, -R168.reuse ;  /* 0x0000000ab2b27c23 */ /* 0x100fe200080108a8 */
[----:B------:R-:W-:Y:S01]  /*77e0*/  FFMA.FTZ R179, R179, UR10, -R168 ;  /* 0x0000000ab3b37c23 */ /* 0x000fe200080108a8 */
[----:B---3--:R-:W-:Y:S01]  /*77f0*/  FADD.FTZ R173, R161, R162 ;  /* 0x000000a2a1ad7221 */ /* 0x008fe20000010000 */
[----:B------:R-:W3:Y:S01]  /*7800*/  MUFU.EX2 R17, R6 ;  /* 0x0000000600117308 */ /* 0x000ee20000000800 */
[--C-:B------:R-:W-:Y:S01]  /*7810*/  FFMA.FTZ R182, R182, UR10, -R168.reuse ;  /* 0x0000000ab6b67c23 */ /* 0x100fe200080108a8 */
[----:B------:R-:W-:Y:S01]  /*7820*/  FFMA.FTZ R183, R183, UR10, -R168 ;  /* 0x0000000ab7b77c23 */ /* 0x000fe200080108a8 */
[----:B0-----:R-:W-:Y:S01]  /*7830*/  FADD.FTZ R173, R164, R173 ;  /* 0x000000ada4ad7221 */ /* 0x001fe20000010000 */
[----:B------:R-:W-:Y:S01]  /*7840*/  F2FP.BF16.F32.PACK_AB R154, R21, R154 ;  /* 0x0000009a159a723e */ /* 0x000fe200000010ff */
[----:B------:R-:W-:Y:S01]  /*7850*/  FMUL.FTZ R29, R29, R18 ;  /* 0x000000121d1d7220 */ /* 0x000fe20000410000 */
[----:B------:R-:W-:Y:S01]  /*7860*/  F2FP.BF16.F32.PACK_AB R160, R157, R160 ;  /* 0x000000a09da0723e */ /* 0x000fe200000010ff */
[----:B-1----:R-:W-:Y:S01]  /*7870*/  FADD.FTZ R162, R176, R173 ;  /* 0x000000adb0a27221 */ /* 0x002fe20000010000 */
[----:B------:R-:W0:Y:S01]  /*7880*/  MUFU.EX2 R181, R181 ;  /* 0x000000b500b57308 */ /* 0x000e220000000800 */
[----:B------:R-:W-:Y:S01]  /*7890*/  F2FP.BF16.F32.PACK_AB R156, R23, R156 ;  /* 0x0000009c179c723e */ /* 0x000fe200000010ff */
[-C--:B------:R-:W-:Y:S01]  /*78a0*/  FMUL.FTZ R32, R32, R18.reuse ;  /* 0x0000001220207220 */ /* 0x080fe20000410000 */
[----:B----4-:R-:W-:Y:S01]  /*78b0*/  FADD.FTZ R19, R177, R162 ;  /* 0x000000a2b1137221 */ /* 0x010fe20000010000 */
[----:B------:R-:W-:Y:S01]  /*78c0*/  F2FP.BF16.F32.PACK_AB R162, R164, R161 ;  /* 0x000000a1a4a2723e */ /* 0x000fe200000010ff */
[----:B------:R-:W-:Y:S01]  /*78d0*/  FMUL.FTZ R33, R33, R18 ;  /* 0x0000001221217220 */ /* 0x000fe20000410000 */
[----:B------:R-:W-:Y:S01]  /*78e0*/  F2FP.BF16.F32.PACK_AB R164, R177, R176 ;  /* 0x000000b0b1a4723e */ /* 0x000fe200000010ff */
[-C--:B------:R-:W-:Y:S01]  /*78f0*/  FMUL.FTZ R36, R36, R18.reuse ;  /* 0x0000001224247220 */ /* 0x080fe20000410000 */
[----:B------:R-:W1:Y:S01]  /*7900*/  MUFU.EX2 R5, R155 ;  /* 0x0000009b00057308 */ /* 0x000e620000000800 */
[----:B---3--:R3:W-:Y:S01]  /*7910*/  @!P0 STS [R8+0x28820], R17 ;  /* 0x0288201108008388 */ /* 0x0087e20000000800 */
[-C--:B------:R-:W-:Y:S01]  /*7920*/  FMUL.FTZ R37, R37, R18.reuse ;  /* 0x0000001225257220 */ /* 0x080fe20000410000 */
[-C--:B------:R-:W-:Y:S01]  /*7930*/  FMUL.FTZ R40, R40, R18.reuse ;  /* 0x0000001228287220 */ /* 0x080fe20000410000 */
[-C--:B------:R-:W-:Y:S01]  /*7940*/  FMUL.FTZ R41, R41, R18.reuse ;  /* 0x0000001229297220 */ /* 0x080fe20000410000 */
[-C--:B------:R-:W-:Y:S01]  /*7950*/  FMUL.FTZ R44, R44, R18.reuse ;  /* 0x000000122c2c7220 */ /* 0x080fe20000410000 */
[-C--:B------:R-:W-:Y:S01]  /*7960*/  FMUL.FTZ R45, R45, R18.reuse ;  /* 0x000000122d2d7220 */ /* 0x080fe20000410000 */
[----:B------:R-:W-:Y:S01]  /*7970*/  FMUL.FTZ R48, R48, R18 ;  /* 0x0000001230307220 */ /* 0x000fe20000410000 */
[----:B------:R4:W5:Y:S01]  /*7980*/  MUFU.EX2 R155, R158 ;  /* 0x0000009e009b7308 */ /* 0x0009620000000800 */
        /* <DEDUP_REMOVED lines=8> */
[----:B----4-:R-:W-:Y:S01]  /*7a10*/  F2FP.BF16.F32.PACK_AB R158, R153, R20 ;  /* 0x00000014999e723e */ /* 0x010fe200000010ff */
[----:B------:R-:W-:Y:S01]  /*7a20*/  FADD.FTZ R20, R180, R19 ;  /* 0x00000013b4147221 */ /* 0x000fe20000010000 */
[----:B-1----:R-:W-:Y:S01]  /*7a30*/  F2FP.BF16.F32.PACK_AB R153, R5, R22 ;  /* 0x000000160599723e */ /* 0x002fe200000010ff */
[-C--:B------:R-:W-:Y:S01]  /*7a40*/  FMUL.FTZ R61, R61, R18.reuse ;  /* 0x000000123d3d7220 */ /* 0x080fe20000410000 */
[-C--:B------:R-:W-:Y:S01]  /*7a50*/  FMUL.FTZ R64, R64, R18.reuse ;  /* 0x0000001240407220 */ /* 0x080fe20000410000 */
[----:B---3--:R-:W-:Y:S01]  /*7a60*/  FADD.FTZ R8, R181, R20 ;  /* 0x00000014b5087221 */ /* 0x008fe20000010000 */
        /* <DEDUP_REMOVED lines=17> */
[----:B------:R-:W4:Y:S01]  /*7b80*/  MUFU.EX2 R20, R163 ;  /* 0x000000a300147308 */ /* 0x000f220000000800 */
[----:B---3--:R-:W-:Y:S01]  /*7b90*/  FFMA.FTZ R170, R17, R7, R22 ;  /* 0x0000000711aa7223 */ /* 0x008fe20000010016 */
[-C--:B------:R-:W-:Y:S01]  /*7ba0*/  FMUL.FTZ R96, R96, R18.reuse ;  /* 0x0000001260607220 */ /* 0x080fe20000410000 */
[-C--:B------:R-:W-:Y:S01]  /*7bb0*/  FMUL.FTZ R97, R97, R18.reuse ;  /* 0x0000001261617220 */ /* 0x080fe20000410000 */
[-C--:B------:R-:W-:Y:S01]  /*7bc0*/  FMUL.FTZ R100, R100, R18.reuse ;  /* 0x0000001264647220 */ /* 0x080fe20000410000 */
[----:B------:R-:W-:Y:S01]  /*7bd0*/  FADD.FTZ R170, R5, R170 ;  /* 0x000000aa05aa7221 */ /* 0x000fe20000010000 */
[-C--:B------:R-:W-:Y:S01]  /*7be0*/  FMUL.FTZ R101, R101, R18.reuse ;  /* 0x0000001265657220 */ /* 0x080fe20000410000 */
[-C--:B------:R-:W-:Y:S01]  /*7bf0*/  FMUL.FTZ R104, R104, R18.reuse ;  /* 0x0000001268687220 */ /* 0x080fe20000410000 */
[----:B------:R-:W3:Y:S01]  /*7c00*/  MUFU.EX2 R159, R169 ;  /* 0x000000a9009f7308 */ /* 0x000ee20000000800 */
[----:B-----5:R-:W-:Y:S01]  /*7c10*/  FADD.FTZ R7, R155, R170 ;  /* 0x000000aa9b077221 */ /* 0x020fe20000010000 */
[C---:B0-----:R-:W-:Y:S01]  /*7c20*/  F2FP.BF16.F32.PACK_AB R155, R6.reuse, R155 ;  /* 0x0000009b069b723e */ /* 0x041fe200000010ff */
[----:B------:R-:W-:Y:S01]  /*7c30*/  BAR.SYNC.DEFER_BLOCKING 0xf, 0x100 ;  /* 0x03c4000000007b1d */ /* 0x000fe20000010000 */
[-C--:B------:R-:W-:Y:S01]  /*7c40*/  FMUL.FTZ R105, R105, R18.reuse ;  /* 0x0000001269697220 */ /* 0x080fe20000410000 */
[----:B------:R-:W-:Y:S01]  /*7c50*/  FADD.FTZ R176, R6, R7 ;  /* 0x0000000706b07221 */ /* 0x000fe20000010000 */
[-C--:B------:R-:W-:Y:S01]  /*7c60*/  FMUL.FTZ R108, R108, R18.reuse ;  /* 0x000000126c6c7220 */ /* 0x080fe20000410000 */
[-C--:B------:R-:W-:Y:S01]  /*7c70*/  FMUL.FTZ R109, R109, R18.reuse ;  /* 0x000000126d6d7220 */ /* 0x080fe20000410000 */
[-C--:B------:R-:W-:Y:S01]  /*7c80*/  FMUL.FTZ R112, R112, R18.reuse ;  /* 0x0000001270707220 */ /* 0x080fe20000410000 */
[----:B------:R-:W0:Y:S01]  /*7c90*/  MUFU.EX2 R168, R167 ;  /* 0x000000a700a87308 */ /* 0x000e220000000800 */
[----:B-1----:R-:W-:Y:S01]  /*7ca0*/  FADD.FTZ R7, R165, R176 ;  /* 0x000000b0a5077221 */ /* 0x002fe20000010000 */
[----:B----4-:R-:W-:Y:S01]  /*7cb0*/  F2FP.BF16.F32.PACK_AB R157, R20, R165 ;  /* 0x000000a5149d723e */ /* 0x010fe200000010ff */
        /* <DEDUP_REMOVED lines=14> */
[-C--:B------:R-:W-:Y:S01]  /*7da0*/  FMUL.FTZ R137, R137, R18.reuse ;  /* 0x0000001289897220 */ /* 0x080fe20000410000 */
[----:B------:R1:W-:Y:S01]  /*7db0*/  STSM.16.M88.4 [R12+0x26800], R152 ;  /* 0x026800980c007844 */ /* 0x0003e20000000200 */
[-C--:B------:R-:W-:Y:S01]  /*7dc0*/  FMUL.FTZ R140, R140, R18.reuse ;  /* 0x000000128c8c7220 */ /* 0x080fe20000410000 */
[-C--:B------:R-:W-:Y:S01]  /*7dd0*/  FMUL.FTZ R141, R141, R18.reuse ;  /* 0x000000128d8d7220 */ /* 0x080fe20000410000 */
[-C--:B------:R-:W-:Y:S01]  /*7de0*/  FMUL.FTZ R144, R144, R18.reuse ;  /* 0x0000001290907220 */ /* 0x080fe20000410000 */
[-C--:B------:R-:W-:Y:S01]  /*7df0*/  FMUL.FTZ R145, R145, R18.reuse ;  /* 0x0000001291917220 */ /* 0x080fe20000410000 */
[-C--:B------:R-:W-:Y:S01]  /*7e00*/  FMUL.FTZ R148, R148, R18.reuse ;  /* 0x0000001294947220 */ /* 0x080fe20000410000 */
[----:B------:R-:W2:Y:S01]  /*7e10*/  MUFU.EX2 R170, R175 ;  /* 0x000000af00aa7308 */ /* 0x000ea20000000800 */
[----:B----4-:R-:W-:Y:S01]  /*7e20*/  FADD.FTZ R174, R20, R7 ;  /* 0x0000000714ae7221 */ /* 0x010fe20000010000 */
[----:B------:R-:W-:Y:S01]  /*7e30*/  FMUL.FTZ R149, R149, R18 ;  /* 0x0000001295957220 */ /* 0x000fe20000410000 */
[-C--:B------:R-:W-:Y:S01]  /*7e40*/  FMUL.FTZ R26, R26, R17.reuse ;  /* 0x000000111a1a7220 */ /* 0x080fe20000410000 */
[----:B------:R-:W-:Y:S01]  /*7e50*/  FMUL.FTZ R27, R27, R17 ;  /* 0x000000111b1b7220 */ /* 0x000fe20000410000 */
[----:B---3--:R-:W-:Y:S01]  /*7e60*/  FADD.FTZ R7, R159, R174 ;  /* 0x000000ae9f077221 */ /* 0x008fe20000010000 */
[----:B0-----:R-:W-:Y:S01]  /*7e70*/  F2FP.BF16.F32.PACK_AB R159, R168, R159 ;  /* 0x0000009fa89f723e */ /* 0x001fe200000010ff */
[-C--:B------:R-:W-:Y:S01]  /*7e80*/  FMUL.FTZ R30, R30, R17.reuse ;  /* 0x000000111e1e7220 */ /* 0x080fe20000410000 */
[----:B------:R-:W0:Y:S01]  /*7e90*/  MUFU.EX2 R178, R178 ;  /* 0x000000b200b27308 */ /* 0x000e220000000800 */
[----:B------:R-:W-:Y:S01]  /*7ea0*/  FADD.FTZ R174, R168, R7 ;  /* 0x00000007a8ae7221 */ /* 0x000fe20000010000 */
[-C--:B------:R-:W-:Y:S01]  /*7eb0*/  FMUL.FTZ R31, R31, R17.reuse ;  /* 0x000000111f1f7220 */ /* 0x080fe20000410000 */
[----:B------:R3:W-:Y:S01]  /*7ec0*/  STSM.16.M88.4 [R11], R156 ;  /* 0x0000009c0b007844 */ /* 0x0007e20000000200 */
[----:B------:R-:W-:Y:S01]  /*7ed0*/  FMUL.FTZ R34, R34, R17 ;  /* 0x0000001122227220 */ /* 0x000fe20000410000 */
[----:B------:R-:W-:Y:S01]  /*7ee0*/  FADD.FTZ R7, R161, R174 ;  /* 0x000000aea1077221 */ /* 0x000fe20000010000 */
[C---:B-1----:R-:W-:Y:S01]  /*7ef0*/  F2FP.BF16.F32.PACK_AB R161, R172.reuse, R161 ;  /* 0x000000a1aca1723e */ /* 0x042fe200000010ff */
[-C--:B------:R-:W-:Y:S01]  /*7f00*/  FMUL.FTZ R35, R35, R17.reuse ;  /* 0x0000001123237220 */ /* 0x080fe20000410000 */
[----:B------:R-:W1:Y:S01]  /*7f10*/  MUFU.EX2 R179, R179 ;  /* 0x000000b300b37308 */ /* 0x000e620000000800 */
[----:B------:R-:W-:Y:S01]  /*7f20*/  FADD.FTZ R174, R172, R7 ;  /* 0x00000007acae7221 */ /* 0x000fe20000010000 */
[-C--:B------:R-:W-:Y:S01]  /*7f30*/  FMUL.FTZ R38, R38, R17.reuse ;  /* 0x0000001126267220 */ /* 0x080fe20000410000 */
[-C--:B------:R-:W-:Y:S01]  /*7f40*/  FMUL.FTZ R39, R39, R17.reuse ;  /* 0x0000001127277220 */ /* 0x080fe20000410000 */
[----:B------:R-:W-:Y:S01]  /*7f50*/  FMUL.FTZ R42, R42, R17 ;  /* 0x000000112a2a7220 */ /* 0x000fe20000410000 */
[----:B-----5:R-:W-:Y:S01]  /*7f60*/  FADD.FTZ R7, R163, R174 ;  /* 0x000000aea3077221 */ /* 0x020fe20000010000 */
[C---:B--2---:R-:W-:Y:S01]  /*7f70*/  F2FP.BF16.F32.PACK_AB R163, R170.reuse, R163 ;  /* 0x000000a3aaa3723e */ /* 0x044fe200000010ff */
[-C--:B------:R-:W-:Y:S01]  /*7f80*/  FMUL.FTZ R43, R43, R17.reuse ;  /* 0x000000112b2b7220 */ /* 0x080fe20000410000 */
[----:B------:R-:W2:Y:S01]  /*7f90*/  MUFU.EX2 R167, R182 ;  /* 0x000000b600a77308 */ /* 0x000ea20000000800 */
[----:B------:R-:W-:Y:S01]  /*7fa0*/  FADD.FTZ R7, R170, R7 ;  /* 0x00000007aa077221 */ /* 0x000fe20000010000 */
[-C--:B------:R-:W-:Y:S01]  /*7fb0*/  FMUL.FTZ R46, R46, R17.reuse ;  /* 0x000000112e2e7220 */ /* 0x080fe20000410000 */
[----:B------:R3:W-:Y:S01]  /*7fc0*/  STSM.16.M88.4 [R10], R160 ;  /* 0x000000a00a007844 */ /* 0x0007e20000000200 */
[-C--:B------:R-:W-:Y:S01]  /*7fd0*/  FMUL.FTZ R47, R47, R17.reuse ;  /* 0x000000112f2f7220 */ /* 0x080fe20000410000 */
[----:B0-----:R-:W-:Y:S01]  /*7fe0*/  FADD.FTZ R176, R178, R7 ;  /* 0x00000007b2b07221 */ /* 0x001fe20000010000 */
[-C--:B------:R-:W-:Y:S01]  /*7ff0*/  FMUL.FTZ R50, R50, R17.reuse ;  /* 0x0000001132327220 */ /* 0x080fe20000410000 */
[-C--:B------:R-:W-:Y:S01]  /*8000*/  FMUL.FTZ R51, R51, R17.reuse ;  /* 0x0000001133337220 */ /* 0x080fe20000410000 */
[----:B------:R-:W0:Y:S01]  /*8010*/  MUFU.EX2 R174, R183 ;  /* 0x000000b700ae7308 */ /* 0x000e220000000800 */
[C---:B-1----:R-:W-:Y:S01]  /*8020*/  FADD.FTZ R176, R179.reuse, R176 ;  /* 0x000000b0b3b07221 */ /* 0x042fe20000010000 */
[----:B------:R-:W-:Y:S01]  /*8030*/  F2FP.BF16.F32.PACK_AB R165, R179, R178 ;  /* 0x000000b2b3a5723e */ /* 0x000fe200000010ff */
[-C--:B------:R-:W-:Y:S01]  /*8040*/  FMUL.FTZ R54, R54, R17.reuse ;  /* 0x0000001136367220 */ /* 0x080fe20000410000 */
[-C--:B------:R-:W-:Y:S01]  /*8050*/  FMUL.FTZ R55, R55, R17.reuse ;  /* 0x0000001137377220 */ /* 0x080fe20000410000 */
[-C--:B------:R-:W-:Y:S01]  /*8060*/  FMUL.FTZ R58, R58, R17.reuse ;  /* 0x000000113a3a7220 */ /* 0x080fe20000410000 */
[-C--:B------:R-:W-:Y:S01]  /*8070*/  FMUL.FTZ R59, R59, R17.reuse ;  /* 0x000000113b3b7220 */ /* 0x080fe20000410000 */
[-C--:B------:R-:W-:Y:S01]  /*8080*/  FMUL.FTZ R62, R62, R17.reuse ;  /* 0x000000113e3e7220 */ /* 0x080fe20000410000 */
[-C--:B------:R-:W-:Y:S01]  /*8090*/  FMUL.FTZ R63, R63, R17.reuse ;  /* 0x000000113f3f7220 */ /* 0x080fe20000410000 */
[----:B--2---:R-:W-:Y:S01]  /*80a0*/  FADD.FTZ R7, R167, R176 ;  /* 0x000000b0a7077221 */ /* 0x004fe20000010000 */
[-C--:B------:R-:W-:Y:S01]  /*80b0*/  FMUL.FTZ R66, R66, R17.reuse ;  /* 0x0000001142427220 */ /* 0x080fe20000410000 */
[-C--:B------:R-:W-:Y:S01]  /*80c0*/  FMUL.FTZ R67, R67, R17.reuse ;  /* 0x0000001143437220 */ /* 0x080fe20000410000 */
[-C--:B------:R-:W-:Y:S01]  /*80d0*/  FMUL.FTZ R70, R70, R17.reuse ;  /* 0x0000001146467220 */ /* 0x080fe20000410000 */
[-C--:B------:R-:W-:Y:S01]  /*80e0*/  FMUL.FTZ R71, R71, R17.reuse ;  /* 0x0000001147477220 */ /* 0x080fe20000410000 */
[-C--:B------:R-:W-:Y:S01]  /*80f0*/  FMUL.FTZ R74, R74, R17.reuse ;  /* 0x000000114a4a7220 */ /* 0x080fe20000410000 */
[-C--:B------:R-:W-:Y:S01]  /*8100*/  FMUL.FTZ R75, R75, R17.reuse ;  /* 0x000000114b4b7220 */ /* 0x080fe20000410000 */
[----:B------:R-:W-:Y:S01]  /*8110*/  FMUL.FTZ R78, R78, R17 ;  /* 0x000000114e4e7220 */ /* 0x000fe20000410000 */
[C---:B0-----:R-:W-:Y:S01]  /*8120*/  F2FP.BF16.F32.PACK_AB R167, R174.reuse, R167 ;  /* 0x000000a7aea7723e */ /* 0x041fe200000010ff */
[----:B------:R-:W-:Y:S01]  /*8130*/  FADD.FTZ R7, R174, R7 ;  /* 0x00000007ae077221 */ /* 0x000fe20000010000 */
[-C--:B------:R-:W-:Y:S01]  /*8140*/  FMUL.FTZ R79, R79, R17.reuse ;  /* 0x000000114f4f7220 */ /* 0x080fe20000410000 */
[-C--:B------:R-:W-:Y:S01]  /*8150*/  FMUL.FTZ R82, R82, R17.reuse ;  /* 0x0000001152527220 */ /* 0x080fe20000410000 */
[-C--:B------:R-:W-:Y:S01]  /*8160*/  FMUL.FTZ R83, R83, R17.reuse ;  /* 0x0000001153537220 */ /* 0x080fe20000410000 */
[----:B------:R3:W-:Y:S01]  /*8170*/  STSM.16.M88.4 [R9], R164 ;  /* 0x000000a409007844 */ /* 0x0007e20000000200 */
        /* <DEDUP_REMOVED lines=34> */
[----:B---3--:R-:W-:Y:S06]  /*83a0*/  @!P5 BRA `(.L_x_1806) ;  /* 0x000000000004d947 */ /* 0x008fec0003800000 */
[----:B------:R-:W-:Y:S01]  /*83b0*/  BPT.TRAP 0x1 ;  /* 0x000000040000795c */ /* 0x000fe20000300000 */
.L_x_1806:
[----:B------:R0:W1:Y:S01]  /*83c0*/  SYNCS.PHASECHK.TRANS64.TRYWAIT P0, [UR31+0x28c50], R13 ;  /* 0x028c500dff0075a7 */ /* 0x000062000800015f */
[----:B------:R-:W-:Y:S05]  /*83d0*/  @!P5 BRA `(.L_x_1807) ;  /* 0x000000000004d947 */ /* 0x000fea0003800000 */
[----:B------:R-:W-:Y:S01]  /*83e0*/  BPT.TRAP 0x1 ;  /* 0x000000040000795c */ /* 0x000fe20000300000 */
.L_x_1807:
[----:B-1----:R-:W-:Y:S05]  /*83f0*/  @P0 BRA `(.L_x_1808) ;  /* 0x0000000000080947 */ /* 0x002fea0003800000 */
[----:B------:R-:W1:Y:S02]  /*8400*/  SYNCS.PHASECHK.TRANS64.TRYWAIT P0, [UR31+0x28c50], R13 ;  /* 0x028c500dff0075a7 */ /* 0x000e64000800015f */
[----:B-1----:R-:W-:Y:S05]  /*8410*/  @!P0 BRA `(.L_x_1809) ;  /* 0x000000c000388947 */ /* 0x002fea0003800000 */
.L_x_1808:
[----:B------:R-:W-:Y:S01]  /*8420*/  ULEA UR19, UR4, UR36, 0xc ;  /* 0x0000002404137291 */ /* 0x000fe2000f8e603f */
[----:B------:R-:W-:Y:S01]  /*8430*/  WARPGROUP.ARRIVE ;  /* 0x00000000000079c5 */ /* 0x000fe20000000000 */
[----:B------:R-:W-:Y:S01]  /*8440*/  UMOV UR15, 0x40000040 ;  /* 0x40000040000f7882 */ /* 0x000fe20000000000 */
[----:B------:R-:W-:Y:S01]  /*8450*/  UISETP.GT.AND UP2, UPT, UR42, UR25, UPT ;  /* 0x000000192a00728c */ /* 0x000fe2000bf44270 */
[----:B-1----:R-:W-:Y:S01]  /*8460*/  @!P6 IADD3 R14, R14, 0x28c60, RZ ;  /* 0x00028c600e0ee810 */ /* 0x002fe20007ffe0ff */
[----:B------:R-:W-:Y:S01]  /*8470*/  UIADD3 UR42, UR42, -0x1, URZ ;  /* 0xffffffff2a2a7890 */ /* 0x000fe2000fffe03f */
[----:B------:R-:W-:Y:S01]  /*8480*/  IMAD.MOV.U32 R6, RZ, RZ, R16 ;  /* 0x000000ffff067224 */ /* 0x000fe200078e0010 */
[----:B------:R-:W-:Y:S01]  /*8490*/  UMOV UR14, UR19 ;  /* 0x00000013000e7c82 */ /* 0x000fe20008000000 */
[----:B------:R-:W-:Y:S01]  /*84a0*/  @!P6 PRMT R14, RZ, 0x654, R14 ;  /* 0x00000654ff0ee816 */ /* 0x000fe2000000000e */
[----:B------:R-:W-:Y:S01]  /*84b0*/  HGMMA.64x256x16.F32.BF16 R24, R152, gdesc[UR12].tnspB, R24, gsb0 ;  /* 0x43e0000c98187df0 */ /* 0x000fe20008001818 */
[----:B------:R-:W-:Y:S01]  /*84c0*/  UIADD3 UR14, UR19, 0x80, URZ ;  /* 0x00000080130e7890 */ /* 0x000fe2000fffe03f */
[----:B------:R-:W-:Y:S01]  /*84d0*/  PLOP3.LUT P0, PT, PT, PT, UP2, 0x80, 0x0 ;  /* 0x000000000000781c */ /* 0x000fe20003f0f028 */
[----:B------:R-:W-:Y:S01]  /*84e0*/  UMOV UR15, 0x40000040 ;  /* 0x40000040000f7882 */ /* 0x000fe20000000000 */
[----:B------:R-:W-:Y:S01]  /*84f0*/  UMOV UR24, UR4 ;  /* 0x0000000400187c82 */ /* 0x000fe20008000000 */
[----:B------:R-:W-:Y:S01]  /*8500*/  IMAD.MOV.U32 R5, RZ, RZ, R15 ;  /* 0x000000ffff057224 */ /* 0x000fe200078e000f */
        /* <DEDUP_REMOVED lines=27> */
[----:B------:R-:W-:Y:S02]  /*86c0*/  IMAD.MOV.U32 R6, RZ, RZ, R16 ;  /* 0x000000ffff067224 */ /* 0x000fe400078e0010 */
[----:B------:R-:W-:-:S07]  /*86d0*/  IMAD.MOV.U32 R5, RZ, RZ, R15 ;  /* 0x000000ffff057224 */ /* 0x000fce00078e000f */
.L_x_1793:
[----:B------:R-:W5:Y:S01]  /*86e0*/  S2UR UR19, SR_CTAID.X ;  /* 0x00000000001379c3 */ /* 0x000f620000002500 */
[----:B------:R-:W-:Y:S01]  /*86f0*/  ULDC UR14, c[0x0][0x448] ;  /* 0x00011200000e7ab9 */ /* 0x000fe20000000800 */
[----:B------:R-:W-:Y:S01]  /*8700*/  ULDC UR22, c[0x0][0x9e4] ;  /* 0x0002790000167ab9 */ /* 0x000fe20000000800 */
[----:B------:R-:W-:Y:S02]  /*8710*/  UISETP.NE.AND UP0, UPT, UR14, 0x1, UPT ;  /* 0x000000010e00788c */ /* 0x000fe4000bf05270 */
[----:B------:R-:W-:Y:S02]  /*8720*/  UISETP.GE.AND UP1, UPT, UR22, 0x1, UPT ;  /* 0x000000011600788c */ /* 0x000fe4000bf26270 */
[----:B------:R-:W-:-:S04]  /*8730*/  UIADD3 UR18, -UR18, 0x1, URZ ;  /* 0x0000000112127890 */ /* 0x000fc8000fffe13f */
[----:B------:R-:W-:Y:S01]  /*8740*/  PLOP3.LUT P4, PT, PT, PT, UP1, 0x80, 0x0 ;  /* 0x000000000000781c */ /* 0x000fe20003f8f018 */
[----:B------:R-:W-:Y:S02]  /*8750*/  UIMAD UR18, UR39, UR11, UR18 ;  /* 0x0000000b271272a4 */ /* 0x000fe4000f8e0212 */
[----:B------:R-:W-:Y:S01]  /*8760*/  @UP0 ULDC UR14, c[0x0][0x44c] ;  /* 0x00011300000e0ab9 */ /* 0x000fe20000000800 */
[----:B------:R-:W-:Y:S01]  /*8770*/  @UP0 ULDC UR11, c[0x0][0x450] ;  /* 0x00011400000b0ab9 */ /* 0x000fe20000000800 */
[----:B-----5:R-:W-:-:S04]  /*8780*/  ULEA UR19, UR19, 0x3f, 0x6 ;  /* 0x0000003f13137891 */ /* 0x020fc8000f8e303f */
[----:B------:R-:W-:-:S04]  /*8790*/  UIMAD.WIDE.U32 UR14, UR19, UR14, URZ ;  /* 0x0000000e130e72a5 */ /* 0x000fc8000f8e003f */
[----:B------:R-:W-:-:S03]  /*87a0*/  @UP0 USHF.R.U32.HI UR19, URZ, UR11, UR15 ;  /* 0x0000000b3f130299 */ /* 0x000fc6000801160f */
[----:B------:R-:W-:Y:S01]  /*87b0*/  ULDC UR11, c[0x0][0x9dc] ;  /* 0x00027700000b7ab9 */ /* 0x000fe20000000800 */
[----:B------:R-:W-:-:S04]  /*87c0*/  UIADD3 UR19, UR18, UR19, URZ ;  /* 0x0000001312137290 */ /* 0x000fc8000fffe03f */
        /* <DEDUP_REMOVED lines=12> */
.L_x_1812:
[----:B------:R-:W-:-:S11]  /*8890*/  UISETP.NE.AND UP1, UPT, UR22, 0x1, UPT ;  /* 0x000000011600788c */ /* 0x000fd6000bf25270 */
[----:B------:R-:W-:Y:S02]  /*88a0*/  @UP1 ULDC.64 UR24, c[0x0][0x9e8] ;  /* 0x00027a0000181ab9 */ /* 0x000fe40000000a00 */
[----:B------:R-:W-:-:S04]  /*88b0*/  UIMAD.WIDE.U32 UR14, UR19, UR24, URZ ;  /* 0x00000018130e72a5 */ /* 0x000fc8000f8e003f */
[----:B------:R-:W-:-:S12]  /*88c0*/  @UP1 USHF.R.U32.HI UR19, URZ, UR25, UR15 ;  /* 0x000000193f131299 */ /* 0x000fd8000801160f */
.L_x_1813:
[----:B------:R-:W-:-:S04]  /*88d0*/  UIMAD UR19, UR19, UR22, URZ ;  /* 0x00000016131372a4 */ /* 0x000fc8000f8e023f */
[----:B------:R-:W-:-:S04]  /*88e0*/  UISETP.LT.AND UP1, UPT, UR11, UR19, UPT ;  /* 0x000000130b00728c */ /* 0x000fc8000bf21270 */
[----:B------:R-:W-:-:S12]  /*88f0*/  USEL UR11, UR11, UR19, !UP1 ;  /* 0x000000130b0b7287 */ /* 0x000fd8000c800000 */
.L_x_1811:
[----:B------:R-:W-:-:S04]  /*8900*/  UIADD3 UR11, UR11, 0x3f, URZ ;  /* 0x0000003f0b0b7890 */ /* 0x000fc8000fffe03f */
[----:B------:R-:W-:-:S04]  /*8910*/  USHF.R.S32.HI UR14, URZ, 0x1f, UR11 ;  /* 0x0000001f3f0e7899 */ /* 0x000fc8000801140b */
[----:B------:R-:W-:-:S04]  /*8920*/  ULEA.HI UR14, UR14, UR11, URZ, 0x6 ;  /* 0x0000000b0e0e7291 */ /* 0x000fc8000f8f303f */
[----:B------:R-:W-:-:S04]  /*8930*/  USHF.R.S32.HI UR14, URZ, 0x6, UR14 ;  /* 0x000000063f0e7899 */ /* 0x000fc8000801140e */
[----:B------:R-:W-:-:S04]  /*8940*/  UISETP.LT.AND UP1, UPT, UR38, UR14, UPT ;  /* 0x0000000e2600728c */ /* 0x000fc8000bf21270 */
[----:B------:R-:W-:-:S04]  /*8950*/  USEL UR24, UR38, UR14, !UP1 ;  /* 0x0000000e26187287 */ /* 0x000fc8000c800000 */
[----:B------:R-:W-:-:S06]  /*8960*/  UISETP.GE.AND UP1, UPT, UR42, UR24, UPT ;  /* 0x000000182a00728c */ /* 0x000fcc000bf26270 */
[----:B------:R-:W-:-:S13]  /*8970*/  PLOP3.LUT P0, PT, PT, PT, UP1, 0x80, 0x0 ;  /* 0x000000000000781c */ /* 0x000fda0003f0f018 */
[----:B------:R-:W-:Y:S05]  /*8980*/  @!P0 BRA `(.L_x_1814) ;  /* 0x0000001800308947 */ /* 0x000fea0003800000 */
[----:B------:R-:W-:Y:S01]  /*8990*/  IMAD.MOV.U32 R15, RZ, RZ, R6 ;  /* 0x000000ffff0f7224 */ /* 0x000fe200078e0006 */
[----:B------:R-:W-:Y:S01]  /*89a0*/  UMOV UR27, UR4 ;  /* 0x00000004001b7c82 */ /* 0x000fe20008000000 */
[----:B01--4-:R-:W-:Y:S01]  /*89b0*/  IMAD.MOV.U32 R14, RZ, RZ, R5 ;  /* 0x000000ffff0e7224 */ /* 0x013fe200078e0005 */
[----:B------:R-:W-:-:S06]  /*89c0*/  ULDC UR26, c[0x0][0x988] ;  /* 0x00026200001a7ab9 */ /* 0x000fcc0000000800 */
.L_x_1823:
[----:B------:R-:W-:Y:S01]  /*89d0*/  UIADD3 UR4, UR27, 0x1, URZ ;  /* 0x000000011b047890 */ /* 0x000fe2000fffe03f */
[----:B------:R-:W-:Y:S01]  /*89e0*/  IMAD.U32 R5, RZ, RZ, UR42 ;  /* 0x0000002aff057e24 */ /* 0x000fe2000f8e00ff */
[----:B------:R-:W-:Y:S02]  /*89f0*/  UIADD3 UR25, UR42, -0x1, URZ ;  /* 0xffffffff2a197890 */ /* 0x000fe4000fffe03f */
[----:B------:R-:W-:Y:S02]  /*8a00*/  UISETP.NE.AND UP1, UPT, UR4, 0x2, UPT ;  /* 0x000000020400788c */ /* 0x000fe4000bf25270 */
[----:B------:R-:W-:Y:S02]  /*8a10*/  ISETP.GT.AND P0, PT, R5, UR24, PT ;  /* 0x0000001805007c0c */ /* 0x000fe4000bf04270 */
[----:B------:R-:W-:Y:S02]  /*8a20*/  USEL UR10, URZ, 0x1, UP1 ;  /* 0x000000013f0a7887 */ /* 0x000fe40008800000 */
[----:B------:R-:W-:-:S02]  /*8a30*/  USEL UR4, UR4, URZ, UP1 ;  /* 0x0000003f04047287 */ /* 0x000fc40008800000 */
[----:B------:R-:W-:Y:S01]  /*8a40*/  ULOP3.LUT UR5, UR5, UR10, URZ, 0x3c, !UPT ;  /* 0x0000000a05057292 */ /* 0x000fe2000f8e3c3f */
[----:B------:R-:W-:Y:S01]  /*8a50*/  UMOV UR42, UR25 ;  /* 0x00000019002a7c82 */ /* 0x000fe20008000000 */
[----:B01----:R-:W-:Y:S10]  /*8a60*/  @!P5 BRA `(.L_x_1815) ;  /* 0x000000000004d947 */ /* 0x003ff40003800000 */
[----:B------:R-:W-:Y:S01]  /*8a70*/  BPT.TRAP 0x1 ;  /* 0x000000040000795c */ /* 0x000fe20000300000 */
.L_x_1815:
[----:B------:R-:W-:Y:S01]  /*8a80*/  ULEA UR28, UR4, UR37, 0x3 ;  /* 0x00000025041c7291 */ /* 0x000fe2000f8e183f */
[----:B--2---:R-:W-:-:S04]  /*8a90*/  MOV R13, UR5 ;  /* 0x00000005000d7c02 */ /* 0x004fc80008000f00 */
[----:B------:R-:W-:-:S04]  /*8aa0*/  SHF.L.U32 R13, R13, 0x1f, RZ ;  /* 0x0000001f0d0d7819 */ /* 0x000fc800000006ff */
[----:B------:R0:W1:Y:S01]  /*8ab0*/  SYNCS.PHASECHK.TRANS64.TRYWAIT P1, [UR28+0x28c30], R13 ;  /* 0x028c300dff0075a7 */ /* 0x000062000802015c */
[----:B------:R-:W-:Y:S05]  /*8ac0*/  @!P5 BRA `(.L_x_1816) ;  /* 0x000000000004d947 */ /* 0x000fea0003800000 */
[----:B------:R-:W-:Y:S01]  /*8ad0*/  BPT.TRAP 0x1 ;  /* 0x000000040000795c */ /* 0x000fe20000300000 */
.L_x_1816:
[----:B-1----:R-:W-:Y:S05]  /*8ae0*/  @P1 BRA `(.L_x_1817) ;  /* 0x0000000000081947 */ /* 0x002fea0003800000 */
[----:B------:R-:W1:Y:S02]  /*8af0*/  SYNCS.PHASECHK.TRANS64.TRYWAIT P1, [UR28+0x28c30], R13 ;  /* 0x028c300dff0075a7 */ /* 0x000e64000802015c */
[----:B-1----:R-:W-:Y:S05]  /*8b00*/  @!P1 BRA `(.L_x_1818) ;  /* 0x000000b800909947 */ /* 0x002fea0003800000 */
.L_x_1817:
[----:B------:R-:W-:Y:S01]  /*8b10*/  ULEA UR22, UR4, UR6, 0x9 ;  /* 0x0000000604167291 */ /* 0x000fe2000f8e483f */
[----:B---3--:R-:W-:Y:S01]  /*8b20*/  WARPGROUP.ARRIVE ;  /* 0x00000000000079c5 */ /* 0x008fe20000000000 */
        /* <DEDUP_REMOVED lines=11> */
[----:B------:R-:W-:Y:S01]  /*8be0*/  HGMMA.64x64x16.F32.BF16 R152, gdesc[UR8], R152, gsb0 ;  /* 0x00e00000089879f0 */ /* 0x000fe20008001898 */
[----:B------:R-:W-:Y:S02]  /*8bf0*/  UMOV UR10, UR26 ;  /* 0x0000001a000a7c82 */ /* 0x000fe40008000000 */
[----:B------:R-:W-:Y:S02]  /*8c00*/  WARPGROUP.DEPBAR.LE gsb0, 0x0 ;  /* 0x00008000000079c5 */ /* 0x000fe40000010000 */
[----:B------:R-:W-:-:S06]  /*8c10*/  WARPGROUP.ARRIVE ;  /* 0x00000000000079c5 */ /* 0x000fcc0000000000 */
[----:B------:R-:W-:Y:S03]  /*8c20*/  HGMMA.64x64x16.F32.BF16 R152, gdesc[UR12], R152, gsb0 ;  /* 0x00e000000c9879f0 */ /* 0x000fe60008001898 */
[----:B------:R-:W-:Y:S02]  /*8c30*/  WARPGROUP.DEPBAR.LE gsb0, 0x0 ;  /* 0x00008000000079c5 */ /* 0x000fe40000010000 */
[----:B------:R-:W-:-:S06]  /*8c40*/  WARPGROUP.ARRIVE ;  /* 0x00000000000079c5 */ /* 0x000fcc0000000000 */
[----:B------:R-:W-:Y:S03]  /*8c50*/  HGMMA.64x64x16.F32.BF16 R152, gdesc[UR16], R152, gsb0 ;  /* 0x00e00000109879f0 */ /* 0x000fe60008001898 */
[----:B------:R-:W-:Y:S02]  /*8c60*/  WARPGROUP.DEPBAR.LE gsb0, 0x0 ;  /* 0x00008000000079c5 */ /* 0x000fe40000010000 */
[----:B-1----:R-:W-:-:S04]  /*8c70*/  FMNMX.FTZ R6, R152, R14, !PT ;  /* 0x0000000e98067209 */ /* 0x002fc80007810000 */
        /* <DEDUP_REMOVED lines=16> */
[----:B------:R-:W1:Y:S02]  /*8d80*/  SHFL.BFLY PT, R5, R16, 0x2, 0x1f ;  /* 0x0c401f0010057f89 */ /* 0x000e6400000e0000 */
[----:B-1----:R-:W-:Y:S02]  /*8d90*/  FMNMX.FTZ R18, R16, R5, !PT ;  /* 0x0000000510127209 */ /* 0x002fe40007810000 */
[----:B------:R-:W-:-:S03]  /*8da0*/  FMNMX.FTZ R5, R155, R6, !PT ;  /* 0x000000069b057209 */ /* 0x000fc60007810000 */
[----:B------:R-:W1:Y:S01]  /*8db0*/  SHFL.BFLY PT, R17, R18, 0x1, 0x1f ;  /* 0x0c201f0012117f89 */ /* 0x000e6200000e0000 */
[----:B------:R-:W-:-:S04]  /*8dc0*/  FMNMX.FTZ R6, R158, R5, !PT ;  /* 0x000000059e067209 */ /* 0x000fc80007810000 */
[----:B------:R-:W-:-:S04]  /*8dd0*/  FMNMX.FTZ R5, R159, R6, !PT ;  /* 0x000000069f057209 */ /* 0x000fc80007810000 */
[----:B------:R-:W-:Y:S02]  /*8de0*/  FMNMX.FTZ R6, R162, R5, !PT ;  /* 0x00000005a2067209 */ /* 0x000fe40007810000 */
[----:B-1----:R-:W-:Y:S02]  /*8df0*/  FMNMX.FTZ R5, R18, R17, !PT ;  /* 0x0000001112057209 */ /* 0x002fe40007810000 */
[----:B------:R-:W-:-:S03]  /*8e00*/  FMNMX.FTZ R17, R163, R6, !PT ;  /* 0x00000006a3117209 */ /* 0x000fc60007810000 */
[C---:B------:R-:W-:Y:S01]  /*8e10*/  FMUL.FTZ R184, R5.reuse, UR10 ;  /* 0x0000000a05b87c20 */ /* 0x040fe20008410000 */
[----:B------:R-:W-:Y:S01]  /*8e20*/  FMNMX.FTZ R6, R166, R17, !PT ;  /* 0x00000011a6067209 */ /* 0x000fe20007810000 */
[----:B------:R-:W-:Y:S02]  /*8e30*/  FADD.FTZ R14, -R5, R14 ;  /* 0x0000000e050e7221 */ /* 0x000fe40000010100 */
[--C-:B------:R-:W-:Y:S01]  /*8e40*/  FFMA.FTZ R152, R152, UR10, -R184.reuse ;  /* 0x0000000a98987c23 */ /* 0x100fe200080108b8 */
[----:B------:R-:W-:Y:S01]  /*8e50*/  FMNMX.FTZ R19, R167, R6, !PT ;  /* 0x00000006a7137209 */ /* 0x000fe20007810000 */
[----:B------:R-:W-:Y:S01]  /*8e60*/  FMUL.FTZ R14, R14, UR10 ;  /* 0x0000000a0e0e7c20 */ /* 0x000fe20008410000 */
[--C-:B------:R-:W-:Y:S01]  /*8e70*/  FFMA.FTZ R23, R161, UR10, -R184.reuse ;  /* 0x0000000aa1177c23 */ /* 0x100fe200080108b8 */
[--C-:B------:R-:W-:Y:S01]  /*8e80*/  FFMA.FTZ R161, R173, UR10, -R184.reuse ;  /* 0x0000000aada17c23 */ /* 0x100fe200080108b8 */
[----:B------:R-:W-:Y:S01]  /*8e90*/  FMNMX.FTZ R6, R170, R19, !PT ;  /* 0x00000013aa067209 */ /* 0x000fe20007810000 */
[----:B------:R-:W1:Y:S01]  /*8ea0*/  MUFU.EX2 R17, R14 ;  /* 0x0000000e00117308 */ /* 0x000e620000000800 */
        /* <DEDUP_REMOVED lines=8> */
[----:B------:R-:W2:Y:S01]  /*8f30*/  MUFU.EX2 R152, R152 ;  /* 0x0000009800987308 */ /* 0x000ea20000000800 */
[--C-:B------:R-:W-:Y:S01]  /*8f40*/  FFMA.FTZ R22, R180, UR10, -R184.reuse ;  /* 0x0000000ab4167c23 */ /* 0x100fe200080108b8 */
[----:B------:R-:W-:Y:S01]  /*8f50*/  FMNMX.FTZ R21, R175, R6, !PT ;  /* 0x00000006af157209 */ /* 0x000fe20007810000 */
[--C-:B------:R-:W-:Y:S01]  /*8f60*/  FFMA.FTZ R153, R165, UR10, -R184.reuse ;  /* 0x0000000aa5997c23 */ /* 0x100fe200080108b8 */
[--C-:B------:R-:W-:Y:S01]  /*8f70*/  FFMA.FTZ R165, R177, UR10, -R184.reuse ;  /* 0x0000000ab1a57c23 */ /* 0x100fe200080108b8 */
[----:B------:R-:W-:Y:S01]  /*8f80*/  FFMA.FTZ R181, R181, UR10, -R184 ;  /* 0x0000000ab5b57c23 */ /* 0x000fe200080108b8 */
[----:B------:R-:W-:-:S02]  /*8f90*/  FMNMX.FTZ R6, R178, R21, !PT ;  /* 0x00000015b2067209 */ /* 0x000fc40007810000 */
[----:B------:R-:W-:Y:S01]  /*8fa0*/  MUFU.EX2 R19, R19 ;  /* 0x0000001300137308 */ /* 0x000fe20000000800 */
[-C--:B-1----:R-:W-:Y:S01]  /*8fb0*/  FMUL.FTZ R24, R24, R17.reuse ;  /* 0x0000001118187220 */ /* 0x082fe20000410000 */
[----:B------:R-:W-:Y:S01]  /*8fc0*/  FMNMX.FTZ R21, R179, R6, !PT ;  /* 0x00000006b3157209 */ /* 0x000fe20007810000 */
[-C--:B------:R-:W-:Y:S01]  /*8fd0*/  FMUL.FTZ R25, R25, R17.reuse ;  /* 0x0000001119197220 */ /* 0x080fe20000410000 */
[-C--:B------:R-:W-:Y:S01]  /*8fe0*/  FMUL.FTZ R28, R28, R17.reuse ;  /* 0x000000111c1c7220 */ /* 0x080fe20000410000 */
[----:B------:R-:W-:Y:S01]  /*8ff0*/  FMUL.FTZ R29, R29, R17 ;  /* 0x000000111d1d7220 */ /* 0x000fe20000410000 */
[----:B------:R-:W-:Y:S01]  /*9000*/  FMNMX.FTZ R6, R182, R21, !PT ;  /* 0x00000015b6067209 */ /* 0x000fe20007810000 */
[----:B------:R-:W-:Y:S01]  /*9010*/  FFMA.FTZ R21, R157, UR10, -R184 ;  /* 0x0000000a9d157c23 */ /* 0x000fe200080108b8 */
[----:B------:R-:W-:Y:S01]  /*9020*/  MUFU.EX2 R14, R16 ;  /* 0x00000010000e7308 */ /* 0x000fe20000000800 */
[----:B--2---:R-:W-:Y:S01]  /*9030*/  FFMA.FTZ R8, R17, R8, R152 ;  /* 0x0000000811087223 */ /* 0x004fe20000010098 */
[----:B------:R-:W-:Y:S01]  /*9040*/  FMNMX.FTZ R6, R183, R6, !PT ;  /* 0x00000006b7067209 */ /* 0x000fe20007810000 */
[-C--:B------:R-:W-:Y:S01]  /*9050*/  FMUL.FTZ R32, R32, R17.reuse ;  /* 0x0000001120207220 */ /* 0x080fe20000410000 */
[-C--:B------:R-:W-:Y:S01]  /*9060*/  FMUL.FTZ R33, R33, R17.reuse ;  /* 0x0000001121217220 */ /* 0x080fe20000410000 */
[-C--:B------:R-:W-:Y:S01]  /*9070*/  FMUL.FTZ R36, R36, R17.reuse ;  /* 0x0000001124247220 */ /* 0x080fe20000410000 */
[-C--:B------:R-:W-:Y:S01]  /*9080*/  FMUL.FTZ R37, R37, R17.reuse ;  /* 0x0000001125257220 */ /* 0x080fe20000410000 */
[----:B------:R-:W1:Y:S01]  /*9090*/  SHFL.BFLY PT, R157, R6, 0x2, 0x1f ;  /* 0x0c401f00069d7f89 */ /* 0x000e6200000e0000 */
        /* <DEDUP_REMOVED lines=22> */
[----:B------:R-:W-:Y:S01]  /*9200*/  FMUL.FTZ R77, R77, R17 ;  /* 0x000000114d4d7220 */ /* 0x000fe20000410000 */
[----:B-1----:R-:W-:Y:S01]  /*9210*/  FMNMX.FTZ R20, R6, R157, !PT ;  /* 0x0000009d06147209 */ /* 0x002fe20007810000 */
[--C-:B------:R-:W-:Y:S01]  /*9220*/  FFMA.FTZ R157, R169, UR10, -R184.reuse ;  /* 0x0000000aa99d7c23 */ /* 0x100fe200080108b8 */
[----:B--2---:R-:W-:Y:S01]  /*9230*/  FFMA.FTZ R164, R176, UR10, -R184 ;  /* 0x0000000ab0a47c23 */ /* 0x004fe200080108b8 */
[----:B------:R-:W-:Y:S01]  /*9240*/  IMAD.U32 R184, RZ, RZ, UR28 ;  /* 0x0000001cffb87e24 */ /* 0x000fe2000f8e00ff */
[----:B------:R-:W-:Y:S01]  /*9250*/  MUFU.EX2 R23, R23 ;  /* 0x0000001700177308 */ /* 0x000fe20000000800 */
[----:B------:R-:W1:Y:S01]  /*9260*/  SHFL.BFLY PT, R169, R20, 0x1, 0x1f ;  /* 0x0c201f0014a97f89 */ /* 0x000e6200000e0000 */
        /* <DEDUP_REMOVED lines=23> */
[----:B-1----:R-:W-:Y:S01]  /*93e0*/  FMNMX.FTZ R6, R20, R169, !PT ;  /* 0x000000a914067209 */ /* 0x002fe20007810000 */
[-C--:B------:R-:W-:Y:S01]  /*93f0*/  FMUL.FTZ R120, R120, R17.reuse ;  /* 0x0000001178787220 */ /* 0x080fe20000410000 */
[-C--:B------:R-:W-:Y:S01]  /*9400*/  FMUL.FTZ R121, R121, R17.reuse ;  /* 0x0000001179797220 */ /* 0x080fe20000410000 */
[-C--:B------:R-:W-:Y:S01]  /*9410*/  FMUL.FTZ R124, R124, R17.reuse ;  /* 0x000000117c7c7220 */ /* 0x080fe20000410000 */
[-C--:B------:R-:W-:Y:S01]  /*9420*/  FMUL.FTZ R125, R125, R17.reuse ;  /* 0x000000117d7d7220 */ /* 0x080fe20000410000 */
[C---:B------:R-:W-:Y:S01]  /*9430*/  FADD.FTZ R20, -R6.reuse, R15 ;  /* 0x0000000f06147221 */ /* 0x040fe20000010100 */
[----:B------:R-:W-:Y:S01]  /*9440*/  FMUL.FTZ R173, R6, UR10 ;  /* 0x0000000a06ad7c20 */ /* 0x000fe20008410000 */
[----:B------:R-:W-:Y:S01]  /*9450*/  MUFU.EX2 R18, R18 ;  /* 0x0000001200127308 */ /* 0x000fe20000000800 */
[----:B------:R-:W-:Y:S01]  /*9460*/  FMUL.FTZ R128, R128, R17 ;  /* 0x0000001180807220 */ /* 0x000fe20000410000 */
[----:B------:R-:W-:Y:S01]  /*9470*/  FMUL.FTZ R20, R20, UR10 ;  /* 0x0000000a14147c20 */ /* 0x000fe20008410000 */
[--C-:B------:R-:W-:Y:S01]  /*9480*/  FFMA.FTZ R169, R154, UR10, -R173.reuse ;  /* 0x0000000a9aa97c23 */ /* 0x100fe200080108ad */
[--C-:B------:R-:W-:Y:S01]  /*9490*/  FFMA.FTZ R168, R155, UR10, -R173.reuse ;  /* 0x0000000a9ba87c23 */ /* 0x100fe200080108ad */
        /* <DEDUP_REMOVED lines=8> */
[----:B------:R-:W-:Y:S01]  /*9520*/  FFMA.FTZ R163, R166, UR10, -R173 ;  /* 0x0000000aa6a37c23 */ /* 0x000fe200080108ad */
[----:B------:R-:W-:-:S02]  /*9530*/  @!P6 VIADD R154, R184, 0x28c40 ;  /* 0x00028c40b89ae836 */ /* 0x000fc40000000000 */
[--C-:B------:R-:W-:Y:S01]  /*9540*/  FFMA.FTZ R174, R174, UR10, -R173.reuse ;  /* 0x0000000aaeae7c23 */ /* 0x100fe200080108ad */
[----:B------:R-:W1:Y:S01]  /*9550*/  MUFU.EX2 R169, R169 ;  /* 0x000000a900a97308 */ /* 0x000e620000000800 */
[----:B------:R-:W-:Y:S02]  /*9560*/  IMAD.U32 R158, RZ, RZ, UR27 ;  /* 0x0000001bff9e7e24 */ /* 0x000fe4000f8e00ff */
[--C-:B------:R-:W-:Y:S01]  /*9570*/  FFMA.FTZ R175, R175, UR10, -R173.reuse ;  /* 0x0000000aafaf7c23 */ /* 0x100fe200080108ad */
[----:B------:R-:W-:Y:S01]  /*9580*/  @!P6 PRMT R154, RZ, 0x654, R154 ;  /* 0x00000654ff9ae816 */ /* 0x000fe2000000009a */
[----:B------:R-:W-:Y:S01]  /*9590*/  FFMA.FTZ R178, R178, UR10, -R173 ;  /* 0x0000000ab2b27c23 */ /* 0x000fe200080108ad */
[----:B------:R-:W-:Y:S02]  /*95a0*/  @!P1 IMAD R158, R158, 0x40, R3 ;  /* 0x000000409e9e9824 */ /* 0x000fe400078e0203 */
[--C-:B------:R-:W-:Y:S01]  /*95b0*/  FFMA.FTZ R179, R179, UR10, -R173.reuse ;  /* 0x0000000ab3b37c23 */ /* 0x100fe200080108ad */
[----:B------:R2:W-:Y:S01]  /*95c0*/  @!P6 SYNCS.ARRIVE.TRANS64.RED.A1T0 RZ, [R154+URZ], RZ ;  /* 0x000000ff9affe9a7 */ /* 0x0005e2000810043f */
[----:B------:R-:W3:Y:S01]  /*95d0*/  MUFU.EX2 R168, R168 ;  /* 0x000000a800a87308 */ /* 0x000ee20000000800 */
[--C-:B------:R-:W-:Y:S01]  /*95e0*/  FFMA.FTZ R182, R182, UR10, -R173.reuse ;  /* 0x0000000ab6b67c23 */ /* 0x100fe200080108ad */
[----:B------:R-:W-:Y:S01]  /*95f0*/  @!P1 LEA R158, R158, UR37, 0x2 ;  /* 0x000000259e9e9c11 */ /* 0x000fe2000f8e10ff */
[----:B------:R-:W-:Y:S01]  /*9600*/  FFMA.FTZ R173, R183, UR10, -R173 ;  /* 0x0000000ab7ad7c23 */ /* 0x000fe200080108ad */
[-C--:B------:R-:W-:Y:S01]  /*9610*/  FMUL.FTZ R129, R129, R17.reuse ;  /* 0x0000001181817220 */ /* 0x080fe20000410000 */
[-C--:B------:R-:W-:Y:S01]  /*9620*/  FMUL.FTZ R132, R132, R17.reuse ;  /* 0x0000001184847220 */ /* 0x080fe20000410000 */
[----:B------:R-:W-:Y:S01]  /*9630*/  FMUL.FTZ R133, R133, R17 ;  /* 0x0000001185857220 */ /* 0x000fe20000410000 */
[----:B------:R-:W-:Y:S01]  /*9640*/  @!P1 STS [R158+0x28800], R17 ;  /* 0x028800119e009388 */ /* 0x000fe20000000800 */
[----:B------:R-:W4:Y:S01]  /*9650*/  MUFU.EX2 R155, R155 ;  /* 0x0000009b009b7308 */ /* 0x000f220000000800 */
[----:B-1----:R-:W-:Y:S01]  /*9660*/  FFMA.FTZ R7, R20, R7, R169 ;  /* 0x0000000714077223 */ /* 0x002fe200000100a9 */
[-C--:B------:R-:W-:Y:S01]  /*9670*/  FMUL.FTZ R136, R136, R17.reuse ;  /* 0x0000001188887220 */ /* 0x080fe20000410000 */
[----:B------:R1:W-:Y:S01]  /*9680*/  @!P1 STS [R158+0x28820], R20 ;  /* 0x028820149e009388 */ /* 0x0003e20000000800 */
[-C--:B------:R-:W-:Y:S01]  /*9690*/  FMUL.FTZ R137, R137, R17.reuse ;  /* 0x0000001189897220 */ /* 0x080fe20000410000 */
[-C--:B------:R-:W-:Y:S01]  /*96a0*/  FMUL.FTZ R140, R140, R17.reuse ;  /* 0x000000118c8c7220 */ /* 0x080fe20000410000 */
[-C--:B------:R-:W-:Y:S01]  /*96b0*/  FMUL.FTZ R141, R141, R17.reuse ;  /* 0x000000118d8d7220 */ /* 0x080fe20000410000 */
[-C--:B------:R-:W-:Y:S01]  /*96c0*/  FMUL.FTZ R144, R144, R17.reuse ;  /* 0x0000001190907220 */ /* 0x080fe20000410000 */
[----:B------:R5:W-:Y:S01]  /*96d0*/  MUFU.EX2 R170, R171 ;  /* 0x000000ab00aa7308 */ /* 0x000be20000000800 */
[-C--:B------:R-:W-:Y:S01]  /*96e0*/  FMUL.FTZ R145, R145, R17.reuse ;  /* 0x0000001191917220 */ /* 0x080fe20000410000 */
[-C--:B------:R-:W-:Y:S01]  /*96f0*/  FMUL.FTZ R148, R148, R17.reuse ;  /* 0x0000001194947220 */ /* 0x080fe20000410000 */
[----:B------:R-:W-:Y:S01]  /*9700*/  FMUL.FTZ R149, R149, R17 ;  /* 0x0000001195957220 */ /* 0x000fe20000410000 */
[----:B------:R-:W-:Y:S01]  /*9710*/  F2FP.BF16.F32.PACK_AB R152, R19, R152 ;  /* 0x000000981398723e */ /* 0x000fe200000010ff */
[----:B------:R-:W-:Y:S01]  /*9720*/  FMUL.FTZ R26, R26, R20 ;  /* 0x000000141a1a7220 */ /* 0x000fe20000410000 */
[----:B-1----:R-:W-:Y:S01]  /*9730*/  F2FP.BF16.F32.PACK_AB R158, R153, R16 ;  /* 0x00000010999e723e */ /* 0x002fe200000010ff */
[-C--:B------:R-:W-:Y:S01]  /*9740*/  FMUL.FTZ R27, R27, R20.reuse ;  /* 0x000000141b1b7220 */ /* 0x080fe20000410000 */
[----:B------:R-:W1:Y:S01]  /*9750*/  MUFU.EX2 R172, R172 ;  /* 0x000000ac00ac7308 */ /* 0x000e620000000800 */
[----:B-----5:R-:W-:Y:S01]  /*9760*/  FADD.FTZ R171, R19, R8 ;  /* 0x0000000813ab7221 */ /* 0x020fe20000010000 */
[-C--:B------:R-:W-:Y:S01]  /*9770*/  FMUL.FTZ R30, R30, R20.reuse ;  /* 0x000000141e1e7220 */ /* 0x080fe20000410000 */
[-C--:B------:R-:W-:Y:S01]  /*9780*/  FMUL.FTZ R31, R31, R20.reuse ;  /* 0x000000141f1f7220 */ /* 0x080fe20000410000 */
[-C--:B------:R-:W-:Y:S01]  /*9790*/  FMUL.FTZ R34, R34, R20.reuse ;  /* 0x0000001422227220 */ /* 0x080fe20000410000 */
[----:B------:R-:W-:Y:S01]  /*97a0*/  FADD.FTZ R8, R14, R171 ;  /* 0x000000ab0e087221 */ /* 0x000fe20000010000 */
[-C--:B------:R-:W-:Y:S01]  /*97b0*/  FMUL.FTZ R35, R35, R20.reuse ;  /* 0x0000001423237220 */ /* 0x080fe20000410000 */
[-C--:B------:R-:W-:Y:S01]  /*97c0*/  FMUL.FTZ R38, R38, R20.reuse ;  /* 0x0000001426267220 */ /* 0x080fe20000410000 */
[----:B------:R-:W5:Y:S01]  /*97d0*/  MUFU.EX2 R159, R159 ;  /* 0x0000009f009f7308 */ /* 0x000f620000000800 */
[----:B------:R-:W-:Y:S01]  /*97e0*/  FADD.FTZ R171, R21, R8 ;  /* 0x0000000815ab7221 */ /* 0x000fe20000010000 */
[----:B---3--:R-:W-:Y:S01]  /*97f0*/  FADD.FTZ R8, R168, R7 ;  /* 0x00000007a8087221 */ /* 0x008fe20000010000 */
[-C--:B------:R-:W-:Y:S01]  /*9800*/  FMUL.FTZ R39, R39, R20.reuse ;  /* 0x0000001427277220 */ /* 0x080fe20000410000 */
[----:B------:R-:W-:Y:S01]  /*9810*/  FMUL.FTZ R42, R42, R20 ;  /* 0x000000142a2a7220 */ /* 0x000fe20000410000 */
[----:B--2---:R-:W-:Y:S01]  /*9820*/  FADD.FTZ R154, R156, R171 ;  /* 0x000000ab9c9a7221 */ /* 0x004fe20000010000 */
[----:B----4-:R-:W-:Y:S01]  /*9830*/  FADD.FTZ R7, R155, R8 ;  /* 0x000000089b077221 */ /* 0x010fe20000010000 */
[C---:B------:R-:W-:Y:S01]  /*9840*/  F2FP.BF16.F32.PACK_AB R156, R23.reuse, R156 ;  /* 0x0000009c179c723e */ /* 0x040fe200000010ff */
[----:B------:R-:W2:Y:S01]  /*9850*/  MUFU.EX2 R176, R176 ;  /* 0x000000b000b07308 */ /* 0x000ea20000000800 */
[----:B------:R-:W-:Y:S01]  /*9860*/  FADD.FTZ R171, R23, R154 ;  /* 0x0000009a17ab7221 */ /* 0x000fe20000010000 */
[C---:B-1----:R-:W-:Y:S01]  /*9870*/  FADD.FTZ R8, R172.reuse, R7 ;  /* 0x00000007ac087221 */ /* 0x042fe20000010000 */
[----:B------:R-:W-:Y:S01]  /*9880*/  F2FP.BF16.F32.PACK_AB R155, R172, R155 ;  /* 0x0000009bac9b723e */ /* 0x000fe200000010ff */
[-C--:B------:R-:W-:Y:S01]  /*9890*/  FMUL.FTZ R43, R43, R20.reuse ;  /* 0x000000142b2b7220 */ /* 0x080fe20000410000 */
[----:B------:R-:W-:Y:S01]  /*98a0*/  FADD.FTZ R154, R16, R171 ;  /* 0x000000ab109a7221 */ /* 0x000fe20000010000 */
[-C--:B------:R-:W-:Y:S01]  /*98b0*/  FMUL.FTZ R46, R46, R20.reuse ;  /* 0x000000142e2e7220 */ /* 0x080fe20000410000 */
[-C--:B------:R-:W-:Y:S01]  /*98c0*/  FMUL.FTZ R47, R47, R20.reuse ;  /* 0x000000142f2f7220 */ /* 0x080fe20000410000 */
[----:B------:R-:W1:Y:S01]  /*98d0*/  MUFU.EX2 R163, R163 ;  /* 0x000000a300a37308 */ /* 0x000e620000000800 */
[----:B-----5:R-:W-:Y:S01]  /*98e0*/  FADD.FTZ R7, R159, R8 ;  /* 0x000000089f077221 */ /* 0x020fe20000010000 */
[----:B------:R-:W-:Y:S01]  /*98f0*/  FADD.FTZ R171, R153, R154 ;  /* 0x0000009a99ab7221 */ /* 0x000fe20000010000 */
[----:B------:R-:W-:Y:S01]  /*9900*/  F2FP.BF16.F32.PACK_AB R153, R168, R169 ;  /* 0x000000a9a899723e */ /* 0x000fe200000010ff */
[-C--:B------:R-:W-:Y:S01]  /*9910*/  FMUL.FTZ R50, R50, R20.reuse ;  /* 0x0000001432327220 */ /* 0x080fe20000410000 */
[----:B------:R-:W-:Y:S01]  /*9920*/  FMUL.FTZ R51, R51, R20 ;  /* 0x0000001433337220 */ /* 0x000fe20000410000 */
[----:B------:R-:W-:Y:S01]  /*9930*/  FADD.FTZ R154, R160, R171 ;  /* 0x000000aba09a7221 */ /* 0x000fe20000010000 */
[C---:B------:R-:W-:Y:S01]  /*9940*/  F2FP.BF16.F32.PACK_AB R160, R157.reuse, R160 ;  /* 0x000000a09da0723e */ /* 0x040fe200000010ff */
[----:B------:R-:W3:Y:S01]  /*9950*/  MUFU.EX2 R180, R180 ;  /* 0x000000b400b47308 */ /* 0x000ee20000000800 */
[C---:B--2---:R-:W-:Y:S01]  /*9960*/  FADD.FTZ R8, R176.reuse, R7 ;  /* 0x00000007b0087221 */ /* 0x044fe20000010000 */
[----:B------:R-:W-:Y:S01]  /*9970*/  FADD.FTZ R171, R157, R154 ;  /* 0x0000009a9dab7221 */ /* 0x000fe20000010000 */
[----:B------:R-:W-:Y:S01]  /*9980*/  F2FP.BF16.F32.PACK_AB R157, R176, R159 ;  /* 0x0000009fb09d723e */ /* 0x000fe200000010ff */
[-C--:B------:R-:W-:Y:S01]  /*9990*/  FMUL.FTZ R54, R54, R20.reuse ;  /* 0x0000001436367220 */ /* 0x080fe20000410000 */
[-C--:B------:R-:W-:Y:S01]  /*99a0*/  FMUL.FTZ R55, R55, R20.reuse ;  /* 0x0000001437377220 */ /* 0x080fe20000410000 */
[----:B------:R-:W-:Y:S01]  /*99b0*/  FADD.FTZ R154, R18, R171 ;  /* 0x000000ab129a7221 */ /* 0x000fe20000010000 */
        /* <DEDUP_REMOVED lines=22> */
[----:B------:R-:W-:Y:S01]  /*9b20*/  FADD.FTZ R7, R170, R7 ;  /* 0x00000007aa077221 */ /* 0x000fe20000010000 */
[-C--:B------:R-:W-:Y:S01]  /*9b30*/  FMUL.FTZ R87, R87, R20.reuse ;  /* 0x0000001457577220 */ /* 0x080fe20000410000 */
[----:B------:R-:W-:Y:S01]  /*9b40*/  FMUL.FTZ R90, R90, R20 ;  /* 0x000000145a5a7220 */ /* 0x000fe20000410000 */
[----:B------:R-:W2:Y:S01]  /*9b50*/  MUFU.EX2 R164, R164 ;  /* 0x000000a400a47308 */ /* 0x000ea20000000800 */
[----:B-1----:R-:W-:Y:S01]  /*9b60*/  FADD.FTZ R17, R161, R154 ;  /* 0x0000009aa1117221 */ /* 0x002fe20000010000 */
[----:B------:R-:W-:Y:S01]  /*9b70*/  F2FP.BF16.F32.PACK_AB R154, R21, R14 ;  /* 0x0000000e159a723e */ /* 0x000fe200000010ff */
[----:B------:R-:W-:Y:S01]  /*9b80*/  BAR.SYNC.DEFER_BLOCKING 0xf, 0x100 ;  /* 0x03c4000000007b1d */ /* 0x000fe20000010000 */
[----:B------:R-:W-:Y:S01]  /*9b90*/  F2FP.BF16.F32.PACK_AB R162, R161, R18 ;  /* 0x00000012a1a2723e */ /* 0x000fe200000010ff */
[-C--:B------:R-:W-:Y:S01]  /*9ba0*/  FMUL.FTZ R91, R91, R20.reuse ;  /* 0x000000145b5b7220 */ /* 0x080fe20000410000 */
[----:B------:R-:W-:Y:S01]  /*9bb0*/  F2FP.BF16.F32.PACK_AB R161, R170, R167 ;  /* 0x000000a7aaa1723e */ /* 0x000fe200000010ff */
        /* <DEDUP_REMOVED lines=19> */
[C---:B-1----:R-:W-:Y:S01]  /*9cf0*/  FADD.FTZ R7, R175.reuse, R8 ;  /* 0x00000008af077221 */ /* 0x042fe20000010000 */
[----:B------:R-:W-:Y:S01]  /*9d00*/  F2FP.BF16.F32.PACK_AB R163, R175, R174 ;  /* 0x000000aeafa3723e */ /* 0x000fe200000010ff */
[----:B------:R1:W-:Y:S01]  /*9d10*/  STSM.16.M88.4 [R12+0x26800], R152 ;  /* 0x026800980c007844 */ /* 0x0003e20000000200 */
[-C--:B------:R-:W-:Y:S01]  /*9d20*/  FMUL.FTZ R122, R122, R20.reuse ;  /* 0x000000147a7a7220 */ /* 0x080fe20000410000 */
[-C--:B------:R-:W-:Y:S01]  /*9d30*/  FMUL.FTZ R123, R123, R20.reuse ;  /* 0x000000147b7b7220 */ /* 0x080fe20000410000 */
[----:B------:R-:W-:Y:S01]  /*9d40*/  FMUL.FTZ R126, R126, R20 ;  /* 0x000000147e7e7220 */ /* 0x000fe20000410000 */
[----:B------:R1:W-:Y:S01]  /*9d50*/  STSM.16.M88.4 [R11], R156 ;  /* 0x0000009c0b007844 */ /* 0x0003e20000000200 */
[----:B------:R-:W4:Y:S01]  /*9d60*/  MUFU.EX2 R22, R22 ;  /* 0x0000001600167308 */ /* 0x000f220000000800 */
[C---:B---3--:R-:W-:Y:S01]  /*9d70*/  FADD.FTZ R17, R165.reuse, R14 ;  /* 0x0000000ea5117221 */ /* 0x048fe20000010000 */
[----:B------:R-:W-:Y:S01]  /*9d80*/  F2FP.BF16.F32.PACK_AB R164, R165, R164 ;  /* 0x000000a4a5a4723e */ /* 0x000fe200000010ff */
[----:B------:R1:W-:Y:S01]  /*9d90*/  STSM.16.M88.4 [R10], R160 ;  /* 0x000000a00a007844 */ /* 0x0003e20000000200 */
        /* <DEDUP_REMOVED lines=16> */
[----:B------:R-:W-:-:S04]  /*9ea0*/  FMUL.FTZ R151, R151, R20 ;  /* 0x0000001497977220 */ /* 0x000fc80000410000 */
[----:B------:R-:W4:Y:S01]  /*9eb0*/  MUFU.EX2 R182, R182 ;  /* 0x000000b600b67308 */ /* 0x000f220000000800 */
[C---:B---3--:R-:W-:Y:S01]  /*9ec0*/  F2FP.BF16.F32.PACK_AB R166, R15.reuse, R22 ;  /* 0x000000160fa6723e */ /* 0x048fe200000010ff */
[----:B------:R-:W-:-:S06]  /*9ed0*/  FADD.FTZ R8, R15, R8 ;  /* 0x000000080f087221 */ /* 0x000fcc0000010000 */
[----:B------:R-:W3:Y:S01]  /*9ee0*/  MUFU.EX2 R173, R173 ;  /* 0x000000ad00ad7308 */ /* 0x000ee20000000800 */
[C---:B--2---:R-:W-:Y:S01]  /*9ef0*/  FADD.FTZ R7, R179.reuse, R14 ;  /* 0x0000000eb3077221 */ /* 0x044fe20000010000 */
[----:B------:R-:W-:-:S03]  /*9f00*/  F2FP.BF16.F32.PACK_AB R165, R179, R178 ;  /* 0x000000b2b3a5723e */ /* 0x000fc600000010ff */
[----:B----4-:R-:W-:Y:S01]  /*9f10*/  FADD.FTZ R14, R182, R7 ;  /* 0x00000007b60e7221 */ /* 0x010fe20000010000 */
[----:B---3--:R-:W-:-:S03]  /*9f20*/  F2FP.BF16.F32.PACK_AB R167, R173, R182 ;  /* 0x000000b6ada7723e */ /* 0x008fc600000010ff */
[----:B------:R-:W-:Y:S02]  /*9f30*/  FADD.FTZ R7, R173, R14 ;  /* 0x0000000ead077221 */ /* 0x000fe40000010000 */
[----:B------:R1:W-:Y:S01]  /*9f40*/  STSM.16.M88.4 [R9], R164 ;  /* 0x000000a409007844 */ /* 0x0003e20000000200 */
[----:B------:R-:W-:Y:S05]  /*9f50*/  @!P5 BRA `(.L_x_1819) ;  /* 0x000000000004d947 */ /* 0x000fea0003800000 */
[----:B------:R-:W-:Y:S01]  /*9f60*/  BPT.TRAP 0x1 ;  /* 0x000000040000795c */ /* 0x000fe20000300000 */
.L_x_1819:
[----:B------:R2:W3:Y:S01]  /*9f70*/  SYNCS.PHASECHK.TRANS64.TRYWAIT P1, [UR28+0x28c50], R13 ;  /* 0x028c500dff0075a7 */ /* 0x0004e2000802015c */
[----:B------:R-:W-:Y:S05]  /*9f80*/  @!P5 BRA `(.L_x_1820) ;  /* 0x000000000004d947 */ /* 0x000fea0003800000 */
[----:B------:R-:W-:Y:S01]  /*9f90*/  BPT.TRAP 0x1 ;  /* 0x000000040000795c */ /* 0x000fe20000300000 */
.L_x_1820:
[----:B---3--:R-:W-:Y:S05]  /*9fa0*/  @P1 BRA `(.L_x_1821) ;  /* 0x0000000000081947 */ /* 0x008fea0003800000 */
[----:B------:R-:W3:Y:S02]  /*9fb0*/  SYNCS.PHASECHK.TRANS64.TRYWAIT P1, [UR28+0x28c50], R13 ;  /* 0x028c500dff0075a7 */ /* 0x000ee4000802015c */
[----:B---3--:R-:W-:Y:S05]  /*9fc0*/  @!P1 BRA `(.L_x_1822) ;  /* 0x000000a400789947 */ /* 0x008fea0003800000 */
.L_x_1821:
[----:B------:R-:W-:Y:S01]  /*9fd0*/  ULEA UR11, UR4, UR36, 0xc ;  /* 0x00000024040b7291 */ /* 0x000fe2000f8e603f */
[----:B------:R-:W-:Y:S01]  /*9fe0*/  WARPGROUP.ARRIVE ;  /* 0x00000000000079c5 */ /* 0x000fe20000000000 */
[----:B------:R-:W-:Y:S01]  /*9ff0*/  UMOV UR15, 0x40000040 ;  /* 0x40000040000f7882 */ /* 0x000fe20000000000 */
[----:B0-23--:R-:W-:Y:S01]  /*a000*/  @!P6 VIADD R13, R184, 0x28c60 ;  /* 0x00028c60b80de836 */ /* 0x00dfe20000000000 */
[----:B------:R-:W-:Y:S01]  /*a010*/  UMOV UR27, UR4 ;  /* 0x00000004001b7c82 */ /* 0x000fe20008000000 */
[----:B------:R-:W-:Y:S02]  /*a020*/  IMAD.MOV.U32 R15, RZ, RZ, R6 ;  /* 0x000000ffff0f7224 */ /* 0x000fe400078e0006 */
[----:B------:R-:W-:Y:S01]  /*a030*/  UMOV UR14, UR11 ;  /* 0x0000000b000e7c82 */ /* 0x000fe20008000000 */
[----:B------:R-:W-:Y:S01]  /*a040*/  @!P6 PRMT R13, RZ, 0x654, R13 ;  /* 0x00000654ff0de816 */ /* 0x000fe2000000000d */
[----:B------:R-:W-:Y:S01]  /*a050*/  HGMMA.64x256x16.F32.BF16 R24, R152, gdesc[UR12].tnspB, R24, gsb0 ;  /* 0x43e0000c98187df0 */ /* 0x000fe20008001818 */
[----:B------:R-:W-:Y:S01]  /*a060*/  UIADD3 UR14, UR11, 0x80, URZ ;  /* 0x000000800b0e7890 */ /* 0x000fe2000fffe03f */
[----:B------:R-:W-:Y:S01]  /*a070*/  IMAD.MOV.U32 R14, RZ, RZ, R5 ;  /* 0x000000ffff0e7224 */ /* 0x000fe200078e0005 */
        /* <DEDUP_REMOVED lines=28> */
[----:B------:R-:W-:-:S05]  /*a240*/  UMOV UR42, UR25 ;  /* 0x00000019002a7c82 */ /* 0x000fca0008000000 */
.L_x_1814:
[----:B------:R-:W-:-:S06]  /*a250*/  UISETP.GE.AND UP1, UPT, UR42, UR38, UPT ;  /* 0x000000262a00728c */ /* 0x000fcc000bf26270 */
[----:B------:R-:W-:-:S13]  /*a260*/  PLOP3.LUT P0, PT, PT, PT, UP1, 0x80, 0x0 ;  /* 0x000000000000781c */ /* 0x000fda0003f0f018 */
[----:B------:R-:W-:Y:S05]  /*a270*/  @!P0 BRA `(.L_x_1824) ;  /* 0x0000002000e88947 */ /* 0x000fea0003800000 */
[----:B------:R-:W-:Y:S01]  /*a280*/  MOV R15, R6 ;  /* 0x00000006000f7202 */ /* 0x000fe20000000f00 */
[----:B------:R-:W-:Y:S01]  /*a290*/  IMAD.MOV.U32 R16, RZ, RZ, R5 ;  /* 0x000000ffff107224 */ /* 0x000fe200078e0005 */
[----:B------:R-:W-:Y:S01]  /*a2a0*/  UMOV UR25, UR4 ;  /* 0x0000000400197c82 */ /* 0x000fe20008000000 */
[----:B------:R-:W-:Y:S01]  /*a2b0*/  ULDC UR27, c[0x0][0x9e4] ;  /* 0x00027900001b7ab9 */ /* 0x000fe20000000800 */
[----:B------:R-:W-:Y:S01]  /*a2c0*/  ULDC UR28, c[0x0][0x288] ;  /* 0x0000a200001c7ab9 */ /* 0x000fe20000000800 */
[----:B------:R-:W-:Y:S01]  /*a2d0*/  ULDC UR29, c[0x0][0x2f0] ;  /* 0x0000bc00001d7ab9 */ /* 0x000fe20000000800 */
[----:B------:R-:W-:Y:S01]  /*a2e0*/  ULDC UR24, c[0x0][0x988] ;  /* 0x0002620000187ab9 */ /* 0x000fe20000000800 */
[----:B------:R-:W-:-:S05]  /*a2f0*/  ULDC UR26, c[0x0][0x9e0] ;  /* 0x00027800001a7ab9 */ /* 0x000fca0000000800 */
.L_x_1841:
[----:B------:R-:W-:-:S04]  /*a300*/  UIADD3 UR4, UR25, 0x1, URZ ;  /* 0x0000000119047890 */ /* 0x000fc8000fffe03f */
[----:B------:R-:W-:-:S04]  /*a310*/  UISETP.NE.AND UP1, UPT, UR4, 0x2, UPT ;  /* 0x000000020400788c */ /* 0x000fc8000bf25270 */
[----:B------:R-:W-:Y:S02]  /*a320*/  USEL UR10, URZ, 0x1, UP1 ;  /* 0x000000013f0a7887 */ /* 0x000fe40008800000 */
[----:B------:R-:W-:Y:S02]  /*a330*/  USEL UR4, UR4, URZ, UP1 ;  /* 0x0000003f04047287 */ /* 0x000fe40008800000 */
[----:B------:R-:W-:Y:S01]  /*a340*/  ULOP3.LUT UR5, UR5, UR10, URZ, 0x3c, !UPT ;  /* 0x0000000a05057292 */ /* 0x000fe2000f8e3c3f */
[----:B--2---:R-:W-:Y:S11]  /*a350*/  @!P5 BRA `(.L_x_1825) ;  /* 0x000000000004d947 */ /* 0x004ff60003800000 */
[----:B------:R-:W-:Y:S01]  /*a360*/  BPT.TRAP 0x1 ;  /* 0x000000040000795c */ /* 0x000fe20000300000 */
.L_x_1825:
[----:B------:R-:W-:Y:S01]  /*a370*/  ULEA UR30, UR4, UR37, 0x3 ;  /* 0x00000025041e7291 */ /* 0x000fe2000f8e183f */
[----:B0-2---:R-:W-:-:S05]  /*a380*/  IMAD.U32 R13, RZ, RZ, UR5 ;  /* 0x00000005ff0d7e24 */ /* 0x005fca000f8e00ff */
[----:B------:R-:W-:-:S04]  /*a390*/  SHF.L.U32 R13, R13, 0x1f, RZ ;  /* 0x0000001f0d0d7819 */ /* 0x000fc800000006ff */
[----:B------:R0:W2:Y:S01]  /*a3a0*/  SYNCS.PHASECHK.TRANS64.TRYWAIT P0, [UR30+0x28c30], R13 ;  /* 0x028c300dff0075a7 */ /* 0x0000a2000800015e */
[----:B------:R-:W-:Y:S05]  /*a3b0*/  @!P5 BRA `(.L_x_1826) ;  /* 0x000000000004d947 */ /* 0x000fea0003800000 */
[----:B------:R-:W-:Y:S01]  /*a3c0*/  BPT.TRAP 0x1 ;  /* 0x000000040000795c */ /* 0x000fe20000300000 */
.L_x_1826:
[----:B--2---:R-:W-:Y:S05]  /*a3d0*/  @P0 BRA `(.L_x_1827) ;  /* 0x0000000000080947 */ /* 0x004fea0003800000 */
[----:B------:R-:W2:Y:S02]  /*a3e0*/  SYNCS.PHASECHK.TRANS64.TRYWAIT P0, [UR30+0x28c30], R13 ;  /* 0x028c300dff0075a7 */ /* 0x000ea4000800015e */
[----:B--2---:R-:W-:Y:S05]  /*a3f0*/  @!P0 BRA `(.L_x_1828) ;  /* 0x000000a000808947 */ /* 0x004fea0003800000 */
.L_x_1827:
[----:B------:R-:W-:Y:S01]  /*a400*/  ULEA UR22, UR4, UR6, 0x9 ;  /* 0x0000000604167291 */ /* 0x000fe2000f8e483f */
[----:B-1-3--:R-:W-:Y:S01]  /*a410*/  WARPGROUP.ARRIVE ;  /* 0x00000000000079c5 */ /* 0x00afe20000000000 */
[----:B------:R-:W-:Y:S01]  /*a420*/  UMOV UR23, 0x40000040 ;  /* 0x4000004000177882 */ /* 0x000fe20000000000 */
[----:B------:R-:W-:Y:S01]  /*a430*/  UMOV UR11, 0x40000040 ;  /* 0x40000040000b7882 */ /* 0x000fe20000000000 */
[----:B------:R-:W-:Y:S01]  /*a440*/  UIADD3 UR10, UR22, 0x2, URZ ;  /* 0x00000002160a7890 */ /* 0x000fe2000fffe03f */
[----:B------:R-:W-:Y:S01]  /*a450*/  PLOP3.LUT P0, PT, PT, PT, UP0, 0x80, 0x0 ;  /* 0x000000000000781c */ /* 0x000fe20003f0f008 */
[----:B------:R-:W-:Y:S01]  /*a460*/  UIADD3 UR14, UR22, 0x4, URZ ;  /* 0x00000004160e7890 */ /* 0x000fe2000fffe03f */
[----:B--2---:R-:W-:Y:S01]  /*a470*/  IMAD.MOV.U32 R6, RZ, RZ, R2 ;  /* 0x000000ffff067224 */ /* 0x004fe200078e0002 */
[----:B------:R-:W-:Y:S01]  /*a480*/  UMOV UR15, 0x40000040 ;  /* 0x40000040000f7882 */ /* 0x000fe20000000000 */
[----:B------:R-:W-:Y:S01]  /*a490*/  HGMMA.64x64x16.F32.BF16 R152, gdesc[UR20], RZ, !UPT, gsb0 ;  /* 0x00e00000149879f0 */ /* 0x000fe2000c0018ff */
[----:B------:R-:W-:Y:S01]  /*a4a0*/  UIADD3 UR18, UR22, 0x6, URZ ;  /* 0x0000000616127890 */ /* 0x000fe2000fffe03f */
[----:B------:R-:W-:Y:S01]  /*a4b0*/  IMAD.U32 R23, RZ, RZ, UR29 ;  /* 0x0000001dff177e24 */ /* 0x000fe2000f8e00ff */
[----:B------:R-:W-:Y:S01]  /*a4c0*/  UMOV UR19, 0x40000040 ;  /* 0x4000004000137882 */ /* 0x000fe20000000000 */
[----:B----4-:R-:W-:Y:S01]  /*a4d0*/  IMAD.U32 R14, RZ, RZ, UR30 ;  /* 0x0000001eff0e7e24 */ /* 0x010fe2000f8e00ff */
[----:B------:R-:W-:-:S02]  /*a4e0*/  WARPGROUP.DEPBAR.LE gsb0, 0x0 ;  /* 0x00008000000079c5 */ /* 0x000fc40000010000 */
[----:B------:R-:W-:-:S06]  /*a4f0*/  WARPGROUP.ARRIVE ;  /* 0x00000000000079c5 */ /* 0x000fcc0000000000 */
[----:B------:R-:W-:Y:S01]  /*a500*/  HGMMA.64x64x16.F32.BF16 R152, gdesc[UR8], R152, gsb0 ;  /* 0x00e00000089879f0 */ /* 0x000fe20008001898 */
[----:B------:R-:W-:Y:S02]  /*a510*/  @UP0 ULDC UR10, c[0x0][0x44c] ;  /* 0x00011300000a0ab9 */ /* 0x000fe40000000800 */
[----:B------:R-:W-:Y:S01]  /*a520*/  @P0 IMAD.HI.U32 R5, R2, UR10, RZ ;  /* 0x0000000a02050c27 */ /* 0x000fe2000f8e00ff */
[----:B------:R-:W-:-:S04]  /*a530*/  @UP0 ULDC UR10, c[0x0][0x450] ;  /* 0x00011400000a0ab9 */ /* 0x000fc80000000800 */
[----:B------:R-:W-:Y:S01]  /*a540*/  @P0 SHF.R.U32.HI R6, RZ, UR10, R5 ;  /* 0x0000000aff060c19 */ /* 0x000fe20008011605 */
[----:B------:R-:W-:Y:S01]  /*a550*/  USHF.L.U32 UR10, UR42, 0x6, URZ ;  /* 0x000000062a0a7899 */ /* 0x000fe2000800063f */
[----:B------:R-:W-:-:S03]  /*a560*/  @!P6 VIADD R5, R14, 0x28c40 ;  /* 0x00028c400e05e836 */ /* 0x000fc60000000000 */
[----:B------:R-:W1:Y:S02]  /*a570*/  SHFL.IDX PT, R20, R6, RZ, 0x1c1f ;  /* 0x001c1fff06147589 */ /* 0x000e6400000e0000 */
[----:B------:R-:W-:Y:S01]  /*a580*/  IMAD.U32 R17, RZ, RZ, UR10 ;  /* 0x0000000aff117e24 */ /* 0x000fe2000f8e00ff */
[----:B------:R-:W-:-:S04]  /*a590*/  @!P6 PRMT R5, RZ, 0x654, R5 ;  /* 0x00000654ff05e816 */ /* 0x000fc80000000005 */
[----:B------:R-:W-:-:S05]  /*a5a0*/  IADD3 R17, -R0, 0x1, -R17 ;  /* 0x0000000100117810 */ /* 0x000fca0007ffe911 */
[----:B------:R-:W-:-:S05]  /*a5b0*/  IMAD R17, R23, UR39, R17 ;  /* 0x0000002717117c24 */ /* 0x000fca000f8e0211 */
[----:B------:R-:W-:-:S05]  /*a5c0*/  IADD3 R17, R17, -UR28, RZ ;  /* 0x8000001c11117c10 */ /* 0x000fca000fffe0ff */
[C---:B------:R-:W-:Y:S02]  /*a5d0*/  VIADD R19, R17.reuse, UR26 ;  /* 0x0000001a11137c36 */ /* 0x040fe40008000000 */
[----:B------:R-:W-:-:S04]  /*a5e0*/  VIADD R21, R17, UR7 ;  /* 0x0000000711157c36 */ /* 0x000fc80008000000 */
[----:B-1----:R-:W-:Y:S01]  /*a5f0*/  IMAD.IADD R18, R21, 0x1, R20 ;  /* 0x0000000115127824 */ /* 0x002fe200078e0214 */
[----:B------:R-:W-:Y:S02]  /*a600*/  WARPGROUP.DEPBAR.LE gsb0, 0x0 ;  /* 0x00008000000079c5 */ /* 0x000fe40000010000 */
[----:B------:R-:W-:-:S06]  /*a610*/  WARPGROUP.ARRIVE ;  /* 0x00000000000079c5 */ /* 0x000fcc0000000000 */
[----:B------:R-:W-:Y:S03]  /*a620*/  HGMMA.64x64x16.F32.BF16 R152, gdesc[UR12], R152, gsb0 ;  /* 0x00e000000c9879f0 */ /* 0x000fe60008001898 */
[----:B------:R-:W-:Y:S02]  /*a630*/  WARPGROUP.DEPBAR.LE gsb0, 0x0 ;  /* 0x00008000000079c5 */ /* 0x000fe40000010000 */
[----:B------:R-:W-:-:S06]  /*a640*/  WARPGROUP.ARRIVE ;  /* 0x00000000000079c5 */ /* 0x000fcc0000000000 */
[----:B------:R-:W-:Y:S03]  /*a650*/  HGMMA.64x64x16.F32.BF16 R152, gdesc[UR16], R152, gsb0 ;  /* 0x00e00000109879f0 */ /* 0x000fe60008001898 */
[----:B------:R-:W-:Y:S02]  /*a660*/  WARPGROUP.DEPBAR.LE gsb0, 0x0 ;  /* 0x00008000000079c5 */ /* 0x000fe40000010000 */
[----:B------:R1:W-:Y:S02]  /*a670*/  @!P6 SYNCS.ARRIVE.TRANS64.RED.A1T0 RZ, [R5+URZ], RZ ;  /* 0x000000ff05ffe9a7 */ /* 0x0003e4000810043f */
[----:B-1----:R-:W-:Y:S01]  /*a680*/  IMAD.IADD R5, R19, 0x1, R20 ;  /* 0x0000000113057824 */ /* 0x002fe200078e0214 */
[----:B------:R-:W-:Y:S06]  /*a690*/  @!P4 BRA `(.L_x_1829) ;  /* 0x00000000005cc947 */ /* 0x000fec0003800000 */
[----:B------:R-:W-:Y:S01]  /*a6a0*/  IMAD R17, R23, UR39, R20 ;  /* 0x0000002717117c24 */ /* 0x000fe2000f8e0214 */
[----:B------:R-:W-:Y:S03]  /*a6b0*/  BSSY B0, `(.L_x_1830) ;  /* 0x0000011000007945 */ /* 0x000fe60003800000 */
[----:B------:R-:W-:-:S05]  /*a6c0*/  VIADD R17, R17, -UR28 ;  /* 0x8000001c11117c36 */ /* 0x000fca0008000000 */
[----:B------:R-:W-:-:S13]  /*a6d0*/  ISETP.GT.AND P0, PT, R17, -0x1, PT ;  /* 0xffffffff1100780c */ /* 0x000fda0003f04270 */
[----:B------:R-:W-:Y:S05]  /*a6e0*/  @P0 BRA `(.L_x_1831) ;  /* 0x0000000000200947 */ /* 0x000fea0003800000 */
[----:B------:R-:W-:Y:S01]  /*a6f0*/  IMAD.U32 R22, RZ, RZ, UR27 ;  /* 0x0000001bff167e24 */ /* 0x000fe2000f8e00ff */
[----:B------:R-:W-:-:S04]  /*a700*/  LOP3.LUT R17, RZ, R17, RZ, 0x33, !PT ;  /* 0x00000011ff117212 */ /* 0x000fc800078e33ff */
[----:B------:R-:W-:-:S13]  /*a710*/  ISETP.NE.AND P0, PT, R22, 0x1, PT ;  /* 0x000000011600780c */ /* 0x000fda0003f05270 */
[----:B------:R-:W1:Y:S02]  /*a720*/  @P0 LDC.64 R184, c[0x0][0x9e8] ;  /* 0x00027a00ffb80b82 */ /* 0x000e640000000a00 */
[----:B-1----:R-:W-:-:S05]  /*a730*/  @P0 IMAD.HI.U32 R20, R17, R184, RZ ;  /* 0x000000b811140227 */ /* 0x002fca00078e00ff */
[----:B------:R-:W-:-:S04]  /*a740*/  @P0 SHF.R.U32.HI R17, RZ, R185, R20 ;  /* 0x000000b9ff110219 */ /* 0x000fc80000011614 */
[----:B------:R-:W-:Y:S01]  /*a750*/  LOP3.LUT R17, RZ, R17, RZ, 0x33, !PT ;  /* 0x00000011ff117212 */ /* 0x000fe200078e33ff */
[----:B------:R-:W-:Y:S06]  /*a760*/  BRA `(.L_x_1832) ;  /* 0x0000000000147947 */ /* 0x000fec0003800000 */
.L_x_1831:
[----:B------:R-:W-:-:S05]  /*a770*/  IMAD.U32 R22, RZ, RZ, UR27 ;  /* 0x0000001bff167e24 */ /* 0x000fca000f8e00ff */
[----:B------:R-:W-:-:S13]  /*a780*/  ISETP.NE.AND P0, PT, R22, 0x1, PT ;  /* 0x000000011600780c */ /* 0x000fda0003f05270 */
[----:B------:R-:W1:Y:S02]  /*a790*/  @P0 LDC.64 R184, c[0x0][0x9e8] ;  /* 0x00027a00ffb80b82 */ /* 0x000e640000000a00 */
[----:B-1----:R-:W-:-:S05]  /*a7a0*/  @P0 IMAD.HI.U32 R20, R17, R184, RZ ;  /* 0x000000b811140227 */ /* 0x002fca00078e00ff */
[----:B------:R-:W-:-:S07]  /*a7b0*/  @P0 SHF.R.U32.HI R17, RZ, R185, R20 ;  /* 0x000000b9ff110219 */ /* 0x000fce0000011614 */
.L_x_1832:
[----:B------:R-:W-:Y:S05]  /*a7c0*/  BSYNC B0 ;  /* 0x0000000000007941 */ /* 0x000fea0003800000 */
.L_x_1830:
[----:B------:R-:W-:-:S05]  /*a7d0*/  IMAD R17, R17, R22, -UR10 ;  /* 0x8000000a11117e24 */ /* 0x000fca000f8e0216 */
[----:B------:R-:W-:-:S04]  /*a7e0*/  IADD3 R17, -R0, R17, RZ ;  /* 0x0000001100117210 */ /* 0x000fc80007ffe1ff */
[----:B------:R-:W-:Y:S02]  /*a7f0*/  VIADDMNMX R5, R17, R22, R5, PT ;  /* 0x0000001611057246 */ /* 0x000fe40003800105 */
[----:B------:R-:W-:-:S07]  /*a800*/  VIMNMX R18, R18, R17, !PT ;  /* 0x0000001112127248 */ /* 0x000fce0007fe0100 */
.L_x_1829:
[----:B------:R-:W-:Y:S01]  /*a810*/  UISETP.GT.AND UP1, UPT, UR42, -0x1, UPT ;  /* 0xffffffff2a00788c */ /* 0x000fe2000bf24270 */
[----:B------:R-:W1:Y:S05]  /*a820*/  SHFL.IDX PT, R20, R6, 0x1, 0x1c1f ;  /* 0x003c1f0006147f89 */ /* 0x000e6a00000e0000 */
[----:B------:R-:W-:-:S04]  /*a830*/  PLOP3.LUT P0, PT, PT, PT, UP1, 0x80, 0x0 ;  /* 0x000000000000781c */ /* 0x000fc80003f0f018 */
[C---:B------:R-:W-:Y:S02]  /*a840*/  ISETP.GT.AND P1, PT, R18.reuse, RZ, P0 ;  /* 0x000000ff1200720c */ /* 0x040fe40000724270 */
[C---:B------:R-:W-:Y:S02]  /*a850*/  ISETP.GT.AND P3, PT, R18.reuse, 0x1, P0 ;  /* 0x000000011200780c */ /* 0x040fe40000764270 */
[----:B------:R-:W-:Y:S02]  /*a860*/  ISETP.LT.OR P2, PT, R5, 0x1, P1 ;  /* 0x000000010500780c */ /* 0x000fe40000f41670 */
[----:B------:R-:W-:Y:S02]  /*a870*/  ISETP.GT.AND P1, PT, R18, 0x8, P0 ;  /* 0x000000081200780c */ /* 0x000fe40000724270 */
[----:B------:R-:W-:Y:S02]  /*a880*/  FSEL R17, R152, -INF , !P2 ;  /* 0xff80000098117808 */ /* 0x000fe40005000000 */
[----:B------:R-:W-:-:S02]  /*a890*/  ISETP.GT.AND P2, PT, R18, 0x9, P0 ;  /* 0x000000091200780c */ /* 0x000fc40000744270 */
[C---:B------:R-:W-:Y:S02]  /*a8a0*/  ISETP.LT.OR P3, PT, R5.reuse, 0x2, P3 ;  /* 0x000000020500780c */ /* 0x040fe40001f61670 */
[----:B------:R-:W-:Y:S01]  /*a8b0*/  ISETP.LT.OR P1, PT, R5, 0x9, P1 ;  /* 0x000000090500780c */ /* 0x000fe20000f21670 */
[----:B-1----:R-:W-:Y:S01]  /*a8c0*/  IMAD.IADD R6, R19, 0x1, R20 ;  /* 0x0000000113067824 */ /* 0x002fe200078e0214 */
[----:B------:R-:W-:Y:S02]  /*a8d0*/  ISETP.LT.OR P2, PT, R5, 0xa, P2 ;  /* 0x0000000a0500780c */ /* 0x000fe40001741670 */
[----:B------:R-:W-:Y:S02]  /*a8e0*/  FSEL R153, R153, -INF , !P3 ;  /* 0xff80000099997808 */ /* 0x000fe40005800000 */
[----:B------:R-:W-:Y:S02]  /*a8f0*/  FSEL R156, R156, -INF , !P1 ;  /* 0xff8000009c9c7808 */ /* 0x000fe40004800000 */
[----:B------:R-:W-:-:S02]  /*a900*/  FSEL R157, R157, -INF , !P2 ;  /* 0xff8000009d9d7808 */ /* 0x000fc40005000000 */
[C---:B------:R-:W-:Y:S02]  /*a910*/  ISETP.GT.AND P3, PT, R18.reuse, 0x10, P0 ;  /* 0x000000101200780c */ /* 0x040fe40000764270 */
[C---:B------:R-:W-:Y:S02]  /*a920*/  ISETP.GT.AND P1, PT, R18.reuse, 0x11, P0 ;  /* 0x000000111200780c */ /* 0x040fe40000724270 */
[----:B------:R-:W-:Y:S02]  /*a930*/  ISETP.GT.AND P2, PT, R18, 0x18, P0 ;  /* 0x000000181200780c */ /* 0x000fe40000744270 */
[C---:B------:R-:W-:Y:S02]  /*a940*/  ISETP.LT.OR P3, PT, R5.reuse, 0x11, P3 ;  /* 0x000000110500780c */ /* 0x040fe40001f61670 */
[C---:B------:R-:W-:Y:S02]  /*a950*/  ISETP.LT.OR P1, PT, R5.reuse, 0x12, P1 ;  /* 0x000000120500780c */ /* 0x040fe40000f21670 */
[----:B------:R-:W-:-:S02]  /*a960*/  ISETP.LT.OR P2, PT, R5, 0x19, P2 ;  /* 0x000000190500780c */ /* 0x000fc40001741670 */
[----:B------:R-:W-:Y:S02]  /*a970*/  FSEL R160, R160, -INF , !P3 ;  /* 0xff800000a0a07808 */ /* 0x000fe40005800000 */
[----:B------:R-:W-:Y:S02]  /*a980*/  FSEL R161, R161, -INF , !P1 ;  /* 0xff800000a1a17808 */ /* 0x000fe40004800000 */
[----:B------:R-:W-:Y:S02]  /*a990*/  FSEL R164, R164, -INF , !P2 ;  /* 0xff800000a4a47808 */ /* 0x000fe40005000000 */
[C---:B------:R-:W-:Y:S02]  /*a9a0*/  ISETP.GT.AND P3, PT, R18.reuse, 0x19, P0 ;  /* 0x000000191200780c */ /* 0x040fe40000764270 */
[C---:B------:R-:W-:Y:S02]  /*a9b0*/  ISETP.GT.AND P1, PT, R18.reuse, 0x20, P0 ;  /* 0x000000201200780c */ /* 0x040fe40000724270 */
[----:B------:R-:W-:-:S02]  /*a9c0*/  ISETP.GT.AND P2, PT, R18, 0x21, P0 ;  /* 0x000000211200780c */ /* 0x000fc40000744270 */
[C---:B------:R-:W-:Y:S02]  /*a9d0*/  ISETP.LT.OR P3, PT, R5.reuse, 0x1a, P3 ;  /* 0x0000001a0500780c */ /* 0x040fe40001f61670 */
[C---:B------:R-:W-:Y:S02]  /*a9e0*/  ISETP.LT.OR P1, PT, R5.reuse, 0x21, P1 ;  /* 0x000000210500780c */ /* 0x040fe40000f21670 */
        /* <DEDUP_REMOVED lines=15> */
[----:B------:R-:W-:Y:S01]  /*aae0*/  ISETP.GT.AND P2, PT, R18, 0x39, P0 ;  /* 0x000000391200780c */ /* 0x000fe20000744270 */
[----:B------:R-:W-:Y:S01]  /*aaf0*/  IMAD.IADD R18, R21, 0x1, R20 ;  /* 0x0000000115127824 */ /* 0x000fe200078e0214 */
[----:B------:R-:W-:-:S02]  /*ab00*/  ISETP.LT.OR P3, PT, R5, 0x32, P3 ;  /* 0x000000320500780c */ /* 0x000fc40001f61670 */
[C---:B------:R-:W-:Y:S02]  /*ab10*/  ISETP.LT.OR P1, PT, R5.reuse, 0x39, P1 ;  /* 0x000000390500780c */ /* 0x040fe40000f21670 */
[----:B------:R-:W-:Y:S02]  /*ab20*/  ISETP.LT.OR P2, PT, R5, 0x3a, P2 ;  /* 0x0000003a0500780c */ /* 0x000fe40001741670 */
[----:B------:R-:W-:Y:S02]  /*ab30*/  FSEL R177, R177, -INF , !P3 ;  /* 0xff800000b1b17808 */ /* 0x000fe40005800000 */
[----:B------:R-:W-:Y:S02]  /*ab40*/  FSEL R180, R180, -INF , !P1 ;  /* 0xff800000b4b47808 */ /* 0x000fe40004800000 */
[----:B------:R-:W-:Y:S01]  /*ab50*/  FSEL R181, R181, -INF , !P2 ;  /* 0xff800000b5b57808 */ /* 0x000fe20005000000 */
        /* <DEDUP_REMOVED lines=14> */
.L_x_1835:
[----:B------:R-:W-:-:S05]  /*ac40*/  IMAD.U32 R22, RZ, RZ, UR27 ;  /* 0x0000001bff167e24 */ /* 0x000fca000f8e00ff */
[----:B------:R-:W-:-:S13]  /*ac50*/  ISETP.NE.AND P1, PT, R22, 0x1, PT ;  /* 0x000000011600780c */ /* 0x000fda0003f25270 */
[----:B------:R-:W1:Y:S02]  /*ac60*/  @P1 LDC.64 R20, c[0x0][0x9e8] ;  /* 0x00027a00ff141b82 */ /* 0x000e640000000a00 */
[----:B-1----:R-:W-:-:S05]  /*ac70*/  @P1 IMAD.HI.U32 R20, R5, R20, RZ ;  /* 0x0000001405141227 */ /* 0x002fca00078e00ff */
[----:B------:R-:W-:-:S07]  /*ac80*/  @P1 SHF.R.U32.HI R5, RZ, R21, R20 ;  /* 0x00000015ff051219 */ /* 0x000fce0000011614 */
.L_x_1836:
[----:B------:R-:W-:Y:S05]  /*ac90*/  BSYNC B0 ;  /* 0x0000000000007941 */ /* 0x000fea0003800000 */
.L_x_1834:
[----:B------:R-:W-:-:S04]  /*aca0*/  IMAD R5, R5, R22, -UR10 ;  /* 0x8000000a05057e24 */ /* 0x000fc8000f8e0216 */
[----:B------:R-:W-:-:S05]  /*acb0*/  IMAD.IADD R5, R5, 0x1, -R0 ;  /* 0x0000000105057824 */ /* 0x000fca00078e0a00 */
[----:B------:R-:W-:Y:S02]  /*acc0*/  VIADDMNMX R6, R5, R22, R6, PT ;  /* 0x0000001605067246 */ /* 0x000fe40003800106 */
[----:B------:R-:W-:-:S07]  /*acd0*/  VIMNMX R18, R18, R5, !PT ;  /* 0x0000000512127248 */ /* 0x000fce0007fe0100 */
.L_x_1833:
[----:B------:R-:W-:Y:S01]  /*ace0*/  FMNMX.FTZ R20, R17, R16, !PT ;  /* 0x0000001011147209 */ /* 0x000fe20007810000 */
[----:B------:R-:W-:Y:S01]  /*acf0*/  UMOV UR10, UR24 ;  /* 0x00000018000a7c82 */ /* 0x000fe20008000000 */
[----:B------:R-:W-:Y:S02]  /*ad00*/  ISETP.GT.AND P1, PT, R18, 0x1, P0 ;  /* 0x000000011200780c */ /* 0x000fe40000724270 */
[----:B------:R-:W-:Y:S02]  /*ad10*/  FMNMX.FTZ R5, R153, R20, !PT ;  /* 0x0000001499057209 */ /* 0x000fe40007810000 */
[----:B------:R-:W-:Y:S02]  /*ad20*/  ISETP.LT.OR P1, PT, R6, 0x2, P1 ;  /* 0x000000020600780c */ /* 0x000fe40000f21670 */
[----:B------:R-:W-:Y:S02]  /*ad30*/  FMNMX.FTZ R20, R156, R5, !PT ;  /* 0x000000059c147209 */ /* 0x000fe40007810000 */
[----:B------:R-:W-:-:S02]  /*ad40*/  FSEL R155, R155, -INF , !P1 ;  /* 0xff8000009b9b7808 */ /* 0x000fc40004800000 */
[----:B------:R-:W-:Y:S02]  /*ad50*/  FMNMX.FTZ R5, R157, R20, !PT ;  /* 0x000000149d057209 */ /* 0x000fe40007810000 */
[----:B------:R-:W-:Y:S02]  /*ad60*/  ISETP.GT.AND P1, PT, R18, RZ, P0 ;  /* 0x000000ff1200720c */ /* 0x000fe40000724270 */
[----:B------:R-:W-:Y:S02]  /*ad70*/  FMNMX.FTZ R20, R160, R5, !PT ;  /* 0x00000005a0147209 */ /* 0x000fe40007810000 */
[----:B------:R-:W-:Y:S02]  /*ad80*/  ISETP.LT.OR P1, PT, R6, 0x1, P1 ;  /* 0x000000010600780c */ /* 0x000fe40000f21670 */
        /* <DEDUP_REMOVED lines=22> */
[----:B------:R-:W-:Y:S01]  /*aef0*/  ISETP.GT.AND P1, PT, R18, 0x18, P0 ;  /* 0x000000181200780c */ /* 0x000fe20000724270 */
[----:B------:R-:W1:Y:S01]  /*af00*/  SHFL.BFLY PT, R5, R20, 0x2, 0x1f ;  /* 0x0c401f0014057f89 */ /* 0x000e6200000e0000 */
[----:B------:R-:W-:Y:S02]  /*af10*/  ISETP.LT.OR P3, PT, R6, 0x12, P3 ;  /* 0x000000120600780c */ /* 0x000fe40001f61670 */
[----:B------:R-:W-:Y:S02]  /*af20*/  ISETP.GT.AND P2, PT, R18, 0x19, P0 ;  /* 0x000000191200780c */ /* 0x000fe40000744270 */
[----:B------:R-:W-:-:S02]  /*af30*/  ISETP.LT.OR P1, PT, R6, 0x19, P1 ;  /* 0x000000190600780c */ /* 0x000fc40000f21670 */
[----:B------:R-:W-:Y:S02]  /*af40*/  FSEL R163, R163, -INF , !P3 ;  /* 0xff800000a3a37808 */ /* 0x000fe40005800000 */
[----:B------:R-:W-:Y:S02]  /*af50*/  ISETP.GT.AND P3, PT, R18, 0x20, P0 ;  /* 0x000000201200780c */ /* 0x000fe40000764270 */
[----:B------:R-:W-:Y:S02]  /*af60*/  ISETP.LT.OR P2, PT, R6, 0x1a, P2 ;  /* 0x0000001a0600780c */ /* 0x000fe40001741670 */
[----:B------:R-:W-:Y:S02]  /*af70*/  FSEL R166, R166, -INF , !P1 ;  /* 0xff800000a6a67808 */ /* 0x000fe40004800000 */
[----:B------:R-:W-:Y:S02]  /*af80*/  ISETP.GT.AND P1, PT, R18, 0x21, P0 ;  /* 0x000000211200780c */ /* 0x000fe40000724270 */
[----:B------:R-:W-:-:S02]  /*af90*/  ISETP.LT.OR P3, PT, R6, 0x21, P3 ;  /* 0x000000210600780c */ /* 0x000fc40001f61670 */
[----:B------:R-:W-:Y:S02]  /*afa0*/  FSEL R167, R167, -INF , !P2 ;  /* 0xff800000a7a77808 */ /* 0x000fe40005000000 */
[----:B------:R-:W-:Y:S02]  /*afb0*/  ISETP.GT.AND P2, PT, R18, 0x28, P0 ;  /* 0x000000281200780c */ /* 0x000fe40000744270 */
[----:B------:R-:W-:Y:S02]  /*afc0*/  ISETP.LT.OR P1, PT, R6, 0x22, P1 ;  /* 0x000000220600780c */ /* 0x000fe40000f21670 */
[----:B-1----:R-:W-:Y:S02]  /*afd0*/  FMNMX.FTZ R19, R20, R5, !PT ;  /* 0x0000000514137209 */ /* 0x002fe40007810000 */
[----:B------:R-:W-:Y:S02]  /*afe0*/  FMNMX.FTZ R20, R154, R15, !PT ;  /* 0x0000000f9a147209 */ /* 0x000fe40007810000 */
[----:B------:R-:W-:Y:S01]  /*aff0*/  FSEL R170, R170, -INF , !P3 ;  /* 0xff800000aaaa7808 */ /* 0x000fe20005800000 */
[----:B------:R-:W1:Y:S01]  /*b000*/  SHFL.BFLY PT, R22, R19, 0x1, 0x1f ;  /* 0x0c201f0013167f89 */ /* 0x000e6200000e0000 */
[----:B------:R-:W-:-:S02]  /*b010*/  ISETP.LT.OR P2, PT, R6, 0x29, P2 ;  /* 0x000000290600780c */ /* 0x000fc40001741670 */
[----:B------:R-:W-:Y:S02]  /*b020*/  FSEL R171, R171, -INF , !P1 ;  /* 0xff800000abab7808 */ /* 0x000fe40004800000 */
[----:B------:R-:W-:Y:S02]  /*b030*/  ISETP.GT.AND P1, PT, R18, 0x29, P0 ;  /* 0x000000291200780c */ /* 0x000fe40000724270 */
[----:B------:R-:W-:Y:S02]  /*b040*/  FSEL R174, R174, -INF , !P2 ;  /* 0xff800000aeae7808 */ /* 0x000fe40005000000 */
[----:B------:R-:W-:Y:S02]  /*b050*/  ISETP.GT.AND P2, PT, R18, 0x30, P0 ;  /* 0x000000301200780c */ /* 0x000fe40000744270 */
[C---:B------:R-:W-:Y:S02]  /*b060*/  ISETP.LT.OR P1, PT, R6.reuse, 0x2a, P1 ;  /* 0x0000002a0600780c */ /* 0x040fe40000f21670 */
[----:B------:R-:W-:-:S02]  /*b070*/  ISETP.LT.OR P2, PT, R6, 0x31, P2 ;  /* 0x000000310600780c */ /* 0x000fc40001741670 */
[----:B------:R-:W-:Y:S02]  /*b080*/  FSEL R175, R175, -INF , !P1 ;  /* 0xff800000afaf7808 */ /* 0x000fe40004800000 */
[----:B------:R-:W-:Y:S02]  /*b090*/  ISETP.GT.AND P1, PT, R18, 0x31, P0 ;  /* 0x000000311200780c */ /* 0x000fe40000724270 */
[----:B------:R-:W-:Y:S02]  /*b0a0*/  FSEL R178, R178, -INF , !P2 ;  /* 0xff800000b2b27808 */ /* 0x000fe40005000000 */
[----:B------:R-:W-:Y:S02]  /*b0b0*/  ISETP.GT.AND P2, PT, R18, 0x38, P0 ;  /* 0x000000381200780c */ /* 0x000fe40000744270 */
[----:B------:R-:W-:Y:S02]  /*b0c0*/  ISETP.LT.OR P1, PT, R6, 0x32, P1 ;  /* 0x000000320600780c */ /* 0x000fe40000f21670 */
[----:B-1----:R-:W-:-:S02]  /*b0d0*/  FMNMX.FTZ R5, R19, R22, !PT ;  /* 0x0000001613057209 */ /* 0x002fc40007810000 */
[----:B------:R-:W-:Y:S02]  /*b0e0*/  FMNMX.FTZ R19, R155, R20, !PT ;  /* 0x000000149b137209 */ /* 0x000fe40007810000 */
[----:B------:R-:W-:Y:S01]  /*b0f0*/  ISETP.GT.AND P0, PT, R18, 0x39, P0 ;  /* 0x000000391200780c */ /* 0x000fe20000704270 */
[----:B------:R-:W-:Y:S01]  /*b100*/  FMUL.FTZ R184, R5, UR10 ;  /* 0x0000000a05b87c20 */ /* 0x000fe20008410000 */
[----:B------:R-:W-:Y:S02]  /*b110*/  FMNMX.FTZ R20, R158, R19, !PT ;  /* 0x000000139e147209 */ /* 0x000fe40007810000 */
[----:B------:R-:W-:Y:S02]  /*b120*/  ISETP.LT.OR P2, PT, R6, 0x39, P2 ;  /* 0x000000390600780c */ /* 0x000fe40001741670 */
[----:B------:R-:W-:Y:S02]  /*b130*/  FMNMX.FTZ R19, R159, R20, !PT ;  /* 0x000000149f137209 */ /* 0x000fe40007810000 */
[----:B------:R-:W-:-:S02]  /*b140*/  FSEL R179, R179, -INF , !P1 ;  /* 0xff800000b3b37808 */ /* 0x000fc40004800000 */
[----:B------:R-:W-:Y:S02]  /*b150*/  FMNMX.FTZ R20, R162, R19, !PT ;  /* 0x00000013a2147209 */ /* 0x000fe40007810000 */
[----:B------:R-:W-:Y:S02]  /*b160*/  ISETP.LT.OR P0, PT, R6, 0x3a, P0 ;  /* 0x0000003a0600780c */ /* 0x000fe40000701670 */
[----:B------:R-:W-:Y:S02]  /*b170*/  FMNMX.FTZ R19, R163, R20, !PT ;  /* 0x00000014a3137209 */ /* 0x000fe40007810000 */
[----:B------:R-:W-:Y:S02]  /*b180*/  FSEL R182, R182, -INF , !P2 ;  /* 0xff800000b6b67808 */ /* 0x000fe40005000000 */
[----:B------:R-:W-:Y:S02]  /*b190*/  FMNMX.FTZ R20, R166, R19, !PT ;  /* 0x00000013a6147209 */ /* 0x000fe40007810000 */
[----:B------:R-:W-:-:S02]  /*b1a0*/  FSETP.NEU.FTZ.AND P3, PT, R5, -INF , PT ;  /* 0xff8000000500780b */ /* 0x000fc40003f7d000 */
[----:B------:R-:W-:Y:S02]  /*b1b0*/  FMNMX.FTZ R19, R167, R20, !PT ;  /* 0x00000014a7137209 */ /* 0x000fe40007810000 */
[----:B------:R-:W-:Y:S02]  /*b1c0*/  FSEL R183, R183, -INF , !P0 ;  /* 0xff800000b7b77808 */ /* 0x000fe40004000000 */
[----:B------:R-:W-:Y:S02]  /*b1d0*/  FMNMX.FTZ R20, R170, R19, !PT ;  /* 0x00000013aa147209 */ /* 0x000fe40007810000 */
[----:B------:R-:W-:Y:S02]  /*b1e0*/  FSEL R184, R184, RZ, P3 ;  /* 0x000000ffb8b87208 */ /* 0x000fe40001800000 */
[----:B------:R-:W-:Y:S02]  /*b1f0*/  FMNMX.FTZ R19, R171, R20, !PT ;  /* 0x00000014ab137209 */ /* 0x000fe40007810000 */
[----:B------:R-:W-:Y:S01]  /*b200*/  ISETP.NE.AND P1, PT, R4, RZ, PT ;  /* 0x000000ff0400720c */ /* 0x000fe20003f25270 */
[--C-:B------:R-:W-:Y:S01]  /*b210*/  FFMA.FTZ R23, R165, UR10, -R184.reuse ;  /* 0x0000000aa5177c23 */ /* 0x100fe200080108b8 */
[----:B------:R-:W-:Y:S01]  /*b220*/  FMNMX.FTZ R20, R174, R19, !PT ;  /* 0x00000013ae147209 */ /* 0x000fe20007810000 */
[--C-:B------:R-:W-:Y:S01]  /*b230*/  FFMA.FTZ R17, R17, UR10, -R184.reuse ;  /* 0x0000000a11117c23 */ /* 0x100fe200080108b8 */
[----:B------:R-:W-:Y:S01]  /*b240*/  FSEL R165, R5, RZ, P3 ;  /* 0x000000ff05a57208 */ /* 0x000fe20001800000 */
[--C-:B------:R-:W-:Y:S01]  /*b250*/  FFMA.FTZ R152, R153, UR10, -R184.reuse ;  /* 0x0000000a99987c23 */ /* 0x100fe200080108b8 */
[----:B------:R-:W-:Y:S01]  /*b260*/  FMNMX.FTZ R19, R175, R20, !PT ;  /* 0x00000014af137209 */ /* 0x000fe20007810000 */
[--C-:B------:R-:W-:Y:S01]  /*b270*/  FFMA.FTZ R18, R156, UR10, -R184.reuse ;  /* 0x0000000a9c127c23 */ /* 0x100fe200080108b8 */
[----:B------:R-:W-:Y:S01]  /*b280*/  FFMA.FTZ R156, R160, UR10, -R184 ;  /* 0x0000000aa09c7c23 */ /* 0x000fe200080108b8 */
[----:B------:R-:W-:Y:S01]  /*b290*/  FADD.FTZ R165, -R165, R16 ;  /* 0x00000010a5a57221 */ /* 0x000fe20000010100 */
[----:B------:R-:W-:Y:S01]  /*b2a0*/  FMNMX.FTZ R20, R178, R19, !PT ;  /* 0x00000013b2147209 */ /* 0x000fe20007810000 */
[--C-:B------:R-:W-:Y:S01]  /*b2b0*/  FFMA.FTZ R19, R157, UR10, -R184.reuse ;  /* 0x0000000a9d137c23 */ /* 0x100fe200080108b8 */
[----:B------:R-:W-:Y:S01]  /*b2c0*/  MUFU.EX2 R17, R17 ;  /* 0x0000001100117308 */ /* 0x000fe20000000800 */
[----:B------:R-:W-:Y:S01]  /*b2d0*/  FMUL.FTZ R16, R165, UR10 ;  /* 0x0000000aa5107c20 */ /* 0x000fe20008410000 */
[----:B------:R-:W-:Y:S01]  /*b2e0*/  FMNMX.FTZ R21, R179, R20, !PT ;  /* 0x00000014b3157209 */ /* 0x000fe20007810000 */
[--C-:B------:R-:W-:Y:S01]  /*b2f0*/  FFMA.FTZ R20, R164, UR10, -R184.reuse ;  /* 0x0000000aa4147c23 */ /* 0x100fe200080108b8 */
[--C-:B------:R-:W-:Y:S01]  /*b300*/  FFMA.FTZ R160, R168, UR10, -R184.reuse ;  /* 0x0000000aa8a07c23 */ /* 0x100fe200080108b8 */
[--C-:B------:R-:W-:Y:S01]  /*b310*/  FFMA.FTZ R153, R169, UR10, -R184.reuse ;  /* 0x0000000aa9997c23 */ /* 0x100fe200080108b8 */
[----:B------:R-:W-:Y:S01]  /*b320*/  FMNMX.FTZ R6, R182, R21, !PT ;  /* 0x00000015b6067209 */ /* 0x000fe20007810000 */
[--C-:B------:R-:W-:Y:S01]  /*b330*/  FFMA.FTZ R21, R161, UR10, -R184.reuse ;  /* 0x0000000aa1157c23 */ /* 0x100fe200080108b8 */
[----:B------:R-:W1:Y:S01]  /*b340*/  MUFU.EX2 R16, R16 ;  /* 0x0000001000107308 */ /* 0x000e620000000800 */
[--C-:B------:R-:W-:Y:S01]  /*b350*/  FFMA.FTZ R164, R173, UR10, -R184.reuse ;  /* 0x0000000aada47c23 */ /* 0x100fe200080108b8 */
[----:B------:R-:W-:Y:S01]  /*b360*/  FMNMX.FTZ R6, R183, R6, !PT ;  /* 0x00000006b7067209 */ /* 0x000fe20007810000 */
[--C-:B------:R-:W-:Y:S01]  /*b370*/  FFMA.FTZ R176, R176, UR10, -R184.reuse ;  /* 0x0000000ab0b07c23 */ /* 0x100fe200080108b8 */
[--C-:B------:R-:W-:Y:S01]  /*b380*/  FFMA.FTZ R177, R177, UR10, -R184.reuse ;  /* 0x0000000ab1b17c23 */ /* 0x100fe200080108b8 */
[--C-:B------:R-:W-:Y:S01]  /*b390*/  FFMA.FTZ R180, R180, UR10, -R184.reuse ;  /* 0x0000000ab4b47c23 */ /* 0x100fe200080108b8 */
[--C-:B------:R-:W-:Y:S01]  /*b3a0*/  FFMA.FTZ R181, R181, UR10, -R184.reuse ;  /* 0x0000000ab5b57c23 */ /* 0x100fe200080108b8 */
[----:B------:R-:W2:Y:S01]  /*b3b0*/  SHFL.BFLY PT, R157, R6, 0x2, 0x1f ;  /* 0x0c401f00069d7f89 */ /* 0x000ea200000e0000 */
[----:B------:R-:W3:Y:S08]  /*b3c0*/  MUFU.EX2 R152, R152 ;  /* 0x0000009800987308 */ /* 0x000ef00000000800 */
[----:B------:R-:W4:Y:S01]  /*b3d0*/  MUFU.EX2 R18, R18 ;  /* 0x0000001200127308 */ /* 0x000f220000000800 */
[-C--:B-1----:R-:W-:Y:S01]  /*b3e0*/  FMUL.FTZ R24, R24, R16.reuse ;  /* 0x0000001018187220 */ /* 0x082fe20000410000 */
        /* <DEDUP_REMOVED lines=13> */
[----:B--2---:R-:W-:Y:S01]  /*b4c0*/  FMNMX.FTZ R22, R6, R157, !PT ;  /* 0x0000009d06167209 */ /* 0x004fe20007810000 */
[----:B------:R-:W2:Y:S01]  /*b4d0*/  MUFU.EX2 R156, R156 ;  /* 0x0000009c009c7308 */ /* 0x000ea20000000800 */
[----:B------:R-:W-:Y:S01]  /*b4e0*/  FFMA.FTZ R157, R172, UR10, -R184 ;  /* 0x0000000aac9d7c23 */ /* 0x000fe200080108b8 */
[-C--:B------:R-:W-:Y:S01]  /*b4f0*/  FMUL.FTZ R49, R49, R16.reuse ;  /* 0x0000001031317220 */ /* 0x080fe20000410000 */
[-C--:B------:R-:W-:Y:S01]  /*b500*/  FMUL.FTZ R52, R52, R16.reuse ;  /* 0x0000001034347220 */ /* 0x080fe20000410000 */
[----:B------:R-:W5:Y:S01]  /*b510*/  SHFL.BFLY PT, R161, R22, 0x1, 0x1f ;  /* 0x0c201f0016a17f89 */ /* 0x000f6200000e0000 */
        /* <DEDUP_REMOVED lines=22> */
[----:B------:R-:W-:Y:S01]  /*b680*/  FMUL.FTZ R92, R92, R16 ;  /* 0x000000105c5c7220 */ /* 0x000fe20000410000 */
[----:B-----5:R-:W-:Y:S01]  /*b690*/  FMNMX.FTZ R6, R22, R161, !PT ;  /* 0x000000a116067209 */ /* 0x020fe20007810000 */
[----:B------:R-:W-:Y:S01]  /*b6a0*/  FFMA.FTZ R161, R16, R8, R17 ;  /* 0x0000000810a17223 */ /* 0x000fe20000010011 */
[-C--:B------:R-:W-:Y:S01]  /*b6b0*/  FMUL.FTZ R93, R93, R16.reuse ;  /* 0x000000105d5d7220 */ /* 0x080fe20000410000 */
[-C--:B------:R-:W-:Y:S01]  /*b6c0*/  FMUL.FTZ R96, R96, R16.reuse ;  /* 0x0000001060607220 */ /* 0x080fe20000410000 */
[C---:B------:R-:W-:Y:S01]  /*b6d0*/  FSETP.NEU.FTZ.AND P0, PT, R6.reuse, -INF , PT ;  /* 0xff8000000600780b */ /* 0x040fe20003f1d000 */
[----:B------:R-:W-:Y:S01]  /*b6e0*/  FMUL.FTZ R8, R6, UR10 ;  /* 0x0000000a06087c20 */ /* 0x000fe20008410000 */
[----:B---3--:R-:W-:Y:S01]  /*b6f0*/  FADD.FTZ R165, R152, R161 ;  /* 0x000000a198a57221 */ /* 0x008fe20000010000 */
[----:B------:R-:W3:Y:S01]  /*b700*/  MUFU.EX2 R160, R160 ;  /* 0x000000a000a07308 */ /* 0x000ee20000000800 */
[-C--:B------:R-:W-:Y:S01]  /*b710*/  FMUL.FTZ R97, R97, R16.reuse ;  /* 0x0000001061617220 */ /* 0x080fe20000410000 */
[-C--:B------:R-:W-:Y:S01]  /*b720*/  FMUL.FTZ R100, R100, R16.reuse ;  /* 0x0000001064647220 */ /* 0x080fe20000410000 */
[----:B------:R-:W-:Y:S01]  /*b730*/  FSEL R161, R8, RZ, P0 ;  /* 0x000000ff08a17208 */ /* 0x000fe20000000000 */
[----:B----4-:R-:W-:Y:S01]  /*b740*/  FADD.FTZ R8, R18, R165 ;  /* 0x000000a512087221 */ /* 0x010fe20000010000 */
[-C--:B------:R-:W-:Y:S01]  /*b750*/  FMUL.FTZ R101, R101, R16.reuse ;  /* 0x0000001065657220 */ /* 0x080fe20000410000 */
[-C--:B------:R-:W-:Y:S01]  /*b760*/  FMUL.FTZ R104, R104, R16.reuse ;  /* 0x0000001068687220 */ /* 0x080fe20000410000 */
[----:B------:R-:W-:Y:S01]  /*b770*/  FMUL.FTZ R105, R105, R16 ;  /* 0x0000001069697220 */ /* 0x000fe20000410000 */
[----:B-1----:R-:W-:Y:S01]  /*b780*/  FADD.FTZ R165, R19, R8 ;  /* 0x0000000813a57221 */ /* 0x002fe20000010000 */
[----:B------:R-:W-:Y:S01]  /*b790*/  FFMA.FTZ R22, R154, UR10, -R161 ;  /* 0x0000000a9a167c23 */ /* 0x000fe200080108a1 */
[----:B------:R-:W-:Y:S01]  /*b7a0*/  FSEL R8, R6, RZ, P0 ;  /* 0x000000ff06087208 */ /* 0x000fe20000000000 */
[----:B------:R-:W-:-:S02]  /*b7b0*/  IMAD.U32 R154, RZ, RZ, UR25 ;  /* 0x00000019ff9a7e24 */ /* 0x000fc4000f8e00ff */
[----:B--2---:R-:W-:Y:S01]  /*b7c0*/  FADD.FTZ R168, R156, R165 ;  /* 0x000000a59ca87221 */ /* 0x004fe20000010000 */
[----:B------:R-:W-:Y:S01]  /*b7d0*/  FFMA.FTZ R165, R155, UR10, -R161 ;  /* 0x0000000a9ba57c23 */ /* 0x000fe200080108a1 */
[----:B------:R-:W1:Y:S01]  /*b7e0*/  MUFU.EX2 R153, R153 ;  /* 0x0000009900997308 */ /* 0x000e620000000800 */
[----:B------:R-:W-:Y:S01]  /*b7f0*/  FADD.FTZ R8, -R8, R15 ;  /* 0x0000000f08087221 */ /* 0x000fe20000010100 */
[----:B------:R-:W-:Y:S01]  /*b800*/  @!P1 LEA R154, R154, R3, 0x6 ;  /* 0x000000039a9a9211 */ /* 0x000fe200078e30ff */
[----:B0-----:R-:W-:Y:S01]  /*b810*/  FADD.FTZ R169, R21, R168 ;  /* 0x000000a815a97221 */ /* 0x001fe20000010000 */
[----:B------:R-:W-:Y:S01]  /*b820*/  FFMA.FTZ R168, R159, UR10, -R161 ;  /* 0x0000000a9fa87c23 */ /* 0x000fe200080108a1 */
[----:B------:R-:W-:Y:S01]  /*b830*/  FMUL.FTZ R8, R8, UR10 ;  /* 0x0000000a08087c20 */ /* 0x000fe20008410000 */
[----:B------:R-:W-:Y:S01]  /*b840*/  @!P1 LEA R155, R154, UR37, 0x2 ;  /* 0x000000259a9b9c11 */ /* 0x000fe2000f8e10ff */
[----:B------:R-:W-:Y:S01]  /*b850*/  FADD.FTZ R154, R20, R169 ;  /* 0x000000a9149a7221 */ /* 0x000fe20000010000 */
[----:B------:R-:W-:Y:S01]  /*b860*/  MUFU.EX2 R22, R22 ;  /* 0x0000001600167308 */ /* 0x000fe20000000800 */
[--C-:B------:R-:W-:Y:S01]  /*b870*/  FFMA.FTZ R158, R158, UR10, -R161.reuse ;  /* 0x0000000a9e9e7c23 */ /* 0x100fe200080108a1 */
[--C-:B------:R-:W-:Y:S01]  /*b880*/  FFMA.FTZ R172, R162, UR10, -R161.reuse ;  /* 0x0000000aa2ac7c23 */ /* 0x100fe200080108a1 */
[----:B------:R-:W-:Y:S01]  /*b890*/  FADD.FTZ R159, R23, R154 ;  /* 0x0000009a179f7221 */ /* 0x000fe20000010000 */
[--C-:B------:R-:W-:Y:S01]  /*b8a0*/  FFMA.FTZ R170, R170, UR10, -R161.reuse ;  /* 0x0000000aaaaa7c23 */ /* 0x100fe200080108a1 */
[--C-:B------:R-:W-:Y:S01]  /*b8b0*/  FFMA.FTZ R163, R163, UR10, -R161.reuse ;  /* 0x0000000aa3a37c23 */ /* 0x100fe200080108a1 */
[----:B------:R-:W-:Y:S01]  /*b8c0*/  FFMA.FTZ R173, R166, UR10, -R161 ;  /* 0x0000000aa6ad7c23 */ /* 0x000fe200080108a1 */
[----:B---3--:R-:W-:Y:S01]  /*b8d0*/  FADD.FTZ R154, R160, R159 ;  /* 0x0000009fa09a7221 */ /* 0x008fe20000010000 */
[----:B------:R-:W0:Y:S01]  /*b8e0*/  MUFU.EX2 R169, R8 ;  /* 0x0000000800a97308 */ /* 0x000e220000000800 */
[--C-:B------:R-:W-:Y:S01]  /*b8f0*/  FFMA.FTZ R167, R167, UR10, -R161.reuse ;  /* 0x0000000aa7a77c23 */ /* 0x100fe200080108a1 */
[--C-:B------:R-:W-:Y:S01]  /*b900*/  FFMA.FTZ R171, R171, UR10, -R161.reuse ;  /* 0x0000000aabab7c23 */ /* 0x100fe200080108a1 */
[----:B-1----:R-:W-:Y:S01]  /*b910*/  FADD.FTZ R154, R153, R154 ;  /* 0x0000009a999a7221 */ /* 0x002fe20000010000 */
[--C-:B------:R-:W-:Y:S01]  /*b920*/  FFMA.FTZ R174, R174, UR10, -R161.reuse ;  /* 0x0000000aaeae7c23 */ /* 0x100fe200080108a1 */
[--C-:B------:R-:W-:Y:S01]  /*b930*/  FFMA.FTZ R175, R175, UR10, -R161.reuse ;  /* 0x0000000aafaf7c23 */ /* 0x100fe200080108a1 */
[--C-:B------:R-:W-:Y:S01]  /*b940*/  FFMA.FTZ R178, R178, UR10, -R161.reuse ;  /* 0x0000000ab2b27c23 */ /* 0x100fe200080108a1 */
[--C-:B------:R-:W-:Y:S01]  /*b950*/  FFMA.FTZ R179, R179, UR10, -R161.reuse ;  /* 0x0000000ab3b37c23 */ /* 0x100fe200080108a1 */
[----:B------:R-:W1:Y:S01]  /*b960*/  MUFU.EX2 R157, R157 ;  /* 0x0000009d009d7308 */ /* 0x000e620000000800 */
[--C-:B------:R-:W-:Y:S01]  /*b970*/  FFMA.FTZ R182, R182, UR10, -R161.reuse ;  /* 0x0000000ab6b67c23 */ /* 0x100fe200080108a1 */
[----:B------:R-:W-:Y:S01]  /*b980*/  FFMA.FTZ R183, R183, UR10, -R161 ;  /* 0x0000000ab7b77c23 */ /* 0x000fe200080108a1 */
[----:B------:R-:W-:Y:S01]  /*b990*/  @!P1 STS [R155+0x28800], R16 ;  /* 0x028800109b009388 */ /* 0x000fe20000000800 */
[-C--:B------:R-:W-:Y:S01]  /*b9a0*/  FMUL.FTZ R108, R108, R16.reuse ;  /* 0x000000106c6c7220 */ /* 0x080fe20000410000 */
[-C--:B------:R-:W-:Y:S01]  /*b9b0*/  FMUL.FTZ R109, R109, R16.reuse ;  /* 0x000000106d6d7220 */ /* 0x080fe20000410000 */
[-C--:B------:R-:W-:Y:S01]  /*b9c0*/  FMUL.FTZ R112, R112, R16.reuse ;  /* 0x0000001070707220 */ /* 0x080fe20000410000 */
[-C--:B------:R-:W-:Y:S01]  /*b9d0*/  FMUL.FTZ R113, R113, R16.reuse ;  /* 0x0000001071717220 */ /* 0x080fe20000410000 */
[----:B------:R-:W2:Y:S01]  /*b9e0*/  MUFU.EX2 R164, R164 ;  /* 0x000000a400a47308 */ /* 0x000ea20000000800 */
[----:B0-----:R0:W-:Y:S01]  /*b9f0*/  @!P1 STS [R155+0x28820], R169 ;  /* 0x028820a99b009388 */ /* 0x0011e20000000800 */
        /* <DEDUP_REMOVED lines=16> */
[C---:B--2---:R-:W-:Y:S01]  /*bb00*/  F2FP.BF16.F32.PACK_AB R162, R164.reuse, R157 ;  /* 0x0000009da4a2723e */ /* 0x044fe200000010ff */
[----:B------:R-:W-:Y:S01]  /*bb10*/  FMUL.FTZ R141, R141, R16 ;  /* 0x000000108d8d7220 */ /* 0x000fe20000410000 */
[----:B------:R-:W-:Y:S01]  /*bb20*/  F2FP.BF16.F32.PACK_AB R154, R19, R18 ;  /* 0x00000012139a723e */ /* 0x000fe200000010ff */
[----:B------:R-:W-:Y:S01]  /*bb30*/  FADD.FTZ R165, R164, R165 ;  /* 0x000000a5a4a57221 */ /* 0x000fe20000010000 */
[-C--:B------:R-:W-:Y:S01]  /*bb40*/  FMUL.FTZ R144, R144, R16.reuse ;  /* 0x0000001090907220 */ /* 0x080fe20000410000 */
[----:B------:R-:W-:Y:S01]  /*bb50*/  FMUL.FTZ R145, R145, R16 ;  /* 0x0000001091917220 */ /* 0x000fe20000410000 */
[----:B------:R-:W0:Y:S01]  /*bb60*/  MUFU.EX2 R168, R168 ;  /* 0x000000a800a87308 */ /* 0x000e220000000800 */
[----:B----4-:R-:W-:Y:S01]  /*bb70*/  F2FP.BF16.F32.PACK_AB R158, R23, R20 ;  /* 0x00000014179e723e */ /* 0x010fe200000010ff */
[-C--:B------:R-:W-:Y:S01]  /*bb80*/  FMUL.FTZ R148, R148, R16.reuse ;  /* 0x0000001094947220 */ /* 0x080fe20000410000 */
[----:B------:R-:W-:Y:S01]  /*bb90*/  FMUL.FTZ R149, R149, R16 ;  /* 0x0000001095957220 */ /* 0x000fe20000410000 */
[----:B------:R-:W-:Y:S01]  /*bba0*/  F2FP.BF16.F32.PACK_AB R160, R153, R160 ;  /* 0x000000a099a0723e */ /* 0x000fe200000010ff */
[----:B------:R-:W-:Y:S01]  /*bbb0*/  FMUL.FTZ R26, R26, R169 ;  /* 0x000000a91a1a7220 */ /* 0x000fe20000410000 */
[----:B------:R-:W-:Y:S01]  /*bbc0*/  F2FP.BF16.F32.PACK_AB R152, R152, R17 ;  /* 0x000000119898723e */ /* 0x000fe200000010ff */
[-C--:B------:R-:W-:Y:S01]  /*bbd0*/  FMUL.FTZ R27, R27, R169.reuse ;  /* 0x000000a91b1b7220 */ /* 0x080fe20000410000 */
[----:B------:R-:W-:Y:S01]  /*bbe0*/  MUFU.EX2 R172, R172 ;  /* 0x000000ac00ac7308 */ /* 0x000fe20000000800 */
[----:B---3--:R-:W-:Y:S01]  /*bbf0*/  F2FP.BF16.F32.PACK_AB R153, R15, R22 ;  /* 0x000000160f99723e */ /* 0x008fe200000010ff */
[-C--:B------:R-:W-:Y:S01]  /*bc00*/  FMUL.FTZ R30, R30, R169.reuse ;  /* 0x000000a91e1e7220 */ /* 0x080fe20000410000 */
[----:B------:R-:W-:Y:S01]  /*bc10*/  F2FP.BF16.F32.PACK_AB R156, R21, R156 ;  /* 0x0000009c159c723e */ /* 0x000fe200000010ff */
[-C--:B------:R-:W-:Y:S01]  /*bc20*/  FMUL.FTZ R31, R31, R169.reuse ;  /* 0x000000a91f1f7220 */ /* 0x080fe20000410000 */
[-C--:B------:R-:W-:Y:S01]  /*bc30*/  FMUL.FTZ R34, R34, R169.reuse ;  /* 0x000000a922227220 */ /* 0x080fe20000410000 */
[-C--:B------:R-:W-:Y:S01]  /*bc40*/  FMUL.FTZ R35, R35, R169.reuse ;  /* 0x000000a923237220 */ /* 0x080fe20000410000 */
[----:B------:R-:W-:Y:S01]  /*bc50*/  FMUL.FTZ R38, R38, R169 ;  /* 0x000000a926267220 */ /* 0x000fe20000410000 */
[----:B------:R1:W-:Y:S01]  /*bc60*/  MUFU.EX2 R161, R170 ;  /* 0x000000aa00a17308 */ /* 0x0003e20000000800 */
[----:B0-----:R-:W-:Y:S01]  /*bc70*/  F2FP.BF16.F32.PACK_AB R155, R168, R159 ;  /* 0x0000009fa89b723e */ /* 0x001fe200000010ff */
[----:B------:R-:W-:Y:S01]  /*bc80*/  BAR.SYNC.DEFER_BLOCKING 0xf, 0x100 ;  /* 0x03c4000000007b1d */ /* 0x000fe20000010000 */
[-C--:B------:R-:W-:Y:S01]  /*bc90*/  FMUL.FTZ R39, R39, R169.reuse ;  /* 0x000000a927277220 */ /* 0x080fe20000410000 */
[-C--:B------:R-:W-:Y:S01]  /*bca0*/  FMUL.FTZ R42, R42, R169.reuse ;  /* 0x000000a92a2a7220 */ /* 0x080fe20000410000 */
[-C--:B------:R-:W-:Y:S01]  /*bcb0*/  FMUL.FTZ R43, R43, R169.reuse ;  /* 0x000000a92b2b7220 */ /* 0x080fe20000410000 */
[-C--:B------:R-:W-:Y:S01]  /*bcc0*/  FMUL.FTZ R46, R46, R169.reuse ;  /* 0x000000a92e2e7220 */ /* 0x080fe20000410000 */
[----:B------:R-:W-:Y:S01]  /*bcd0*/  FMUL.FTZ R47, R47, R169 ;  /* 0x000000a92f2f7220 */ /* 0x000fe20000410000 */
[----:B------:R-:W-:Y:S01]  /*bce0*/  MUFU.EX2 R157, R163 ;  /* 0x000000a3009d7308 */ /* 0x000fe20000000800 */
[----:B-1----:R-:W-:Y:S01]  /*bcf0*/  FFMA.FTZ R170, R169, R7, R22 ;  /* 0x00000007a9aa7223 */ /* 0x002fe20000010016 */
[-C--:B------:R-:W-:Y:S01]  /*bd00*/  FMUL.FTZ R50, R50, R169.reuse ;  /* 0x000000a932327220 */ /* 0x080fe20000410000 */
[-C--:B------:R-:W-:Y:S01]  /*bd10*/  FMUL.FTZ R51, R51, R169.reuse ;  /* 0x000000a933337220 */ /* 0x080fe20000410000 */
[-C--:B------:R-:W-:Y:S01]  /*bd20*/  FMUL.FTZ R54, R54, R169.reuse ;  /* 0x000000a936367220 */ /* 0x080fe20000410000 */
[----:B------:R-:W-:Y:S01]  /*bd30*/  FADD.FTZ R170, R15, R170 ;  /* 0x000000aa0faa7221 */ /* 0x000fe20000010000 */
[-C--:B------:R-:W-:Y:S01]  /*bd40*/  FMUL.FTZ R55, R55, R169.reuse ;  /* 0x000000a937377220 */ /* 0x080fe20000410000 */
[-C--:B------:R-:W-:Y:S01]  /*bd50*/  FMUL.FTZ R58, R58, R169.reuse ;  /* 0x000000a93a3a7220 */ /* 0x080fe20000410000 */
[----:B------:R-:W-:Y:S01]  /*bd60*/  MUFU.EX2 R173, R173 ;  /* 0x000000ad00ad7308 */ /* 0x000fe20000000800 */
[----:B------:R-:W-:Y:S01]  /*bd70*/  FADD.FTZ R7, R159, R170 ;  /* 0x000000aa9f077221 */ /* 0x000fe20000010000 */
[-C--:B------:R-:W-:Y:S01]  /*bd80*/  FMUL.FTZ R59, R59, R169.reuse ;  /* 0x000000a93b3b7220 */ /* 0x080fe20000410000 */
[-C--:B------:R-:W-:Y:S01]  /*bd90*/  FMUL.FTZ R62, R62, R169.reuse ;  /* 0x000000a93e3e7220 */ /* 0x080fe20000410000 */
[-C--:B------:R-:W-:Y:S01]  /*bda0*/  FMUL.FTZ R63, R63, R169.reuse ;  /* 0x000000a93f3f7220 */ /* 0x080fe20000410000 */
[----:B------:R-:W-:Y:S01]  /*bdb0*/  FADD.FTZ R7, R168, R7 ;  /* 0x00000007a8077221 */ /* 0x000fe20000010000 */
[-C--:B------:R-:W-:Y:S01]  /*bdc0*/  FMUL.FTZ R66, R66, R169.reuse ;  /* 0x000000a942427220 */ /* 0x080fe20000410000 */
[-C--:B------:R-:W-:Y:S01]  /*bdd0*/  FMUL.FTZ R67, R67, R169.reuse ;  /* 0x000000a943437220 */ /* 0x080fe20000410000 */
[----:B------:R-:W0:Y:S01]  /*bde0*/  MUFU.EX2 R176, R176 ;  /* 0x000000b000b07308 */ /* 0x000e220000000800 */
        /* <DEDUP_REMOVED lines=23> */
[----:B------:R0:W-:Y:S01]  /*bf60*/  MUFU.EX2 R163, R174 ;  /* 0x000000ae00a37308 */ /* 0x0001e20000000800 */
[C---:B--2---:R-:W-:Y:S01]  /*bf70*/  F2FP.BF16.F32.PACK_AB R164, R177.reuse, R176 ;  /* 0x000000b0b1a4723e */ /* 0x044fe200000010ff */
[----:B------:R-:W-:Y:S01]  /*bf80*/  FADD.FTZ R17, R177, R8 ;  /* 0x00000008b1117221 */ /* 0x000fe20000010000 */
[-C--:B------:R-:W-:Y:S01]  /*bf90*/  FMUL.FTZ R107, R107, R169.reuse ;  /* 0x000000a96b6b7220 */ /* 0x080fe20000410000 */
[-C--:B------:R-:W-:Y:S01]  /*bfa0*/  FMUL.FTZ R110, R110, R169.reuse ;  /* 0x000000a96e6e7220 */ /* 0x080fe20000410000 */
[-C--:B------:R-:W-:Y:S01]  /*bfb0*/  FMUL.FTZ R111, R111, R169.reuse ;  /* 0x000000a96f6f7220 */ /* 0x080fe20000410000 */
[-C--:B------:R-:W-:Y:S01]  /*bfc0*/  FMUL.FTZ R114, R114, R169.reuse ;  /* 0x000000a972727220 */ /* 0x080fe20000410000 */
[----:B------:R-:W-:Y:S01]  /*bfd0*/  FMUL.FTZ R115, R115, R169 ;  /* 0x000000a973737220 */ /* 0x000fe20000410000 */
[----:B------:R-:W2:Y:S01]  /*bfe0*/  MUFU.EX2 R20, R171 ;  /* 0x000000ab00147308 */ /* 0x000ea20000000800 */
[----:B0-----:R-:W-:Y:S01]  /*bff0*/  FADD.FTZ R174, R172, R7 ;  /* 0x00000007acae7221 */ /* 0x001fe20000010000 */
[----:B---3--:R-:W-:Y:S01]  /*c000*/  F2FP.BF16.F32.PACK_AB R159, R18, R173 ;  /* 0x000000ad129f723e */ /* 0x008fe200000010ff */
[-C--:B------:R-:W-:Y:S01]  /*c010*/  FMUL.FTZ R118, R118, R169.reuse ;  /* 0x000000a976767220 */ /* 0x080fe20000410000 */
[-C--:B------:R-:W-:Y:S01]  /*c020*/  FMUL.FTZ R119, R119, R169.reuse ;  /* 0x000000a977777220 */ /* 0x080fe20000410000 */
[C---:B------:R-:W-:Y:S01]  /*c030*/  FADD.FTZ R174, R157.reuse, R174 ;  /* 0x000000ae9dae7221 */ /* 0x040fe20000010000 */
[----:B------:R-:W-:Y:S01]  /*c040*/  F2FP.BF16.F32.PACK_AB R157, R157, R172 ;  /* 0x000000ac9d9d723e */ /* 0x000fe200000010ff */
[-C--:B------:R-:W-:Y:S01]  /*c050*/  FMUL.FTZ R122, R122, R169.reuse ;  /* 0x000000a97a7a7220 */ /* 0x080fe20000410000 */
[----:B------:R-:W0:Y:S01]  /*c060*/  MUFU.EX2 R170, R175 ;  /* 0x000000af00aa7308 */ /* 0x000e220000000800 */
[----:B------:R-:W-:Y:S01]  /*c070*/  FADD.FTZ R7, R173, R174 ;  /* 0x000000aead077221 */ /* 0x000fe20000010000 */
[-C--:B------:R-:W-:Y:S01]  /*c080*/  FMUL.FTZ R123, R123, R169.reuse ;  /* 0x000000a97b7b7220 */ /* 0x080fe20000410000 */
[----:B------:R1:W-:Y:S01]  /*c090*/  STSM.16.M88.4 [R11], R156 ;  /* 0x0000009c0b007844 */ /* 0x0003e20000000200 */
[-C--:B------:R-:W-:Y:S01]  /*c0a0*/  FMUL.FTZ R126, R126, R169.reuse ;  /* 0x000000a97e7e7220 */ /* 0x080fe20000410000 */
[----:B------:R-:W-:Y:S01]  /*c0b0*/  FADD.FTZ R176, R18, R7 ;  /* 0x0000000712b07221 */ /* 0x000fe20000010000 */
[-C--:B------:R-:W-:Y:S01]  /*c0c0*/  FMUL.FTZ R127, R127, R169.reuse ;  /* 0x000000a97f7f7220 */ /* 0x080fe20000410000 */
[----:B------:R-:W-:Y:S01]  /*c0d0*/  FMUL.FTZ R130, R130, R169 ;  /* 0x000000a982827220 */ /* 0x000fe20000410000 */
[----:B------:R3:W4:Y:S01]  /*c0e0*/  MUFU.EX2 R165, R178 ;  /* 0x000000b200a57308 */ /* 0x0007220000000800 */
[----:B------:R-:W-:Y:S01]  /*c0f0*/  FADD.FTZ R7, R161, R176 ;  /* 0x000000b0a1077221 */ /* 0x000fe20000010000 */
[----:B--2---:R-:W-:Y:S01]  /*c100*/  F2FP.BF16.F32.PACK_AB R161, R20, R161 ;  /* 0x000000a114a1723e */ /* 0x004fe200000010ff */
[-C--:B------:R-:W-:Y:S01]  /*c110*/  FMUL.FTZ R131, R131, R169.reuse ;  /* 0x000000a983837220 */ /* 0x080fe20000410000 */
[-C--:B------:R-:W-:Y:S01]  /*c120*/  FMUL.FTZ R134, R134, R169.reuse ;  /* 0x000000a986867220 */ /* 0x080fe20000410000 */
[----:B------:R-:W-:Y:S01]  /*c130*/  FADD.FTZ R176, R20, R7 ;  /* 0x0000000714b07221 */ /* 0x000fe20000010000 */
[-C--:B------:R-:W-:Y:S01]  /*c140*/  FMUL.FTZ R135, R135, R169.reuse ;  /* 0x000000a987877220 */ /* 0x080fe20000410000 */
[----:B------:R-:W-:Y:S01]  /*c150*/  FMUL.FTZ R138, R138, R169 ;  /* 0x000000a98a8a7220 */ /* 0x000fe20000410000 */
[----:B------:R-:W2:Y:S01]  /*c160*/  MUFU.EX2 R174, R179 ;  /* 0x000000b300ae7308 */ /* 0x000ea20000000800 */
[----:B------:R-:W-:Y:S01]  /*c170*/  FADD.FTZ R7, R163, R176 ;  /* 0x000000b0a3077221 */ /* 0x000fe20000010000 */
[----:B0-----:R-:W-:Y:S01]  /*c180*/  F2FP.BF16.F32.PACK_AB R163, R170, R163 ;  /* 0x000000a3aaa3723e */ /* 0x001fe200000010ff */
[-C--:B------:R-:W-:Y:S01]  /*c190*/  FMUL.FTZ R139, R139, R169.reuse ;  /* 0x000000a98b8b7220 */ /* 0x080fe20000410000 */
[-C--:B------:R-:W-:Y:S01]  /*c1a0*/  FMUL.FTZ R142, R142, R169.reuse ;  /* 0x000000a98e8e7220 */ /* 0x080fe20000410000 */
[----:B---3--:R-:W-:Y:S01]  /*c1b0*/  FADD.FTZ R178, R170, R7 ;  /* 0x00000007aab27221 */ /* 0x008fe20000010000 */
[-C--:B------:R-:W-:Y:S01]  /*c1c0*/  FMUL.FTZ R143, R143, R169.reuse ;  /* 0x000000a98f8f7220 */ /* 0x080fe20000410000 */
[----:B------:R1:W-:Y:S01]  /*c1d0*/  STSM.16.M88.4 [R10], R160 ;  /* 0x000000a00a007844 */ /* 0x0003e20000000200 */
[----:B------:R-:W0:Y:S01]  /*c1e0*/  MUFU.EX2 R167, R182 ;  /* 0x000000b600a77308 */ /* 0x000e220000000800 */
[----:B----4-:R-:W-:Y:S01]  /*c1f0*/  FADD.FTZ R7, R165, R178 ;  /* 0x000000b2a5077221 */ /* 0x010fe20000010000 */
[-C--:B------:R-:W-:Y:S01]  /*c200*/  FMUL.FTZ R146, R146, R169.reuse ;  /* 0x000000a992927220 */ /* 0x080fe20000410000 */
[-C--:B------:R-:W-:Y:S01]  /*c210*/  FMUL.FTZ R147, R147, R169.reuse ;  /* 0x000000a993937220 */ /* 0x080fe20000410000 */
[-C--:B------:R-:W-:Y:S01]  /*c220*/  FMUL.FTZ R150, R150, R169.reuse ;  /* 0x000000a996967220 */ /* 0x080fe20000410000 */
[----:B------:R-:W-:-:S03]  /*c230*/  FMUL.FTZ R151, R151, R169 ;  /* 0x000000a997977220 */ /* 0x000fc60000410000 */
[----:B------:R-:W3:Y:S01]  /*c240*/  MUFU.EX2 R180, R180 ;  /* 0x000000b400b47308 */ /* 0x000ee20000000800 */
[C---:B--2---:R-:W-:Y:S01]  /*c250*/  FADD.FTZ R16, R174.reuse, R7 ;  /* 0x00000007ae107221 */ /* 0x044fe20000010000 */
[----:B------:R-:W-:-:S06]  /*c260*/  F2FP.BF16.F32.PACK_AB R165, R174, R165 ;  /* 0x000000a5aea5723e */ /* 0x000fcc00000010ff */
[----:B------:R-:W2:Y:S01]  /*c270*/  MUFU.EX2 R181, R181 ;  /* 0x000000b500b57308 */ /* 0x000ea20000000800 */
[----:B0-----:R-:W-:-:S07]  /*c280*/  FADD.FTZ R7, R167, R16 ;  /* 0x00000010a7077221 */ /* 0x001fce0000010000 */
[----:B------:R-:W0:Y:S01]  /*c290*/  MUFU.EX2 R176, R183 ;  /* 0x000000b700b07308 */ /* 0x000e220000000800 */
[----:B---3--:R-:W-:Y:S01]  /*c2a0*/  FADD.FTZ R8, R180, R17 ;  /* 0x00000011b4087221 */ /* 0x008fe20000010000 */
[----:B--2---:R-:W-:-:S03]  /*c2b0*/  F2FP.BF16.F32.PACK_AB R166, R181, R180 ;  /* 0x000000b4b5a6723e */ /* 0x004fc600000010ff */
[----:B------:R-:W-:Y:S01]  /*c2c0*/  FADD.FTZ R8, R181, R8 ;  /* 0x00000008b5087221 */ /* 0x000fe20000010000 */
[C---:B0-----:R-:W-:Y:S01]  /*c2d0*/  F2FP.BF16.F32.PACK_AB R167, R176.reuse, R167 ;  /* 0x000000a7b0a7723e */ /* 0x041fe200000010ff */
[----:B------:R-:W-:-:S04]  /*c2e0*/  FADD.FTZ R7, R176, R7 ;  /* 0x00000007b0077221 */ /* 0x000fc80000010000 */
[----:B------:R1:W-:Y:S01]  /*c2f0*/  STSM.16.M88.4 [R9], R164 ;  /* 0x000000a409007844 */ /* 0x0003e20000000200 */
[----:B------:R-:W-:Y:S05]  /*c300*/  @!P5 BRA `(.L_x_1837) ;  /* 0x000000000004d947 */ /* 0x000fea0003800000 */
[----:B------:R-:W-:Y:S01]  /*c310*/  BPT.TRAP 0x1 ;  /* 0x000000040000795c */ /* 0x000fe20000300000 */
.L_x_1837:
[----:B------:R0:W2:Y:S01]  /*c320*/  SYNCS.PHASECHK.TRANS64.TRYWAIT P0, [UR30+0x28c50], R13 ;  /* 0x028c500dff0075a7 */ /* 0x0000a2000800015e */
[----:B------:R-:W-:Y:S05]  /*c330*/  @!P5 BRA `(.L_x_1838) ;  /* 0x000000000004d947 */ /* 0x000fea0003800000 */
[----:B------:R-:W-:Y:S01]  /*c340*/  BPT.TRAP 0x1 ;  /* 0x000000040000795c */ /* 0x000fe20000300000 */
.L_x_1838:
[----:B--2---:R-:W-:Y:S05]  /*c350*/  @P0 BRA `(.L_x_1839) ;  /* 0x0000000000080947 */ /* 0x004fea0003800000 */
[----:B------:R-:W2:Y:S02]  /*c360*/  SYNCS.PHASECHK.TRANS64.TRYWAIT P0, [UR30+0x28c50], R13 ;  /* 0x028c500dff0075a7 */ /* 0x000ea4000800015e */
[----:B--2---:R-:W-:Y:S05]  /*c370*/  @!P0 BRA `(.L_x_1840) ;  /* 0x0000008000b88947 */ /* 0x004fea0003800000 */
.L_x_1839:
[----:B------:R-:W-:Y:S01]  /*c380*/  ULEA UR11, UR4, UR36, 0xc ;  /* 0x00000024040b7291 */ /* 0x000fe2000f8e603f */
[----:B------:R-:W-:Y:S01]  /*c390*/  WARPGROUP.ARRIVE ;  /* 0x00000000000079c5 */ /* 0x000fe20000000000 */
[----:B------:R-:W-:Y:S01]  /*c3a0*/  UMOV UR15, 0x40000040 ;  /* 0x40000040000f7882 */ /* 0x000fe20000000000 */
[----:B------:R-:W-:Y:S01]  /*c3b0*/  UISETP.GT.AND UP1, UPT, UR42, UR38, UPT ;  /* 0x000000262a00728c */ /* 0x000fe2000bf24270 */
[----:B--2---:R-:W-:Y:S01]  /*c3c0*/  @!P6 VIADD R14, R14, 0x28c60 ;  /* 0x00028c600e0ee836 */ /* 0x004fe20000000000 */
[----:B------:R-:W-:Y:S01]  /*c3d0*/  UIADD3 UR42, UR42, -0x1, URZ ;  /* 0xffffffff2a2a7890 */ /* 0x000fe2000fffe03f */
[----:B------:R-:W-:Y:S01]  /*c3e0*/  IMAD.MOV.U32 R15, RZ, RZ, R6 ;  /* 0x000000ffff0f7224 */ /* 0x000fe200078e0006 */
[----:B------:R-:W-:Y:S01]  /*c3f0*/  UMOV UR14, UR11 ;  /* 0x0000000b000e7c82 */ /* 0x000fe20008000000 */
[----:B------:R-:W-:Y:S01]  /*c400*/  UMOV UR25, UR4 ;  /* 0x0000000400197c82 */ /* 0x000fe20008000000 */
[----:B------:R-:W-:Y:S01]  /*c410*/  HGMMA.64x256x16.F32.BF16 R24, R152, gdesc[UR12].tnspB, R24, gsb0 ;  /* 0x43e0000c98187df0 */ /* 0x000fe20008001818 */
[----:B------:R-:W-:Y:S01]  /*c420*/  UIADD3 UR14, UR11, 0x80, URZ ;  /* 0x000000800b0e7890 */ /* 0x000fe2000fffe03f */
[----:B------:R-:W-:Y:S01]  /*c430*/  PLOP3.LUT P0, PT, PT, PT, UP1, 0x80, 0x0 ;  /* 0x000000000000781c */ /* 0x000fe20003f0f018 */
[----:B------:R-:W-:Y:S01]  /*c440*/  UMOV UR15, 0x40000040 ;  /* 0x40000040000f7882 */ /* 0x000fe20000000000 */
[----:B------:R-:W-:Y:S01]  /*c450*/  @!P6 PRMT R14, RZ, 0x654, R14 ;  /* 0x00000654ff0ee816 */ /* 0x000fe2000000000e */
        /* <DEDUP_REMOVED lines=28> */
.L_x_1824:
[----:B-1-3--:R-:W1:Y:S01]  /*c620*/  SHFL.BFLY PT, R9, R8, 0x2, 0x1f ;  /* 0x0c401f0008097f89 */ /* 0x00ae6200000e0000 */
[----:B------:R-:W-:Y:S01]  /*c630*/  IMAD.MOV.U32 R10, RZ, RZ, RZ ;  /* 0x000000ffff0a7224 */ /* 0x000fe200078e00ff */
[----:B------:R-:W-:Y:S08]  /*c640*/  BAR.ARV 0x8, 0x100 ;  /* 0x0204000000007b1d */ /* 0x000ff00000002000 */
[----:B------:R-:W-:Y:S01]  /*c650*/  BAR.SYNC.DEFER_BLOCKING 0xf, 0x100 ;  /* 0x03c4000000007b1d */ /* 0x000fe20000010000 */
[----:B------:R-:W-:Y:S01]  /*c660*/  ISETP.NE.AND P0, PT, R4, RZ, PT ;  /* 0x000000ff0400720c */ /* 0x000fe20003f05270 */
[----:B------:R-:W-:-:S04]  /*c670*/  IMAD.U32 R4, RZ, RZ, UR4 ;  /* 0x00000004ff047e24 */ /* 0x000fc8000f8e00ff */
[----:B------:R-:W3:Y:S01]  /*c680*/  SHFL.BFLY PT, R2, R7, 0x2, 0x1f ;  /* 0x0c401f0007027f89 */ /* 0x000ee200000e0000 */
[----:B-1----:R-:W-:Y:S01]  /*c690*/  FADD.FTZ R9, R9, R8 ;  /* 0x0000000809097221 */ /* 0x002fe20000010000 */
[----:B------:R-:W-:-:S04]  /*c6a0*/  MOV R8, UR10 ;  /* 0x0000000a00087c02 */ /* 0x000fc80008000f00 */
[----:B------:R-:W1:Y:S01]  /*c6b0*/  SHFL.BFLY PT, R0, R9, 0x1, 0x1f ;  /* 0x0c201f0009007f89 */ /* 0x000e6200000e0000 */
[----:B---3--:R-:W-:-:S05]  /*c6c0*/  FADD.FTZ R2, R2, R7 ;  /* 0x0000000702027221 */ /* 0x008fca0000010000 */
[----:B------:R-:W3:Y:S01]  /*c6d0*/  SHFL.BFLY PT, R11, R2, 0x1, 0x1f ;  /* 0x0c201f00020b7f89 */ /* 0x000ee200000e0000 */
[----:B-1----:R-:W-:Y:S01]  /*c6e0*/  FADD.FTZ R12, R9, R0 ;  /* 0x00000000090c7221 */ /* 0x002fe20000010000 */
[----:B------:R-:W-:Y:S02]  /*c6f0*/  IMAD.MOV.U32 R0, RZ, RZ, RZ ;  /* 0x000000ffff007224 */ /* 0x000fe400078e00ff */
[----:B------:R-:W-:Y:S02]  /*c700*/  IMAD R9, R4, 0x40, R3 ;  /* 0x0000004004097824 */ /* 0x000fe400078e0203 */
[----:B------:R-:W-:Y:S01]  /*c710*/  FSETP.NE.FTZ.AND P1, PT, R12, RZ, PT ;  /* 0x000000ff0c00720b */ /* 0x000fe20003f35000 */
[----:B------:R-:W-:Y:S02]  /*c720*/  IMAD.MOV.U32 R4, RZ, RZ, -0x800000 ;  /* 0xff800000ff047424 */ /* 0x000fe400078e00ff */
[----:B------:R-:W-:-:S10]  /*c730*/  @!P0 LEA R9, R9, UR37, 0x2 ;  /* 0x0000002509098c11 */ /* 0x000fd4000f8e10ff */
[----:B------:R-:W1:Y:S01]  /*c740*/  @P1 MUFU.RCP R10, R12 ;  /* 0x0000000c000a1308 */ /* 0x000e620000001000 */
[----:B------:R-:W-:Y:S01]  /*c750*/  @P1 FMUL.FTZ R8, R8, 0.69314718246459960938 ;  /* 0x3f31721808081820 */ /* 0x000fe20000410000 */
[----:B---3--:R-:W-:Y:S01]  /*c760*/  FADD.FTZ R11, R2, R11 ;  /* 0x0000000b020b7221 */ /* 0x008fe20000010000 */
[----:B------:R-:W-:-:S04]  /*c770*/  IMAD.MOV.U32 R2, RZ, RZ, -0x800000 ;  /* 0xff800000ff027424 */ /* 0x000fc800078e00ff */
[----:B------:R-:W-:Y:S01]  /*c780*/  FSETP.NE.FTZ.AND P2, PT, R11, RZ, PT ;  /* 0x000000ff0b00720b */ /* 0x000fe20003f55000 */
[----:B------:R-:W-:Y:S01]  /*c790*/  @P1 MUFU.LG2 R3, R12 ;  /* 0x0000000c00031308 */ /* 0x000fe20000000c00 */
[----:B-1----:R1:W-:Y:S01]  /*c7a0*/  @!P0 STS [R9+0x28800], R10 ;  /* 0x0288000a09008388 */ /* 0x0023e20000000800 */
[-C--:B------:R-:W-:Y:S01]  /*c7b0*/  FMUL.FTZ R24, R24, R10.reuse ;  /* 0x0000000a18187220 */ /* 0x080fe20000410000 */
[----:B------:R-:W-:-:S09]  /*c7c0*/  FMUL.FTZ R25, R25, R10 ;  /* 0x0000000a19197220 */ /* 0x000fd20000410000 */
[----:B------:R-:W3:Y:S01]  /*c7d0*/  @P2 MUFU.RCP R0, R11 ;  /* 0x0000000b00002308 */ /* 0x000ee20000001000 */
[-C--:B------:R-:W-:Y:S01]  /*c7e0*/  FMUL.FTZ R28, R28, R10.reuse ;  /* 0x0000000a1c1c7220 */ /* 0x080fe20000410000 */
[-C--:B------:R-:W-:Y:S01]  /*c7f0*/  FMUL.FTZ R29, R29, R10.reuse ;  /* 0x0000000a1d1d7220 */ /* 0x080fe20000410000 */
[-C--:B------:R-:W-:Y:S01]  /*c800*/  FMUL.FTZ R32, R32, R10.reuse ;  /* 0x0000000a20207220 */ /* 0x080fe20000410000 */
[-C--:B------:R-:W-:Y:S01]  /*c810*/  FMUL.FTZ R33, R33, R10.reuse ;  /* 0x0000000a21217220 */ /* 0x080fe20000410000 */
[-C--:B------:R-:W-:Y:S01]  /*c820*/  FMUL.FTZ R36, R36, R10.reuse ;  /* 0x0000000a24247220 */ /* 0x080fe20000410000 */
[-C--:B------:R-:W-:Y:S01]  /*c830*/  FMUL.FTZ R37, R37, R10.reuse ;  /* 0x0000000a25257220 */ /* 0x080fe20000410000 */
[-C--:B------:R-:W-:Y:S01]  /*c840*/  FMUL.FTZ R40, R40, R10.reuse ;  /* 0x0000000a28287220 */ /* 0x080fe20000410000 */
[----:B------:R-:W5:Y:S01]  /*c850*/  @P2 MUFU.LG2 R7, R11 ;  /* 0x0000000b00072308 */ /* 0x000f620000000c00 */
        /* <DEDUP_REMOVED lines=8> */
[----:B---3--:R3:W-:Y:S01]  /*c8e0*/  @!P0 STS [R9+0x28820], R0 ;  /* 0x0288200009008388 */ /* 0x0087e20000000800 */
        /* <DEDUP_REMOVED lines=47> */
[----:B-1----:R-:W-:-:S02]  /*cbe0*/  IMAD.U32 R10, RZ, RZ, UR10 ;  /* 0x0000000aff0a7e24 */ /* 0x002fc4000f8e00ff */
[----:B------:R-:W-:Y:S01]  /*cbf0*/  @P1 FMUL.FTZ R3, R3, 0.69314718246459960938 ;  /* 0x3f31721803031820 */ /* 0x000fe20000410000 */
[----:B-----5:R-:W-:Y:S01]  /*cc00*/  @P2 FMUL.FTZ R7, R7, 0.69314718246459960938 ;  /* 0x3f31721807072820 */ /* 0x020fe20000410000 */
[----:B------:R-:W-:Y:S01]  /*cc10*/  PLOP3.LUT P0, PT, PT, PT, PT, 0x8, 0x0 ;  /* 0x000000000000781c */ /* 0x000fe20003f0e170 */
        /* <DEDUP_REMOVED lines=67> */
[----:B---3--:R-:W-:Y:S06]  /*d050*/  BAR.ARV 0xe, 0x100 ;  /* 0x0384000000007b1d */ /* 0x008fec0000002000 */
.L_x_1756:
[----:B------:R-:W-:Y:S05]  /*d060*/  @P0 BRA `(.L_x_1842) ;  /* 0x0000002000f80947 */ /* 0x000fea0003800000 */
[----:B------:R-:W1:Y:S01]  /*d070*/  S2R R0, SR_TID.X ;  /* 0x0000000000007919 */ /* 0x000e620000002100 */
[----:B------:R-:W3:Y:S01]  /*d080*/  S2UR UR5, SR_CgaCtaId ;  /* 0x00000000000579c3 */ /* 0x000ee20000008800 */
[----:B------:R-:W-:Y:S01]  /*d090*/  UMOV UR4, 0x400 ;  /* 0x0000040000047882 */ /* 0x000fe20000000000 */
[----:B------:R-:W-:-:S06]  /*d0a0*/  IMAD R3, RZ, RZ, -UR40 ;  /* 0x80000028ff037e24 */ /* 0x000fcc000f8e02ff */
[----:B------:R-:W-:Y:S08]  /*d0b0*/  BAR.SYNC.DEFER_BLOCKING 0x1, 0x100 ;  /* 0x0044000000007b1d */ /* 0x000ff00000010000 */
[----:B------:R-:W5:Y:S08]  /*d0c0*/  S2UR UR6, SR_CTAID.Y ;  /* 0x00000000000679c3 */ /* 0x000f700000002600 */
[----:B------:R-:W5:Y:S01]  /*d0d0*/  LDC R10, c[0x0][0xc50] ;  /* 0x00031400ff0a7b82 */ /* 0x000f620000000800 */
[----:B---3--:R-:W-:-:S07]  /*d0e0*/  ULEA UR4, UR5, UR4, 0x18 ;  /* 0x0000000405047291 */ /* 0x008fce000f8ec03f */
[----:B------:R-:W3:Y:S01]  /*d0f0*/  LDC R6, c[0x0][0xbe8] ;  /* 0x0002fa00ff067b82 */ /* 0x000ee20000000800 */
[----:B------:R-:W-:Y:S01]  /*d100*/  UIADD3 UR4, UR4, 0x28c20, URZ ;  /* 0x00028c2004047890 */ /* 0x000fe2000fffe03f */
[----:B-1----:R-:W-:-:S03]  /*d110*/  VIADD R20, R0, 0xffffff80 ;  /* 0xffffff8000147836 */ /* 0x002fc60000000000 */
[----:B------:R-:W-:Y:S02]  /*d120*/  UPRMT UR4, URZ, 0x654, UR4 ;  /* 0x000006543f047896 */ /* 0x000fe40008000004 */
[----:B------:R-:W-:-:S04]  /*d130*/  SHF.R.S32.HI R21, RZ, 0x1f, R20 ;  /* 0x0000001fff157819 */ /* 0x000fc80000011414 */
[----:B------:R-:W-:Y:S01]  /*d140*/  LEA.HI R9, R21, R20, RZ, 0x7 ;  /* 0x0000001415097211 */ /* 0x000fe200078f38ff */
[----:B-----5:R-:W-:Y:S01]  /*d150*/  IMAD R3, R10, R3, UR6 ;  /* 0x000000060a037e24 */ /* 0x020fe2000f8e0203 */
[----:B------:R-:W-:Y:S01]  /*d160*/  USHF.R.S32.HI UR6, URZ, 0x1f, UR40 ;  /* 0x0000001f3f067899 */ /* 0x000fe20008011428 */
[----:B------:R-:W-:Y:S01]  /*d170*/  SYNCS.ARRIVE.TRANS64.RED.A1T0 RZ, [UR4], RZ ;  /* 0x000000ffffff79a7 */ /* 0x000fe20008100404 */
[----:B------:R-:W-:Y:S02]  /*d180*/  SHF.R.S32.HI R0, RZ, 0x7, R9 ;  /* 0x00000007ff007819 */ /* 0x000fe40000011409 */
[----:B------:R-:W-:-:S03]  /*d190*/  LOP3.LUT R5, R9, 0xffffff80, RZ, 0xc0, !PT ;  /* 0xffffff8009057812 */ /* 0x000fc600078ec0ff */
[----:B------:R-:W1:Y:S01]  /*d1a0*/  SHFL.IDX PT, R7, R0, RZ, 0x1f ;  /* 0x00001fff00077589 */ /* 0x000e6200000e0000 */
[----:B---3--:R-:W-:Y:S01]  /*d1b0*/  ISETP.NE.AND P1, PT, R6, 0x1, PT ;  /* 0x000000010600780c */ /* 0x008fe20003f25270 */
[----:B------:R-:W-:Y:S01]  /*d1c0*/  IMAD.IADD R8, R20, 0x1, -R5 ;  /* 0x0000000114087824 */ /* 0x000fe200078e0a05 */
[----:B------:R-:W-:-:S04]  /*d1d0*/  SHF.R.S32.HI R5, RZ, 0x1f, R3 ;  /* 0x0000001fff057819 */ /* 0x000fc80000011403 */
[----:B------:R-:W-:Y:S02]  /*d1e0*/  SHF.R.S32.HI R155, RZ, 0x1f, R8 ;  /* 0x0000001fff9b7819 */ /* 0x000fe40000011408 */
[----:B-1----:R-:W-:Y:S02]  /*d1f0*/  ISETP.NE.AND P0, PT, R7, RZ, PT ;  /* 0x000000ff0700720c */ /* 0x002fe40003f05270 */
[----:B------:R-:W-:-:S04]  /*d200*/  LEA.HI R7, R155, R8, RZ, 0x2 ;  /* 0x000000089b077211 */ /* 0x000fc800078f10ff */
[----:B------:R-:W-:-:S07]  /*d210*/  SHF.R.S32.HI R154, RZ, 0x2, R7 ;  /* 0x00000002ff9a7819 */ /* 0x000fce0000011407 */
[----:B------:R-:W-:Y:S05]  /*d220*/  @P0 BRA `(.L_x_1843) ;  /* 0x0000000400440947 */ /* 0x000fea0003800000 */
[----:B------:R-:W1:Y:S01]  /*d230*/  LDC R16, c[0x0][0xbe8] ;  /* 0x0002fa00ff107b82 */ /* 0x000e620000000800 */
[----:B------:R-:W-:Y:S01]  /*d240*/  LOP3.LUT R9, R9, 0xffffff80, RZ, 0xc0, !PT ;  /* 0xffffff8009097812 */ /* 0x000fe200078ec0ff */
[----:B------:R-:W3:Y:S01]  /*d250*/  S2R R22, SR_CTAID.X ;  /* 0x0000000000167919 */ /* 0x000ee20000002500 */
[----:B------:R-:W-:Y:S01]  /*d260*/  LEA.HI R11, R21, R20, RZ, 0x2 ;  /* 0x00000014150b7211 */ /* 0x000fe200078f10ff */
[----:B------:R-:W-:Y:S02]  /*d270*/  ULDC.64 UR4, c[0x0][0xbd0] ;  /* 0x0002f40000047ab9 */ /* 0x000fe40000000a00 */
[C---:B------:R-:W-:Y:S01]  /*d280*/  IMAD.IADD R23, R20.reuse, 0x1, -R9 ;  /* 0x0000000114177824 */ /* 0x040fe200078e0a09 */
[----:B------:R-:W-:Y:S01]  /*d290*/  LOP3.LUT R11, R11, 0xfffffffc, RZ, 0xc0, !PT ;  /* 0xfffffffc0b0b7812 */ /* 0x000fe200078ec0ff */
[----:B------:R-:W5:Y:S01]  /*d2a0*/  S2UR UR7, SR_CTAID.Z ;  /* 0x00000000000779c3 */ /* 0x000f620000002700 */
[----:B------:R-:W-:Y:S02]  /*d2b0*/  UIMAD.WIDE.U32 UR8, UR40, UR4, URZ ;  /* 0x00000004280872a5 */ /* 0x000fe4000f8e003f */
[----:B------:R-:W-:Y:S01]  /*d2c0*/  SHF.R.S32.HI R10, RZ, 0x1f, R23 ;  /* 0x0000001fff0a7819 */ /* 0x000fe20000011417 */
[----:B------:R-:W-:Y:S01]  /*d2d0*/  UIMAD UR4, UR6, UR4, URZ ;  /* 0x00000004060472a4 */ /* 0x000fe2000f8e023f */
[----:B------:R-:W-:-:S02]  /*d2e0*/  IADD3 R11, R20, -R11, RZ ;  /* 0x8000000b140b7210 */ /* 0x000fc40007ffe0ff */
[CC--:B------:R-:W-:Y:S01]  /*d2f0*/  LEA.HI R152, R10.reuse, R23.reuse, RZ, 0x2 ;  /* 0x000000170a987211 */ /* 0x0c0fe200078f10ff */
[----:B------:R-:W3:Y:S01]  /*d300*/  LDC.64 R18, c[0x0][0xbd8] ;  /* 0x0002f600ff127b82 */ /* 0x000ee20000000a00 */
[----:B------:R-:W-:Y:S01]  /*d310*/  LEA.HI R10, R10, R23, RZ, 0x5 ;  /* 0x000000170a0a7211 */ /* 0x000fe200078f28ff */
[----:B------:R-:W-:Y:S01]  /*d320*/  UIMAD UR4, UR40, UR5, UR4 ;  /* 0x00000005280472a4 */ /* 0x000fe2000f8e0204 */
[--C-:B------:R-:W-:Y:S02]  /*d330*/  SHF.R.S32.HI R9, RZ, 0x2, R152.reuse ;  /* 0x00000002ff097819 */ /* 0x100fe40000011498 */
[----:B------:R-:W-:Y:S01]  /*d340*/  SHF.R.S32.HI R12, RZ, 0x1f, R152 ;  /* 0x0000001fff0c7819 */ /* 0x000fe20000011498 */
[----:B------:R-:W-:Y:S01]  /*d350*/  UIADD3 UR4, UR9, UR4, URZ ;  /* 0x0000000409047290 */ /* 0x000fe2000fffe03f */
[----:B------:R-:W-:Y:S02]  /*d360*/  SHF.R.S32.HI R10, RZ, 0x5, R10 ;  /* 0x00000005ff0a7819 */ /* 0x000fe4000001140a */
[----:B-1----:R-:W-:-:S02]  /*d370*/  ISETP.NE.AND P0, PT, R16, 0x1, PT ;  /* 0x000000011000780c */ /* 0x002fc40003f05270 */
[----:B------:R-:W-:Y:S02]  /*d380*/  LEA.HI R12, R12, R9, RZ, 0x3 ;  /* 0x000000090c0c7211 */ /* 0x000fe400078f18ff */
[----:B------:R-:W-:Y:S02]  /*d390*/  LOP3.LUT R152, R152, 0x7ffffffc, RZ, 0xc0, !PT ;  /* 0x7ffffffc98987812 */ /* 0x000fe400078ec0ff */
[----:B------:R-:W-:Y:S01]  /*d3a0*/  LOP3.LUT R12, R12, 0xfffffff8, RZ, 0xc0, !PT ;  /* 0xfffffff80c0c7812 */ /* 0x000fe200078ec0ff */
[----:B-----5:R-:W-:Y:S02]  /*d3b0*/  USHF.R.S32.HI UR5, URZ, 0x1f, UR7 ;  /* 0x0000001f3f057899 */ /* 0x020fe40008011407 */
[----:B------:R-:W-:Y:S02]  /*d3c0*/  IMAD.IADD R152, R23, 0x1, -R152 ;  /* 0x0000000117987824 */ /* 0x000fe400078e0a98 */
[----:B------:R-:W-:Y:S01]  /*d3d0*/  IMAD.IADD R9, R9, 0x1, -R12 ;  /* 0x0000000109097824 */ /* 0x000fe200078e0a0c */
[----:B------:R-:W-:Y:S01]  /*d3e0*/  LEA.HI R12, R11, R11, RZ, 0x1 ;  /* 0x0000000b0b0c7211 */ /* 0x000fe200078f08ff */
[----:B0-2-4-:R-:W0:Y:S01]  /*d3f0*/  @P0 LDC R14, c[0x0][0xbec] ;  /* 0x0002fb00ff0e0b82 */ /* 0x015e220000000800 */
[----:B------:R-:W-:-:S02]  /*d400*/  IMAD.SHL.U32 R152, R152, 0x2, RZ ;  /* 0x0000000298987824 */ /* 0x000fc400078e00ff */
[----:B------:R-:W-:Y:S01]  /*d410*/  LOP3.LUT R12, R12, 0x1ffffffe, RZ, 0xc0, !PT ;  /* 0x1ffffffe0c0c7812 */ /* 0x000fe200078ec0ff */
[----:B------:R-:W-:Y:S02]  /*d420*/  IMAD R153, R10, 0x10, R9 ;  /* 0x000000100a997824 */ /* 0x000fe400078e0209 */
[----:B------:R-:W-:Y:S02]  /*d430*/  IMAD.U32 R10, RZ, RZ, UR8 ;  /* 0x00000008ff0a7e24 */ /* 0x000fe4000f8e00ff */
[----:B------:R-:W1:Y:S01]  /*d440*/  @P0 LDC R17, c[0x0][0xbf0] ;  /* 0x0002fc00ff110b82 */ /* 0x000e620000000800 */
[----:B------:R-:W-:Y:S02]  /*d450*/  IMAD.IADD R12, R11, 0x1, -R12 ;  /* 0x000000010b0c7824 */ /* 0x000fe400078e0a0c */
[----:B------:R-:W-:Y:S02]  /*d460*/  IMAD.U32 R11, RZ, RZ, UR9 ;  /* 0x00000009ff0b7e24 */ /* 0x000fe4000f8e00ff */
[----:B------:R-:W-:-:S02]  /*d470*/  IMAD R9, R12, 0x8, R153 ;  /* 0x000000080c097824 */ /* 0x000fc400078e0299 */
[----:B---3--:R-:W-:Y:S02]  /*d480*/  IMAD R12, R18, UR5, RZ ;  /* 0x00000005120c7c24 */ /* 0x008fe4000f8e02ff */
[----:B------:R-:W-:Y:S01]  /*d490*/  IMAD.U32 R11, RZ, RZ, UR4 ;  /* 0x00000004ff0b7e24 */ /* 0x000fe2000f8e00ff */
[----:B------:R-:W-:Y:S01]  /*d4a0*/  LEA R9, R22, R9, 0x6 ;  /* 0x0000000916097211 */ /* 0x000fe200078e30ff */
[----:B------:R-:W-:Y:S01]  /*d4b0*/  IMAD R15, R19, UR7, R12 ;  /* 0x00000007130f7c24 */ /* 0x000fe2000f8e020c */
[----:B------:R-:W-:Y:S01]  /*d4c0*/  ULDC.64 UR4, c[0x0][0xbe0] ;  /* 0x0002f80000047ab9 */ /* 0x000fe20000000a00 */
[----:B------:R-:W-:-:S04]  /*d4d0*/  IMAD.WIDE.U32 R10, R18, UR7, R10 ;  /* 0x00000007120a7c25 */ /* 0x000fc8000f8e000a */
[----:B0-----:R-:W-:-:S04]  /*d4e0*/  @P0 IMAD.HI.U32 R12, R9, R14, RZ ;  /* 0x0000000e090c0227 */ /* 0x001fc800078e00ff */
[----:B------:R-:W-:Y:S02]  /*d4f0*/  IMAD.MOV.U32 R13, RZ, RZ, R9 ;  /* 0x000000ffff0d7224 */ /* 0x000fe400078e0009 */
[----:B------:R-:W-:Y:S01]  /*d500*/  IMAD.IADD R11, R11, 0x1, R15 ;  /* 0x000000010b0b7824 */ /* 0x000fe200078e020f */
[----:B-1----:R-:W-:Y:S01]  /*d510*/  @P0 SHF.R.U32.HI R13, RZ, R17, R12 ;  /* 0x00000011ff0d0219 */ /* 0x002fe2000001160c */
[----:B------:R-:W-:Y:S02]  /*d520*/  IMAD R12, R5, UR4, RZ ;  /* 0x00000004050c7c24 */ /* 0x000fe4000f8e02ff */
[----:B------:R-:W-:Y:S01]  /*d530*/  IMAD.WIDE.U32 R10, R3, UR4, R10 ;  /* 0x00000004030a7c25 */ /* 0x000fe2000f8e000a */
[----:B------:R-:W-:-:S03]  /*d540*/  SHF.R.S32.HI R15, RZ, 0x1f, R13 ;  /* 0x0000001fff0f7819 */ /* 0x000fc6000001140d */
[----:B------:R-:W-:Y:S01]  /*d550*/  IMAD.MOV R14, RZ, RZ, -R13 ;  /* 0x000000ffff0e7224 */ /* 0x000fe200078e0a0d */
[----:B------:R-:W-:-:S03]  /*d560*/  IADD3 R10, P0, R13, R10, RZ ;  /* 0x0000000a0d0a7210 */ /* 0x000fc60007f1e0ff */
[----:B------:R-:W-:Y:S02]  /*d570*/  IMAD R9, R16, R14, R9 ;  /* 0x0000000e10097224 */ /* 0x000fe400078e0209 */
[----:B------:R-:W-:Y:S01]  /*d580*/  IMAD R14, R3, UR5, R12 ;  /* 0x00000005030e7c24 */ /* 0x000fe2000f8e020c */
[----:B------:R-:W-:Y:S02]  /*d590*/  ULDC.64 UR4, c[0x0][0xbc8] ;  /* 0x0002f20000047ab9 */ /* 0x000fe40000000a00 */
        /* <DEDUP_REMOVED lines=10> */
[----:B------:R-:W-:Y:S01]  /*d640*/  LOP3.LUT R11, R12, 0xfffffe, RZ, 0xc0, !PT ;  /* 0x00fffffe0c0b7812 */ /* 0x000fe200078ec0ff */
[----:B------:R-:W-:Y:S01]  /*d650*/  IMAD R14, R16, UR4, RZ ;  /* 0x00000004100e7c24 */ /* 0x000fe2000f8e02ff */
[----:B------:R-:W-:Y:S01]  /*d660*/  LEA.HI.X R18, R10, UR5, R9, 0x2, P0 ;  /* 0x000000050a127c11 */ /* 0x000fe200080f1409 */
[----:B------:R-:W-:Y:S01]  /*d670*/  SHFL.IDX PT, R12, R17, 0x1, 0x1c1f ;  /* 0x003c1f00110c7f89 */ /* 0x000fe200000e0000 */
[----:B------:R-:W-:-:S02]  /*d680*/  IMAD R9, R22, 0x40, R153 ;  /* 0x0000004016097824 */ /* 0x000fc400078e0299 */
[----:B------:R-:W-:Y:S01]  /*d690*/  IMAD.IADD R15, R0, 0x1, -R11 ;  /* 0x00000001000f7824 */ /* 0x000fe200078e0a0b */
[----:B------:R-:W-:Y:S04]  /*d6a0*/  SHFL.IDX PT, R10, R17, RZ, 0x1c1f ;  /* 0x001c1fff110a7589 */ /* 0x000fe800000e0000 */
[----:B------:R-:W0:Y:S01]  /*d6b0*/  SHFL.IDX PT, R11, R18, RZ, 0x1c1f ;  /* 0x001c1fff120b7589 */ /* 0x000e2200000e0000 */
[----:B------:R-:W-:-:S03]  /*d6c0*/  LEA R15, -R15, RZ, 0x8 ;  /* 0x000000ff0f0f7211 */ /* 0x000fc600078e41ff */
[----:B------:R-:W1:Y:S01]  /*d6d0*/  SHFL.IDX PT, R13, R18, 0x1, 0x1c1f ;  /* 0x003c1f00120d7f89 */ /* 0x000e6200000e0000 */
[----:B------:R-:W-:Y:S01]  /*d6e0*/  ISETP.NE.AND P0, PT, R152, R15, PT ;  /* 0x0000000f9800720c */ /* 0x000fe20003f05270 */
[----:B------:R-:W-:-:S03]  /*d6f0*/  VIADD R15, R9, 0x8 ;  /* 0x00000008090f7836 */ /* 0x000fc60000000000 */
[-C--:B------:R-:W-:Y:S02]  /*d700*/  ISETP.GE.OR P2, PT, R9, R14.reuse, P0 ;  /* 0x0000000e0900720c */ /* 0x080fe40000746670 */
[----:B------:R-:W-:-:S11]  /*d710*/  ISETP.GE.OR P0, PT, R15, R14, P0 ;  /* 0x0000000e0f00720c */ /* 0x000fd60000706670 */
[----:B0-----:R3:W-:Y:S04]  /*d720*/  @!P2 ST.E desc[UR48][R10.64], R2 ;  /* 0x000000020a00a985 */ /* 0x0017e8000c101930 */
[----:B-1----:R3:W-:Y:S02]  /*d730*/  @!P0 ST.E desc[UR48][R12.64], R4 ;  /* 0x000000040c008985 */ /* 0x0027e4000c101930 */
.L_x_1843:
[----:B0-2-4-:R-:W0:Y:S01]  /*d740*/  S2R R14, SR_CTAID.X ;  /* 0x00000000000e7919 */ /* 0x015e220000002500 */
[----:B------:R-:W-:Y:S01]  /*d750*/  LEA.HI R21, R21, R20, RZ, 0x2 ;  /* 0x0000001415157211 */ /* 0x000fe200078f10ff */
[----:B------:R-:W1:Y:S01]  /*d760*/  S2UR UR7, SR_CTAID.Z ;  /* 0x00000000000779c3 */ /* 0x000e620000002700 */
[----:B------:R-:W-:Y:S01]  /*d770*/  SHF.R.S32.HI R9, RZ, 0x1f, R7 ;  /* 0x0000001fff097819 */ /* 0x000fe20000011407 */
[----:B------:R-:W-:Y:S01]  /*d780*/  ULDC.64 UR8, c[0x0][0xb38] ;  /* 0x0002ce0000087ab9 */ /* 0x000fe20000000a00 */
[----:B------:R-:W-:Y:S01]  /*d790*/  LOP3.LUT R21, R21, 0xfffffffc, RZ, 0xc0, !PT ;  /* 0xfffffffc15157812 */ /* 0x000fe200078ec0ff */
[----:B------:R-:W-:Y:S01]  /*d7a0*/  UIMAD UR6, UR6, UR8, URZ ;  /* 0x00000008060672a4 */ /* 0x000fe2000f8e023f */
[----:B------:R-:W-:Y:S01]  /*d7b0*/  LEA.HI R9, R9, R154, RZ, 0x3 ;  /* 0x0000009a09097211 */ /* 0x000fe200078f18ff */
[----:B------:R-:W-:Y:S01]  /*d7c0*/  UIMAD.WIDE.U32 UR4, UR40, UR8, URZ ;  /* 0x00000008280472a5 */ /* 0x000fe2000f8e003f */
[----:B------:R-:W-:Y:S01]  /*d7d0*/  LEA.HI R155, R155, R8, RZ, 0x5 ;  /* 0x000000089b9b7211 */ /* 0x000fe200078f28ff */
[----:B---3--:R-:W2:Y:S01]  /*d7e0*/  LDC.64 R12, c[0x0][0xb40] ;  /* 0x0002d000ff0c7b82 */ /* 0x008ea20000000a00 */
[----:B------:R-:W-:Y:S01]  /*d7f0*/  IMAD.IADD R21, R20, 0x1, -R21 ;  /* 0x0000000114157824 */ /* 0x000fe200078e0a15 */
[----:B------:R-:W-:Y:S01]  /*d800*/  LOP3.LUT R9, R9, 0xfffffff8, RZ, 0xc0, !PT ;  /* 0xfffffff809097812 */ /* 0x000fe200078ec0ff */
[----:B------:R-:W-:Y:S01]  /*d810*/  UIMAD UR6, UR40, UR9, UR6 ;  /* 0x00000009280672a4 */ /* 0x000fe2000f8e0206 */
[----:B------:R-:W-:Y:S01]  /*d820*/  SHF.R.S32.HI R155, RZ, 0x5, R155 ;  /* 0x00000005ff9b7819 */ /* 0x000fe2000001149b */
[----:B------:R-:W-:Y:S01]  /*d830*/  IMAD.U32 R11, RZ, RZ, UR5 ;  /* 0x00000005ff0b7e24 */ /* 0x000fe2000f8e00ff */
[----:B------:R-:W-:Y:S01]  /*d840*/  LEA.HI R2, R21, R21, RZ, 0x1 ;  /* 0x0000001515027211 */ /* 0x000fe200078f08ff */
[----:B------:R-:W-:Y:S01]  /*d850*/  IMAD.IADD R154, R154, 0x1, -R9 ;  /* 0x000000019a9a7824 */ /* 0x000fe200078e0a09 */
[----:B------:R-:W3:Y:S01]  /*d860*/  @P1 LDC R4, c[0x0][0xbec] ;  /* 0x0002fb00ff041b82 */ /* 0x000ee20000000800 */
[----:B------:R-:W-:Y:S01]  /*d870*/  UIADD3 UR6, UR5, UR6, URZ ;  /* 0x0000000605067290 */ /* 0x000fe2000fffe03f */
[----:B------:R-:W-:Y:S01]  /*d880*/  LOP3.LUT R2, R2, 0x1ffffffe, RZ, 0xc0, !PT ;  /* 0x1ffffffe02027812 */ /* 0x000fe200078ec0ff */
[----:B------:R-:W-:Y:S01]  /*d890*/  IMAD R155, R155, 0x10, R154 ;  /* 0x000000109b9b7824 */ /* 0x000fe200078e029a */
[----:B------:R-:W-:Y:S01]  /*d8a0*/  MOV R10, UR4 ;  /* 0x00000004000a7c02 */ /* 0x000fe20008000f00 */
[----:B------:R-:W-:Y:S01]  /*d8b0*/  ULDC.64 UR4, c[0x0][0xb48] ;  /* 0x0002d20000047ab9 */ /* 0x000fe20000000a00 */
[----:B------:R-:W-:Y:S01]  /*d8c0*/  BSSY B0, `(.L_x_1844) ;  /* 0x00000f1000007945 */ /* 0x000fe20003800000 */
[----:B------:R-:W-:Y:S01]  /*d8d0*/  IMAD.IADD R2, R21, 0x1, -R2 ;  /* 0x0000000115027824 */ /* 0x000fe200078e0a02 */
[----:B------:R-:W4:Y:S01]  /*d8e0*/  @P1 LDC R17, c[0x0][0xbf0] ;  /* 0x0002fc00ff111b82 */ /* 0x000f220000000800 */
[----:B-1----:R-:W-:Y:S01]  /*d8f0*/  USHF.R.S32.HI UR8, URZ, 0x1f, UR7 ;  /* 0x0000001f3f087899 */ /* 0x002fe20008011407 */
[----:B------:R-:W-:-:S02]  /*d900*/  IMAD.U32 R11, RZ, RZ, UR6 ;  /* 0x00000006ff0b7e24 */ /* 0x000fc4000f8e00ff */
[----:B------:R-:W-:-:S04]  /*d910*/  IMAD R9, R2, 0x8, R155 ;  /* 0x0000000802097824 */ /* 0x000fc800078e029b */
[----:B0-----:R-:W-:Y:S02]  /*d920*/  IMAD R15, R14, 0x40, R9 ;  /* 0x000000400e0f7824 */ /* 0x001fe400078e0209 */
[C---:B--2---:R-:W-:Y:S02]  /*d930*/  IMAD R2, R12.reuse, UR8, RZ ;  /* 0x000000080c027c24 */ /* 0x044fe4000f8e02ff */
[----:B------:R-:W-:-:S04]  /*d940*/  IMAD.WIDE.U32 R10, R12, UR7, R10 ;  /* 0x000000070c0a7c25 */ /* 0x000fc8000f8e000a */
[----:B---3--:R-:W-:-:S04]  /*d950*/  @P1 IMAD.HI.U32 R4, R15, R4, RZ ;  /* 0x000000040f041227 */ /* 0x008fc800078e00ff */
[----:B------:R-:W-:Y:S02]  /*d960*/  IMAD R13, R13, UR7, R2 ;  /* 0x000000070d0d7c24 */ /* 0x000fe4000f8e0202 */
[----:B------:R-:W-:Y:S01]  /*d970*/  IMAD.MOV.U32 R9, RZ, RZ, R15 ;  /* 0x000000ffff097224 */ /* 0x000fe200078e000f */
[----:B----4-:R-:W-:Y:S01]  /*d980*/  @P1 SHF.R.U32.HI R9, RZ, R17, R4 ;  /* 0x00000011ff091219 */ /* 0x010fe20000011604 */
[----:B------:R-:W-:Y:S02]  /*d990*/  IMAD R2, R5, UR4, RZ ;  /* 0x0000000405027c24 */ /* 0x000fe4000f8e02ff */
[----:B------:R-:W-:Y:S01]  /*d9a0*/  IMAD.IADD R11, R11, 0x1, R13 ;  /* 0x000000010b0b7824 */ /* 0x000fe200078e020d */
[--C-:B------:R-:W-:Y:S01]  /*d9b0*/  SHF.R.S32.HI R4, RZ, 0x1f, R9.reuse ;  /* 0x0000001fff047819 */ /* 0x100fe20000011409 */
[----:B------:R-:W-:Y:S02]  /*d9c0*/  IMAD R13, R3, UR5, R2 ;  /* 0x00000005030d7c24 */ /* 0x000fe4000f8e0202 */
[----:B------:R-:W-:-:S02]  /*d9d0*/  IMAD.MOV R5, RZ, RZ, -R9 ;  /* 0x000000ffff057224 */ /* 0x000fc400078e0a09 */
[----:B------:R-:W-:Y:S01]  /*d9e0*/  IMAD.WIDE.U32 R2, R3, UR4, R10 ;  /* 0x0000000403027c25 */ /* 0x000fe2000f8e000a */
[----:B------:R-:W-:-:S03]  /*d9f0*/  ULDC.64 UR4, c[0x0][0xb30] ;  /* 0x0002cc0000047ab9 */ /* 0x000fc60000000a00 */
[----:B------:R-:W-:Y:S02]  /*da00*/  IMAD R5, R6, R5, R15 ;  /* 0x0000000506057224 */ /* 0x000fe400078e020f */
[----:B------:R-:W-:Y:S02]  /*da10*/  IMAD R4, R4, UR4, RZ ;  /* 0x0000000404047c24 */ /* 0x000fe4000f8e02ff */
[----:B------:R-:W-:Y:S02]  /*da20*/  IMAD.IADD R3, R3, 0x1, R13 ;  /* 0x0000000103037824 */ /* 0x000fe400078e020d */
[C---:B------:R-:W-:Y:S01]  /*da30*/  IMAD R11, R9.reuse, UR5, R4 ;  /* 0x00000005090b7c24 */ /* 0x040fe2000f8e0204 */
[----:B------:R-:W-:Y:S01]  /*da40*/  SHF.R.S32.HI R4, RZ, 0x1f, R5 ;  /* 0x0000001fff047819 */ /* 0x000fe20000011405 */
[----:B------:R-:W-:Y:S01]  /*da50*/  IMAD.WIDE.U32 R2, R9, UR4, R2 ;  /* 0x0000000409027c25 */ /* 0x000fe2000f8e0002 */
[----:B------:R-:W-:-:S03]  /*da60*/  ULDC.64 UR4, c[0x0][0xb28] ;  /* 0x0002ca0000047ab9 */ /* 0x000fc60000000a00 */
[----:B------:R-:W-:Y:S01]  /*da70*/  IMAD R4, R4, UR4, RZ ;  /* 0x0000000404047c24 */ /* 0x000fe2000f8e02ff */
[----:B------:R-:W-:-:S03]  /*da80*/  IADD3 R3, R3, R11, RZ ;  /* 0x0000000b03037210 */ /* 0x000fc60007ffe0ff */
        /* <DEDUP_REMOVED lines=37> */
[C---:B------:R-:W-:Y:S01]  /*dce0*/  VIADD R23, R0.reuse, 0x58 ;  /* 0x0000005800177836 */ /* 0x040fe20000000000 */
[----:B------:R-:W-:-:S02]  /*dcf0*/  @!P2 LEA.HI R8, R0, R0, RZ, 0x1 ;  /* 0x000000000008a211 */ /* 0x000fc400078f08ff */
[----:B------:R-:W-:Y:S02]  /*dd00*/  @!P3 LEA.HI R10, R9, R9, RZ, 0x1 ;  /* 0x00000009090ab211 */ /* 0x000fe400078f08ff */
[----:B------:R-:W-:Y:S02]  /*dd10*/  @!P4 LEA.HI R12, R11, R11, RZ, 0x1 ;  /* 0x0000000b0b0cc211 */ /* 0x000fe400078f08ff */
[----:B------:R-:W-:Y:S02]  /*dd20*/  @!P5 LEA.HI R14, R13, R13, RZ, 0x1 ;  /* 0x0000000d0d0ed211 */ /* 0x000fe400078f08ff */
[----:B------:R-:W-:Y:S02]  /*dd30*/  @!P2 LOP3.LUT R9, R8, 0xfffffffe, RZ, 0xc0, !PT ;  /* 0xfffffffe0809a812 */ /* 0x000fe400078ec0ff */
[----:B------:R-:W-:Y:S02]  /*dd40*/  @!P3 LOP3.LUT R11, R10, 0xfffffffe, RZ, 0xc0, !PT ;  /* 0xfffffffe0a0bb812 */ /* 0x000fe400078ec0ff */
[----:B------:R-:W-:Y:S01]  /*dd50*/  @!P4 LOP3.LUT R13, R12, 0xfffffffe, RZ, 0xc0, !PT ;  /* 0xfffffffe0c0dc812 */ /* 0x000fe200078ec0ff */
[----:B-12---:R-:W-:Y:S01]  /*dd60*/  @!P2 IMAD.WIDE R8, R9, 0x4, R2 ;  /* 0x000000040908a825 */ /* 0x006fe200078e0202 */
[----:B------:R-:W-:-:S02]  /*dd70*/  @!P5 LOP3.LUT R15, R14, 0xfffffffe, RZ, 0xc0, !PT ;  /* 0xfffffffe0e0fd812 */ /* 0x000fc400078ec0ff */
[----:B------:R-:W-:Y:S01]  /*dd80*/  ISETP.GE.AND P6, PT, R22, UR4, PT ;  /* 0x0000000416007c0c */ /* 0x000fe2000bfc6270 */
[--C-:B------:R-:W-:Y:S01]  /*dd90*/  @!P3 IMAD.WIDE R10, R11, 0x4, R2.reuse ;  /* 0x000000040b0ab825 */ /* 0x100fe200078e0202 */
[----:B------:R0:W-:Y:S01]  /*dda0*/  @!P2 ST.E.64 desc[UR48][R8.64], R24 ;  /* 0x000000180800a985 */ /* 0x0001e2000c101b30 */
[----:B------:R-:W-:Y:S02]  /*ddb0*/  ISETP.GE.AND P2, PT, R18, UR4, PT ;  /* 0x0000000412007c0c */ /* 0x000fe4000bf46270 */
[--C-:B------:R-:W-:Y:S01]  /*ddc0*/  @!P4 IMAD.WIDE R12, R13, 0x4, R2.reuse ;  /* 0x000000040d0cc825 */ /* 0x100fe200078e0202 */
[----:B------:R1:W-:Y:S01]  /*ddd0*/  @!P3 ST.E.64 desc[UR48][R10.64], R28 ;  /* 0x0000001c0a00b985 */ /* 0x0003e2000c101b30 */
[----:B------:R-:W-:Y:S02]  /*dde0*/  ISETP.GE.AND P3, PT, R19, UR4, PT ;  /* 0x0000000413007c0c */ /* 0x000fe4000bf66270 */
[----:B------:R-:W-:Y:S01]  /*ddf0*/  @!P5 IMAD.WIDE R14, R15, 0x4, R2 ;  /* 0x000000040f0ed825 */ /* 0x000fe200078e0202 */
[----:B------:R2:W-:Y:S01]  /*de00*/  @!P4 ST.E.64 desc[UR48][R12.64], R32 ;  /* 0x000000200c00c985 */ /* 0x0005e2000c101b30 */
[----:B------:R-:W-:-:S02]  /*de10*/  ISETP.GE.AND P4, PT, R20, UR4, PT ;  /* 0x0000000414007c0c */ /* 0x000fc4000bf86270 */
[----:B------:R-:W-:Y:S01]  /*de20*/  @!P0 LEA.HI R16, R16, R16, RZ, 0x1 ;  /* 0x0000001010108211 */ /* 0x000fe200078f08ff */
[----:B------:R3:W-:Y:S01]  /*de30*/  @!P5 ST.E.64 desc[UR48][R14.64], R36 ;  /* 0x000000240e00d985 */ /* 0x0007e2000c101b30 */
[----:B------:R-:W-:Y:S01]  /*de40*/  ISETP.GE.AND P5, PT, R21, UR4, PT ;  /* 0x0000000415007c0c */ /* 0x000fe2000bfa6270 */
[----:B0-----:R-:W-:Y:S01]  /*de50*/  VIADD R24, R0, 0x60 ;  /* 0x0000006000187836 */ /* 0x001fe20000000000 */
[----:B------:R-:W-:Y:S02]  /*de60*/  @!P1 LEA.HI R17, R17, R17, RZ, 0x1 ;  /* 0x0000001111119211 */ /* 0x000fe400078f08ff */
[----:B------:R-:W-:Y:S02]  /*de70*/  @!P0 LOP3.LUT R9, R16, 0xfffffffe, RZ, 0xc0, !PT ;  /* 0xfffffffe10098812 */ /* 0x000fe400078ec0ff */
[----:B-1----:R-:W-:Y:S02]  /*de80*/  @!P1 LOP3.LUT R11, R17, 0xfffffffe, RZ, 0xc0, !PT ;  /* 0xfffffffe110b9812 */ /* 0x002fe400078ec0ff */
[----:B------:R-:W-:Y:S01]  /*de90*/  @!P2 LEA.HI R18, R18, R18, RZ, 0x1 ;  /* 0x000000121212a211 */ /* 0x000fe200078f08ff */
[----:B------:R-:W-:Y:S01]  /*dea0*/  @!P0 IMAD.WIDE R8, R9, 0x4, R2 ;  /* 0x0000000409088825 */ /* 0x000fe200078e0202 */
[----:B------:R-:W-:-:S02]  /*deb0*/  @!P3 LEA.HI R19, R19, R19, RZ, 0x1 ;  /* 0x000000131313b211 */ /* 0x000fc400078f08ff */
[----:B------:R-:W-:Y:S01]  /*dec0*/  @!P4 LEA.HI R20, R20, R20, RZ, 0x1 ;  /* 0x000000141414c211 */ /* 0x000fe200078f08ff */
[----:B------:R-:W-:Y:S01]  /*ded0*/  @!P1 IMAD.WIDE R10, R11, 0x4, R2 ;  /* 0x000000040b0a9825 */ /* 0x000fe200078e0202 */
[----:B------:R-:W-:Y:S01]  /*dee0*/  @!P5 LEA.HI R21, R21, R21, RZ, 0x1 ;  /* 0x000000151515d211 */ /* 0x000fe200078f08ff */
[----:B------:R0:W-:Y:S01]  /*def0*/  @!P0 ST.E.64 desc[UR48][R8.64], R40 ;  /* 0x0000002808008985 */ /* 0x0001e2000c101b30 */
[----:B------:R-:W-:Y:S02]  /*df00*/  @!P6 LEA.HI R22, R22, R22, RZ, 0x1 ;  /* 0x000000161616e211 */ /* 0x000fe400078f08ff */
[----:B--2---:R-:W-:Y:S01]  /*df10*/  @!P2 LOP3.LUT R13, R18, 0xfffffffe, RZ, 0xc0, !PT ;  /* 0xfffffffe120da812 */ /* 0x004fe200078ec0ff */
[----:B------:R1:W-:Y:S01]  /*df20*/  @!P1 ST.E.64 desc[UR48][R10.64], R44 ;  /* 0x0000002c0a009985 */ /* 0x0003e2000c101b30 */
[----:B------:R-:W-:Y:S01]  /*df30*/  @!P3 LOP3.LUT R19, R19, 0xfffffffe, RZ, 0xc0, !PT ;  /* 0xfffffffe1313b812 */ /* 0x000fe200078ec0ff */
[----:B------:R-:W-:Y:S01]  /*df40*/  VIADD R18, R0, 0x68 ;  /* 0x0000006800127836 */ /* 0x000fe20000000000 */
[----:B---3--:R-:W-:Y:S01]  /*df50*/  @!P4 LOP3.LUT R15, R20, 0xfffffffe, RZ, 0xc0, !PT ;  /* 0xfffffffe140fc812 */ /* 0x008fe200078ec0ff */
[----:B------:R-:W-:Y:S01]  /*df60*/  VIADD R20, R0, 0x78 ;  /* 0x0000007800147836 */ /* 0x000fe20000000000 */
[----:B------:R-:W-:-:S02]  /*df70*/  @!P5 LOP3.LUT R21, R21, 0xfffffffe, RZ, 0xc0, !PT ;  /* 0xfffffffe1515d812 */ /* 0x000fc400078ec0ff */
        /* <DEDUP_REMOVED lines=42> */
[C---:B------:R-:W-:Y:S01]  /*e220*/  VIADD R22, R0.reuse, 0xc0 ;  /* 0x000000c000167836 */ /* 0x040fe20000000000 */
[----:B------:R-:W-:Y:S01]  /*e230*/  IADD3 R23, R0, 0x90, RZ ;  /* 0x0000009000177810 */ /* 0x000fe20007ffe0ff */
[----:B0-----:R-:W-:Y:S01]  /*e240*/  @!P2 IMAD.WIDE R8, R13, 0x4, R2 ;  /* 0x000000040d08a825 */ /* 0x001fe200078e0202 */
[----:B------:R-:W-:-:S02]  /*e250*/  ISETP.GE.AND P1, PT, R24, UR4, PT ;  /* 0x0000000418007c0c */ /* 0x000fc4000bf26270 */
[----:B------:R-:W-:Y:S01]  /*e260*/  ISETP.GE.AND P0, PT, R23, UR4, PT ;  /* 0x0000000417007c0c */ /* 0x000fe2000bf06270 */
        /* <DEDUP_REMOVED lines=34> */
[----:B------:R2:W-:Y:S01]  /*e490*/  @!P2 ST.E.64 desc[UR48][R12.64], R104 ;  /* 0x000000680c00a985 */ /* 0x0005e2000c101b30 */
[----:B------:R-:W-:Y:S01]  /*e4a0*/  @!P5 LOP3.LUT R21, R21, 0xfffffffe, RZ, 0xc0, !PT ;  /* 0xfffffffe1515d812 */ /* 0x000fe200078ec0ff */
[----:B------:R-:W-:Y:S01]  /*e4b0*/  VIADD R20, R0, 0xd8 ;  /* 0x000000d800147836 */ /* 0x000fe20000000000 */
[----:B----4-:R-:W-:-:S02]  /*e4c0*/  @!P6 LOP3.LUT R17, R22, 0xfffffffe, RZ, 0xc0, !PT ;  /* 0xfffffffe1611e812 */ /* 0x010fc400078ec0ff */
[----:B------:R-:W-:Y:S01]  /*e4d0*/  ISETP.GE.AND P0, PT, R18, UR4, PT ;  /* 0x0000000412007c0c */ /* 0x000fe2000bf06270 */
[--C-:B0-----:R-:W-:Y:S01]  /*e4e0*/  @!P3 IMAD.WIDE R8, R19, 0x4, R2.reuse ;  /* 0x000000041308b825 */ /* 0x101fe200078e0202 */
[----:B------:R-:W-:Y:S02]  /*e4f0*/  IADD3 R19, R0, 0xd0, RZ ;  /* 0x000000d000137810 */ /* 0x000fe40007ffe0ff */
[----:B------:R-:W-:Y:S01]  /*e500*/  ISETP.GE.AND P2, PT, R20, UR4, PT ;  /* 0x0000000414007c0c */ /* 0x000fe2000bf46270 */
[--C-:B-1----:R-:W-:Y:S01]  /*e510*/  @!P4 IMAD.WIDE R10, R15, 0x4, R2.reuse ;  /* 0x000000040f0ac825 */ /* 0x102fe200078e0202 */
[----:B------:R0:W-:Y:S01]  /*e520*/  @!P3 ST.E.64 desc[UR48][R8.64], R108 ;  /* 0x0000006c0800b985 */ /* 0x0001e2000c101b30 */
[----:B------:R-:W-:Y:S02]  /*e530*/  ISETP.GE.AND P1, PT, R19, UR4, PT ;  /* 0x0000000413007c0c */ /* 0x000fe4000bf26270 */
[--C-:B------:R-:W-:Y:S01]  /*e540*/  @!P5 IMAD.WIDE R14, R21, 0x4, R2.reuse ;  /* 0x00000004150ed825 */ /* 0x100fe200078e0202 */
[----:B------:R1:W-:Y:S03]  /*e550*/  @!P4 ST.E.64 desc[UR48][R10.64], R112 ;  /* 0x000000700a00c985 */ /* 0x0003e6000c101b30 */
[----:B------:R-:W-:Y:S01]  /*e560*/  @!P6 IMAD.WIDE R16, R17, 0x4, R2 ;  /* 0x000000041110e825 */ /* 0x000fe200078e0202 */
[----:B------:R3:W-:Y:S01]  /*e570*/  @!P5 ST.E.64 desc[UR48][R14.64], R116 ;  /* 0x000000740e00d985 */ /* 0x0007e2000c101b30 */
[----:B------:R-:W-:-:S02]  /*e580*/  @!P0 LEA.HI R18, R18, R18, RZ, 0x1 ;  /* 0x0000001212128211 */ /* 0x000fc400078f08ff */
[C---:B------:R-:W-:Y:S01]  /*e590*/  VIADD R21, R0.reuse, 0xe0 ;  /* 0x000000e000157836 */ /* 0x040fe20000000000 */
[----:B------:R4:W-:Y:S01]  /*e5a0*/  @!P6 ST.E.64 desc[UR48][R16.64], R120 ;  /* 0x000000781000e985 */ /* 0x0009e2000c101b30 */
[C---:B--2---:R-:W-:Y:S01]  /*e5b0*/  VIADD R12, R0.reuse, 0xe8 ;  /* 0x000000e8000c7836 */ /* 0x044fe20000000000 */
[----:B------:R-:W-:Y:S01]  /*e5c0*/  @!P1 LEA.HI R19, R19, R19, RZ, 0x1 ;  /* 0x0000001313139211 */ /* 0x000fe200078f08ff */
[C---:B0-----:R-:W-:Y:S01]  /*e5d0*/  VIADD R9, R0.reuse, 0xf8 ;  /* 0x000000f800097836 */ /* 0x041fe20000000000 */
[----:B------:R-:W-:Y:S01]  /*e5e0*/  ISETP.GE.AND P3, PT, R21, UR4, PT ;  /* 0x0000000415007c0c */ /* 0x000fe2000bf66270 */
[----:B------:R-:W-:Y:S01]  /*e5f0*/  VIADD R13, R0, 0xf0 ;  /* 0x000000f0000d7836 */ /* 0x000fe20000000000 */
[----:B------:R-:W-:Y:S02]  /*e600*/  ISETP.GE.AND P4, PT, R12, UR4, PT ;  /* 0x000000040c007c0c */ /* 0x000fe4000bf86270 */
[----:B------:R-:W-:Y:S02]  /*e610*/  ISETP.GE.AND P6, PT, R9, UR4, PT ;  /* 0x0000000409007c0c */ /* 0x000fe4000bfc6270 */
[----:B------:R-:W-:-:S02]  /*e620*/  ISETP.GE.AND P5, PT, R13, UR4, PT ;  /* 0x000000040d007c0c */ /* 0x000fc4000bfa6270 */
[----:B------:R-:W-:Y:S02]  /*e630*/  @!P2 LEA.HI R20, R20, R20, RZ, 0x1 ;  /* 0x000000141414a211 */ /* 0x000fe400078f08ff */
[----:B-1----:R-:W-:-:S03]  /*e640*/  @!P1 LOP3.LUT R11, R19, 0xfffffffe, RZ, 0xc0, !PT ;  /* 0xfffffffe130b9812 */ /* 0x002fc600078ec0ff */
[----:B------:R-:W-:Y:S02]  /*e650*/  @!P3 LEA.HI R21, R21, R21, RZ, 0x1 ;  /* 0x000000151515b211 */ /* 0x000fe400078f08ff */
[----:B------:R-:W-:Y:S02]  /*e660*/  @!P4 LEA.HI R12, R12, R12, RZ, 0x1 ;  /* 0x0000000c0c0cc211 */ /* 0x000fe400078f08ff */
[----:B------:R-:W-:Y:S02]  /*e670*/  @!P6 LEA.HI R10, R9, R9, RZ, 0x1 ;  /* 0x00000009090ae211 */ /* 0x000fe400078f08ff */
[----:B------:R-:W-:Y:S02]  /*e680*/  @!P5 LEA.HI R8, R13, R13, RZ, 0x1 ;  /* 0x0000000d0d08d211 */ /* 0x000fe400078f08ff */
[----:B------:R-:W-:Y:S02]  /*e690*/  @!P0 LOP3.LUT R9, R18, 0xfffffffe, RZ, 0xc0, !PT ;  /* 0xfffffffe12098812 */ /* 0x000fe400078ec0ff */
[----:B------:R-:W-:-:S02]  /*e6a0*/  @!P2 LOP3.LUT R13, R20, 0xfffffffe, RZ, 0xc0, !PT ;  /* 0xfffffffe140da812 */ /* 0x000fc400078ec0ff */
[----:B---3--:R-:W-:Y:S02]  /*e6b0*/  @!P3 LOP3.LUT R15, R21, 0xfffffffe, RZ, 0xc0, !PT ;  /* 0xfffffffe150fb812 */ /* 0x008fe400078ec0ff */
        /* <DEDUP_REMOVED lines=17> */
.L_x_1845:
[----:B------:R-:W-:Y:S05]  /*e7d0*/  BSYNC B0 ;  /* 0x0000000000007941 */ /* 0x000fea0003800000 */
.L_x_1844:
[----:B------:R-:W-:Y:S01]  /*e7e0*/  VIADD R7, R7, 0x8 ;  /* 0x0000000807077836 */ /* 0x000fe20000000000 */
[----:B0-2---:R3:W0:Y:S04]  /*e7f0*/  SHFL.IDX PT, R3, R5, 0x1, 0x1c1f ;  /* 0x003c1f0005037f89 */ /* 0x00562800000e0000 */
[----:B------:R-:W-:Y:S01]  /*e800*/  ISETP.GE.AND P0, PT, R7, R6, PT ;  /* 0x000000060700720c */ /* 0x000fe20003f06270 */
[----:B-1----:R3:W1:-:S12]  /*e810*/  SHFL.IDX PT, R2, R4, 0x1, 0x1c1f ;  /* 0x003c1f0004027f89 */ /* 0x00265800000e0000 */
[----:B---3--:R-:W-:Y:S05]  /*e820*/  @P0 BRA `(.L_x_1747) ;  /* 0x0000005800a00947 */ /* 0x008fea0003800000 */
        /* <DEDUP_REMOVED lines=24> */
[----:B01----:R-:W-:Y:S01]  /*e9b0*/  @!P0 IMAD.WIDE R4, R5, 0x4, R2 ;  /* 0x0000000405048825 */ /* 0x003fe200078e0202 */
        /* <DEDUP_REMOVED lines=52> */
[----:B------:R-:W-:Y:S01]  /*ed00*/  VIADD R18, R0, 0x88 ;  /* 0x0000008800127836 */ /* 0x000fe20000000000 */
        /* <DEDUP_REMOVED lines=55> */
[----:B---3--:R-:W-:Y:S01]  /*f080*/  @!P3 LOP3.LUT R11, R16, 0xfffffffe, RZ, 0xc0, !PT ;  /* 0xfffffffe100bb812 */ /* 0x008fe200078ec0ff */
[----:B------:R-:W-:Y:S01]  /*f090*/  VIADD R16, R0, 0xe0 ;  /* 0x000000e000107836 */ /* 0x000fe20000000000 */
[----:B------:R-:W-:Y:S02]  /*f0a0*/  @!P2 LOP3.LUT R17, R17, 0xfffffffe, RZ, 0xc0, !PT ;  /* 0xfffffffe1111a812 */ /* 0x000fe400078ec0ff */
[----:B----4-:R-:W-:Y:S01]  /*f0b0*/  @!P1 LOP3.LUT R13, R20, 0xfffffffe, RZ, 0xc0, !PT ;  /* 0xfffffffe140d9812 */ /* 0x010fe200078ec0ff */
        /* <DEDUP_REMOVED lines=19> */
[C---:B------:R-:W-:Y:S01]  /*f1f0*/  VIADD R17, R0.reuse, 0xe8 ;  /* 0x000000e800117836 */ /* 0x040fe20000000000 */
[----:B------:R-:W-:Y:S01]  /*f200*/  @!P6 LEA.HI R19, R19, R19, RZ, 0x1 ;  /* 0x000000131313e211 */ /* 0x000fe200078f08ff */
[----:B------:R-:W-:Y:S01]  /*f210*/  VIADD R0, R0, 0xf8 ;  /* 0x000000f800007836 */ /* 0x000fe20000000000 */
        /* <DEDUP_REMOVED lines=15> */
[----:B---3--:R-:W-:Y:S02]  /*f310*/  @!P2 LOP3.LUT R11, R16, 0xfffffffe, RZ, 0xc0, !PT ;  /* 0xfffffffe100ba812 */ /* 0x008fe400078ec0ff */
[----:B------:R-:W-:Y:S02]  /*f320*/  @!P3 LOP3.LUT R17, R17, 0xfffffffe, RZ, 0xc0, !PT ;  /* 0xfffffffe1111b812 */ /* 0x000fe400078ec0ff */
[----:B----4-:R-:W-:Y:S01]  /*f330*/  @!P4 LOP3.LUT R13, R20, 0xfffffffe, RZ, 0xc0, !PT ;  /* 0xfffffffe140dc812 */ /* 0x010fe200078ec0ff */
        /* <DEDUP_REMOVED lines=13> */
[----:B---3--:R-:W-:-:S05]  /*f410*/  LOP3.LUT R5, R0, 0xfffffffe, RZ, 0xc0, !PT ;  /* 0xfffffffe00057812 */ /* 0x008fca00078ec0ff */
[----:B------:R-:W-:-:S05]  /*f420*/  IMAD.WIDE R2, R5, 0x4, R2 ;  /* 0x0000000405027825 */ /* 0x000fca00078e0202 */
[----:B------:R0:W-:Y:S01]  /*f430*/  ST.E.64 desc[UR48][R2.64], R150 ;  /* 0x0000009602007985 */ /* 0x0001e2000c101b30 */
[----:B------:R-:W-:Y:S05]  /*f440*/  BRA `(.L_x_1747) ;  /* 0x0000004c00987947 */ /* 0x000fea0003800000 */
.L_x_1842:
[----:B------:R-:W1:Y:S02]  /*f450*/  S2R R0, SR_TID.X ;  /* 0x0000000000007919 */ /* 0x000e640000002100 */
[----:B-1----:R-:W-:-:S05]  /*f460*/  VIADD R2, R0, 0xffffff80 ;  /* 0xffffff8000027836 */ /* 0x002fca0000000000 */
[----:B------:R-:W-:-:S13]  /*f470*/  ISETP.GT.AND P0, PT, R2, 0x3f, PT ;  /* 0x0000003f0200780c */ /* 0x000fda0003f04270 */
[----:B------:R-:W-:Y:S05]  /*f480*/  @P0 BRA `(.L_x_1747) ;  /* 0x0000004c00880947 */ /* 0x000fea0003800000 */
[----:B------:R-:W1:Y:S01]  /*f490*/  S2R R3, SR_CTAID.X ;  /* 0x0000000000037919 */ /* 0x000e620000002500 */
[----:B------:R-:W3:Y:S01]  /*f4a0*/  LDC R6, c[0x0][0xbe8] ;  /* 0x0002fa00ff067b82 */ /* 0x000ee20000000800 */
[----:B------:R-:W-:Y:S01]  /*f4b0*/  ULDC UR4, c[0x0][0xa88] ;  /* 0x0002a20000047ab9 */ /* 0x000fe20000000800 */
[----:B-1----:R-:W-:Y:S02]  /*f4c0*/  IMAD R0, R3, 0x40, R0 ;  /* 0x0000004003007824 */ /* 0x002fe400078e0200 */
[----:B---3--:R-:W-:-:S03]  /*f4d0*/  IMAD R3, R6, UR4, RZ ;  /* 0x0000000406037c24 */ /* 0x008fc6000f8e02ff */
[----:B------:R-:W-:-:S04]  /*f4e0*/  IADD3 R0, R0, -0x80, RZ ;  /* 0xffffff8000007810 */ /* 0x000fc80007ffe0ff */
[----:B------:R-:W-:-:S13]  /*f4f0*/  ISETP.GE.AND P0, PT, R0, R3, PT ;  /* 0x000000030000720c */ /* 0x000fda0003f06270 */
[----:B------:R-:W-:Y:S05]  /*f500*/  @P0 BRA `(.L_x_1747) ;  /* 0x0000004c00680947 */ /* 0x000fea0003800000 */
[----:B------:R-:W-:Y:S01]  /*f510*/  ISETP.NE.AND P0, PT, R6, 0x1, PT ;  /* 0x000000010600780c */ /* 0x000fe20003f05270 */
[----:B------:R-:W1:Y:S01]  /*f520*/  S2UR UR7, SR_CTAID.Z ;  /* 0x00000000000779c3 */ /* 0x000e620000002700 */
[----:B------:R-:W-:Y:S01]  /*f530*/  USHF.R.S32.HI UR6, URZ, 0x1f, UR40 ;  /* 0x0000001f3f067899 */ /* 0x000fe20008011428 */
[----:B------:R-:W-:Y:S01]  /*f540*/  IMAD.MOV.U32 R5, RZ, RZ, R0 ;  /* 0x000000ffff057224 */ /* 0x000fe200078e0000 */
[----:B------:R-:W-:Y:S02]  /*f550*/  ULDC.64 UR8, c[0x0][0xbd0] ;  /* 0x0002f40000087ab9 */ /* 0x000fe40000000a00 */
[----:B------:R-:W-:Y:S02]  /*f560*/  UIMAD UR6, UR6, UR8, URZ ;  /* 0x00000008060672a4 */ /* 0x000fe4000f8e023f */
[----:B------:R-:W-:Y:S01]  /*f570*/  UIMAD.WIDE.U32 UR4, UR40, UR8, URZ ;  /* 0x00000008280472a5 */ /* 0x000fe2000f8e003f */
[----:B------:R-:W3:Y:S01]  /*f580*/  LDC.64 R10, c[0x0][0xbd8] ;  /* 0x0002f600ff0a7b82 */ /* 0x000ee20000000a00 */
[----:B------:R-:W-:-:S04]  /*f590*/  UIMAD UR6, UR40, UR9, UR6 ;  /* 0x00000009280672a4 */ /* 0x000fc8000f8e0206 */
[----:B------:R-:W-:Y:S02]  /*f5a0*/  UIADD3 UR6, UR5, UR6, URZ ;  /* 0x0000000605067290 */ /* 0x000fe4000fffe03f */
[----:B------:R-:W-:Y:S01]  /*f5b0*/  IMAD.U32 R3, RZ, RZ, UR5 ;  /* 0x00000005ff037e24 */ /* 0x000fe2000f8e00ff */
[----:B------:R-:W5:Y:S01]  /*f5c0*/  @P0 LDC R7, c[0x0][0xbec] ;  /* 0x0002fb00ff070b82 */ /* 0x000f620000000800 */
[----:B------:R-:W-:Y:S01]  /*f5d0*/  IMAD.U32 R2, RZ, RZ, UR4 ;  /* 0x00000004ff027e24 */ /* 0x000fe2000f8e00ff */
[----:B------:R-:W-:Y:S01]  /*f5e0*/  ULDC.64 UR4, c[0x0][0xbe0] ;  /* 0x0002f80000047ab9 */ /* 0x000fe20000000a00 */
[----:B------:R-:W-:-:S05]  /*f5f0*/  IMAD.U32 R3, RZ, RZ, UR6 ;  /* 0x00000006ff037e24 */ /* 0x000fca000f8e00ff */
[----:B------:R-:W0:Y:S01]  /*f600*/  @P0 LDC R9, c[0x0][0xbf0] ;  /* 0x0002fc00ff090b82 */ /* 0x000e220000000800 */
[----:B-1----:R-:W-:-:S07]  /*f610*/  USHF.R.S32.HI UR8, URZ, 0x1f, UR7 ;  /* 0x0000001f3f087899 */ /* 0x002fce0008011407 */
[----:B------:R-:W1:Y:S01]  /*f620*/  S2UR UR10, SR_CTAID.Y ;  /* 0x00000000000a79c3 */ /* 0x000e620000002600 */
[C---:B---3--:R-:W-:Y:S02]  /*f630*/  IMAD R12, R10.reuse, UR8, RZ ;  /* 0x000000080a0c7c24 */ /* 0x048fe4000f8e02ff */
[----:B------:R-:W-:-:S04]  /*f640*/  IMAD.WIDE.U32 R2, R10, UR7, R2 ;  /* 0x000000070a027c25 */ /* 0x000fc8000f8e0002 */
[----:B------:R-:W-:Y:S01]  /*f650*/  IMAD R11, R11, UR7, R12 ;  /* 0x000000070b0b7c24 */ /* 0x000fe2000f8e020c */
[----:B------:R-:W1:Y:S01]  /*f660*/  LDC R8, c[0x0][0xc50] ;  /* 0x00031400ff087b82 */ /* 0x000e620000000800 */
[----:B-----5:R-:W-:-:S04]  /*f670*/  @P0 IMAD.HI.U32 R4, R0, R7, RZ ;  /* 0x0000000700040227 */ /* 0x020fc800078e00ff */
[----:B------:R-:W-:Y:S02]  /*f680*/  IMAD R7, RZ, RZ, -UR40 ;  /* 0x80000028ff077e24 */ /* 0x000fe4000f8e02ff */
[----:B------:R-:W-:Y:S01]  /*f690*/  IMAD.IADD R3, R11, 0x1, R3 ;  /* 0x000000010b037824 */ /* 0x000fe200078e0203 */
[----:B0-----:R-:W-:Y:S01]  /*f6a0*/  @P0 SHF.R.U32.HI R5, RZ, R9, R4 ;  /* 0x00000009ff050219 */ /* 0x001fe20000011604 */
[----:B-1----:R-:W-:-:S04]  /*f6b0*/  IMAD R9, R8, R7, UR10 ;  /* 0x0000000a08097e24 */ /* 0x002fc8000f8e0207 */
[----:B------:R-:W-:Y:S02]  /*f6c0*/  IMAD.MOV R7, RZ, RZ, -R5 ;  /* 0x000000ffff077224 */ /* 0x000fe400078e0a05 */
[----:B------:R-:W-:Y:S01]  /*f6d0*/  IMAD.WIDE.U32 R2, R9, UR4, R2 ;  /* 0x0000000409027c25 */ /* 0x000fe2000f8e0002 */
[----:B------:R-:W-:-:S03]  /*f6e0*/  SHF.R.S32.HI R4, RZ, 0x1f, R9 ;  /* 0x0000001fff047819 */ /* 0x000fc60000011409 */
[----:B------:R-:W-:Y:S01]  /*f6f0*/  IMAD R7, R6, R7, R0 ;  /* 0x0000000706077224 */ /* 0x000fe200078e0200 */
[----:B------:R-:W-:Y:S01]  /*f700*/  IADD3 R2, P0, R5, R2, RZ ;  /* 0x0000000205027210 */ /* 0x000fe20007f1e0ff */
[----:B------:R-:W-:-:S03]  /*f710*/  IMAD R4, R4, UR4, RZ ;  /* 0x0000000404047c24 */ /* 0x000fc6000f8e02ff */
[----:B------:R-:W-:Y:S01]  /*f720*/  SHF.R.S32.HI R0, RZ, 0x1f, R7 ;  /* 0x0000001fff007819 */ /* 0x000fe20000011407 */
[----:B------:R-:W-:Y:S01]  /*f730*/  IMAD R4, R9, UR5, R4 ;  /* 0x0000000509047c24 */ /* 0x000fe2000f8e0204 */
[----:B------:R-:W-:Y:S01]  /*f740*/  SHF.R.S32.HI R9, RZ, 0x1f, R5 ;  /* 0x0000001fff097819 */ /* 0x000fe20000011405 */
[----:B------:R-:W-:Y:S02]  /*f750*/  ULDC.64 UR4, c[0x0][0xbc8] ;  /* 0x0002f20000047ab9 */ /* 0x000fe40000000a00 */
[----:B------:R-:W-:Y:S01]  /*f760*/  IMAD R0, R0, UR4, RZ ;  /* 0x0000000400007c24 */ /* 0x000fe2000f8e02ff */
[----:B------:R-:W-:-:S03]  /*f770*/  IADD3.X R3, R9, R3, R4, P0, !PT ;  /* 0x0000000309037210 */ /* 0x000fc600007fe404 */
[C---:B------:R-:W-:Y:S02]  /*f780*/  IMAD R5, R7.reuse, UR5, R0 ;  /* 0x0000000507057c24 */ /* 0x040fe4000f8e0200 */
[----:B------:R-:W-:Y:S01]  /*f790*/  IMAD.WIDE.U32 R2, R7, UR4, R2 ;  /* 0x0000000407027c25 */ /* 0x000fe2000f8e0002 */
[----:B------:R-:W-:-:S04]  /*f7a0*/  ULDC.64 UR4, c[0x0][0xba8] ;  /* 0x0002ea0000047ab9 */ /* 0x000fc80000000a00 */
[----:B------:R-:W-:Y:S02]  /*f7b0*/  IADD3 R3, R3, R5, RZ ;  /* 0x0000000503037210 */ /* 0x000fe40007ffe0ff */
[----:B------:R-:W-:-:S04]  /*f7c0*/  LEA R4, P0, R2, UR4, 0x2 ;  /* 0x0000000402047c11 */ /* 0x000fc8000f8010ff */
[----:B------:R-:W-:Y:S01]  /*f7d0*/  LEA.HI.X R5, R2, UR5, R3, 0x2, P0 ;  /* 0x0000000502057c11 */ /* 0x000fe200080f1403 */
[----:B------:R-:W-:-:S05]  /*f7e0*/  IMAD.MOV.U32 R3, RZ, RZ, -0x800000 ;  /* 0xff800000ff037424 */ /* 0x000fca00078e00ff */
[----:B------:R1:W-:Y:S01]  /*f7f0*/  STG.E desc[UR48][R4.64], R3 ;  /* 0x0000000304007986 */ /* 0x0003e2000c101930 */
[----:B------:R-:W-:Y:S05]  /*f800*/  BRA `(.L_x_1747) ;  /* 0x0000004800a87947 */ /* 0x000fea0003800000 */
.L_x_1745:
[----:B------:R-:W-:-:S08]  /*f810*/  NOP ;  /* 0x0000000000007918 */ /* 0x000fd00000000000 */
[----:B------:R-:W0:-:S00]  /*f820*/  USETMAXREG.DEALLOC.CTAPOOL 0x18 ;  /* 0x00000018000079c8 */ /* 0x000e0000080e0500 */
        /* <DEDUP_REMOVED lines=16> */
.L_x_1846:
[----:B------:R-:W-:Y:S01]  /*f930*/  ULDC UR7, c[0x0][0xc50] ;  /* 0x0003140000077ab9 */ /* 0x000fe20000000800 */
[----:B------:R-:W-:Y:S01]  /*f940*/  UMOV UR36, UR6 ;  /* 0x0000000600247c82 */ /* 0x000fe20008000000 */
[----:B------:R-:W-:-:S11]  /*f950*/  UISETP.NE.AND UP0, UPT, UR7, 0x1, UPT ;  /* 0x000000010700788c */ /* 0x000fd6000bf05270 */
[----:B------:R-:W-:Y:S01]  /*f960*/  @UP0 ULDC UR4, c[0x0][0xc54] ;  /* 0x0003150000040ab9 */ /* 0x000fe20000000800 */
[----:B------:R-:W-:Y:S01]  /*f970*/  @UP0 ULDC UR8, c[0x0][0xc58] ;  /* 0x0003160000080ab9 */ /* 0x000fe20000000800 */
[----:B------:R-:W-:-:S04]  /*f980*/  UIMAD.WIDE.U32 UR4, UR6, UR4, URZ ;  /* 0x00000004060472a5 */ /* 0x000fc8000f8e003f */
[----:B------:R-:W-:-:S12]  /*f990*/  @UP0 USHF.R.U32.HI UR36, URZ, UR8, UR5 ;  /* 0x000000083f240299 */ /* 0x000fd80008011605 */
.L_x_1847:
[----:B------:R-:W-:Y:S01]  /*f9a0*/  ISETP.GE.AND P0, PT, R17, RZ, PT ;  /* 0x000000ff1100720c */ /* 0x000fe20003f06270 */
[----:B------:R-:W-:Y:S01]  /*f9b0*/  UIADD3 UR42, -UR36, URZ, URZ ;  /* 0x0000003f242a7290 */ /* 0x000fe2000fffe13f */
[----:B------:R-:W-:Y:S02]  /*f9c0*/  IMAD.MOV.U32 R0, RZ, RZ, 0x1 ;  /* 0x00000001ff007424 */ /* 0x000fe400078e00ff */
[----:B------:R-:W-:Y:S01]  /*f9d0*/  IMAD.MOV.U32 R6, RZ, RZ, RZ ;  /* 0x000000ffff067224 */ /* 0x000fe200078e00ff */
[----:B------:R-:W-:Y:S01]  /*f9e0*/  UIMAD UR42, UR7, UR42, UR6 ;  /* 0x0000002a072a72a4 */ /* 0x000fe2000f8e0206 */
[----:B------:R-:W-:-:S07]  /*f9f0*/  IMAD.MOV.U32 R9, RZ, RZ, 0x1 ;  /* 0x00000001ff097424 */ /* 0x000fce00078e00ff */
[----:B------:R-:W-:Y:S05]  /*fa00*/  @!P0 BRA `(.L_x_1848) ;  /* 0x0000004400688947 */ /* 0x000fea0003800000 */
[----:B------:R-:W0:Y:S01]  /*fa10*/  S2UR UR40, SR_CTAID.X ;  /* 0x00000000002879c3 */ /* 0x000e220000002500 */
[----:B------:R-:W-:Y:S01]  /*fa20*/  ULDC.64 UR4, c[0x0][0x418] ;  /* 0x0001060000047ab9 */ /* 0x000fe20000000a00 */
[----:B------:R-:W-:Y:S01]  /*fa30*/  ULDC UR6, c[0x0][0x448] ;  /* 0x0001120000067ab9 */ /* 0x000fe20000000800 */
[----:B------:R-:W-:Y:S02]  /*fa40*/  UISETP.NE.U32.AND UP0, UPT, UR4, URZ, UPT ;  /* 0x0000003f0400728c */ /* 0x000fe4000bf05070 */
[----:B------:R-:W-:Y:S02]  /*fa50*/  UISETP.NE.AND UP1, UPT, UR6, 0x1, UPT ;  /* 0x000000010600788c */ /* 0x000fe4000bf25270 */
[----:B------:R-:W-:Y:S01]  /*fa60*/  UISETP.NE.AND.EX UP0, UPT, UR5, URZ, UPT, UP0 ;  /* 0x0000003f0500728c */ /* 0x000fe2000bf05300 */
[----:B------:R-:W-:Y:S02]  /*fa70*/  ULDC UR6, c[0x0][0x424] ;  /* 0x0001090000067ab9 */ /* 0x000fe40000000800 */
[----:B------:R-:W-:Y:S01]  /*fa80*/  ULDC.64 UR4, c[0x0][0x9e0] ;  /* 0x0002780000047ab9 */ /* 0x000fe20000000a00 */
[----:B------:R-:W-:-:S02]  /*fa90*/  USEL UR9, UR6, 0x1, UP0 ;  /* 0x0000000106097887 */ /* 0x000fc40008000000 */
[----:B------:R-:W-:Y:S01]  /*faa0*/  UISETP.GE.AND UP0, UPT, UR5, 0x1, UPT ;  /* 0x000000010500788c */ /* 0x000fe2000bf06270 */
[----:B------:R-:W-:Y:S02]  /*fab0*/  ULDC UR10, c[0x0][0x288] ;  /* 0x0000a200000a7ab9 */ /* 0x000fe40000000800 */
[----:B------:R-:W-:Y:S01]  /*fac0*/  @UP1 ULDC UR7, c[0x0][0x44c] ;  /* 0x0001130000071ab9 */ /* 0x000fe20000000800 */
[----:B------:R-:W-:Y:S01]  /*fad0*/  ULDC UR12, c[0x0][0x2f0] ;  /* 0x0000bc00000c7ab9 */ /* 0x000fe20000000800 */
[----:B------:R-:W-:Y:S01]  /*fae0*/  UIADD3 UR11, -UR10, 0x1, URZ ;  /* 0x000000010a0b7890 */ /* 0x000fe2000fffe13f */
[----:B------:R-:W-:Y:S01]  /*faf0*/  PLOP3.LUT P1, PT, PT, PT, UP0, 0x80, 0x0 ;  /* 0x000000000000781c */ /* 0x000fe20003f2f008 */
[----:B------:R-:W-:Y:S01]  /*fb00*/  UIMAD UR13, UR9, UR12, 0x3f ;  /* 0x0000003f090d74a4 */ /* 0x000fe2000f8e020c */
[----:B------:R-:W-:Y:S01]  /*fb10*/  @UP1 ULDC UR14, c[0x0][0x450] ;  /* 0x00011400000e1ab9 */ /* 0x000fe20000000800 */
[----:B------:R-:W-:Y:S02]  /*fb20*/  UIMAD UR11, UR9, UR12, UR11 ;  /* 0x0000000c090b72a4 */ /* 0x000fe4000f8e020b */
[----:B0-----:R-:W-:-:S04]  /*fb30*/  USHF.L.U32 UR40, UR40, 0x6, URZ ;  /* 0x0000000628287899 */ /* 0x001fc8000800063f */
[----:B------:R-:W-:-:S04]  /*fb40*/  UIADD3 UR8, UR40, 0x3f, URZ ;  /* 0x0000003f28087890 */ /* 0x000fc8000fffe03f */
[----:B------:R-:W-:-:S04]  /*fb50*/  UIMAD.WIDE.U32 UR6, UR8, UR7, URZ ;  /* 0x00000007080672a5 */ /* 0x000fc8000f8e003f */
[----:B------:R-:W-:Y:S02]  /*fb60*/  @UP1 USHF.R.U32.HI UR8, URZ, UR14, UR7 ;  /* 0x0000000e3f081299 */ /* 0x000fe40008011607 */
[----:B------:R-:W-:Y:S02]  /*fb70*/  USHF.R.S32.HI UR7, URZ, 0x1f, UR13 ;  /* 0x0000001f3f077899 */ /* 0x000fe4000801140d */
[----:B------:R-:W-:Y:S02]  /*fb80*/  UIADD3 UR6, UR11, UR8, URZ ;  /* 0x000000080b067290 */ /* 0x000fe4000fffe03f */
[----:B------:R-:W-:Y:S02]  /*fb90*/  ULEA.HI UR7, UR7, UR13, URZ, 0x6 ;  /* 0x0000000d07077291 */ /* 0x000fe4000f8f303f */
[----:B------:R-:W-:Y:S02]  /*fba0*/  UIADD3 UR4, UR6, UR4, URZ ;  /* 0x0000000406047290 */ /* 0x000fe4000fffe03f */
[----:B------:R-:W-:Y:S01]  /*fbb0*/  USHF.R.S32.HI UR39, URZ, 0x6, UR7 ;  /* 0x000000063f277899 */ /* 0x000fe20008011407 */
        /* <DEDUP_REMOVED lines=11> */
.L_x_1850:
[----:B------:R-:W-:-:S11]  /*fc70*/  UISETP.NE.AND UP0, UPT, UR5, 0x1, UPT ;  /* 0x000000010500788c */ /* 0x000fd6000bf05270 */
[----:B------:R-:W-:Y:S02]  /*fc80*/  @UP0 ULDC.64 UR14, c[0x0][0x9e8] ;  /* 0x00027a00000e0ab9 */ /* 0x000fe40000000a00 */
[----:B------:R-:W-:-:S04]  /*fc90*/  UIMAD.WIDE.U32 UR6, UR8, UR14, URZ ;  /* 0x0000000e080672a5 */ /* 0x000fc8000f8e003f */
[----:B------:R-:W-:-:S12]  /*fca0*/  @UP0 USHF.R.U32.HI UR8, URZ, UR15, UR7 ;  /* 0x0000000f3f080299 */ /* 0x000fd80008011607 */
.L_x_1851:
[----:B------:R-:W-:-:S04]  /*fcb0*/  UIMAD UR8, UR8, UR5, UR5 ;  /* 0x00000005080872a4 */ /* 0x000fc8000f8e0205 */
[----:B------:R-:W-:-:S04]  /*fcc0*/  UISETP.LT.AND UP0, UPT, UR4, UR8, UPT ;  /* 0x000000080400728c */ /* 0x000fc8000bf01270 */
[----:B------:R-:W-:-:S12]  /*fcd0*/  USEL UR4, UR4, UR8, UP0 ;  /* 0x0000000804047287 */ /* 0x000fd80008000000 */
.L_x_1849:
        /* <DEDUP_REMOVED lines=11> */
[----:B------:R-:W-:Y:S01]  /*fd90*/  UIADD3 UR4, UR9, UR4, URZ ;  /* 0x0000000409047290 */ /* 0x000fe2000fffe03f */
[----:B------:R-:W-:Y:S01]  /*fda0*/  ULDC UR8, c[0x0][0x9dc] ;  /* 0x0002770000087ab9 */ /* 0x000fe20000000800 */
[----:B------:R-:W-:Y:S02]  /*fdb0*/  USEL UR12, UR39, UR44, UP0 ;  /* 0x0000002c270c7287 */ /* 0x000fe40008000000 */
        /* <DEDUP_REMOVED lines=12> */
.L_x_1853:
[----:B------:R-:W-:-:S11]  /*fe80*/  UISETP.NE.AND UP0, UPT, UR5, 0x1, UPT ;  /* 0x000000010500788c */ /* 0x000fd6000bf05270 */
[----:B------:R-:W-:Y:S02]  /*fe90*/  @UP0 ULDC.64 UR10, c[0x0][0x9e8] ;  /* 0x00027a00000a0ab9 */ /* 0x000fe40000000a00 */
[----:B------:R-:W-:-:S04]  /*fea0*/  UIMAD.WIDE.U32 UR6, UR4, UR10, URZ ;  /* 0x0000000a040672a5 */ /* 0x000fc8000f8e003f */
[----:B------:R-:W-:-:S12]  /*feb0*/  @UP0 USHF.R.U32.HI UR4, URZ, UR11, UR7 ;  /* 0x0000000b3f040299 */ /* 0x000fd80008011607 */
.L_x_1854:
[----:B------:R-:W-:-:S04]  /*fec0*/  UIMAD UR4, UR4, UR5, URZ ;  /* 0x00000005040472a4 */ /* 0x000fc8000f8e023f */
[----:B------:R-:W-:-:S04]  /*fed0*/  UISETP.LT.AND UP0, UPT, UR8, UR4, UPT ;  /* 0x000000040800728c */ /* 0x000fc8000bf01270 */
[----:B------:R-:W-:-:S12]  /*fee0*/  USEL UR8, UR8, UR4, !UP0 ;  /* 0x0000000408087287 */ /* 0x000fd8000c000000 */
.L_x_1852:
[----:B------:R-:W-:Y:S02]  /*fef0*/  USHF.R.S32.HI UR4, URZ, 0x1f, UR8 ;  /* 0x0000001f3f047899 */ /* 0x000fe40008011408 */
[----:B------:R-:W-:Y:S02]  /*ff00*/  USHF.R.U32.HI UR10, URZ, 0x10, UR42 ;  /* 0x000000103f0a7899 */ /* 0x000fe4000801162a */
[----:B------:R-:W-:Y:S02]  /*ff10*/  ULEA.HI UR4, UR4, UR8, URZ, 0x6 ;  /* 0x0000000804047291 */ /* 0x000fe4000f8f303f */
[----:B------:R-:W-:Y:S02]  /*ff20*/  ULOP3.LUT UR42, UR42, 0xffff, URZ, 0xc0, !UPT ;  /* 0x0000ffff2a2a7892 */ /* 0x000fe4000f8ec03f */
[----:B------:R-:W-:Y:S01]  /*ff30*/  USHF.R.S32.HI UR4, URZ, 0x6, UR4 ;  /* 0x000000063f047899 */ /* 0x000fe20008011404 */
[----:B------:R-:W-:-:S03]  /*ff40*/  UMOV UR46, URZ ;  /* 0x0000003f002e7c82 */ /* 0x000fc60008000000 */
[----:B------:R-:W-:-:S04]  /*ff50*/  UISETP.LT.AND UP0, UPT, URZ, UR4, UPT ;  /* 0x000000043f00728c */ /* 0x000fc8000bf01270 */
[----:B------:R-:W-:Y:S02]  /*ff60*/  USEL UR43, URZ, UR4, !UP0 ;  /* 0x000000043f2b7287 */ /* 0x000fe4000c000000 */
[----:B------:R-:W-:Y:S02]  /*ff70*/  UISETP.NE.AND UP0, UPT, UR10, URZ, UPT ;  /* 0x0000003f0a00728c */ /* 0x000fe4000bf05270 */
[----:B------:R-:W-:-:S06]  /*ff80*/  UISETP.GT.AND UP1, UPT, UR12, UR43, UPT ;  /* 0x0000002b0c00728c */ /* 0x000fcc000bf24270 */
[----:B------:R-:W-:-:S03]  /*ff90*/  PLOP3.LUT P0, PT, PT, PT, UP1, 0x80, 0x0 ;  /* 0x000000000000781c */ /* 0x000fc60003f0f018 */
[----:B------:R-:W-:-:S10]  /*ffa0*/  @!UP0 ULDC UR10, c[0x0][0x9f0] ;  /* 0x00027c00000a8ab9 */ /* 0x000fd40000000800 */
        /* <DEDUP_REMOVED lines=8> */
[----:B------:R-:W-:-:S05]  /*10030*/  IMAD.MOV R3, RZ, RZ, -R3 ;  /* 0x000000ffff037224 */ /* 0x000fca00078e0a03 */
[----:B------:R-:W-:-:S05]  /*10040*/  R2UR UR9, R3 ;  /* 0x00000000030972ca */ /* 0x000fca00000e0000 */
[----:B------:R-:W0:Y:S08]  /*10050*/  I2F.RP R0, UR11 ;  /* 0x0000000b00007d06 */ /* 0x000e300008209400 */
[----:B0-----:R-:W0:Y:S02]  /*10060*/  MUFU.RCP R0, R0 ;  /* 0x0000000000007308 */ /* 0x001e240000001000 */
[----:B0-----:R-:W-:Y:S01]  /*10070*/  VIADD R2, R0, 0xffffffe ;  /* 0x0ffffffe00027836 */ /* 0x001fe20000000000 */
[----:B------:R-:W-:Y:S01]  /*10080*/  IABS R0, UR6 ;  /* 0x0000000600007c13 */ /* 0x000fe20008000000 */
[----:B------:R-:W-:-:S03]  /*10090*/  ULOP3.LUT UR6, UR6, UR10, URZ, 0x3c, !UPT ;  /* 0x0000000a06067292 */ /* 0x000fc6000f8e3c3f */
[----:B------:R-:W-:Y:S01]  /*100a0*/  R2UR UR8, R0 ;  /* 0x00000000000872ca */ /* 0x000fe200000e0000 */
[----:B------:R-:W0:Y:S02]  /*100b0*/  F2I.FTZ.U32.TRUNC.NTZ R2, R2 ;  /* 0x0000000200027305 */ /* 0x000e24000021f000 */
        /* <DEDUP_REMOVED lines=16> */
.L_x_1855:
[----:B------:R-:W-:Y:S01]  /*101c0*/  UIMAD UR41, UR42, UR46, UR43 ;  /* 0x0000002e2a2972a4 */ /* 0x000fe2000f8e022b */
[----:B------:R-:W-:Y:S01]  /*101d0*/  MOV R0, UR12 ;  /* 0x0000000c00007c02 */ /* 0x000fe20008000f00 */
[----:B------:R-:W-:Y:S02]  /*101e0*/  IMAD.MOV.U32 R6, RZ, RZ, RZ ;  /* 0x000000ffff067224 */ /* 0x000fe400078e00ff */
[----:B------:R-:W-:Y:S02]  /*101f0*/  IMAD.MOV.U32 R9, RZ, RZ, 0x1 ;  /* 0x00000001ff097424 */ /* 0x000fe400078e00ff */
[----:B------:R-:W-:-:S05]  /*10200*/  IMAD.U32 R3, RZ, RZ, UR41 ;  /* 0x00000029ff037e24 */ /* 0x000fca000f8e00ff */
[----:B------:R-:W-:Y:S01]  /*10210*/  VIADDMNMX R18, R3, UR46, R0, PT ;  /* 0x0000002e03127c46 */ /* 0x000fe2000b800100 */
[----:B------:R-:W-:-:S03]  /*10220*/  IMAD.MOV.U32 R0, RZ, RZ, 0x1 ;  /* 0x00000001ff007424 */ /* 0x000fc600078e00ff */
        /* <DEDUP_REMOVED lines=26> */
.L_x_1856:
        /* <DEDUP_REMOVED lines=20> */
.L_x_1858:
        /* <DEDUP_REMOVED lines=15> */
.L_x_1857:
[----:B------:R-:W0:Y:S02]  /*10600*/  LDC.64 R2, c[0x0][0x9f8] ;  /* 0x00027e00ff027b82 */ /* 0x000e240000000a00 */
[----:B0-----:R-:W-:-:S04]  /*10610*/  ISETP.NE.U32.AND P0, PT, R2, RZ, PT ;  /* 0x000000ff0200720c */ /* 0x001fc80003f05070 */
[----:B------:R-:W-:-:S13]  /*10620*/  ISETP.NE.AND.EX P0, PT, R3, RZ, PT, P0 ;  /* 0x000000ff0300720c */ /* 0x000fda0003f05300 */
[----:B------:R-:W0:Y:S02]  /*10630*/  @P0 LDC.64 R2, c[0x0][0x9f8] ;  /* 0x00027e00ff020b82 */ /* 0x000e240000000a00 */
[----:B0-----:R-:W-:-:S05]  /*10640*/  @P0 IMAD.WIDE R2, R17, 0x4, R2 ;  /* 0x0000000411020825 */ /* 0x001fca00078e0202 */
[----:B------:R0:W2:Y:S01]  /*10650*/  @P0 LDG.E R17, desc[UR48][R2.64] ;  /* 0x0000003002110981 */ /* 0x0000a2000c1e1900 */
[----:B------:R-:W-:Y:S01]  /*10660*/  UMOV UR4, 0xffffffff ;  /* 0xffffffff00047882 */ /* 0x000fe20000000000 */
[----:B------:R-:W-:Y:S01]  /*10670*/  IADD3 R0, R18, -0x1, RZ ;  /* 0xffffffff12007810 */ /* 0x000fe20007ffe0ff */
        /* <DEDUP_REMOVED lines=9> */
.L_x_1955:
        /* <DEDUP_REMOVED lines=8> */
.L_x_1958:
[----:B------:R-:W-:Y:S05]  /*10790*/  @!P6 BRA `(.L_x_1860) ;  /* 0x0000000000d4e947 */ /* 0x000fea0003800000 */
[----:B------:R-:W-:Y:S01]  /*107a0*/  IMAD.MOV.U32 R16, RZ, RZ, R17 ;  /* 0x000000ffff107224 */ /* 0x000fe200078e0011 */
[----:B------:R-:W-:Y:S06]  /*107b0*/  @!P1 BRA `(.L_x_1862) ;  /* 0x0000000000509947 */ /* 0x000fec0003800000 */
[----:B------:R-:W-:Y:S01]  /*107c0*/  IMAD.MOV.U32 R8, RZ, RZ, R0 ;  /* 0x000000ffff087224 */ /* 0x000fe200078e0000 */
[----:B------:R-:W-:Y:S01]  /*107d0*/  ULDC.64 UR4, c[0x0][0x428] ;  /* 0x00010a0000047ab9 */ /* 0x000fe20000000a00 */
[----:B------:R-:W0:Y:S01]  /*107e0*/  LDC R0, c[0x0][0x43c] ;  /* 0x00010f00ff007b82 */ /* 0x000e220000000800 */
[----:B------:R-:W-:Y:S02]  /*107f0*/  IMAD R6, R18, UR4, RZ ;  /* 0x0000000412067c24 */ /* 0x000fe4000f8e02ff */
[----:B------:R-:W-:Y:S02]  /*10800*/  IMAD.MOV.U32 R7, RZ, RZ, R8 ;  /* 0x000000ffff077224 */ /* 0x000fe400078e0008 */
[----:B------:R-:W-:Y:S01]  /*10810*/  IMAD R9, R17, UR5, R6 ;  /* 0x0000000511097c24 */ /* 0x000fe2000f8e0206 */
[----:B0-----:R-:W-:-:S13]  /*10820*/  ISETP.NE.AND P0, PT, R0, 0x1, PT ;  /* 0x000000010000780c */ /* 0x001fda0003f05270 */
        /* <DEDUP_REMOVED lines=13> */
.L_x_1862:
[----:B------:R-:W-:Y:S01]  /*10900*/  IMAD.MOV.U32 R0, RZ, RZ, 0x1 ;  /* 0x00000001ff007424 */ /* 0x000fe200078e00ff */
[----:B0-----:R-:W0:Y:S04]  /*10910*/  S2R R8, SR_TID.X ;  /* 0x0000000000087919 */ /* 0x001e280000002100 */
[----:B------:R-:W-:-:S04]  /*10920*/  SHF.L.U32 R0, R0, 0x1f, RZ ;  /* 0x0000001f00007819 */ /* 0x000fc800000006ff */
[----:B------:R-:W1:Y:S01]  /*10930*/  SYNCS.PHASECHK.TRANS64.TRYWAIT P0, [UR38+0x28c40], R0 ;  /* 0x028c4000ff0075a7 */ /* 0x000e620008000166 */
[----:B0-----:R-:W-:-:S04]  /*10940*/  LOP3.LUT R2, R8, 0x7f, RZ, 0xc0, !PT ;  /* 0x0000007f08027812 */ /* 0x001fc800078ec0ff */
[----:B------:R-:W-:Y:S01]  /*10950*/  ISETP.NE.AND P1, PT, R2, RZ, PT ;  /* 0x000000ff0200720c */ /* 0x000fe20003f25270 */
[----:B-1----:R-:W-:-:S12]  /*10960*/  @!P0 BRA `(.L_x_1863) ;  /* 0x0000003c00908947 */ /* 0x002fd80003800000 */
.L_x_1959:
[----:B------:R-:W-:Y:S05]  /*10970*/  @P1 BRA `(.L_x_1864) ;  /* 0x0000000000181947 */ /* 0x000fea0003800000 */
[----:B------:R-:W1:Y:S01]  /*10980*/  S2R R2, SR_TID.X ;  /* 0x0000000000027919 */ /* 0x000e620000002100 */
[----:B0-----:R-:W-:-:S04]  /*10990*/  MOV R0, 0x2000 ;  /* 0x0000200000007802 */ /* 0x001fc80000000f00 */
[----:B------:R2:W-:Y:S01]  /*109a0*/  SYNCS.ARRIVE.TRANS64 RZ, [UR38+0x28c30], R0 ;  /* 0x028c3000ffff79a7 */ /* 0x0005e20008000026 */
[----:B-1----:R-:W-:-:S13]  /*109b0*/  LOP3.LUT P0, RZ, R2, 0x1f, RZ, 0xc0, !PT ;  /* 0x0000001f02ff7812 */ /* 0x002fda000780c0ff */
[----:B--2---:R-:W-:Y:S05]  /*109c0*/  @!P0 BRA `(.L_x_1864) ;  /* 0x0000000000048947 */ /* 0x004fea0003800000 */
[----:B------:R-:W-:Y:S01]  /*109d0*/  BPT.TRAP 0x1 ;  /* 0x000000040000795c */ /* 0x000fe20000300000 */
.L_x_1864:
        /* <DEDUP_REMOVED lines=17> */
.L_x_1860:
        /* <DEDUP_REMOVED lines=22> */
.L_x_1865:
[----:B------:R-:W0:Y:S01]  /*10c50*/  LDC R6, c[0x0][0x448] ;  /* 0x00011200ff067b82 */ /* 0x000e220000000800 */
[----:B------:R-:W1:Y:S01]  /*10c60*/  S2R R11, SR_TID.X ;  /* 0x00000000000b7919 */ /* 0x000e620000002100 */
[----:B------:R-:W-:Y:S01]  /*10c70*/  USHF.R.S32.HI UR4, URZ, 0x1f, UR36 ;  /* 0x0000001f3f047899 */ /* 0x000fe20008011424 */
[----:B------:R-:W-:Y:S01]  /*10c80*/  ULDC.64 UR8, c[0x0][0x2d8] ;  /* 0x0000b60000087ab9 */ /* 0x000fe20000000a00 */
[----:B------:R-:W2:Y:S02]  /*10c90*/  S2R R12, SR_CTAID.Z ;  /* 0x00000000000c7919 */ /* 0x000ea40000002700 */
[----:B------:R-:W-:Y:S02]  /*10ca0*/  UIMAD UR6, UR4, UR8, URZ ;  /* 0x00000008040672a4 */ /* 0x000fe4000f8e023f */
[----:B------:R-:W-:Y:S02]  /*10cb0*/  UIMAD.WIDE.U32 UR4, UR36, UR8, URZ ;  /* 0x00000008240472a5 */ /* 0x000fe4000f8e003f */
[----:B------:R-:W-:-:S04]  /*10cc0*/  UIMAD UR6, UR36, UR9, UR6 ;  /* 0x00000009240672a4 */ /* 0x000fc8000f8e0206 */
[----:B------:R-:W-:Y:S01]  /*10cd0*/  UIADD3 UR5, UR5, UR6, URZ ;  /* 0x0000000605057290 */ /* 0x000fe2000fffe03f */
[----:B0-----:R-:W-:Y:S02]  /*10ce0*/  ISETP.NE.AND P0, PT, R6, 0x1, PT ;  /* 0x000000010600780c */ /* 0x001fe40003f05270 */
[C---:B-1----:R-:W-:Y:S01]  /*10cf0*/  LOP3.LUT R10, R11.reuse, 0x7f, RZ, 0xc0, !PT ;  /* 0x0000007f0b0a7812 */ /* 0x042fe200078ec0ff */
[----:B------:R-:W-:-:S10]  /*10d00*/  IMAD.SHL.U32 R3, R11, 0x10, RZ ;  /* 0x000000100b037824 */ /* 0x000fd400078e00ff */
[----:B------:R-:W0:Y:S01]  /*10d10*/  @P0 LDC R8, c[0x0][0x44c] ;  /* 0x00011300ff080b82 */ /* 0x000e220000000800 */
[----:B------:R-:W-:-:S04]  /*10d20*/  SHF.R.U32.HI R4, RZ, 0x3, R10 ;  /* 0x00000003ff047819 */ /* 0x000fc8000001160a */
[----:B------:R-:W-:-:S03]  /*10d30*/  LOP3.LUT R3, R4, 0x70, R3, 0xf8, !PT ;  /* 0x0000007004037812 */ /* 0x000fc600078ef803 */
[----:B------:R-:W1:Y:S02]  /*10d40*/  @P0 LDC R0, c[0x0][0x450] ;  /* 0x00011400ff000b82 */ /* 0x000e640000000800 */
[----:B------:R-:W-:-:S04]  /*10d50*/  VIADD R5, R3, UR40 ;  /* 0x0000002803057c36 */ /* 0x000fc80008000000 */
[----:B------:R-:W-:Y:S02]  /*10d60*/  IMAD.MOV.U32 R7, RZ, RZ, R5 ;  /* 0x000000ffff077224 */ /* 0x000fe400078e0005 */
[----:B------:R-:W3:Y:S01]  /*10d70*/  LDC.64 R2, c[0x0][0x2e0] ;  /* 0x0000b800ff027b82 */ /* 0x000ee20000000a00 */
[----:B0-----:R-:W-:-:S05]  /*10d80*/  @P0 IMAD.HI.U32 R9, R5, R8, RZ ;  /* 0x0000000805090227 */ /* 0x001fca00078e00ff */
[----:B-1----:R-:W-:Y:S02]  /*10d90*/  @P0 SHF.R.U32.HI R7, RZ, R0, R9 ;  /* 0x00000000ff070219 */ /* 0x002fe40000011609 */
[----:B--2---:R-:W-:-:S03]  /*10da0*/  SHF.R.S32.HI R9, RZ, 0x1f, R12 ;  /* 0x0000001fff097819 */ /* 0x004fc6000001140c */
[----:B------:R-:W-:Y:S02]  /*10db0*/  IMAD.MOV R8, RZ, RZ, -R7 ;  /* 0x000000ffff087224 */ /* 0x000fe400078e0a07 */
[----:B---3--:R-:W-:Y:S02]  /*10dc0*/  IMAD R0, R9, R2, RZ ;  /* 0x0000000209007224 */ /* 0x008fe400078e02ff */
[----:B------:R-:W-:Y:S02]  /*10dd0*/  IMAD R5, R6, R8, R5 ;  /* 0x0000000806057224 */ /* 0x000fe400078e0205 */
[C---:B------:R-:W-:Y:S01]  /*10de0*/  IMAD R9, R12.reuse, R3, R0 ;  /* 0x000000030c097224 */ /* 0x040fe200078e0200 */
[----:B------:R-:W-:Y:S01]  /*10df0*/  SHF.R.S32.HI R0, RZ, 0x1f, R7 ;  /* 0x0000001fff007819 */ /* 0x000fe20000011407 */
[----:B------:R-:W-:Y:S01]  /*10e00*/  IMAD.WIDE.U32 R2, R12, R2, UR4 ;  /* 0x000000040c027e25 */ /* 0x000fe2000f8e0002 */
[----:B------:R-:W-:-:S03]  /*10e10*/  ULDC.64 UR4, c[0x0][0x2d0] ;  /* 0x0000b40000047ab9 */ /* 0x000fc60000000a00 */
[----:B------:R-:W-:Y:S02]  /*10e20*/  IMAD R0, R0, UR4, RZ ;  /* 0x0000000400007c24 */ /* 0x000fe4000f8e02ff */
[----:B------:R-:W-:Y:S02]  /*10e30*/  IMAD.IADD R3, R3, 0x1, R9 ;  /* 0x0000000103037824 */ /* 0x000fe400078e0209 */
[C---:B------:R-:W-:Y:S01]  /*10e40*/  IMAD R9, R7.reuse, UR5, R0 ;  /* 0x0000000507097c24 */ /* 0x040fe2000f8e0200 */
[----:B------:R-:W-:Y:S01]  /*10e50*/  SHF.R.S32.HI R0, RZ, 0x1f, R5 ;  /* 0x0000001fff007819 */ /* 0x000fe20000011405 */
[----:B------:R-:W-:Y:S01]  /*10e60*/  IMAD.WIDE.U32 R2, R7, UR4, R2 ;  /* 0x0000000407027c25 */ /* 0x000fe2000f8e0002 */
[----:B------:R-:W-:-:S03]  /*10e70*/  ULDC.64 UR4, c[0x0][0x2c8] ;  /* 0x0000b20000047ab9 */ /* 0x000fc60000000a00 */
[----:B------:R-:W-:Y:S02]  /*10e80*/  IMAD.IADD R3, R3, 0x1, R9 ;  /* 0x0000000103037824 */ /* 0x000fe400078e0209 */
[----:B------:R-:W-:Y:S02]  /*10e90*/  IMAD R0, R0, UR4, RZ ;  /* 0x0000000400007c24 */ /* 0x000fe4000f8e02ff */
[----:B------:R-:W-:-:S04]  /*10ea0*/  IMAD.WIDE.U32 R2, R5, UR4, R2 ;  /* 0x0000000405027c25 */ /* 0x000fc8000f8e0002 */
[----:B------:R-:W-:Y:S01]  /*10eb0*/  IMAD R7, R5, UR5, R0 ;  /* 0x0000000505077c24 */ /* 0x000fe2000f8e0200 */
[----:B------:R-:W-:Y:S01]  /*10ec0*/  ULDC.64 UR4, c[0x0][0x280] ;  /* 0x0000a00000047ab9 */ /* 0x000fe20000000a00 */
[----:B------:R-:W-:Y:S01]  /*10ed0*/  IMAD.SHL.U32 R5, R10, 0x8, RZ ;  /* 0x000000080a057824 */ /* 0x000fe200078e00ff */
[----:B------:R-:W-:Y:S01]  /*10ee0*/  LEA R0, P0, R2, UR4, 0x1 ;  /* 0x0000000402007c11 */ /* 0x000fe2000f8008ff */
[----:B------:R-:W-:Y:S01]  /*10ef0*/  ULDC UR4, c[0x0][0x2b8] ;  /* 0x0000ae0000047ab9 */ /* 0x000fe20000000800 */
[----:B------:R-:W-:-:S04]  /*10f00*/  IADD3 R7, R3, R7, RZ ;  /* 0x0000000703077210 */ /* 0x000fc80007ffe0ff */
        /* <DEDUP_REMOVED lines=11> */
[----:B------:R-:W-:Y:S02]  /*10fc0*/  VIADD R4, R4, UR40 ;  /* 0x0000002804047c36 */ /* 0x000fe40008000000 */
[----:B------:R-:W1:Y:S01]  /*10fd0*/  SHFL.IDX PT, R2, R7, RZ, 0x181f ;  /* 0x00181fff07027589 */ /* 0x000e6200000e0000 */
[----:B------:R-:W-:Y:S02]  /*10fe0*/  IMAD R6, R6, UR4, RZ ;  /* 0x0000000406067c24 */ /* 0x000fe4000f8e02ff */
[----:B------:R-:W-:-:S03]  /*10ff0*/  VIADD R11, R4, 0x10 ;  /* 0x00000010040b7836 */ /* 0x000fc60000000000 */
[----:B------:R-:W-:-:S13]  /*11000*/  ISETP.GE.AND P1, PT, R4, R6, PT ;  /* 0x000000060400720c */ /* 0x000fda0003f26270 */
[----:B------:R-:W-:Y:S02]  /*11010*/  @!P1 LEA R9, R5, UR38, 0x1 ;  /* 0x0000002605099c11 */ /* 0x000fe4000f8e08ff */
[----:B0-----:R-:W-:-:S05]  /*11020*/  @!P1 LEA R14, P2, R8, R14, 0x1 ;  /* 0x0000000e080e9211 */ /* 0x001fca00078408ff */
[----:B-1----:R-:W-:Y:S02]  /*11030*/  @!P1 IMAD.X R3, RZ, RZ, R2, P2 ;  /* 0x000000ffff039224 */ /* 0x002fe400010e0602 */
[----:B------:R-:W-:Y:S02]  /*11040*/  @!P1 IMAD.MOV.U32 R2, RZ, RZ, R14 ;  /* 0x000000ffff029224 */ /* 0x000fe400078e000e */
[----:B------:R-:W0:Y:S04]  /*11050*/  SHFL.IDX PT, R14, R0, 0x1, 0x181f ;  /* 0x00381f00000e7f89 */ /* 0x000e2800000e0000 */
[----:B------:R1:W-:Y:S01]  /*11060*/  @!P1 LDGSTS.E.BYPASS.LTC128B.128 [R9+0x20400], desc[UR48][R2.64], !P0 ;  /* 0x2040000002099fae */ /* 0x0003e2000c101d70 */
[----:B------:R-:W-:-:S03]  /*11070*/  ISETP.GE.AND P1, PT, R11, R6, PT ;  /* 0x000000060b00720c */ /* 0x000fc60003f26270 */
[----:B-1----:R-:W1:Y:S01]  /*11080*/  SHFL.IDX PT, R2, R7, 0x1, 0x181f ;  /* 0x00381f0007027f89 */ /* 0x002e6200000e0000 */
[----:B------:R-:W-:-:S09]  /*11090*/  VIADD R9, R4, 0x20 ;  /* 0x0000002004097836 */ /* 0x000fd20000000000 */
[----:B------:R-:W-:Y:S02]  /*110a0*/  @!P1 LEA R21, R5, UR38, 0x1 ;  /* 0x0000002605159c11 */ /* 0x000fe4000f8e08ff */
[----:B0-----:R-:W-:-:S05]  /*110b0*/  @!P1 LEA R14, P2, R8, R14, 0x1 ;  /* 0x0000000e080e9211 */ /* 0x001fca00078408ff */
[----:B-1----:R-:W-:Y:S01]  /*110c0*/  @!P1 IMAD.X R3, RZ, RZ, R2, P2 ;  /* 0x000000ffff039224 */ /* 0x002fe200010e0602 */
[----:B------:R-:W-:Y:S02]  /*110d0*/  @!P1 MOV R2, R14 ;  /* 0x0000000e00029202 */ /* 0x000fe40000000f00 */
[----:B------:R-:W0:Y:S04]  /*110e0*/  SHFL.IDX PT, R14, R0, 0x2, 0x181f ;  /* 0x00581f00000e7f89 */ /* 0x000e2800000e0000 */
[----:B------:R1:W-:Y:S01]  /*110f0*/  @!P1 LDGSTS.E.BYPASS.LTC128B.128 [R21+0x20c00], desc[UR48][R2.64], !P0 ;  /* 0x20c0000002159fae */ /* 0x0003e2000c101d70 */
[----:B------:R-:W-:-:S03]  /*11100*/  ISETP.GE.AND P1, PT, R9, R6, PT ;  /* 0x000000060900720c */ /* 0x000fc60003f26270 */
[----:B-1----:R-:W1:Y:S10]  /*11110*/  SHFL.IDX PT, R2, R7, 0x2, 0x181f ;  /* 0x00581f0007027f89 */ /* 0x002e7400000e0000 */
[----:B------:R-:W-:Y:S01]  /*11120*/  @!P1 LEA R9, R5, UR38, 0x1 ;  /* 0x0000002605099c11 */ /* 0x000fe2000f8e08ff */
[----:B------:R-:W2:Y:S01]  /*11130*/  SHFL.IDX PT, R7, R7, 0x3, 0x181f ;  /* 0x00781f0007077f89 */ /* 0x000ea200000e0000 */
[----:B0-----:R-:W-:-:S05]  /*11140*/  @!P1 LEA R14, P2, R8, R14, 0x1 ;  /* 0x0000000e080e9211 */ /* 0x001fca00078408ff */
[----:B-1----:R-:W-:Y:S02]  /*11150*/  @!P1 IMAD.X R3, RZ, RZ, R2, P2 ;  /* 0x000000ffff039224 */ /* 0x002fe400010e0602 */
[----:B------:R-:W-:Y:S02]  /*11160*/  @!P1 IMAD.MOV.U32 R2, RZ, RZ, R14 ;  /* 0x000000ffff029224 */ /* 0x000fe400078e000e */
[----:B------:R0:W1:Y:S04]  /*11170*/  SHFL.IDX PT, R14, R0, 0x3, 0x181f ;  /* 0x00781f00000e7f89 */ /* 0x00006800000e0000 */
[----:B--2---:R0:W-:Y:S02]  /*11180*/  @!P1 LDGSTS.E.BYPASS.LTC128B.128 [R9+0x21400], desc[UR48][R2.64], !P0 ;  /* 0x2140000002099fae */ /* 0x0041e4000c101d70 */
.L_x_1968:
[----:B0-----:R-:W-:Y:S02]  /*11190*/  VIADD R3, R4, 0x30 ;  /* 0x0000003004037836 */ /* 0x001fe40000000000 */
[----:B------:R-:W-:-:S03]  /*111a0*/  IMAD.MOV.U32 R4, RZ, RZ, 0x1 ;  /* 0x00000001ff047424 */ /* 0x000fc600078e00ff */
[----:B------:R-:W-:Y:S02]  /*111b0*/  ISETP.GE.AND P1, PT, R3, R6, PT ;  /* 0x000000060300720c */ /* 0x000fe40003f26270 */
[----:B------:R-:W-:-:S11]  /*111c0*/  SHF.L.U32 R4, R4, 0x1f, RZ ;  /* 0x0000001f04047819 */ /* 0x000fd600000006ff */
[----:B-1----:R-:W-:Y:S02]  /*111d0*/  @!P1 LEA R2, P2, R8, R14, 0x1 ;  /* 0x0000000e08029211 */ /* 0x002fe400078408ff */
        /* <DEDUP_REMOVED lines=13> */
.L_x_1969:
[----:B------:R-:W-:Y:S01]  /*112b0*/  ISETP.NE.AND P0, PT, R19, RZ, PT ;  /* 0x000000ff1300720c */ /* 0x000fe20003f05270 */
[----:B------:R-:W-:Y:S01]  /*112c0*/  BSSY B0, `(.L_x_1868) ;  /* 0x000007f000007945 */ /* 0x000fe20003800000 */
[----:B------:R-:W-:-:S11]  /*112d0*/  IMAD.MOV.U32 R0, RZ, RZ, 0x1 ;  /* 0x00000001ff007424 */ /* 0x000fd600078e00ff */
[----:B------:R-:W-:Y:S05]  /*112e0*/  @!P0 BRA `(.L_x_1869) ;  /* 0x0000000400f08947 */ /* 0x000fea0003800000 */
[----:B------:R-:W1:Y:S01]  /*112f0*/  SYNCS.PHASECHK.TRANS64.TRYWAIT P0, [UR38+0x28c60], R4 ;  /* 0x028c6004ff0075a7 */ /* 0x000e620008000166 */
[----:B------:R-:W2:Y:S02]  /*11300*/  S2R R2, SR_TID.X ;  /* 0x0000000000027919 */ /* 0x000ea40000002100 */
[----:B--2---:R-:W-:-:S04]  /*11310*/  LOP3.LUT R2, R2, 0x7f, RZ, 0xc0, !PT ;  /* 0x0000007f02027812 */ /* 0x004fc800078ec0ff */
[----:B------:R-:W-:Y:S01]  /*11320*/  ISETP.NE.AND P1, PT, R2, RZ, PT ;  /* 0x000000ff0200720c */ /* 0x000fe20003f25270 */
[----:B-1----:R-:W-:-:S12]  /*11330*/  @!P0 BRA `(.L_x_1870) ;  /* 0x00000038007c8947 */ /* 0x002fd80003800000 */
.L_x_1970:
[----:B------:R-:W-:Y:S04]  /*11340*/  BSSY B1, `(.L_x_1871) ;  /* 0x0000008000017945 */ /* 0x000fe80003800000 */
[----:B------:R-:W-:Y:S05]  /*11350*/  @P1 BRA `(.L_x_1872) ;  /* 0x0000000000181947 */ /* 0x000fea0003800000 */
[----:B0-----:R-:W0:Y:S01]  /*11360*/  S2R R3, SR_TID.X ;  /* 0x0000000000037919 */ /* 0x001e220000002100 */
[----:B------:R-:W-:-:S04]  /*11370*/  MOV R2, 0x10000 ;  /* 0x0001000000027802 */ /* 0x000fc80000000f00 */
[----:B------:R1:W-:Y:S01]  /*11380*/  SYNCS.ARRIVE.TRANS64 RZ, [UR38+0x28c50], R2 ;  /* 0x028c5002ffff79a7 */ /* 0x0003e20008000026 */
[----:B0-----:R-:W-:-:S13]  /*11390*/  LOP3.LUT P0, RZ, R3, 0x1f, RZ, 0xc0, !PT ;  /* 0x0000001f03ff7812 */ /* 0x001fda000780c0ff */
[----:B-1----:R-:W-:Y:S05]  /*113a0*/  @!P0 BRA `(.L_x_1872) ;  /* 0x0000000000048947 */ /* 0x002fea0003800000 */
[----:B------:R-:W-:Y:S01]  /*113b0*/  BPT.TRAP 0x1 ;  /* 0x000000040000795c */ /* 0x000fe20000300000 */
.L_x_1872:
[----:B------:R-:W-:Y:S05]  /*113c0*/  BSYNC B1 ;  /* 0x0000000000017941 */ /* 0x000fea0003800000 */
.L_x_1871:
        /* <DEDUP_REMOVED lines=11> */
.L_x_1873:
        /* <DEDUP_REMOVED lines=13> */
.L_x_1874:
        /* <DEDUP_REMOVED lines=13> */
.L_x_1875:
        /* <DEDUP_REMOVED lines=13> */
.L_x_1876:
        /* <DEDUP_REMOVED lines=13> */
.L_x_1877:
        /* <DEDUP_REMOVED lines=13> */
.L_x_1878:
        /* <DEDUP_REMOVED lines=13> */
.L_x_1879:
        /* <DEDUP_REMOVED lines=13> */
.L_x_1880:
        /* <DEDUP_REMOVED lines=8> */
.L_x_1869:
[----:B------:R-:W-:Y:S05]  /*11ab0*/  BSYNC B0 ;  /* 0x0000000000007941 */ /* 0x000fea0003800000 */
.L_x_1868:
[----:B0-----:R-:W2:Y:S01]  /*11ac0*/  LDL.LU R3, [R1+0x8] ;  /* 0x0000080001037983 */ /* 0x001ea20000300800 */
[----:B------:R-:W-:Y:S02]  /*11ad0*/  IMAD.MOV.U32 R9, RZ, RZ, RZ ;  /* 0x000000ffff097224 */ /* 0x000fe400078e00ff */
[----:B------:R-:W-:Y:S02]  /*11ae0*/  IMAD.MOV.U32 R6, RZ, RZ, 0x1 ;  /* 0x00000001ff067424 */ /* 0x000fe400078e00ff */
[----:B--2---:R-:W-:-:S05]  /*11af0*/  VIADD R7, R3, 0xfffffffe ;  /* 0xfffffffe03077836 */ /* 0x004fca0000000000 */
[----:B------:R-:W-:-:S13]  /*11b00*/  ISETP.GE.AND P0, PT, R7, UR41, PT ;  /* 0x0000002907007c0c */ /* 0x000fda000bf06270 */
[----:B------:R-:W-:Y:S05]  /*11b10*/  @!P0 BRA `(.L_x_1848) ;  /* 0x0000002400248947 */ /* 0x000fea0003800000 */
[----:B------:R-:W-:Y:S01]  /*11b20*/  UIADD3 UR4, UR42, 0x1, URZ ;  /* 0x000000012a047890 */ /* 0x000fe2000fffe03f */
[----:B------:R-:W0:Y:S01]  /*11b30*/  S2R R4, SR_TID.X ;  /* 0x0000000000047919 */ /* 0x000e220000002100 */
[----:B------:R-:W-:Y:S01]  /*11b40*/  ULOP3.LUT UR5, URZ, UR44, URZ, 0x33, !UPT ;  /* 0x0000002c3f057292 */ /* 0x000fe2000f8e333f */
[----:B------:R-:W-:Y:S01]  /*11b50*/  IMAD.MOV.U32 R6, RZ, RZ, 0x1 ;  /* 0x00000001ff067424 */ /* 0x000fe200078e00ff */
[----:B------:R-:W-:-:S04]  /*11b60*/  UIMAD UR4, UR4, UR46, URZ ;  /* 0x0000002e040472a4 */ /* 0x000fc8000f8e023f */
[----:B------:R-:W-:Y:S01]  /*11b70*/  IMAD.U32 R3, RZ, RZ, UR5 ;  /* 0x00000005ff037e24 */ /* 0x000fe2000f8e00ff */
[----:B------:R-:W-:Y:S01]  /*11b80*/  ULOP3.LUT UR5, URZ, UR41, URZ, 0x33, !UPT ;  /* 0x000000293f057292 */ /* 0x000fe2000f8e333f */
[----:B------:R-:W-:Y:S01]  /*11b90*/  LOP3.LUT R0, RZ, UR4, RZ, 0x33, !PT ;  /* 0x00000004ff007c12 */ /* 0x000fe2000f8e33ff */
[----:B------:R-:W-:-:S03]  /*11ba0*/  ULOP3.LUT UR4, URZ, UR39, URZ, 0x33, !UPT ;  /* 0x000000273f047292 */ /* 0x000fc6000f8e333f */
[----:B------:R-:W-:Y:S01]  /*11bb0*/  VIADDMNMX R0, R0, -UR43, R3, !PT ;  /* 0x8000002b00007c46 */ /* 0x000fe2000f800103 */
[----:B------:R-:W-:-:S03]  /*11bc0*/  IMAD.MOV.U32 R3, RZ, RZ, 0x2 ;  /* 0x00000002ff037424 */ /* 0x000fc600078e00ff */
[----:B------:R-:W-:-:S04]  /*11bd0*/  VIMNMX R0, R0, UR4, !PT ;  /* 0x0000000400007c48 */ /* 0x000fc8000ffe0100 */
[----:B------:R-:W-:-:S05]  /*11be0*/  VIADDMNMX R2, R0, R3, UR5, !PT ;  /* 0x0000000500027e46 */ /* 0x000fca000f800103 */
[----:B------:R-:W-:-:S05]  /*11bf0*/  VIADD R3, R2, 0xfffffffe ;  /* 0xfffffffe02037836 */ /* 0x000fca0000000000 */
[-C--:B------:R-:W-:Y:S02]  /*11c00*/  ISETP.NE.AND P0, PT, R3, R0.reuse, PT ;  /* 0x000000000300720c */ /* 0x080fe40003f05270 */
[----:B------:R-:W-:Y:S01]  /*11c10*/  LOP3.LUT R3, RZ, R0, RZ, 0x33, !PT ;  /* 0x00000000ff037212 */ /* 0x000fe200078e33ff */
[----:B------:R-:W-:Y:S01]  /*11c20*/  IMAD.MOV.U32 R0, RZ, RZ, 0x1 ;  /* 0x00000001ff007424 */ /* 0x000fe200078e00ff */
[----:B0-----:R-:W-:Y:S02]  /*11c30*/  LOP3.LUT R10, R4, 0x1f, RZ, 0xc0, !PT ;  /* 0x0000001f040a7812 */ /* 0x001fe400078ec0ff */
[----:B------:R-:W-:-:S04]  /*11c40*/  IADD3 R2, R2, R3, RZ ;  /* 0x0000000302027210 */ /* 0x000fc80007ffe0ff */
[----:B------:R-:W-:-:S03]  /*11c50*/  LOP3.LUT R11, R2, 0x1, RZ, 0xc0, !PT ;  /* 0x00000001020b7812 */ /* 0x000fc600078ec0ff */
[----:B------:R-:W-:Y:S05]  /*11c60*/  @!P0 BRA `(.L_x_1881) ;  /* 0x0000001400e08947 */ /* 0x000fea0003800000 */
[----:B------:R-:W-:Y:S01]  /*11c70*/  BSSY B0, `(.L_x_1881) ;  /* 0x0000177000007945 */ /* 0x000fe20003800000 */
[----:B------:R-:W-:Y:S02]  /*11c80*/  IMAD.IADD R8, R2, 0x1, -R11 ;  /* 0x0000000102087824 */ /* 0x000fe400078e0a0b */
[----:B------:R-:W-:-:S07]  /*11c90*/  IMAD.MOV.U32 R0, RZ, RZ, 0x1 ;  /* 0x00000001ff007424 */ /* 0x000fce00078e00ff */
.L_x_1922:
        /* <DEDUP_REMOVED lines=10> */
[----:B------:R-:W-:Y:S01]  /*11d40*/  IMAD.MOV.U32 R12, RZ, RZ, R7 ;  /* 0x000000ffff0c7224 */ /* 0x000fe200078e0007 */
[----:B------:R-:W-:Y:S01]  /*11d50*/  ULDC.64 UR4, c[0x0][0x428] ;  /* 0x00010a0000047ab9 */ /* 0x000fe20000000a00 */
[----:B0-----:R-:W-:-:S13]  /*11d60*/  ISETP.NE.AND P0, PT, R13, 0x1, PT ;  /* 0x000000010d00780c */ /* 0x001fda0003f05270 */
[----:B------:R-:W0:Y:S02]  /*11d70*/  @P0 LDC.64 R2, c[0x0][0x440] ;  /* 0x00011000ff020b82 */ /* 0x000e240000000a00 */
[----:B0-----:R-:W-:-:S05]  /*11d80*/  @P0 IMAD.HI.U32 R2, R7, R2, RZ ;  /* 0x0000000207020227 */ /* 0x001fca00078e00ff */
[----:B------:R-:W-:Y:S01]  /*11d90*/  @P0 SHF.R.U32.HI R12, RZ, R3, R2 ;  /* 0x00000003ff0c0219 */ /* 0x000fe20000011602 */
[----:B------:R-:W-:-:S03]  /*11da0*/  IMAD R2, R18, UR4, RZ ;  /* 0x0000000412027c24 */ /* 0x000fc6000f8e02ff */
[----:B------:R-:W-:Y:S01]  /*11db0*/  SHF.R.S32.HI R3, RZ, 0x1f, R12 ;  /* 0x0000001fff037819 */ /* 0x000fe2000001140c */
[----:B------:R-:W-:Y:S01]  /*11dc0*/  IMAD R5, R17, UR5, R2 ;  /* 0x0000000511057c24 */ /* 0x000fe2000f8e0202 */
[----:B------:R-:W-:-:S05]  /*11dd0*/  MOV R2, R12 ;  /* 0x0000000c00027202 */ /* 0x000fca0000000f00 */
        /* <DEDUP_REMOVED lines=8> */
.L_x_1884:
[----:B------:R-:W1:Y:S01]  /*11e60*/  S2R R2, SR_TID.X ;  /* 0x0000000000027919 */ /* 0x000e620000002100 */
[----:B------:R-:W-:Y:S01]  /*11e70*/  BSSY B2, `(.L_x_1885) ;  /* 0x0000006000027945 */ /* 0x000fe20003800000 */
[----:B-1----:R-:W-:Y:S02]  /*11e80*/  LOP3.LUT R3, R2, 0x7f, RZ, 0xc0, !PT ;  /* 0x0000007f02037812 */ /* 0x002fe400078ec0ff */
[----:B------:R-:W-:Y:S02]  /*11e90*/  SHF.L.U32 R2, R0, 0x1f, RZ ;  /* 0x0000001f00027819 */ /* 0x000fe400000006ff */
[----:B------:R-:W-:Y:S02]  /*11ea0*/  ISETP.NE.AND P2, PT, R3, RZ, PT ;  /* 0x000000ff0300720c */ /* 0x000fe40003f45270 */
[----:B------:R-:W1:Y:S02]  /*11eb0*/  SYNCS.PHASECHK.TRANS64.TRYWAIT P0, [UR38+0x28c48], R2 ;  /* 0x028c4802ff0075a7 */ /* 0x000e640008000166 */
[----:B-1----:R-:W-:Y:S09]  /*11ec0*/  @!P0 BRA `(.L_x_1886) ;  /* 0x0000002c00b08947 */ /* 0x002ff20003800000 */
.L_x_1971:
[----:B------:R-:W-:Y:S05]  /*11ed0*/  BSYNC B2 ;  /* 0x0000000000027941 */ /* 0x000fea0003800000 */
.L_x_1885:
[----:B------:R-:W-:Y:S04]  /*11ee0*/  BSSY B2, `(.L_x_1887) ;  /* 0x0000007000027945 */ /* 0x000fe80003800000 */
[----:B------:R-:W-:Y:S05]  /*11ef0*/  @P2 BRA `(.L_x_1888) ;  /* 0x0000000000142947 */ /* 0x000fea0003800000 */
[----:B------:R-:W-:Y:S01]  /*11f00*/  ISETP.NE.AND P0, PT, R10, RZ, PT ;  /* 0x000000ff0a00720c */ /* 0x000fe20003f05270 */
[----:B-1----:R-:W-:-:S04]  /*11f10*/  IMAD.MOV.U32 R3, RZ, RZ, 0x2000 ;  /* 0x00002000ff037424 */ /* 0x002fc800078e00ff */
[----:B------:R2:W-:Y:S08]  /*11f20*/  SYNCS.ARRIVE.TRANS64 RZ, [UR38+0x28c38], R3 ;  /* 0x028c3803ffff79a7 */ /* 0x0005f00008000026 */
[----:B--2---:R-:W-:Y:S05]  /*11f30*/  @!P0 BRA `(.L_x_1888) ;  /* 0x0000000000048947 */ /* 0x004fea0003800000 */
[----:B------:R-:W-:Y:S01]  /*11f40*/  BPT.TRAP 0x1 ;  /* 0x000000040000795c */ /* 0x000fe20000300000 */
.L_x_1888:
[----:B------:R-:W-:Y:S05]  /*11f50*/  BSYNC B2 ;  /* 0x0000000000027941 */ /* 0x000fea0003800000 */
.L_x_1887:
        /* <DEDUP_REMOVED lines=11> */
.L_x_1889:
        /* <DEDUP_REMOVED lines=10> */
.L_x_1972:
[----:B------:R-:W-:Y:S05]  /*120b0*/  BSYNC B2 ;  /* 0x0000000000027941 */ /* 0x000fea0003800000 */
.L_x_1890:
        /* <DEDUP_REMOVED lines=9> */
.L_x_1893:
[----:B------:R-:W-:Y:S05]  /*12150*/  BSYNC B2 ;  /* 0x0000000000027941 */ /* 0x000fea0003800000 */
.L_x_1892:
        /* <DEDUP_REMOVED lines=9> */
.L_x_1894:
        /* <DEDUP_REMOVED lines=13> */
.L_x_1895:
        /* <DEDUP_REMOVED lines=13> */
.L_x_1896:
        /* <DEDUP_REMOVED lines=13> */
.L_x_1897:
        /* <DEDUP_REMOVED lines=13> */
.L_x_1898:
        /* <DEDUP_REMOVED lines=13> */
.L_x_1899:
        /* <DEDUP_REMOVED lines=13> */
.L_x_1900:
        /* <DEDUP_REMOVED lines=13> */
.L_x_1901:
        /* <DEDUP_REMOVED lines=8> */
.L_x_1883:
[----:B------:R-:W-:Y:S05]  /*12820*/  BSYNC B1 ;  /* 0x0000000000017941 */ /* 0x000fea0003800000 */
.L_x_1882:
        /* <DEDUP_REMOVED lines=27> */
.L_x_1904:
[----:B------:R-:W1:Y:S01]  /*129e0*/  S2R R2, SR_TID.X ;  /* 0x0000000000027919 */ /* 0x000e620000002100 */
[----:B------:R-:W-:Y:S01]  /*129f0*/  BSSY B2, `(.L_x_1905) ;  /* 0x0000006000027945 */ /* 0x000fe20003800000 */
[----:B-1----:R-:W-:Y:S02]  /*12a00*/  LOP3.LUT R3, R2, 0x7f, RZ, 0xc0, !PT ;  /* 0x0000007f02037812 */ /* 0x002fe400078ec0ff */
[----:B------:R-:W-:Y:S02]  /*12a10*/  SHF.L.U32 R2, R0, 0x1f, RZ ;  /* 0x0000001f00027819 */ /* 0x000fe400000006ff */
[----:B------:R-:W-:Y:S02]  /*12a20*/  ISETP.NE.AND P2, PT, R3, RZ, PT ;  /* 0x000000ff0300720c */ /* 0x000fe40003f45270 */
[----:B------:R-:W1:Y:S02]  /*12a30*/  SYNCS.PHASECHK.TRANS64.TRYWAIT P0, [UR38+0x28c40], R2 ;  /* 0x028c4002ff0075a7 */ /* 0x000e640008000166 */
[----:B-1----:R-:W-:Y:S09]  /*12a40*/  @!P0 BRA `(.L_x_1906) ;  /* 0x0000002400008947 */ /* 0x002ff20003800000 */
.L_x_1973:
[----:B------:R-:W-:Y:S05]  /*12a50*/  BSYNC B2 ;  /* 0x0000000000027941 */ /* 0x000fea0003800000 */
.L_x_1905:
[----:B------:R-:W-:Y:S04]  /*12a60*/  BSSY B2, `(.L_x_1907) ;  /* 0x0000007000027945 */ /* 0x000fe80003800000 */
[----:B------:R-:W-:Y:S05]  /*12a70*/  @P2 BRA `(.L_x_1908) ;  /* 0x0000000000142947 */ /* 0x000fea0003800000 */
[----:B------:R-:W-:Y:S01]  /*12a80*/  ISETP.NE.AND P0, PT, R10, RZ, PT ;  /* 0x000000ff0a00720c */ /* 0x000fe20003f05270 */
[----:B-1----:R-:W-:-:S04]  /*12a90*/  IMAD.MOV.U32 R3, RZ, RZ, 0x2000 ;  /* 0x00002000ff037424 */ /* 0x002fc800078e00ff */
[----:B------:R2:W-:Y:S08]  /*12aa0*/  SYNCS.ARRIVE.TRANS64 RZ, [UR38+0x28c30], R3 ;  /* 0x028c3003ffff79a7 */ /* 0x0005f00008000026 */
[----:B--2---:R-:W-:Y:S05]  /*12ab0*/  @!P0 BRA `(.L_x_1908) ;  /* 0x0000000000048947 */ /* 0x004fea0003800000 */
[----:B------:R-:W-:Y:S01]  /*12ac0*/  BPT.TRAP 0x1 ;  /* 0x000000040000795c */ /* 0x000fe20000300000 */
.L_x_1908:
[----:B------:R-:W-:Y:S05]  /*12ad0*/  BSYNC B2 ;  /* 0x0000000000027941 */ /* 0x000fea0003800000 */
.L_x_1907:
[----:B0-----:R-:W-:Y:S01]  /*12ae0*/  IMAD.MOV.U32 R4, RZ, RZ, RZ ;  /* 0x000000ffff047224 */ /* 0x001fe200078e00ff */
        /* <DEDUP_REMOVED lines=10> */
.L_x_1909:
        /* <DEDUP_REMOVED lines=11> */
.L_x_1974:
[----:B------:R-:W-:Y:S05]  /*12c40*/  BSYNC B2 ;  /* 0x0000000000027941 */ /* 0x000fea0003800000 */
.L_x_1910:
        /* <DEDUP_REMOVED lines=9> */
.L_x_1913:
[----:B------:R-:W-:Y:S05]  /*12ce0*/  BSYNC B2 ;  /* 0x0000000000027941 */ /* 0x000fea0003800000 */
.L_x_1912:
        /* <DEDUP_REMOVED lines=9> */
.L_x_1914:
        /* <DEDUP_REMOVED lines=13> */
.L_x_1915:
        /* <DEDUP_REMOVED lines=13> */
.L_x_1916:
        /* <DEDUP_REMOVED lines=13> */
.L_x_1917:
        /* <DEDUP_REMOVED lines=13> */
.L_x_1918:
        /* <DEDUP_REMOVED lines=13> */
.L_x_1919:
        /* <DEDUP_REMOVED lines=13> */
.L_x_1920:
        /* <DEDUP_REMOVED lines=13> */
.L_x_1921:
        /* <DEDUP_REMOVED lines=8> */
.L_x_1903:
[----:B------:R-:W-:Y:S05]  /*133b0*/  BSYNC B1 ;  /* 0x0000000000017941 */ /* 0x000fea0003800000 */
.L_x_1902:
[----:B------:R-:W-:Y:S01]  /*133c0*/  VIADD R7, R7, 0xfffffffe ;  /* 0xfffffffe07077836 */ /* 0x000fe20000000000 */
[----:B------:R-:W-:Y:S06]  /*133d0*/  @P1 BRA `(.L_x_1922) ;  /* 0xffffffe800301947 */ /* 0x000fec000383ffff */
[----:B------:R-:W-:Y:S05]  /*133e0*/  BSYNC B0 ;  /* 0x0000000000007941 */ /* 0x000fea0003800000 */
.L_x_1881:
        /* <DEDUP_REMOVED lines=25> */
[----:B------:R-:W-:-:S05]  /*13580*/  IADD3 R2, -R5, RZ, RZ ;  /* 0x000000ff05027210 */ /* 0x000fca0007ffe1ff */
[----:B------:R-:W-:-:S07]  /*13590*/  IMAD R7, R4, R2, R7 ;  /* 0x0000000204077224 */ /* 0x000fce00078e0207 */
.L_x_1925:
[----:B------:R-:W2:Y:S01]  /*135a0*/  S2R R2, SR_TID.X ;  /* 0x0000000000027919 */ /* 0x000ea20000002100 */
[----:B------:R-:W-:Y:S01]  /*135b0*/  BSSY B1, `(.L_x_1926) ;  /* 0x0000006000017945 */ /* 0x000fe20003800000 */
[----:B--2---:R-:W-:Y:S02]  /*135c0*/  LOP3.LUT R3, R2, 0x7f, RZ, 0xc0, !PT ;  /* 0x0000007f02037812 */ /* 0x004fe400078ec0ff */
[----:B------:R-:W-:Y:S02]  /*135d0*/  SHF.L.U32 R2, R0, 0x1f, RZ ;  /* 0x0000001f00027819 */ /* 0x000fe400000006ff */
[----:B------:R-:W-:Y:S02]  /*135e0*/  ISETP.NE.AND P1, PT, R3, RZ, PT ;  /* 0x000000ff0300720c */ /* 0x000fe40003f25270 */
[----:B------:R-:W2:Y:S02]  /*135f0*/  SYNCS.PHASECHK.TRANS64.TRYWAIT P0, [UR38+0x28c48], R2 ;  /* 0x028c4802ff0075a7 */ /* 0x000ea40008000166 */
[----:B--2---:R-:W-:Y:S09]  /*13600*/  @!P0 BRA `(.L_x_1927) ;  /* 0x0000001800408947 */ /* 0x004ff20003800000 */
.L_x_1975:
[----:B------:R-:W-:Y:S05]  /*13610*/  BSYNC B1 ;  /* 0x0000000000017941 */ /* 0x000fea0003800000 */
.L_x_1926:
[----:B------:R-:W-:Y:S04]  /*13620*/  BSSY B1, `(.L_x_1928) ;  /* 0x0000007000017945 */ /* 0x000fe80003800000 */
[----:B------:R-:W-:Y:S05]  /*13630*/  @P1 BRA `(.L_x_1929) ;  /* 0x0000000000141947 */ /* 0x000fea0003800000 */
[----:B------:R-:W-:Y:S01]  /*13640*/  ISETP.NE.AND P0, PT, R10, RZ, PT ;  /* 0x000000ff0a00720c */ /* 0x000fe20003f05270 */
[----:B--2---:R-:W-:-:S04]  /*13650*/  IMAD.MOV.U32 R3, RZ, RZ, 0x2000 ;  /* 0x00002000ff037424 */ /* 0x004fc800078e00ff */
[----:B------:R3:W-:Y:S08]  /*13660*/  SYNCS.ARRIVE.TRANS64 RZ, [UR38+0x28c38], R3 ;  /* 0x028c3803ffff79a7 */ /* 0x0007f00008000026 */
[----:B---3--:R-:W-:Y:S05]  /*13670*/  @!P0 BRA `(.L_x_1929) ;  /* 0x0000000000048947 */ /* 0x008fea0003800000 */
[----:B------:R-:W-:Y:S01]  /*13680*/  BPT.TRAP 0x1 ;  /* 0x000000040000795c */ /* 0x000fe20000300000 */
.L_x_1929:
[----:B------:R-:W-:Y:S05]  /*13690*/  BSYNC B1 ;  /* 0x0000000000017941 */ /* 0x000fea0003800000 */
.L_x_1928:
        /* <DEDUP_REMOVED lines=11> */
.L_x_1930:
        /* <DEDUP_REMOVED lines=11> */
.L_x_1976:
[----:B------:R-:W-:Y:S05]  /*13800*/  BSYNC B1 ;  /* 0x0000000000017941 */ /* 0x000fea0003800000 */
.L_x_1931:
        /* <DEDUP_REMOVED lines=9> */
.L_x_1934:
[----:B------:R-:W-:Y:S05]  /*138a0*/  BSYNC B1 ;  /* 0x0000000000017941 */ /* 0x000fea0003800000 */
.L_x_1933:
        /* <DEDUP_REMOVED lines=9> */
.L_x_1935:
        /* <DEDUP_REMOVED lines=13> */
.L_x_1936:
        /* <DEDUP_REMOVED lines=13> */
.L_x_1937:
        /* <DEDUP_REMOVED lines=13> */
.L_x_1938:
        /* <DEDUP_REMOVED lines=13> */
.L_x_1939:
        /* <DEDUP_REMOVED lines=13> */
.L_x_1940:
        /* <DEDUP_REMOVED lines=13> */
.L_x_1941:
        /* <DEDUP_REMOVED lines=13> */
.L_x_1942:
        /* <DEDUP_REMOVED lines=8> */
.L_x_1924:
[----:B------:R-:W-:Y:S05]  /*13f70*/  BSYNC B0 ;  /* 0x0000000000007941 */ /* 0x000fea0003800000 */
.L_x_1923:
[----:B------:R-:W-:Y:S01]  /*13f80*/  LOP3.LUT R0, R0, 0x1, RZ, 0x3c, !PT ;  /* 0x0000000100007812 */ /* 0x000fe200078e3cff */
[----:B------:R-:W-:Y:S01]  /*13f90*/  IMAD.MOV.U32 R6, RZ, RZ, RZ ;  /* 0x000000ffff067224 */ /* 0x000fe200078e00ff */
[----:B------:R-:W-:-:S07]  /*13fa0*/  MOV R9, RZ ;  /* 0x000000ff00097202 */ /* 0x000fce0000000f00 */
.L_x_1848:
[----:B------:R-:W2:Y:S01]  /*13fb0*/  S2R R3, SR_CgaCtaId ;  /* 0x0000000000037919 */ /* 0x000ea20000008800 */
[----:B------:R-:W-:Y:S02]  /*13fc0*/  MOV R2, 0x400 ;  /* 0x0000040000027802 */ /* 0x000fe40000000f00 */
[----:B------:R-:W-:Y:S02]  /*13fd0*/  SHF.L.U32 R9, R9, 0x1f, RZ ;  /* 0x0000001f09097819 */ /* 0x000fe400000006ff */
[----:B--2---:R-:W-:-:S04]  /*13fe0*/  LEA R2, R3, R2, 0x18 ;  /* 0x0000000203027211 */ /* 0x004fc800078ec0ff */
[----:B------:R-:W2:Y:S02]  /*13ff0*/  SYNCS.PHASECHK.TRANS64.TRYWAIT P0, [R2+URZ+0x28c20], R9 ;  /* 0x028c2009020075a7 */ /* 0x000ea4000800017f */
[----:B--2---:R-:W-:Y:S05]  /*14000*/  @!P0 BRA `(.L_x_1943) ;  /* 0x0000000c00f08947 */ /* 0x004fea0003800000 */
.L_x_1977:
[----:B------:R-:W-:-:S03]  /*14010*/  UMOV UR4, 0xffffffff ;  /* 0xffffffff00047882 */ /* 0x000fc60000000000 */
[----:B------:R-:W-:Y:S05]  /*14020*/  BRA.DIV UR4, `(.L_x_1944) ;  /* 0x0000000e04fc7947 */ /* 0x000fea000b800000 */
[----:B------:R-:W3:Y:S02]  /*14030*/  S2R R3, SR_TID.X ;  /* 0x0000000000037919 */ /* 0x000ee40000002100 */
[----:B---3--:R-:W-:-:S04]  /*14040*/  SHF.R.U32.HI R3, RZ, 0x5, R3 ;  /* 0x00000005ff037819 */ /* 0x008fc80000011603 */
[----:B------:R-:W-:-:S05]  /*14050*/  LOP3.LUT R3, R3, 0x3, RZ, 0xc0, !PT ;  /* 0x0000000303037812 */ /* 0x000fca00078ec0ff */
[----:B------:R3:W4:Y:S02]  /*14060*/  SHFL.IDX PT, R14, R3, RZ, 0x1f ;  /* 0x00001fff030e7589 */ /* 0x00072400000e0000 */
.L_x_1980:
[----:B----4-:R-:W-:-:S13]  /*14070*/  ISETP.NE.AND P0, PT, R14, RZ, PT ;  /* 0x000000ff0e00720c */ /* 0x010fda0003f05270 */
[----:B------:R-:W-:Y:S05]  /*14080*/  @P0 BRA `(.L_x_1747) ;  /* 0x0000000000880947 */ /* 0x000fea0003800000 */
[----:B------:R-:W-:-:S03]  /*14090*/  UMOV UR4, 0xffffffff ;  /* 0xffffffff00047882 */ /* 0x000fc60000000000 */
[----:B------:R-:W-:Y:S05]  /*140a0*/  BRA.DIV UR4, `(.L_x_1945) ;  /* 0x0000001204107947 */ /* 0x000fea000b800000 */
[----:B------:R-:W-:-:S13]  /*140b0*/  ELECT P6, URZ, PT ;  /* 0x00000000003f782f */ /* 0x000fda00038c0000 */
.L_x_1983:
[----:B------:R-:W-:Y:S05]  /*140c0*/  @!P6 BRA `(.L_x_1747) ;  /* 0x000000000078e947 */ /* 0x000fea0003800000 */
[----:B------:R-:W-:-:S06]  /*140d0*/  ULOP3.LUT UR4, UR45, 0x2, URZ, 0xfc, !UPT ;  /* 0x000000022d047892 */ /* 0x000fcc000f8efc3f */
[----:B---3--:R-:W-:-:S05]  /*140e0*/  IMAD.U32 R3, RZ, RZ, UR4 ;  /* 0x00000004ff037e24 */ /* 0x008fca000f8e00ff */
[----:B------:R-:W-:-:S13]  /*140f0*/  ISETP.NE.AND P2, PT, R3, 0x3, PT ;  /* 0x000000030300780c */ /* 0x000fda0003f45270 */
[----:B------:R-:W-:Y:S05]  /*14100*/  @!P2 BRA `(.L_x_1946) ;  /* 0x000000000004a947 */ /* 0x000fea0003800000 */
[----:B------:R-:W-:Y:S01]  /*14110*/  BPT.TRAP 0x1 ;  /* 0x000000040000795c */ /* 0x000fe20000300000 */
.L_x_1946:
        /* <DEDUP_REMOVED lines=8> */
[----:B------:R-:W-:-:S03]  /*141a0*/  LOP3.LUT R0, R0, R5, RZ, 0x3c, !PT ;  /* 0x0000000500007212 */ /* 0x000fc600078e3cff */
[----:B------:R-:W-:Y:S01]  /*141b0*/  IMAD R5, R3, 0x8, R8 ;  /* 0x0000000803057824 */ /* 0x000fe200078e0208 */
[----:B------:R-:W-:Y:S01]  /*141c0*/  SHF.L.U32 R0, R0, 0x1f, RZ ;  /* 0x0000001f00007819 */ /* 0x000fe200000006ff */
[----:B---3--:R-:W-:Y:S06]  /*141d0*/  @!P0 BRA `(.L_x_1947) ;  /* 0x0000000c00e48947 */ /* 0x008fec0003800000 */
.L_x_1984:
[----:B------:R-:W4:Y:S02]  /*141e0*/  SYNCS.PHASECHK.TRANS64.TRYWAIT P0, [R5+URZ], R0 ;  /* 0x00000000050075a7 */ /* 0x000f24000800017f */
[----:B----4-:R-:W-:Y:S05]  /*141f0*/  @!P0 BRA `(.L_x_1948) ;  /* 0x0000000c00f08947 */ /* 0x010fea0003800000 */
.L_x_1985:
[----:B------:R-:W-:Y:S05]  /*14200*/  @!P2 BRA `(.L_x_1949) ;  /* 0x000000000004a947 */ /* 0x000fea0003800000 */
[----:B------:R-:W-:Y:S01]  /*14210*/  BPT.TRAP 0x1 ;  /* 0x000000040000795c */ /* 0x000fe20000300000 */
.L_x_1949:
[----:B--2---:R-:W-:-:S04]  /*14220*/  VIADD R2, R2, 0x28c60 ;  /* 0x00028c6002027836 */ /* 0x004fc80000000000 */
[----:B----4-:R-:W-:-:S04]  /*14230*/  IMAD R5, R6, 0x8, R2 ;  /* 0x0000000806057824 */ /* 0x010fc800078e0202 */
[----:B------:R-:W2:Y:S02]  /*14240*/  SYNCS.PHASECHK.TRANS64.TRYWAIT P0, [R5+URZ], R4 ;  /* 0x00000004050075a7 */ /* 0x000ea4000800017f */
[----:B--2---:R-:W-:Y:S05]  /*14250*/  @!P0 BRA `(.L_x_1950) ;  /* 0x0000000c00ec8947 */ /* 0x004fea0003800000 */
.L_x_1986:
[----:B------:R-:W-:-:S07]  /*14260*/  LEA R3, R3, R2, 0x3 ;  /* 0x0000000203037211 */ /* 0x000fce00078e18ff */
.L_x_1951:
[----:B----4-:R4:W0:Y:S02]  /*14270*/  SYNCS.PHASECHK.TRANS64.TRYWAIT P0, [R3+URZ], R0 ;  /* 0x00000000030075a7 */ /* 0x010824000800017f */
[----:B0-----:R-:W-:Y:S05]  /*14280*/  @!P0 NANOSLEEP.SYNCS 0x989680 ;  /* 0x009896800000895d */ /* 0x001fea0003900000 */
[----:B------:R-:W0:Y:S02]  /*14290*/  @!P0 SYNCS.PHASECHK.TRANS64 P0, [R3+URZ], R0 ;  /* 0x00000000030085a7 */ /* 0x000e24000800007f */
[----:B0-----:R-:W-:Y:S05]  /*142a0*/  @!P0 BRA `(.L_x_1951) ;  /* 0xfffffffc00f08947 */ /* 0x001fea000383ffff */
.L_x_1747:
[----:B------:R-:W-:Y:S05]  /*142b0*/  BSYNC B6 ;  /* 0x0000000000067941 */ /* 0x000fea0003800000 */
.L_x_1744:
[----:B------:R-:W-:Y:S05]  /*142c0*/  EXIT ;  /* 0x000000000000794d */ /* 0x000fea0003800000 */
.L_x_1758:
[----:B0-----:R-:W-:-:S04]  /*142d0*/  IMAD.U32 R5, RZ, RZ, UR5 ;  /* 0x00000005ff057e24 */ /* 0x001fc8000f8e00ff */
[----:B------:R0:W1:Y:S03]  /*142e0*/  SYNCS.PHASECHK.TRANS64.TRYWAIT P1, [R5+URZ+0x28c50], R2 ;  /* 0x028c5002050075a7 */ /* 0x000066000802017f */
[----:B-1----:R-:W-:Y:S05]  /*142f0*/  @!P1 NANOSLEEP.SYNCS 0x989680 ;  /* 0x009896800000995d */ /* 0x002fea0003900000 */
[----:B------:R-:W1:Y:S02]  /*14300*/  @!P1 SYNCS.PHASECHK.TRANS64 P1, [R5+URZ+0x28c50], R2 ;  /* 0x028c5002050095a7 */ /* 0x000e64000802007f */
[----:B-1----:R-:W-:Y:S05]  /*14310*/  @!P1 BRA `(.L_x_1758) ;  /* 0xfffffffc00ec9947 */ /* 0x002fea000383ffff */
[----:B------:R-:W-:Y:S05]  /*14320*/  BRA `(.L_x_1952) ;  /* 0xfffffed400747947 */ /* 0x000fea000383ffff */
.L_x_1763:
[----:B-1----:R-:W-:-:S04]  /*14330*/  IMAD.U32 R5, RZ, RZ, UR7 ;  /* 0x00000007ff057e24 */ /* 0x002fc8000f8e00ff */
[----:B------:R1:W2:Y:S03]  /*14340*/  SYNCS.PHASECHK.TRANS64.TRYWAIT P1, [R5+URZ+0x28c50], R2 ;  /* 0x028c5002050075a7 */ /* 0x0002a6000802017f */
[----:B--2---:R-:W-:Y:S05]  /*14350*/  @!P1 NANOSLEEP.SYNCS 0x989680 ;  /* 0x009896800000995d */ /* 0x004fea0003900000 */
[----:B------:R-:W2:Y:S02]  /*14360*/  @!P1 SYNCS.PHASECHK.TRANS64 P1, [R5+URZ+0x28c50], R2 ;  /* 0x028c5002050095a7 */ /* 0x000ea4000802007f */
[----:B--2---:R-:W-:Y:S05]  /*14370*/  @!P1 BRA `(.L_x_1763) ;  /* 0xfffffffc00ec9947 */ /* 0x004fea000383ffff */
[----:B------:R-:W-:Y:S05]  /*14380*/  BRA `(.L_x_1762) ;  /* 0xfffffee0007c7947 */ /* 0x000fea000383ffff */
.L_x_1773:
[----:B0-----:R-:W-:-:S04]  /*14390*/  IMAD.U32 R9, RZ, RZ, UR37 ;  /* 0x00000025ff097e24 */ /* 0x001fc8000f8e00ff */
[----:B------:R0:W1:Y:S03]  /*143a0*/  SYNCS.PHASECHK.TRANS64.TRYWAIT P0, [R9+URZ+0x28c00], R14 ;  /* 0x028c000e090075a7 */ /* 0x000066000800017f */
[----:B-1----:R-:W-:Y:S05]  /*143b0*/  @!P0 NANOSLEEP.SYNCS 0x989680 ;  /* 0x009896800000895d */ /* 0x002fea0003900000 */
[----:B------:R-:W1:Y:S02]  /*143c0*/  @!P0 SYNCS.PHASECHK.TRANS64 P0, [R9+URZ+0x28c00], R14 ;  /* 0x028c000e090085a7 */ /* 0x000e64000800007f */
[----:B-1----:R-:W-:Y:S05]  /*143d0*/  @!P0 BRA `(.L_x_1773) ;  /* 0xfffffffc00ec8947 */ /* 0x002fea000383ffff */
[----:B------:R-:W-:Y:S05]  /*143e0*/  BRA `(.L_x_1953) ;  /* 0xfffffef800b07947 */ /* 0x000fea000383ffff */
.L_x_1777:
[----:B--2---:R-:W-:-:S04]  /*143f0*/  IMAD.U32 R5, RZ, RZ, UR37 ;  /* 0x00000025ff057e24 */ /* 0x004fc8000f8e00ff */
[----:B------:R2:W3:Y:S03]  /*14400*/  SYNCS.PHASECHK.TRANS64.TRYWAIT P0, [R5+URZ+0x28c30], R14 ;  /* 0x028c300e050075a7 */ /* 0x0004e6000800017f */
[----:B---3--:R-:W-:Y:S05]  /*14410*/  @!P0 NANOSLEEP.SYNCS 0x989680 ;  /* 0x009896800000895d */ /* 0x008fea0003900000 */
[----:B------:R-:W3:Y:S02]  /*14420*/  @!P0 SYNCS.PHASECHK.TRANS64 P0, [R5+URZ+0x28c30], R14 ;  /* 0x028c300e050085a7 */ /* 0x000ee4000800007f */
[----:B---3--:R-:W-:Y:S05]  /*14430*/  @!P0 BRA `(.L_x_1777) ;  /* 0xfffffffc00ec8947 */ /* 0x008fea000383ffff */
[----:B------:R-:W-:Y:S05]  /*14440*/  BRA `(.L_x_1776) ;  /* 0xfffffef800fc7947 */ /* 0x000fea000383ffff */
.L_x_1789:
[----:B--2---:R2:W4:Y:S02]  /*14450*/  SYNCS.PHASECHK.TRANS64.TRYWAIT P0, [R13+URZ+0x28c50], R14 ;  /* 0x028c500e0d0075a7 */ /* 0x004524000800017f */
[----:B----4-:R-:W-:Y:S05]  /*14460*/  @!P0 NANOSLEEP.SYNCS 0x989680 ;  /* 0x009896800000895d */ /* 0x010fea0003900000 */
[----:B------:R-:W4:Y:S02]  /*14470*/  @!P0 SYNCS.PHASECHK.TRANS64 P0, [R13+URZ+0x28c50], R14 ;  /* 0x028c500e0d0085a7 */ /* 0x000f24000800007f */
[----:B----4-:R-:W-:Y:S05]  /*14480*/  @!P0 BRA `(.L_x_1789) ;  /* 0xfffffffc00f08947 */ /* 0x010fea000383ffff */
[----:B------:R-:W-:Y:S05]  /*14490*/  BRA `(.L_x_1788) ;  /* 0xffffff1800647947 */ /* 0x000fea000383ffff */
.L_x_1797:
[----:B01----:R-:W-:-:S04]  /*144a0*/  IMAD.U32 R14, RZ, RZ, UR31 ;  /* 0x0000001fff0e7e24 */ /* 0x003fc8000f8e00ff */
[----:B------:R0:W1:Y:S03]  /*144b0*/  SYNCS.PHASECHK.TRANS64.TRYWAIT P0, [R14+URZ+0x28c30], R13 ;  /* 0x028c300d0e0075a7 */ /* 0x000066000800017f */
[----:B-1----:R-:W-:Y:S05]  /*144c0*/  @!P0 NANOSLEEP.SYNCS 0x989680 ;  /* 0x009896800000895d */ /* 0x002fea0003900000 */
[----:B------:R-:W1:Y:S02]  /*144d0*/  @!P0 SYNCS.PHASECHK.TRANS64 P0, [R14+URZ+0x28c30], R13 ;  /* 0x028c300d0e0085a7 */ /* 0x000e64000800007f */
[----:B-1----:R-:W-:Y:S05]  /*144e0*/  @!P0 BRA `(.L_x_1797) ;  /* 0xfffffffc00ec8947 */ /* 0x002fea000383ffff */
[----:B------:R-:W-:Y:S05]  /*144f0*/  BRA `(.L_x_1796) ;  /* 0xffffff1c00cc7947 */ /* 0x000fea000383ffff */
.L_x_1809:
[----:B-1----:R1:W2:Y:S02]  /*14500*/  SYNCS.PHASECHK.TRANS64.TRYWAIT P0, [R14+URZ+0x28c50], R13 ;  /* 0x028c500d0e0075a7 */ /* 0x0022a4000800017f */
[----:B--2---:R-:W-:Y:S05]  /*14510*/  @!P0 NANOSLEEP.SYNCS 0x989680 ;  /* 0x009896800000895d */ /* 0x004fea0003900000 */
[----:B------:R-:W2:Y:S02]  /*14520*/  @!P0 SYNCS.PHASECHK.TRANS64 P0, [R14+URZ+0x28c50], R13 ;  /* 0x028c500d0e0085a7 */ /* 0x000ea4000800007f */
[----:B--2---:R-:W-:Y:S05]  /*14530*/  @!P0 BRA `(.L_x_1809) ;  /* 0xfffffffc00f08947 */ /* 0x004fea000383ffff */
[----:B------:R-:W-:Y:S05]  /*14540*/  BRA `(.L_x_1808) ;  /* 0xffffff3c00b47947 */ /* 0x000fea000383ffff */
.L_x_1818:
[----:B-1----:R-:W-:-:S04]  /*14550*/  IMAD.U32 R6, RZ, RZ, UR28 ;  /* 0x0000001cff067e24 */ /* 0x002fc8000f8e00ff */
[----:B------:R1:W2:Y:S03]  /*14560*/  SYNCS.PHASECHK.TRANS64.TRYWAIT P1, [R6+URZ+0x28c30], R13 ;  /* 0x028c300d060075a7 */ /* 0x0002a6000802017f */
[----:B--2---:R-:W-:Y:S05]  /*14570*/  @!P1 NANOSLEEP.SYNCS 0x989680 ;  /* 0x009896800000995d */ /* 0x004fea0003900000 */
[----:B------:R-:W2:Y:S02]  /*14580*/  @!P1 SYNCS.PHASECHK.TRANS64 P1, [R6+URZ+0x28c30], R13 ;  /* 0x028c300d060095a7 */ /* 0x000ea4000802007f */
[----:B--2---:R-:W-:Y:S05]  /*14590*/  @!P1 BRA `(.L_x_1818) ;  /* 0xfffffffc00ec9947 */ /* 0x004fea000383ffff */
[----:B------:R-:W-:Y:S05]  /*145a0*/  BRA `(.L_x_1817) ;  /* 0xffffff4400587947 */ /* 0x000fea000383ffff */
.L_x_1822:
[----:B---3--:R3:W4:Y:S02]  /*145b0*/  SYNCS.PHASECHK.TRANS64.TRYWAIT P1, [R184+URZ+0x28c50], R13 ;  /* 0x028c500db80075a7 */ /* 0x008724000802017f */
[----:B----4-:R-:W-:Y:S05]  /*145c0*/  @!P1 NANOSLEEP.SYNCS 0x989680 ;  /* 0x009896800000995d */ /* 0x010fea0003900000 */
[----:B------:R-:W4:Y:S02]  /*145d0*/  @!P1 SYNCS.PHASECHK.TRANS64 P1, [R184+URZ+0x28c50], R13 ;  /* 0x028c500db80095a7 */ /* 0x000f24000802007f */
[----:B----4-:R-:W-:Y:S05]  /*145e0*/  @!P1 BRA `(.L_x_1822) ;  /* 0xfffffffc00f09947 */ /* 0x010fea000383ffff */
[----:B------:R-:W-:Y:S05]  /*145f0*/  BRA `(.L_x_1821) ;  /* 0xffffff5800747947 */ /* 0x000fea000383ffff */
.L_x_1828:
[----:B--2---:R-:W-:-:S04]  /*14600*/  IMAD.U32 R6, RZ, RZ, UR30 ;  /* 0x0000001eff067e24 */ /* 0x004fc8000f8e00ff */
[----:B------:R2:W0:Y:S03]  /*14610*/  SYNCS.PHASECHK.TRANS64.TRYWAIT P0, [R6+URZ+0x28c30], R13 ;  /* 0x028c300d060075a7 */ /* 0x000426000800017f */
[----:B0-----:R-:W-:Y:S05]  /*14620*/  @!P0 NANOSLEEP.SYNCS 0x989680 ;  /* 0x009896800000895d */ /* 0x001fea0003900000 */
[----:B------:R-:W0:Y:S02]  /*14630*/  @!P0 SYNCS.PHASECHK.TRANS64 P0, [R6+URZ+0x28c30], R13 ;  /* 0x028c300d060085a7 */ /* 0x000e24000800007f */
[----:B0-----:R-:W-:Y:S05]  /*14640*/  @!P0 BRA `(.L_x_1828) ;  /* 0xfffffffc00ec8947 */ /* 0x001fea000383ffff */
[----:B------:R-:W-:Y:S05]  /*14650*/  BRA `(.L_x_1827) ;  /* 0xffffff5c00687947 */ /* 0x000fea000383ffff */
.L_x_1840:
[----:B--2---:R2:W3:Y:S02]  /*14660*/  SYNCS.PHASECHK.TRANS64.TRYWAIT P0, [R14+URZ+0x28c50], R13 ;  /* 0x028c500d0e0075a7 */ /* 0x0044e4000800017f */
[----:B---3--:R-:W-:Y:S05]  /*14670*/  @!P0 NANOSLEEP.SYNCS 0x989680 ;  /* 0x009896800000895d */ /* 0x008fea0003900000 */
[----:B------:R-:W3:Y:S02]  /*14680*/  @!P0 SYNCS.PHASECHK.TRANS64 P0, [R14+URZ+0x28c50], R13 ;  /* 0x028c500d0e0085a7 */ /* 0x000ee4000800007f */
[----:B---3--:R-:W-:Y:S05]  /*14690*/  @!P0 BRA `(.L_x_1840) ;  /* 0xfffffffc00f08947 */ /* 0x008fea000383ffff */
[----:B------:R-:W-:Y:S05]  /*146a0*/  BRA `(.L_x_1839) ;  /* 0xffffff7c00347947 */ /* 0x000fea000383ffff */
.L_x_1859:
[----:B------:R-:W-:Y:S01]  /*146b0*/  MOV R13, R19 ;  /* 0x00000013000d7202 */ /* 0x000fe20000000f00 */
[----:B------:R-:W-:Y:S02]  /*146c0*/  IMAD.MOV.U32 R12, RZ, RZ, RZ ;  /* 0x000000ffff0c7224 */ /* 0x000fe400078e00ff */
[----:B------:R-:W-:Y:S02]  /*146d0*/  IMAD.MOV.U32 R11, RZ, RZ, 0x1f ;  /* 0x0000001fff0b7424 */ /* 0x000fe400078e00ff */
[----:B------:R-:W-:-:S07]  /*146e0*/  IMAD.MOV.U32 R15, RZ, RZ, -0x1 ;  /* 0xffffffffff0f7424 */ /* 0x000fce00078e00ff */
[----:B------:R-:W-:Y:S05]  /*146f0*/  WARPSYNC.COLLECTIVE R15, `(.L_x_1954) ;  /* 0x000000000f087348 */ /* 0x000fea0003c00000 */
[----:B------:R0:W1:Y:S02]  /*14700*/  SHFL.IDX P6, R14, R13, R12, R11 ;  /* 0x0000000c0d0e7389 */ /* 0x00006400000c000b */
[----:B01----:R-:W-:Y:S01]  /*14710*/  ENDCOLLECTIVE ;  /* 0x000000000000791b */ /* 0x003fe20003800000 */
.L_x_1954:
[----:B------:R-:W-:Y:S05]  /*14720*/  BRA `(.L_x_1955) ;  /* 0xffffffbc00f87947 */ /* 0x000fea000383ffff */
.L_x_1861:
[----:B------:R-:W-:Y:S01]  /*14730*/  BSSY B0, `(.L_x_1956) ;  /* 0x0000006000007945 */ /* 0x000fe20003800000 */
[----:B------:R-:W-:-:S07]  /*14740*/  IMAD.MOV.U32 R15, RZ, RZ, -0x1 ;  /* 0xffffffffff0f7424 */ /* 0x000fce00078e00ff */
[----:B------:R-:W-:Y:S05]  /*14750*/  WARPSYNC.COLLECTIVE R15, `(.L_x_1957) ;  /* 0x000000000f0c7348 */ /* 0x000fea0003c00000 */
[----:B------:R-:W-:Y:S02]  /*14760*/  ELECT P6, UR62, PT ;  /* 0x00000000003e782f */ /* 0x000fe400038c0000 */
[----:B------:R-:W-:Y:S01]  /*14770*/  MOV R14, UR62 ;  /* 0x0000003e000e7c02 */ /* 0x000fe20008000f00 */
[----:B------:R-:W-:Y:S10]  /*14780*/  ENDCOLLECTIVE ;  /* 0x000000000000791b */ /* 0x000ff40003800000 */
.L_x_1957:
[----:B------:R-:W-:Y:S05]  /*14790*/  BSYNC B0 ;  /* 0x0000000000007941 */ /* 0x000fea0003800000 */
.L_x_1956:
[----:B------:R-:W-:Y:S05]  /*147a0*/  BRA `(.L_x_1958) ;  /* 0xffffffbc00f87947 */ /* 0x000fea000383ffff */
.L_x_1863:
[----:B0-----:R-:W-:-:S04]  /*147b0*/  IMAD.U32 R3, RZ, RZ, UR38 ;  /* 0x00000026ff037e24 */ /* 0x001fc8000f8e00ff */
[----:B------:R0:W1:Y:S03]  /*147c0*/  SYNCS.PHASECHK.TRANS64.TRYWAIT P0, [R3+URZ+0x28c40], R0 ;  /* 0x028c4000030075a7 */ /* 0x000066000800017f */
[----:B-1----:R-:W-:Y:S05]  /*147d0*/  @!P0 NANOSLEEP.SYNCS 0x989680 ;  /* 0x009896800000895d */ /* 0x002fea0003900000 */
[----:B------:R-:W1:Y:S02]  /*147e0*/  @!P0 SYNCS.PHASECHK.TRANS64 P0, [R3+URZ+0x28c40], R0 ;  /* 0x028c4000030085a7 */ /* 0x000e64000800007f */
[----:B-1----:R-:W-:Y:S05]  /*147f0*/  @!P0 BRA `(.L_x_1863) ;  /* 0xfffffffc00ec8947 */ /* 0x002fea000383ffff */
[----:B------:R-:W-:Y:S05]  /*14800*/  BRA `(.L_x_1959) ;  /* 0xffffffc000587947 */ /* 0x000fea000383ffff */
.L_x_1866:
[----:B------:R-:W-:Y:S01]  /*14810*/  IMAD.MOV.U32 R13, RZ, RZ, R7 ;  /* 0x000000ffff0d7224 */ /* 0x000fe200078e0007 */
[----:B------:R-:W-:Y:S01]  /*14820*/  MOV R11, 0x181f ;  /* 0x0000181f000b7802 */ /* 0x000fe20000000f00 */
[----:B------:R-:W-:Y:S02]  /*14830*/  IMAD.MOV.U32 R12, RZ, RZ, RZ ;  /* 0x000000ffff0c7224 */ /* 0x000fe400078e00ff */
[----:B------:R-:W-:Y:S02]  /*14840*/  IMAD.MOV.U32 R15, RZ, RZ, -0x1 ;  /* 0xffffffffff0f7424 */ /* 0x000fe400078e00ff */
[----:B------:R-:W-:-:S07]  /*14850*/  VIADD R4, R4, UR40 ;  /* 0x0000002804047c36 */ /* 0x000fce0008000000 */
[----:B------:R-:W-:Y:S05]  /*14860*/  WARPSYNC.COLLECTIVE R15, `(.L_x_1960) ;  /* 0x000000000f087348 */ /* 0x000fea0003c00000 */
[----:B------:R0:W1:Y:S02]  /*14870*/  SHFL.IDX P6, R14, R13, R12, R11 ;  /* 0x0000000c0d0e7389 */ /* 0x00006400000c000b */
[----:B01----:R-:W-:Y:S01]  /*14880*/  ENDCOLLECTIVE ;  /* 0x000000000000791b */ /* 0x003fe20003800000 */
.L_x_1960:
[----:B------:R-:W-:Y:S02]  /*14890*/  IMAD.MOV.U32 R13, RZ, RZ, R0 ;  /* 0x000000ffff0d7224 */ /* 0x000fe400078e0000 */
[----:B------:R-:W-:-:S07]  /*148a0*/  IMAD.MOV.U32 R2, RZ, RZ, R14 ;  /* 0x000000ffff027224 */ /* 0x000fce00078e000e */
[----:B------:R-:W-:Y:S05]  /*148b0*/  WARPSYNC.COLLECTIVE R15, `(.L_x_1961) ;  /* 0x000000000f087348 */ /* 0x000fea0003c00000 */
[----:B------:R0:W1:Y:S02]  /*148c0*/  SHFL.IDX P6, R14, R13, R12, R11 ;  /* 0x0000000c0d0e7389 */ /* 0x00006400000c000b */
[----:B01----:R-:W-:Y:S01]  /*148d0*/  ENDCOLLECTIVE ;  /* 0x000000000000791b */ /* 0x003fe20003800000 */
.L_x_1961:
[----:B------:R-:W-:Y:S02]  /*148e0*/  ULDC UR4, c[0x0][0x288] ;  /* 0x0000a20000047ab9 */ /* 0x000fe40000000800 */
[----:B------:R-:W-:-:S05]  /*148f0*/  IMAD R6, R6, UR4, RZ ;  /* 0x0000000406067c24 */ /* 0x000fca000f8e02ff */
[C---:B------:R-:W-:Y:S01]  /*14900*/  ISETP.GE.AND P1, PT, R4.reuse, R6, PT ;  /* 0x000000060400720c */ /* 0x040fe20003f26270 */
[----:B------:R-:W-:Y:S01]  /*14910*/  VIADD R11, R4, 0x10 ;  /* 0x00000010040b7836 */ /* 0x000fe20000000000 */
[----:B------:R-:W-:Y:S01]  /*14920*/  MOV R13, R7 ;  /* 0x00000007000d7202 */ /* 0x000fe20000000f00 */
        /* <DEDUP_REMOVED lines=8> */
[----:B------:R0:W-:Y:S01]  /*149b0*/  @!P1 LDGSTS.E.BYPASS.LTC128B.128 [R9+0x20400], desc[UR48][R2.64], !P0 ;  /* 0x2040000002099fae */ /* 0x0001e2000c101d70 */
[----:B------:R-:W-:Y:S01]  /*149c0*/  ISETP.GE.AND P1, PT, R11, R6, PT ;  /* 0x000000060b00720c */ /* 0x000fe20003f26270 */
[----:B------:R-:W-:-:S12]  /*149d0*/  IMAD.MOV.U32 R11, RZ, RZ, 0x181f ;  /* 0x0000181fff0b7424 */ /* 0x000fd800078e00ff */
[----:B0-----:R-:W-:Y:S05]  /*149e0*/  WARPSYNC.COLLECTIVE R15, `(.L_x_1962) ;  /* 0x000000000f087348 */ /* 0x001fea0003c00000 */
[----:B------:R1:W2:Y:S02]  /*149f0*/  SHFL.IDX P6, R14, R13, R12, R11 ;  /* 0x0000000c0d0e7389 */ /* 0x0002a400000c000b */
[----:B012---:R-:W-:Y:S01]  /*14a00*/  ENDCOLLECTIVE ;  /* 0x000000000000791b */ /* 0x007fe20003800000 */
.L_x_1962:
[----:B------:R-:W-:Y:S01]  /*14a10*/  VIADD R9, R4, 0x20 ;  /* 0x0000002004097836 */ /* 0x000fe20000000000 */
[----:B------:R-:W-:Y:S01]  /*14a20*/  @!P1 LEA R21, R5, UR38, 0x1 ;  /* 0x0000002605159c11 */ /* 0x000fe2000f8e08ff */
[----:B------:R-:W-:Y:S02]  /*14a30*/  IMAD.MOV.U32 R13, RZ, RZ, R0 ;  /* 0x000000ffff0d7224 */ /* 0x000fe400078e0000 */
[----:B------:R-:W-:-:S07]  /*14a40*/  IMAD.MOV.U32 R2, RZ, RZ, R14 ;  /* 0x000000ffff027224 */ /* 0x000fce00078e000e */
[----:B------:R-:W-:Y:S05]  /*14a50*/  WARPSYNC.COLLECTIVE R15, `(.L_x_1963) ;  /* 0x000000000f087348 */ /* 0x000fea0003c00000 */
[----:B------:R0:W1:Y:S02]  /*14a60*/  SHFL.IDX P6, R14, R13, R12, R11 ;  /* 0x0000000c0d0e7389 */ /* 0x00006400000c000b */
[----:B01----:R-:W-:Y:S01]  /*14a70*/  ENDCOLLECTIVE ;  /* 0x000000000000791b */ /* 0x003fe20003800000 */
.L_x_1963:
[----:B------:R-:W-:Y:S01]  /*14a80*/  MOV R13, R7 ;  /* 0x00000007000d7202 */ /* 0x000fe20000000f00 */
[----:B------:R-:W-:Y:S01]  /*14a90*/  IMAD.MOV.U32 R12, RZ, RZ, 0x2 ;  /* 0x00000002ff0c7424 */ /* 0x000fe200078e00ff */
[----:B------:R-:W-:-:S05]  /*14aa0*/  @!P1 LEA R14, P2, R8, R14, 0x1 ;  /* 0x0000000e080e9211 */ /* 0x000fca00078408ff */
[----:B------:R-:W-:Y:S02]  /*14ab0*/  @!P1 IMAD.X R3, RZ, RZ, R2, P2 ;  /* 0x000000ffff039224 */ /* 0x000fe400010e0602 */
[----:B------:R-:W-:-:S07]  /*14ac0*/  @!P1 IMAD.MOV.U32 R2, RZ, RZ, R14 ;  /* 0x000000ffff029224 */ /* 0x000fce00078e000e */
[----:B------:R-:W-:Y:S05]  /*14ad0*/  WARPSYNC.COLLECTIVE R15, `(.L_x_1964) ;  /* 0x000000000f087348 */ /* 0x000fea0003c00000 */
[----:B------:R0:W1:Y:S02]  /*14ae0*/  SHFL.IDX P6, R14, R13, R12, R11 ;  /* 0x0000000c0d0e7389 */ /* 0x00006400000c000b */
[----:B01----:R-:W-:Y:S01]  /*14af0*/  ENDCOLLECTIVE ;  /* 0x000000000000791b */ /* 0x003fe20003800000 */
.L_x_1964:
[----:B------:R-:W-:Y:S01]  /*14b00*/  @!PT LDS RZ, [RZ] ;  /* 0x00000000fffff984 */ /* 0x000fe20000000800 */
[----:B------:R-:W-:Y:S01]  /*14b10*/  @!PT LDS RZ, [RZ] ;  /* 0x00000000fffff984 */ /* 0x000fe20000000800 */
[----:B------:R-:W-:Y:S01]  /*14b20*/  @!PT LDS RZ, [RZ] ;  /* 0x00000000fffff984 */ /* 0x000fe20000000800 */
[----:B------:R0:W-:Y:S01]  /*14b30*/  @!P1 LDGSTS.E.BYPASS.LTC128B.128 [R21+0x20c00], desc[UR48][R2.64], !P0 ;  /* 0x20c0000002159fae */ /* 0x0001e2000c101d70 */
[----:B------:R-:W-:Y:S01]  /*14b40*/  ISETP.GE.AND P1, PT, R9, R6, PT ;  /* 0x000000060900720c */ /* 0x000fe20003f26270 */
[----:B------:R-:W-:-:S12]  /*14b50*/  IMAD.MOV.U32 R13, RZ, RZ, R0 ;  /* 0x000000ffff0d7224 */ /* 0x000fd800078e0000 */
[----:B------:R-:W-:Y:S01]  /*14b60*/  @!P1 LEA R9, R5, UR38, 0x1 ;  /* 0x0000002605099c11 */ /* 0x000fe2000f8e08ff */
[----:B0-----:R-:W-:-:S07]  /*14b70*/  IMAD.MOV.U32 R2, RZ, RZ, R14 ;  /* 0x000000ffff027224 */ /* 0x001fce00078e000e */
[----:B------:R-:W-:Y:S05]  /*14b80*/  WARPSYNC.COLLECTIVE R15, `(.L_x_1965) ;  /* 0x000000000f087348 */ /* 0x000fea0003c00000 */
[----:B------:R0:W1:Y:S02]  /*14b90*/  SHFL.IDX P6, R14, R13, R12, R11 ;  /* 0x0000000c0d0e7389 */ /* 0x00006400000c000b */
[----:B01----:R-:W-:Y:S01]  /*14ba0*/  ENDCOLLECTIVE ;  /* 0x000000000000791b */ /* 0x003fe20003800000 */
.L_x_1965:
[----:B------:R-:W-:Y:S02]  /*14bb0*/  IMAD.MOV.U32 R13, RZ, RZ, R7 ;  /* 0x000000ffff0d7224 */ /* 0x000fe400078e0007 */
[----:B------:R-:W-:Y:S01]  /*14bc0*/  IMAD.MOV.U32 R12, RZ, RZ, 0x3 ;  /* 0x00000003ff0c7424 */ /* 0x000fe200078e00ff */
[----:B------:R-:W-:-:S05]  /*14bd0*/  @!P1 LEA R14, P2, R8, R14, 0x1 ;  /* 0x0000000e080e9211 */ /* 0x000fca00078408ff */
[----:B------:R-:W-:Y:S02]  /*14be0*/  @!P1 IMAD.X R3, RZ, RZ, R2, P2 ;  /* 0x000000ffff039224 */ /* 0x000fe400010e0602 */
[----:B------:R-:W-:-:S07]  /*14bf0*/  @!P1 IMAD.MOV.U32 R2, RZ, RZ, R14 ;  /* 0x000000ffff029224 */ /* 0x000fce00078e000e */
[----:B------:R-:W-:Y:S05]  /*14c00*/  WARPSYNC.COLLECTIVE R15, `(.L_x_1966) ;  /* 0x000000000f087348 */ /* 0x000fea0003c00000 */
[----:B------:R0:W1:Y:S02]  /*14c10*/  SHFL.IDX P6, R14, R13, R12, R11 ;  /* 0x0000000c0d0e7389 */ /* 0x00006400000c000b */
[----:B01----:R-:W-:Y:S01]  /*14c20*/  ENDCOLLECTIVE ;  /* 0x000000000000791b */ /* 0x003fe20003800000 */
.L_x_1966:
[----:B------:R-:W-:Y:S01]  /*14c30*/  @!PT LDS RZ, [RZ] ;  /* 0x00000000fffff984 */ /* 0x000fe20000000800 */
[----:B------:R-:W-:Y:S01]  /*14c40*/  @!PT LDS RZ, [RZ] ;  /* 0x00000000fffff984 */ /* 0x000fe20000000800 */
[----:B------:R-:W-:Y:S01]  /*14c50*/  @!PT LDS RZ, [RZ] ;  /* 0x00000000fffff984 */ /* 0x000fe20000000800 */
[----:B------:R0:W-:Y:S01]  /*14c60*/  @!P1 LDGSTS.E.BYPASS.LTC128B.128 [R9+0x21400], desc[UR48][R2.64], !P0 ;  /* 0x2140000002099fae */ /* 0x0001e2000c101d70 */
[----:B------:R-:W-:Y:S01]  /*14c70*/  IMAD.MOV.U32 R13, RZ, RZ, R0 ;  /* 0x000000ffff0d7224 */ /* 0x000fe200078e0000 */
[----:B------:R-:W-:-:S07]  /*14c80*/  MOV R7, R14 ;  /* 0x0000000e00077202 */ /* 0x000fce0000000f00 */
[----:B0-----:R-:W-:Y:S05]  /*14c90*/  WARPSYNC.COLLECTIVE R15, `(.L_x_1967) ;  /* 0x000000000f087348 */ /* 0x001fea0003c00000 */
[----:B------:R1:W2:Y:S02]  /*14ca0*/  SHFL.IDX P6, R14, R13, R12, R11 ;  /* 0x0000000c0d0e7389 */ /* 0x0002a400000c000b */
[----:B012---:R-:W-:Y:S01]  /*14cb0*/  ENDCOLLECTIVE ;  /* 0x000000000000791b */ /* 0x007fe20003800000 */
.L_x_1967:
[----:B------:R-:W-:Y:S05]  /*14cc0*/  BRA `(.L_x_1968) ;  /* 0xffffffc400307947 */ /* 0x000fea000383ffff */
.L_x_1867:
[----:B0-----:R-:W-:-:S04]  /*14cd0*/  IMAD.U32 R3, RZ, RZ, UR38 ;  /* 0x00000026ff037e24 */ /* 0x001fc8000f8e00ff */
[----:B------:R0:W1:Y:S03]  /*14ce0*/  SYNCS.PHASECHK.TRANS64.TRYWAIT P0, [R3+URZ+0x28c20], R4 ;  /* 0x028c2004030075a7 */ /* 0x000066000800017f */
[----:B-1----:R-:W-:Y:S05]  /*14cf0*/  @!P0 NANOSLEEP.SYNCS 0x989680 ;  /* 0x009896800000895d */ /* 0x002fea0003900000 */
[----:B------:R-:W1:Y:S02]  /*14d00*/  @!P0 SYNCS.PHASECHK.TRANS64 P0, [R3+URZ+0x28c20], R4 ;  /* 0x028c2004030085a7 */ /* 0x000e64000800007f */
[----:B-1----:R-:W-:Y:S05]  /*14d10*/  @!P0 BRA `(.L_x_1867) ;  /* 0xfffffffc00ec8947 */ /* 0x002fea000383ffff */
[----:B------:R-:W-:Y:S05]  /*14d20*/  BRA `(.L_x_1969) ;  /* 0xffffffc400607947 */ /* 0x000fea000383ffff */
.L_x_1870:
[----:B0-----:R-:W-:-:S04]  /*14d30*/  IMAD.U32 R3, RZ, RZ, UR38 ;  /* 0x00000026ff037e24 */ /* 0x001fc8000f8e00ff */
[----:B------:R0:W1:Y:S03]  /*14d40*/  SYNCS.PHASECHK.TRANS64.TRYWAIT P0, [R3+URZ+0x28c60], R4 ;  /* 0x028c6004030075a7 */ /* 0x000066000800017f */
[----:B-1----:R-:W-:Y:S05]  /*14d50*/  @!P0 NANOSLEEP.SYNCS 0x989680 ;  /* 0x009896800000895d */ /* 0x002fea0003900000 */
[----:B------:R-:W1:Y:S02]  /*14d60*/  @!P0 SYNCS.PHASECHK.TRANS64 P0, [R3+URZ+0x28c60], R4 ;  /* 0x028c6004030085a7 */ /* 0x000e64000800007f */
[----:B-1----:R-:W-:Y:S05]  /*14d70*/  @!P0 BRA `(.L_x_1870) ;  /* 0xfffffffc00ec8947 */ /* 0x002fea000383ffff */
[----:B------:R-:W-:Y:S05]  /*14d80*/  BRA `(.L_x_1970) ;  /* 0xffffffc4006c7947 */ /* 0x000fea000383ffff */
.L_x_1886:
[----:B-1----:R-:W-:-:S04]  /*14d90*/  IMAD.U32 R3, RZ, RZ, UR38 ;  /* 0x00000026ff037e24 */ /* 0x002fc8000f8e00ff */
[----:B------:R1:W2:Y:S03]  /*14da0*/  SYNCS.PHASECHK.TRANS64.TRYWAIT P0, [R3+URZ+0x28c48], R2 ;  /* 0x028c4802030075a7 */ /* 0x0002a6000800017f */
[----:B--2---:R-:W-:Y:S05]  /*14db0*/  @!P0 NANOSLEEP.SYNCS 0x989680 ;  /* 0x009896800000895d */ /* 0x004fea0003900000 */
[----:B------:R-:W2:Y:S02]  /*14dc0*/  @!P0 SYNCS.PHASECHK.TRANS64 P0, [R3+URZ+0x28c48], R2 ;  /* 0x028c4802030085a7 */ /* 0x000ea4000800007f */
[----:B--2---:R-:W-:Y:S05]  /*14dd0*/  @!P0 BRA `(.L_x_1886) ;  /* 0xfffffffc00ec8947 */ /* 0x004fea000383ffff */
[----:B------:R-:W-:Y:S05]  /*14de0*/  BRA `(.L_x_1971) ;  /* 0xffffffd000387947 */ /* 0x000fea000383ffff */
.L_x_1891:
[----:B01----:R-:W-:-:S04]  /*14df0*/  IMAD.U32 R3, RZ, RZ, UR38 ;  /* 0x00000026ff037e24 */ /* 0x003fc8000f8e00ff */
[----:B------:R0:W1:Y:S03]  /*14e00*/  SYNCS.PHASECHK.TRANS64.TRYWAIT P0, [R3+URZ+0x28c68], R2 ;  /* 0x028c6802030075a7 */ /* 0x000066000800017f */
[----:B-1----:R-:W-:Y:S05]  /*14e10*/  @!P0 NANOSLEEP.SYNCS 0x989680 ;  /* 0x009896800000895d */ /* 0x002fea0003900000 */
[----:B------:R-:W1:Y:S02]  /*14e20*/  @!P0 SYNCS.PHASECHK.TRANS64 P0, [R3+URZ+0x28c68], R2 ;  /* 0x028c6802030085a7 */ /* 0x000e64000800007f */
[----:B-1----:R-:W-:Y:S05]  /*14e30*/  @!P0 BRA `(.L_x_1891) ;  /* 0xfffffffc00ec8947 */ /* 0x002fea000383ffff */
[----:B------:R-:W-:Y:S05]  /*14e40*/  BRA `(.L_x_1972) ;  /* 0xffffffd000987947 */ /* 0x000fea000383ffff */
.L_x_1906:
[----:B-1----:R-:W-:-:S04]  /*14e50*/  IMAD.U32 R3, RZ, RZ, UR38 ;  /* 0x00000026ff037e24 */ /* 0x002fc8000f8e00ff */
[----:B------:R1:W2:Y:S03]  /*14e60*/  SYNCS.PHASECHK.TRANS64.TRYWAIT P0, [R3+URZ+0x28c40], R2 ;  /* 0x028c4002030075a7 */ /* 0x0002a6000800017f */
[----:B--2---:R-:W-:Y:S05]  /*14e70*/  @!P0 NANOSLEEP.SYNCS 0x989680 ;  /* 0x009896800000895d */ /* 0x004fea0003900000 */
[----:B------:R-:W2:Y:S02]  /*14e80*/  @!P0 SYNCS.PHASECHK.TRANS64 P0, [R3+URZ+0x28c40], R2 ;  /* 0x028c4002030085a7 */ /* 0x000ea4000800007f */
[----:B--2---:R-:W-:Y:S05]  /*14e90*/  @!P0 BRA `(.L_x_1906) ;  /* 0xfffffffc00ec8947 */ /* 0x004fea000383ffff */
[----:B------:R-:W-:Y:S05]  /*14ea0*/  BRA `(.L_x_1973) ;  /* 0xffffffd800e87947 */ /* 0x000fea000383ffff */
.L_x_1911:
[----:B01----:R-:W-:-:S04]  /*14eb0*/  IMAD.U32 R3, RZ, RZ, UR38 ;  /* 0x00000026ff037e24 */ /* 0x003fc8000f8e00ff */
[----:B------:R0:W1:Y:S03]  /*14ec0*/  SYNCS.PHASECHK.TRANS64.TRYWAIT P0, [R3+URZ+0x28c60], R2 ;  /* 0x028c6002030075a7 */ /* 0x000066000800017f */
[----:B-1----:R-:W-:Y:S05]  /*14ed0*/  @!P0 NANOSLEEP.SYNCS 0x989680 ;  /* 0x009896800000895d */ /* 0x002fea0003900000 */
[----:B------:R-:W1:Y:S02]  /*14ee0*/  @!P0 SYNCS.PHASECHK.TRANS64 P0, [R3+URZ+0x28c60], R2 ;  /* 0x028c6002030085a7 */ /* 0x000e64000800007f */
[----:B-1----:R-:W-:Y:S05]  /*14ef0*/  @!P0 BRA `(.L_x_1911) ;  /* 0xfffffffc00ec8947 */ /* 0x002fea000383ffff */
[----:B------:R-:W-:Y:S05]  /*14f00*/  BRA `(.L_x_1974) ;  /* 0xffffffdc004c7947 */ /* 0x000fea000383ffff */
.L_x_1927:
[----:B--2---:R-:W-:-:S04]  /*14f10*/  MOV R3, UR38 ;  /* 0x0000002600037c02 */ /* 0x004fc80008000f00 */
[----:B------:R2:W3:Y:S03]  /*14f20*/  SYNCS.PHASECHK.TRANS64.TRYWAIT P0, [R3+URZ+0x28c48], R2 ;  /* 0x028c4802030075a7 */ /* 0x0004e6000800017f */
[----:B---3--:R-:W-:Y:S05]  /*14f30*/  @!P0 NANOSLEEP.SYNCS 0x989680 ;  /* 0x009896800000895d */ /* 0x008fea0003900000 */
[----:B------:R-:W3:Y:S02]  /*14f40*/  @!P0 SYNCS.PHASECHK.TRANS64 P0, [R3+URZ+0x28c48], R2 ;  /* 0x028c4802030085a7 */ /* 0x000ee4000800007f */
[----:B---3--:R-:W-:Y:S05]  /*14f50*/  @!P0 BRA `(.L_x_1927) ;  /* 0xfffffffc00ec8947 */ /* 0x008fea000383ffff */
[----:B------:R-:W-:Y:S05]  /*14f60*/  BRA `(.L_x_1975) ;  /* 0xffffffe400a87947 */ /* 0x000fea000383ffff */
.L_x_1932:
[----:B--2---:R-:W-:-:S04]  /*14f70*/  IMAD.U32 R3, RZ, RZ, UR38 ;  /* 0x00000026ff037e24 */ /* 0x004fc8000f8e00ff */
[----:B------:R2:W3:Y:S03]  /*14f80*/  SYNCS.PHASECHK.TRANS64.TRYWAIT P0, [R3+URZ+0x28c68], R2 ;  /* 0x028c6802030075a7 */ /* 0x0004e6000800017f */
[----:B---3--:R-:W-:Y:S05]  /*14f90*/  @!P0 NANOSLEEP.SYNCS 0x989680 ;  /* 0x009896800000895d */ /* 0x008fea0003900000 */
[----:B------:R-:W3:Y:S02]  /*14fa0*/  @!P0 SYNCS.PHASECHK.TRANS64 P0, [R3+URZ+0x28c68], R2 ;  /* 0x028c6802030085a7 */ /* 0x000ee4000800007f */
[----:B---3--:R-:W-:Y:S05]  /*14fb0*/  @!P0 BRA `(.L_x_1932) ;  /* 0xfffffffc00ec8947 */ /* 0x008fea000383ffff */
[----:B------:R-:W-:Y:S05]  /*14fc0*/  BRA `(.L_x_1976) ;  /* 0xffffffe8000c7947 */ /* 0x000fea000383ffff */
.L_x_1943:
[----:B--2---:R2:W3:Y:S02]  /*14fd0*/  SYNCS.PHASECHK.TRANS64.TRYWAIT P0, [R2+URZ+0x28c20], R9 ;  /* 0x028c2009020075a7 */ /* 0x0044e4000800017f */
[----:B---3--:R-:W-:Y:S05]  /*14fe0*/  @!P0 NANOSLEEP.SYNCS 0x989680 ;  /* 0x009896800000895d */ /* 0x008fea0003900000 */
[----:B------:R-:W3:Y:S02]  /*14ff0*/  @!P0 SYNCS.PHASECHK.TRANS64 P0, [R2+URZ+0x28c20], R9 ;  /* 0x028c2009020085a7 */ /* 0x000ee4000800007f */
[----:B---3--:R-:W-:Y:S05]  /*15000*/  @!P0 BRA `(.L_x_1943) ;  /* 0xfffffffc00f08947 */ /* 0x008fea000383ffff */
[----:B------:R-:W-:Y:S05]  /*15010*/  BRA `(.L_x_1977) ;  /* 0xffffffec00fc7947 */ /* 0x000fea000383ffff */
.L_x_1944:
[----:B------:R-:W3:Y:S01]  /*15020*/  S2R R3, SR_TID.X ;  /* 0x0000000000037919 */ /* 0x000ee20000002100 */
[----:B------:R-:W-:Y:S01]  /*15030*/  BSSY B0, `(.L_x_1978) ;  /* 0x000000a000007945 */ /* 0x000fe20003800000 */
[----:B0-----:R-:W-:Y:S02]  /*15040*/  IMAD.MOV.U32 R12, RZ, RZ, RZ ;  /* 0x000000ffff0c7224 */ /* 0x001fe400078e00ff */
[----:B------:R-:W-:Y:S02]  /*15050*/  IMAD.MOV.U32 R11, RZ, RZ, 0x1f ;  /* 0x0000001fff0b7424 */ /* 0x000fe400078e00ff */
[----:B------:R-:W-:Y:S01]  /*15060*/  IMAD.MOV.U32 R15, RZ, RZ, -0x1 ;  /* 0xffffffffff0f7424 */ /* 0x000fe200078e00ff */
[----:B---3--:R-:W-:-:S04]  /*15070*/  SHF.R.U32.HI R3, RZ, 0x5, R3 ;  /* 0x00000005ff037819 */ /* 0x008fc80000011603 */
[----:B------:R-:W-:-:S05]  /*15080*/  LOP3.LUT R3, R3, 0x3, RZ, 0xc0, !PT ;  /* 0x0000000303037812 */ /* 0x000fca00078ec0ff */
[----:B------:R-:W-:-:S07]  /*15090*/  IMAD.MOV.U32 R13, RZ, RZ, R3 ;  /* 0x000000ffff0d7224 */ /* 0x000fce00078e0003 */
[----:B-12---:R-:W-:Y:S05]  /*150a0*/  WARPSYNC.COLLECTIVE R15, `(.L_x_1979) ;  /* 0x000000000f087348 */ /* 0x006fea0003c00000 */
[----:B------:R0:W3:Y:S02]  /*150b0*/  SHFL.IDX P6, R14, R13, R12, R11 ;  /* 0x0000000c0d0e7389 */ /* 0x0000e400000c000b */
[----:B0123--:R-:W-:Y:S01]  /*150c0*/  ENDCOLLECTIVE ;  /* 0x000000000000791b */ /* 0x00ffe20003800000 */
.L_x_1979:
[----:B------:R-:W-:Y:S05]  /*150d0*/  BSYNC B0 ;  /* 0x0000000000007941 */ /* 0x000fea0003800000 */
.L_x_1978:
[----:B------:R-:W-:Y:S05]  /*150e0*/  BRA `(.L_x_1980) ;  /* 0xffffffec00e07947 */ /* 0x000fea000383ffff */
.L_x_1945:
[----:B------:R-:W-:Y:S01]  /*150f0*/  BSSY B0, `(.L_x_1981) ;  /* 0x0000006000007945 */ /* 0x000fe20003800000 */
[----:B------:R-:W-:-:S07]  /*15100*/  IMAD.MOV.U32 R15, RZ, RZ, -0x1 ;  /* 0xffffffffff0f7424 */ /* 0x000fce00078e00ff */
[----:B0123--:R-:W-:Y:S05]  /*15110*/  WARPSYNC.COLLECTIVE R15, `(.L_x_1982) ;  /* 0x000000000f0c7348 */ /* 0x00ffea0003c00000 */
[----:B------:R-:W-:Y:S02]  /*15120*/  ELECT P6, UR62, PT ;  /* 0x00000000003e782f */ /* 0x000fe400038c0000 */
[----:B------:R-:W-:Y:S01]  /*15130*/  MOV R14, UR62 ;  /* 0x0000003e000e7c02 */ /* 0x000fe20008000f00 */
[----:B0123--:R-:W-:Y:S10]  /*15140*/  ENDCOLLECTIVE ;  /* 0x000000000000791b */ /* 0x00fff40003800000 */
.L_x_1982:
[----:B------:R-:W-:Y:S05]  /*15150*/  BSYNC B0 ;  /* 0x0000000000007941 */ /* 0x000fea0003800000 */
.L_x_1981:
[----:B------:R-:W-:Y:S05]  /*15160*/  BRA `(.L_x_1983) ;  /* 0xffffffec00d47947 */ /* 0x000fea000383ffff */
.L_x_1947:
[----:B---3--:R3:W4:Y:S02]  /*15170*/  SYNCS.PHASECHK.TRANS64.TRYWAIT P0, [R7+URZ], R4 ;  /* 0x00000004070075a7 */ /* 0x008724000800017f */
[----:B----4-:R-:W-:Y:S05]  /*15180*/  @!P0 NANOSLEEP.SYNCS 0x989680 ;  /* 0x009896800000895d */ /* 0x010fea0003900000 */
[----:B------:R-:W4:Y:S02]  /*15190*/  @!P0 SYNCS.PHASECHK.TRANS64 P0, [R7+URZ], R4 ;  /* 0x00000004070085a7 */ /* 0x000f24000800007f */
[----:B----4-:R-:W-:Y:S05]  /*151a0*/  @!P0 BRA `(.L_x_1947) ;  /* 0xfffffffc00f08947 */ /* 0x010fea000383ffff */
[----:B------:R-:W-:Y:S05]  /*151b0*/  BRA `(.L_x_1984) ;  /* 0xfffffff000087947 */ /* 0x000fea000383ffff */
.L_x_1948:
[----:B----4-:R4:W0:Y:S02]  /*151c0*/  SYNCS.PHASECHK.TRANS64.TRYWAIT P0, [R5+URZ], R0 ;  /* 0x00000000050075a7 */ /* 0x010824000800017f */
[----:B0-----:R-:W-:Y:S05]  /*151d0*/  @!P0 NANOSLEEP.SYNCS 0x989680 ;  /* 0x009896800000895d */ /* 0x001fea0003900000 */
[----:B------:R-:W0:Y:S02]  /*151e0*/  @!P0 SYNCS.PHASECHK.TRANS64 P0, [R5+URZ], R0 ;  /* 0x00000000050085a7 */ /* 0x000e24000800007f */
[----:B0-----:R-:W-:Y:S05]  /*151f0*/  @!P0 BRA `(.L_x_1948) ;  /* 0xfffffffc00f08947 */ /* 0x001fea000383ffff */
[----:B------:R-:W-:Y:S05]  /*15200*/  BRA `(.L_x_1985) ;  /* 0xffffffec00fc7947 */ /* 0x000fea000383ffff */
.L_x_1950:
[----:B--2---:R2:W4:Y:S02]  /*15210*/  SYNCS.PHASECHK.TRANS64.TRYWAIT P0, [R5+URZ], R4 ;  /* 0x00000004050075a7 */ /* 0x004524000800017f */
[----:B----4-:R-:W-:Y:S05]  /*15220*/  @!P0 NANOSLEEP.SYNCS 0x989680 ;  /* 0x009896800000895d */ /* 0x010fea0003900000 */
[----:B------:R-:W4:Y:S02]  /*15230*/  @!P0 SYNCS.PHASECHK.TRANS64 P0, [R5+URZ], R4 ;  /* 0x00000004050085a7 */ /* 0x000f24000800007f */
[----:B----4-:R-:W-:Y:S05]  /*15240*/  @!P0 BRA `(.L_x_1950) ;  /* 0xfffffffc00f08947 */ /* 0x010fea000383ffff */
[----:B------:R-:W-:Y:S05]  /*15250*/  BRA `(.L_x_1986) ;  /* 0xfffffff000007947 */ /* 0x000fea000383ffff */
.L_x_1987:
        /* <DEDUP_REMOVED lines=10> */
.L_x_5872:


//--------------------- .text._ZN7cutlass13device_kernelIN5flash11enable_sm90INS1_16FlashAttnFwdSm90INS1_25CollectiveMainloopFwdSm90ILi2EN4cute5tupleIJNS5_1CILi1EEES8_S8_EEENS6_IJNS7_ILi64EEESA_SA_EEELi512ENS_10bfloat16_tEfNS_4arch4Sm90ELb0ELb1ELb0ELb0ELb0ELb0ELb1ELb0ELb0ELb1ELb1ELb0EEENS1_21CollectiveEpilogueFwdINS6_IJSA_NS7_ILi512EEESA_EEES9_SC_SE_Li256ELb0ELb1ELb1ELb0EEENS1_19SingleTileSchedulerILb0ELb1ELb1ELi64EEEEEEEEEvNT_6ParamsE --------------------------
	.section	.text._ZN7cutlass13device_kernelIN5flash11enable_sm90INS1_16FlashAttnFwdSm90INS1_25CollectiveMainloopFwdSm90ILi2EN4cute5tupleIJNS5_1CILi1EEES8_S8_EEENS6_IJNS7_ILi64EEESA_SA_EEELi512ENS_10bfloat16_tEfNS_4arch4Sm90ELb0ELb1ELb0ELb0ELb0ELb0ELb1ELb0ELb0ELb1ELb1ELb0EEENS1_21CollectiveEpilogueFwdINS6_IJSA_NS7_ILi512EEESA_EEES9_SC_SE_Li256ELb0ELb1ELb1ELb0EEENS1_19SingleTileSchedulerILb0ELb1ELb1ELi64EEEEEEEEEvNT_6ParamsE,"ax",@progbits
	.align	128
.text._ZN7cutlass13device_kernelIN5flash11enable_sm90INS1_16FlashAttnFwdSm90INS1_25CollectiveMainloopFwdSm90ILi2EN4cute5tupleIJNS5_1CILi1EEES8_S8_EEENS6_IJNS7_ILi64EEESA_SA_EEELi512ENS_10bfloat16_tEfNS_4arch4Sm90ELb0ELb1ELb0ELb0ELb0ELb0ELb1ELb0ELb0ELb1ELb1ELb0EEENS1_21CollectiveEpilogueFwdINS6_IJSA_NS7_ILi512EEESA_EEES9_SC_SE_Li256ELb0ELb1ELb1ELb0EEENS1_19SingleTileSchedulerILb0ELb1ELb1ELi64EEEEEEEEEvNT_6ParamsE:
        .type           _ZN7cutlass13device_kernelIN5flash11enable_sm90INS1_16FlashAttnFwdSm90INS1_25CollectiveMainloopFwdSm90ILi2EN4cute5tupleIJNS5_1CILi1EEES8_S8_EEENS6_IJNS7_ILi64EEESA_SA_EEELi512ENS_10bfloat16_tEfNS_4arch4Sm90ELb0ELb1ELb0ELb0ELb0ELb0ELb1ELb0ELb0ELb1ELb1ELb0EEENS1_21CollectiveEpilogueFwdINS6_IJSA_NS7_ILi512EEESA_EEES9_SC_SE_Li256ELb0ELb1ELb1ELb0EEENS1_19SingleTileSchedulerILb0ELb1ELb1ELi64EEEEEEEEEvNT_6ParamsE,@function
        .size           _ZN7cutlass13device_kernelIN5flash11enable_sm90INS1_16FlashAttnFwdSm90INS1_25CollectiveMainloopFwdSm90ILi2EN4cute5tupleIJNS5_1CILi1EEES8_S8_EEENS6_IJNS7_ILi64EEESA_SA_EEELi512ENS_10bfloat16_tEfNS_4arch4Sm90ELb0ELb1ELb0ELb0ELb0ELb0ELb1ELb0ELb0ELb1ELb1ELb0EEENS1_21CollectiveEpilogueFwdINS6_IJSA_NS7_ILi512EEESA_EEES9_SC_SE_Li256ELb0ELb1ELb1ELb0EEENS1_19SingleTileSchedulerILb0ELb1ELb1ELi64EEEEEEEEEvNT_6ParamsE,(.L_x_5873 - _ZN7cutlass13device_kernelIN5flash11enable_sm90INS1_16FlashAttnFwdSm90INS1_25CollectiveMainloopFwdSm90ILi2EN4cute5tupleIJNS5_1CILi1EEES8_S8_EEENS6_IJNS7_ILi64EEESA_SA_EEELi512ENS_10bfloat16_tEfNS_4arch4Sm90ELb0ELb1ELb0ELb0ELb0ELb0ELb1ELb0ELb0ELb1ELb1ELb0EEENS1_21CollectiveEpilogueFwdINS6_IJSA_NS7_ILi512EEESA_EEES9_SC_SE_Li256ELb0ELb1ELb1ELb0EEENS1_19SingleTileSchedulerILb0ELb1ELb1ELi64EEEEEEEEEvNT_6ParamsE)
        .other          _ZN7cutlass13device_kernelIN5flash11enable_sm90INS1_16FlashAttnFwdSm90INS1_25CollectiveMainloopFwdSm90ILi2EN4cute5tupleIJNS5_1CILi1EEES8_S8_EEENS6_IJNS7_ILi64EEESA_SA_EEELi512ENS_10bfloat16_tEfNS_4arch4Sm90ELb0ELb1ELb0ELb0ELb0ELb0ELb1ELb0ELb0ELb1ELb1ELb0EEENS1_21CollectiveEpilogueFwdINS6_IJSA_NS7_ILi512EEESA_EEES9_SC_SE_Li256ELb0ELb1ELb1ELb0EEENS1_19SingleTileSchedulerILb0ELb1ELb1ELi64EEEEEEEEEvNT_6ParamsE,@"STO_CUDA_ENTRY STV_DEFAULT"
_ZN7cutlass13device_kernelIN5flash11enable_sm90INS1_16FlashAttnFwdSm90INS1_25CollectiveMainloopFwdSm90ILi2EN4cute5tupleIJNS5_1CILi1EEES8_S8_EEENS6_IJNS7_ILi64EEESA_SA_EEELi512ENS_10bfloat16_tEfNS_4arch4Sm90ELb0ELb1ELb0ELb0ELb0ELb0ELb1ELb0ELb0ELb1ELb1ELb0EEENS1_21CollectiveEpilogueFwdINS6_IJSA_NS7_ILi512EEESA_EEES9_SC_SE_Li256ELb0ELb1ELb1ELb0EEENS1_19SingleTileSchedulerILb0ELb1ELb1ELi64EEEEEEEEEvNT_6ParamsE:
        /* <DEDUP_REMOVED lines=18> */
.L_x_1989:
[----:B------:R-:W-:Y:S05]  /*0120*/  BSYNC B0 ;  /* 0x0000000000007941 */ /* 0x000fea0003800000 */
.L_x_1988:
        /* <DEDUP_REMOVED lines=39> */
.L_x_1990:
        /* <DEDUP_REMOVED lines=22> */
.L_x_1991:
        /* <DEDUP_REMOVED lines=18> */
.L_x_1992:
        /* <DEDUP_REMOVED lines=22> */
.L_x_1993:
        /* <DEDUP_REMOVED lines=22> */
.L_x_1994:
        /* <DEDUP_REMOVED lines=9> */
.L_x_1997:
        /* <DEDUP_REMOVED lines=24> */
[----:B-1----:R-:W-:Y:S05]  /*0af0*/  @!P0 BRA `(.L_x_1998) ;  /* 0x0000019400948947 */ /* 0x002fea0003800000 */
[----:B0-----:R-:W0:Y:S01]  /*0b00*/  LDC.64 R2, c[0x0][0x418] ;  /* 0x00010600ff027b82 */ /* 0x001e220000000a00 */
[----:B------:R-:W-:Y:S01]  /*0b10*/  UISETP.NE.AND UP0, UPT, UR10, 0x1, UPT ;  /* 0x000000010a00788c */ /* 0x000fe2000bf05270 */
[----:B------:R-:W-:-:S06]  /*0b20*/  VIADD R152, R12, 0xffffff80 ;  /* 0xffffff800c987836 */ /* 0x000fcc0000000000 */
[----:B------:R-:W1:Y:S08]  /*0b30*/  LDC R16, c[0x0][0x424] ;  /* 0x00010900ff107b82 */ /* 0x000e700000000800 */
[----:B------:R-:W2:Y:S08]  /*0b40*/  LDC R7, c[0x0][0x2f0] ;  /* 0x0000bc00ff077b82 */ /* 0x000eb00000000800 */
[----:B------:R-:W3:Y:S01]  /*0b50*/  S2UR UR60, SR_CTAID.X ;  /* 0x00000000003c79c3 */ /* 0x000ee20000002500 */
[----:B0-----:R-:W-:-:S04]  /*0b60*/  ISETP.NE.U32.AND P0, PT, R2, RZ, PT ;  /* 0x000000ff0200720c */ /* 0x001fc80003f05070 */
[----:B------:R-:W-:-:S04]  /*0b70*/  ISETP.NE.AND.EX P0, PT, R3, RZ, PT, P0 ;  /* 0x000000ff0300720c */ /* 0x000fc80003f05300 */
[----:B-1----:R-:W-:Y:S02]  /*0b80*/  SEL R16, R16, 0x1, P0 ;  /* 0x0000000110107807 */ /* 0x002fe40000000000 */
[----:B------:R-:W-:-:S03]  /*0b90*/  PLOP3.LUT P0, PT, PT, PT, UP0, 0x80, 0x0 ;  /* 0x000000000000781c */ /* 0x000fc60003f0f008 */
[----:B--2---:R-:W-:-:S05]  /*0ba0*/  IMAD R0, R16, R7, 0x3f ;  /* 0x0000003f10007424 */ /* 0x004fca00078e0207 */
[----:B------:R-:W-:Y:S01]  /*0bb0*/  SHF.R.S32.HI R3, RZ, 0x1f, R0 ;  /* 0x0000001fff037819 */ /* 0x000fe20000011400 */
[----:B---3--:R-:W-:-:S03]  /*0bc0*/  USHF.L.U32 UR60, UR60, 0x6, URZ ;  /* 0x000000063c3c7899 */ /* 0x008fc6000800063f */
[----:B------:R-:W-:-:S04]  /*0bd0*/  LEA.HI R3, R3, R0, RZ, 0x6 ;  /* 0x0000000003037211 */ /* 0x000fc800078f30ff */
[----:B------:R-:W-:Y:S01]  /*0be0*/  SHF.R.S32.HI R3, RZ, 0x6, R3 ;  /* 0x00000006ff037819 */ /* 0x000fe20000011403 */
[----:B------:R-:W-:Y:S06]  /*0bf0*/  @!P0 BRA `(.L_x_1999) ;  /* 0x0000002000c88947 */ /* 0x000fec0003800000 */
[----:B------:R-:W0:Y:S01]  /*0c00*/  LDC R0, c[0x0][0x288] ;  /* 0x0000a200ff007b82 */ /* 0x000e220000000800 */
[----:B------:R-:W-:Y:S01]  /*0c10*/  ULDC UR5, c[0x0][0x448] ;  /* 0x0001120000057ab9 */ /* 0x000fe20000000800 */
[----:B------:R-:W-:Y:S01]  /*0c20*/  ULDC.64 UR6, c[0x0][0xad8] ;  /* 0x0002b60000067ab9 */ /* 0x000fe20000000a00 */
[----:B------:R-:W-:Y:S02]  /*0c30*/  UISETP.NE.AND UP0, UPT, UR5, 0x1, UPT ;  /* 0x000000010500788c */ /* 0x000fe4000bf05270 */
[----:B------:R-:W-:Y:S02]  /*0c40*/  UISETP.GE.AND UP1, UPT, UR7, 0x1, UPT ;  /* 0x000000010700788c */ /* 0x000fe4000bf26270 */
[----:B------:R-:W-:-:S04]  /*0c50*/  UIADD3 UR5, UR60, 0x3f, URZ ;  /* 0x0000003f3c057890 */ /* 0x000fc8000fffe03f */
[----:B------:R-:W-:-:S03]  /*0c60*/  PLOP3.LUT P1, PT, PT, PT, UP1, 0x80, 0x0 ;  /* 0x000000000000781c */ /* 0x000fc60003f2f018 */
[----:B------:R-:W-:Y:S01]  /*0c70*/  @UP0 ULDC UR8, c[0x0][0x44c] ;  /* 0x0001130000080ab9 */ /* 0x000fe20000000800 */
[----:B------:R-:W-:Y:S01]  /*0c80*/  @UP0 ULDC UR11, c[0x0][0x450] ;  /* 0x00011400000b0ab9 */ /* 0x000fe20000000800 */
[----:B------:R-:W-:-:S04]  /*0c90*/  UIMAD.WIDE.U32 UR8, UR5, UR8, URZ ;  /* 0x00000008050872a5 */ /* 0x000fc8000f8e003f */
[----:B------:R-:W-:Y:S01]  /*0ca0*/  @UP0 USHF.R.U32.HI UR5, URZ, UR11, UR9 ;  /* 0x0000000b3f050299 */ /* 0x000fe20008011609 */
[----:B0-----:R-:W-:-:S05]  /*0cb0*/  IADD3 R5, -R0, 0x1, RZ ;  /* 0x0000000100057810 */ /* 0x001fca0007ffe1ff */
[----:B------:R-:W-:-:S05]  /*0cc0*/  IMAD R5, R16, R7, R5 ;  /* 0x0000000710057224 */ /* 0x000fca00078e0205 */
[----:B------:R-:W-:-:S13]  /*0cd0*/  R2UR UR10, R5 ;  /* 0x00000000050a72ca */ /* 0x000fda00000e0000 */
        /* <DEDUP_REMOVED lines=13> */
.L_x_2001:
[----:B------:R-:W-:-:S11]  /*0db0*/  UISETP.NE.AND UP1, UPT, UR7, 0x1, UPT ;  /* 0x000000010700788c */ /* 0x000fd6000bf25270 */
[----:B------:R-:W-:Y:S02]  /*0dc0*/  @UP1 ULDC.64 UR10, c[0x0][0xae0] ;  /* 0x0002b800000a1ab9 */ /* 0x000fe40000000a00 */
[----:B------:R-:W-:-:S04]  /*0dd0*/  UIMAD.WIDE.U32 UR8, UR5, UR10, URZ ;  /* 0x0000000a050872a5 */ /* 0x000fc8000f8e003f */
[----:B------:R-:W-:-:S12]  /*0de0*/  @UP1 USHF.R.U32.HI UR5, URZ, UR11, UR9 ;  /* 0x0000000b3f051299 */ /* 0x000fd80008011609 */
.L_x_2002:
[----:B------:R-:W-:-:S04]  /*0df0*/  UIMAD UR5, UR5, UR7, UR7 ;  /* 0x00000007050572a4 */ /* 0x000fc8000f8e0207 */
[----:B------:R-:W-:-:S04]  /*0e00*/  UISETP.LT.AND UP1, UPT, UR6, UR5, UPT ;  /* 0x000000050600728c */ /* 0x000fc8000bf21270 */
[----:B------:R-:W-:-:S12]  /*0e10*/  USEL UR6, UR6, UR5, UP1 ;  /* 0x0000000506067287 */ /* 0x000fd80008800000 */
.L_x_2000:
[----:B------:R-:W-:Y:S01]  /*0e20*/  IMAD R16, R16, R7, -R0 ;  /* 0x0000000710107224 */ /* 0x000fe200078e0a00 */
[----:B------:R-:W-:Y:S01]  /*0e30*/  UIADD3 UR6, UR6, 0x3f, URZ ;  /* 0x0000003f06067890 */ /* 0x000fe2000fffe03f */
[----:B------:R-:W-:Y:S01]  /*0e40*/  R2UR UR10, R3 ;  /* 0x00000000030a72ca */ /* 0x000fe200000e0000 */
[----:B------:R-:W-:Y:S02]  /*0e50*/  @UP0 ULDC UR8, c[0x0][0x44c] ;  /* 0x0001130000080ab9 */ /* 0x000fe40000000800 */
[----:B------:R-:W-:Y:S01]  /*0e60*/  R2UR UR11, R16 ;  /* 0x00000000100b72ca */ /* 0x000fe200000e0000 */
[----:B------:R-:W-:Y:S02]  /*0e70*/  USHF.R.S32.HI UR5, URZ, 0x1f, UR6 ;  /* 0x0000001f3f057899 */ /* 0x000fe40008011406 */
[----:B------:R-:W-:Y:S02]  /*0e80*/  UIMAD.WIDE.U32 UR8, UR60, UR8, URZ ;  /* 0x000000083c0872a5 */ /* 0x000fe4000f8e003f */
[----:B------:R-:W-:-:S03]  /*0e90*/  ULEA.HI UR5, UR5, UR6, URZ, 0x6 ;  /* 0x0000000605057291 */ /* 0x000fc6000f8f303f */
[----:B------:R-:W-:Y:S01]  /*0ea0*/  @UP0 ULDC UR6, c[0x0][0x450] ;  /* 0x0001140000060ab9 */ /* 0x000fe20000000800 */
[----:B------:R-:W-:Y:S02]  /*0eb0*/  USHF.R.S32.HI UR5, URZ, 0x6, UR5 ;  /* 0x000000063f057899 */ /* 0x000fe40008011405 */
[----:B------:R-:W-:Y:S02]  /*0ec0*/  @UP0 USHF.R.U32.HI UR60, URZ, UR6, UR9 ;  /* 0x000000063f3c0299 */ /* 0x000fe40008011609 */
[----:B------:R-:W-:Y:S02]  /*0ed0*/  UISETP.LT.AND UP0, UPT, UR10, UR5, UPT ;  /* 0x000000050a00728c */ /* 0x000fe4000bf01270 */
[----:B------:R-:W-:Y:S01]  /*0ee0*/  UIADD3 UR60, UR11, UR60, URZ ;  /* 0x0000003c0b3c7290 */ /* 0x000fe2000fffe03f */
[----:B------:R-:W-:Y:S01]  /*0ef0*/  ULDC UR6, c[0x0][0xad4] ;  /* 0x0002b50000067ab9 */ /* 0x000fe20000000800 */
[----:B------:R-:W-:Y:S02]  /*0f00*/  USEL UR5, UR10, UR5, UP0 ;  /* 0x000000050a057287 */ /* 0x000fe40008000000 */
[----:B------:R-:W-:-:S06]  /*0f10*/  UIADD3 UR6, UR60, -UR6, URZ ;  /* 0x800000063c067290 */ /* 0x000fcc000fffe03f */
[----:B------:R-:W-:Y:S01]  /*0f20*/  IMAD.U32 R0, RZ, RZ, UR6 ;  /* 0x00000006ff007e24 */ /* 0x000fe2000f8e00ff */
[----:B------:R-:W-:Y:S06]  /*0f30*/  @!P1 BRA `(.L_x_2003) ;  /* 0x0000000000409947 */ /* 0x000fec0003800000 */
        /* <DEDUP_REMOVED lines=10> */
.L_x_2004:
[----:B------:R-:W-:-:S11]  /*0fe0*/  UISETP.NE.AND UP0, UPT, UR7, 0x1, UPT ;  /* 0x000000010700788c */ /* 0x000fd6000bf05270 */
[----:B------:R-:W-:Y:S02]  /*0ff0*/  @UP0 ULDC.64 UR10, c[0x0][0xae0] ;  /* 0x0002b800000a0ab9 */ /* 0x000fe40000000a00 */
[----:B------:R-:W-:-:S04]  /*1000*/  UIMAD.WIDE.U32 UR8, UR60, UR10, URZ ;  /* 0x0000000a3c0872a5 */ /* 0x000fc8000f8e003f */
[----:B------:R-:W-:-:S12]  /*1010*/  @UP0 USHF.R.U32.HI UR60, URZ, UR11, UR9 ;  /* 0x0000000b3f3c0299 */ /* 0x000fd80008011609 */
.L_x_2005:
[----:B------:R-:W-:-:S06]  /*1020*/  UIMAD UR7, UR60, UR7, URZ ;  /* 0x000000073c0772a4 */ /* 0x000fcc000f8e023f */
[----:B------:R-:W-:-:S07]  /*1030*/  VIMNMX R0, R0, UR7, !PT ;  /* 0x0000000700007c48 */ /* 0x000fce000ffe0100 */
.L_x_2003:
        /* <DEDUP_REMOVED lines=78> */
[----:B0-----:R-:W-:Y:S02]  /*1520*/  VIADD R6, R3, 0xffffffe ;  /* 0x0ffffffe03067836 */ /* 0x001fe40000000000 */
[----:B------:R-:W-:-:S04]  /*1530*/  IMAD.MOV R3, RZ, RZ, -R11 ;  /* 0x000000ffff037224 */ /* 0x000fc800078e0a0b */
        /* <DEDUP_REMOVED lines=20> */
.L_x_2006:
        /* <DEDUP_REMOVED lines=12> */
[----:B------:R-:W0:Y:S08]  /*1740*/  S2UR UR7, SR_CgaCtaId ;  /* 0x00000000000779c3 */ /* 0x000e300000008800 */
[----:B------:R-:W-:Y:S01]  /*1750*/  BAR.SYNC.DEFER_BLOCKING 0xe, 0x100 ;  /* 0x0384000000007b1d */ /* 0x000fe20000010000 */
[----:B------:R-:W-:Y:S01]  /*1760*/  LOP3.LUT R6, R12, 0x7f, RZ, 0xc0, !PT ;  /* 0x0000007f0c067812 */ /* 0x000fe200078ec0ff */
[----:B------:R-:W-:Y:S01]  /*1770*/  VIADD R3, R3, 0xfffffffe ;  /* 0xfffffffe03037836 */ /* 0x000fe20000000000 */
[----:B------:R-:W-:-:S02]  /*1780*/  LEA.HI R5, R5, R152, RZ, 0x7 ;  /* 0x0000009805057211 */ /* 0x000fc400078f38ff */
[----:B------:R-:W-:Y:S01]  /*1790*/  ISETP.NE.AND P1, PT, R6, RZ, PT ;  /* 0x000000ff0600720c */ /* 0x000fe20003f25270 */
[----:B------:R-:W-:Y:S01]  /*17a0*/  UMOV UR9, 0x40000040 ;  /* 0x4000004000097882 */ /* 0x000fe20000000000 */
[----:B------:R-:W-:Y:S01]  /*17b0*/  SHF.R.S32.HI R2, RZ, 0x7, R5 ;  /* 0x00000007ff027819 */ /* 0x000fe20000011405 */
[----:B------:R-:W-:Y:S01]  /*17c0*/  UMOV UR11, 0x40000040 ;  /* 0x40000040000b7882 */ /* 0x000fe20000000000 */
[----:B------:R-:W-:Y:S01]  /*17d0*/  UMOV UR13, 0x40000040 ;  /* 0x40000040000d7882 */ /* 0x000fe20000000000 */
[----:B------:R-:W-:Y:S01]  /*17e0*/  UMOV UR15, 0x40000040 ;  /* 0x40000040000f7882 */ /* 0x000fe20000000000 */
[----:B------:R-:W-:Y:S01]  /*17f0*/  UMOV UR17, 0x40000040 ;  /* 0x4000004000117882 */ /* 0x000fe20000000000 */
[----:B------:R-:W-:Y:S01]  /*1800*/  UMOV UR19, 0x40000040 ;  /* 0x4000004000137882 */ /* 0x000fe20000000000 */
[----:B------:R-:W1:Y:S01]  /*1810*/  SHFL.IDX PT, R2, R2, RZ, 0x1f ;  /* 0x00001fff02027589 */ /* 0x000e6200000e0000 */
[----:B------:R-:W-:Y:S01]  /*1820*/  UMOV UR21, 0x40000040 ;  /* 0x4000004000157882 */ /* 0x000fe20000000000 */
[----:B------:R-:W-:Y:S01]  /*1830*/  UMOV UR23, 0x40000040 ;  /* 0x4000004000177882 */ /* 0x000fe20000000000 */
[----:B------:R-:W-:-:S02]  /*1840*/  LOP3.LUT R5, R5, 0xffffff80, RZ, 0xc0, !PT ;  /* 0xffffff8005057812 */ /* 0x000fc400078ec0ff */
[----:B------:R-:W-:-:S03]  /*1850*/  ISETP.GE.AND P0, PT, R3, R0, PT ;  /* 0x000000000300720c */ /* 0x000fc60003f06270 */
[----:B------:R-:W-:Y:S01]  /*1860*/  IMAD.IADD R5, R152, 0x1, -R5 ;  /* 0x0000000198057824 */ /* 0x000fe200078e0a05 */
[----:B------:R-:W-:Y:S01]  /*1870*/  WARPGROUP.ARRIVE ;  /* 0x00000000000079c5 */ /* 0x000fe20000000000 */
[----:B-1----:R-:W-:-:S03]  /*1880*/  R2UR UR4, R2 ;  /* 0x00000000020472ca */ /* 0x002fc600000e0000 */
        /* <DEDUP_REMOVED lines=9> */
[----:B0-----:R-:W-:-:S04]  /*1920*/  ULEA UR5, UR7, UR5, 0x18 ;  /* 0x0000000507057291 */ /* 0x001fc8000f8ec03f */
        /* <DEDUP_REMOVED lines=43> */
.L_x_2009:
        /* <DEDUP_REMOVED lines=170> */
.L_x_2008:
[----:B------:R-:W-:Y:S01]  /*2680*/  BAR.SYNC.DEFER_BLOCKING 0xe, 0x100 ;  /* 0x0384000000007b1d */ /* 0x000fe20000010000 */
[----:B------:R-:W-:Y:S01]  /*2690*/  VIADD R2, R2, UR4 ;  /* 0x0000000402027c36 */ /* 0x000fe20008000000 */
[----:B------:R-:W-:Y:S01]  /*26a0*/  PLOP3.LUT P0, PT, PT, PT, PT, 0x8, 0x0 ;  /* 0x000000000000781c */ /* 0x000fe20003f0e170 */
[----:B-1----:R-:W-:-:S03]  /*26b0*/  IMAD.MOV.U32 R4, RZ, RZ, RZ ;  /* 0x000000ffff047224 */ /* 0x002fc600078e00ff */
[----:B------:R-:W-:-:S05]  /*26c0*/  LEA R2, R2, UR5, 0x2 ;  /* 0x0000000502027c11 */ /* 0x000fca000f8e10ff */
[----:B------:R-:W1:Y:S04]  /*26d0*/  LDS R3, [R2+0x38400] ;  /* 0x0384000002037984 */ /* 0x000e680000000800 */
[----:B------:R2:W3:Y:S02]  /*26e0*/  LDS R0, [R2+0x38420] ;  /* 0x0384200002007984 */ /* 0x0004e40000000800 */
[----:B--2---:R-:W-:Y:S02]  /*26f0*/  IMAD.MOV.U32 R2, RZ, RZ, RZ ;  /* 0x000000ffff027224 */ /* 0x004fe400078e00ff */
        /* <DEDUP_REMOVED lines=130> */
.L_x_1999:
[----:B------:R-:W0:Y:S01]  /*2f20*/  LDC R168, c[0x0][0x288] ;  /* 0x0000a200ffa87b82 */ /* 0x000e220000000800 */
[----:B------:R-:W-:Y:S01]  /*2f30*/  ULDC UR5, c[0x0][0x448] ;  /* 0x0001120000057ab9 */ /* 0x000fe20000000800 */
[----:B------:R-:W-:Y:S01]  /*2f40*/  ULDC.64 UR6, c[0x0][0xad8] ;  /* 0x0002b60000067ab9 */ /* 0x000fe20000000a00 */
[----:B------:R-:W-:Y:S02]  /*2f50*/  UISETP.NE.AND UP0, UPT, UR5, 0x1, UPT ;  /* 0x000000010500788c */ /* 0x000fe4000bf05270 */
[----:B------:R-:W-:Y:S02]  /*2f60*/  UIADD3 UR5, UR60, 0x3f, URZ ;  /* 0x0000003f3c057890 */ /* 0x000fe4000fffe03f */
[----:B------:R-:W-:-:S06]  /*2f70*/  UISETP.GE.AND UP1, UPT, UR7, 0x1, UPT ;  /* 0x000000010700788c */ /* 0x000fcc000bf26270 */
[----:B------:R-:W-:Y:S01]  /*2f80*/  PLOP3.LUT P1, PT, PT, PT, UP1, 0x80, 0x0 ;  /* 0x000000000000781c */ /* 0x000fe20003f2f018 */
        /* <DEDUP_REMOVED lines=8> */
[----:B------:R-:W-:-:S06]  /*3010*/  UIADD3 UR6, UR8, UR6, URZ ;  /* 0x0000000608067290 */ /* 0x000fcc000fffe03f */
[----:B------:R-:W-:Y:S01]  /*3020*/  IMAD.U32 R0, RZ, RZ, UR6 ;  /* 0x00000006ff007e24 */ /* 0x000fe2000f8e00ff */
[----:B------:R-:W-:Y:S06]  /*3030*/  @!P1 BRA `(.L_x_2010) ;  /* 0x0000000000409947 */ /* 0x000fec0003800000 */
        /* <DEDUP_REMOVED lines=10> */
.L_x_2011:
[----:B------:R-:W-:-:S11]  /*30e0*/  UISETP.NE.AND UP1, UPT, UR7, 0x1, UPT ;  /* 0x000000010700788c */ /* 0x000fd6000bf25270 */
[----:B------:R-:W-:Y:S02]  /*30f0*/  @UP1 ULDC.64 UR10, c[0x0][0xae0] ;  /* 0x0002b800000a1ab9 */ /* 0x000fe40000000a00 */
[----:B------:R-:W-:-:S04]  /*3100*/  UIMAD.WIDE.U32 UR8, UR5, UR10, URZ ;  /* 0x0000000a050872a5 */ /* 0x000fc8000f8e003f */
[----:B------:R-:W-:-:S12]  /*3110*/  @UP1 USHF.R.U32.HI UR5, URZ, UR11, UR9 ;  /* 0x0000000b3f051299 */ /* 0x000fd80008011609 */
.L_x_2012:
[----:B------:R-:W-:-:S06]  /*3120*/  UIMAD UR5, UR5, UR7, UR7 ;  /* 0x00000007050572a4 */ /* 0x000fcc000f8e0207 */
[----:B------:R-:W-:-:S07]  /*3130*/  VIMNMX R0, R0, UR5, PT ;  /* 0x0000000500007c48 */ /* 0x000fce000bfe0100 */
.L_x_2010:
[----:B------:R-:W-:Y:S01]  /*3140*/  IMAD R168, R16, R7, -R168 ;  /* 0x0000000710a87224 */ /* 0x000fe200078e0aa8 */
[----:B------:R-:W-:Y:S01]  /*3150*/  @UP0 ULDC UR8, c[0x0][0x44c] ;  /* 0x0001130000080ab9 */ /* 0x000fe20000000800 */
[----:B------:R-:W-:Y:S01]  /*3160*/  VIADD R0, R0, 0x3f ;  /* 0x0000003f00007836 */ /* 0x000fe20000000000 */
[----:B------:R-:W-:Y:S02]  /*3170*/  UIMAD.WIDE.U32 UR8, UR60, UR8, URZ ;  /* 0x000000083c0872a5 */ /* 0x000fe4000f8e003f */
[----:B------:R-:W-:Y:S01]  /*3180*/  R2UR UR6, R168 ;  /* 0x00000000a80672ca */ /* 0x000fe200000e0000 */
[----:B------:R-:W-:Y:S01]  /*3190*/  @UP0 ULDC UR10, c[0x0][0x450] ;  /* 0x00011400000a0ab9 */ /* 0x000fe20000000800 */
[----:B------:R-:W-:Y:S01]  /*31a0*/  UMOV UR5, UR60 ;  /* 0x0000003c00057c82 */ /* 0x000fe20008000000 */
[----:B------:R-:W-:Y:S01]  /*31b0*/  SHF.R.S32.HI R5, RZ, 0x1f, R0 ;  /* 0x0000001fff057819 */ /* 0x000fe20000011400 */
[----:B------:R-:W-:-:S03]  /*31c0*/  @UP0 USHF.R.U32.HI UR5, URZ, UR10, UR9 ;  /* 0x0000000a3f050299 */ /* 0x000fc60008011609 */
[----:B------:R-:W-:-:S04]  /*31d0*/  LEA.HI R5, R5, R0, RZ, 0x6 ;  /* 0x0000000005057211 */ /* 0x000fc800078f30ff */
[----:B------:R-:W-:Y:S02]  /*31e0*/  SHF.R.S32.HI R0, RZ, 0x6, R5 ;  /* 0x00000006ff007819 */ /* 0x000fe40000011405 */
[----:B------:R-:W-:Y:S02]  /*31f0*/  UIADD3 UR5, UR6, UR5, URZ ;  /* 0x0000000506057290 */ /* 0x000fe4000fffe03f */
[----:B------:R-:W-:Y:S01]  /*3200*/  VIMNMX R184, R3, R0, PT ;  /* 0x0000000003b87248 */ /* 0x000fe20003fe0100 */
        /* <DEDUP_REMOVED lines=13> */
.L_x_2014:
[----:B------:R-:W-:-:S11]  /*32e0*/  UISETP.NE.AND UP0, UPT, UR7, 0x1, UPT ;  /* 0x000000010700788c */ /* 0x000fd6000bf05270 */
[----:B------:R-:W-:Y:S02]  /*32f0*/  @UP0 ULDC.64 UR10, c[0x0][0xae0] ;  /* 0x0002b800000a0ab9 */ /* 0x000fe40000000a00 */
[----:B------:R-:W-:-:S04]  /*3300*/  UIMAD.WIDE.U32 UR8, UR5, UR10, URZ ;  /* 0x0000000a050872a5 */ /* 0x000fc8000f8e003f */
[----:B------:R-:W-:-:S12]  /*3310*/  @UP0 USHF.R.U32.HI UR5, URZ, UR11, UR9 ;  /* 0x0000000b3f050299 */ /* 0x000fd80008011609 */
.L_x_2015:
[----:B------:R-:W-:-:S04]  /*3320*/  UIMAD UR5, UR5, UR7, URZ ;  /* 0x00000007050572a4 */ /* 0x000fc8000f8e023f */
[----:B------:R-:W-:-:S04]  /*3330*/  UISETP.LT.AND UP0, UPT, UR6, UR5, UPT ;  /* 0x000000050600728c */ /* 0x000fc8000bf01270 */
[----:B------:R-:W-:-:S12]  /*3340*/  USEL UR6, UR6, UR5, !UP0 ;  /* 0x0000000506067287 */ /* 0x000fd8000c000000 */
.L_x_2013:
        /* <DEDUP_REMOVED lines=8> */
[----:B------:R-:W-:-:S04]  /*33d0*/  UISETP.NE.AND UP0, UPT, UR12, URZ, UPT ;  /* 0x0000003f0c00728c */ /* 0x000fc8000bf05270 */
[----:B------:R-:W-:-:S07]  /*33e0*/  ISETP.GT.AND P0, PT, R184, UR9, PT ;  /* 0x00000009b8007c0c */ /* 0x000fce000bf04270 */
[----:B------:R-:W-:-:S06]  /*33f0*/  @!UP0 ULDC UR12, c[0x0][0xae8] ;  /* 0x0002ba00000c8ab9 */ /* 0x000fcc0000000800 */
[----:B------:R-:W-:Y:S05]  /*3400*/  @!P0 BRA `(.L_x_2016) ;  /* 0x00000000008c8947 */ /* 0x000fea0003800000 */
[----:B------:R-:W-:Y:S01]  /*3410*/  IMAD.U32 R5, RZ, RZ, UR12 ;  /* 0x0000000cff057e24 */ /* 0x000fe2000f8e00ff */
[----:B------:R-:W-:-:S04]  /*3420*/  UMOV UR4, URZ ;  /* 0x0000003f00047c82 */ /* 0x000fc80008000000 */
[----:B------:R-:W-:-:S04]  /*3430*/  IABS R0, R5 ;  /* 0x0000000500007213 */ /* 0x000fc80000000000 */
[----:B------:R-:W-:Y:S02]  /*3440*/  R2UR UR11, R0 ;  /* 0x00000000000b72ca */ /* 0x000fe400000e0000 */
[----:B------:R-:W-:Y:S02]  /*3450*/  IADD3 R0, R5, -0x1, R184 ;  /* 0xffffffff05007810 */ /* 0x000fe40007ffe0b8 */
[----:B------:R-:W-:Y:S02]  /*3460*/  IABS R5, R5 ;  /* 0x0000000500057213 */ /* 0x000fe40000000000 */
[----:B------:R-:W-:-:S03]  /*3470*/  R2UR UR6, R0 ;  /* 0x00000000000672ca */ /* 0x000fc600000e0000 */
[----:B------:R-:W-:-:S04]  /*3480*/  IMAD.MOV R5, RZ, RZ, -R5 ;  /* 0x000000ffff057224 */ /* 0x000fc800078e0a05 */
[----:B------:R-:W0:Y:S06]  /*3490*/  I2F.RP R2, UR11 ;  /* 0x0000000b00027d06 */ /* 0x000e2c0008209400 */
[----:B------:R-:W-:-:S06]  /*34a0*/  UIADD3 UR6, -UR9, UR6, URZ ;  /* 0x0000000609067290 */ /* 0x000fcc000fffe13f */
[----:B------:R-:W-:Y:S01]  /*34b0*/  IMAD.U32 R0, RZ, RZ, UR6 ;  /* 0x00000006ff007e24 */ /* 0x000fe2000f8e00ff */
[----:B------:R-:W-:Y:S01]  /*34c0*/  ULOP3.LUT UR6, UR6, UR12, URZ, 0x3c, !UPT ;  /* 0x0000000c06067292 */ /* 0x000fe2000f8e3c3f */
[----:B0-----:R-:W0:Y:S03]  /*34d0*/  MUFU.RCP R2, R2 ;  /* 0x0000000200027308 */ /* 0x001e260000001000 */
[----:B------:R-:W-:-:S04]  /*34e0*/  IABS R0, R0 ;  /* 0x0000000000007213 */ /* 0x000fc80000000000 */
[----:B------:R-:W-:Y:S01]  /*34f0*/  R2UR UR8, R0 ;  /* 0x00000000000872ca */ /* 0x000fe200000e0000 */
[----:B------:R-:W-:Y:S02]  /*3500*/  IMAD.MOV.U32 R0, RZ, RZ, R5 ;  /* 0x000000ffff007224 */ /* 0x000fe400078e0005 */
[----:B0-----:R-:W-:-:S06]  /*3510*/  VIADD R3, R2, 0xffffffe ;  /* 0x0ffffffe02037836 */ /* 0x001fcc0000000000 */
        /* <DEDUP_REMOVED lines=18> */
.L_x_2016:
[----:B------:R-:W-:Y:S02]  /*3640*/  UIMAD UR5, UR10, UR4, UR9 ;  /* 0x000000040a0572a4 */ /* 0x000fe4000f8e0209 */
[----:B------:R-:W-:Y:S01]  /*3650*/  IMAD.U32 R3, RZ, RZ, UR4 ;  /* 0x00000004ff037e24 */ /* 0x000fe2000f8e00ff */
[----:B------:R-:W-:Y:S01]  /*3660*/  PLOP3.LUT P0, PT, PT, PT, PT, 0x80, 0x0 ;  /* 0x000000000000781c */ /* 0x000fe20003f0f070 */
[----:B------:R-:W-:Y:S01]  /*3670*/  IMAD.MOV.U32 R2, RZ, RZ, RZ ;  /* 0x000000ffff027224 */ /* 0x000fe200078e00ff */
[----:B------:R-:W-:Y:S01]  /*3680*/  CS2R R150, SRZ ;  /* 0x0000000000967805 */ /* 0x000fe2000001ff00 */
[----:B------:R-:W-:Y:S01]  /*3690*/  IMAD.MOV.U32 R4, RZ, RZ, RZ ;  /* 0x000000ffff047224 */ /* 0x000fe200078e00ff */
[----:B------:R-:W-:Y:S01]  /*36a0*/  VIADDMNMX R184, R3, UR5, R184, PT ;  /* 0x0000000503b87c46 */ /* 0x000fe2000b8001b8 */
[----:B------:R-:W-:Y:S01]  /*36b0*/  IMAD.U32 R198, RZ, RZ, UR5 ;  /* 0x00000005ffc67e24 */ /* 0x000fe2000f8e00ff */
[----:B------:R-:W-:Y:S02]  /*36c0*/  CS2R R148, SRZ ;  /* 0x0000000000947805 */ /* 0x000fe4000001ff00 */
[----:B------:R-:W-:-:S02]  /*36d0*/  CS2R R146, SRZ ;  /* 0x0000000000927805 */ /* 0x000fc4000001ff00 */
[----:B------:R-:W-:Y:S02]  /*36e0*/  ISETP.GT.AND P1, PT, R184, UR5, PT ;  /* 0x00000005b8007c0c */ /* 0x000fe4000bf24270 */
        /* <DEDUP_REMOVED lines=70> */
[----:B------:R-:W-:Y:S01]  /*3b50*/  LOP3.LUT R3, R2, 0x1fffe, RZ, 0xc0, !PT ;  /* 0x0001fffe02037812 */ /* 0x000fe200078ec0ff */
[----:B------:R-:W-:-:S04]  /*3b60*/  VIADD R2, R199, 0x36400 ;  /* 0x00036400c7027836 */ /* 0x000fc80000000000 */
[----:B------:R-:W-:Y:S01]  /*3b70*/  IMAD.IADD R0, R0, 0x1, -R3 ;  /* 0x0000000100007824 */ /* 0x000fe200078e0a03 */
[----:B------:R-:W-:-:S03]  /*3b80*/  LOP3.LUT P0, RZ, R2, 0x3ff, RZ, 0xc0, !PT ;  /* 0x000003ff02ff7812 */ /* 0x000fc6000780c0ff */
[----:B------:R-:W-:-:S04]  /*3b90*/  IMAD R0, R0, 0x8000, R199 ;  /* 0x0000800000007824 */ /* 0x000fc800078e02c7 */
[----:B------:R-:W-:-:S05]  /*3ba0*/  VIADD R0, R0, 0x400 ;  /* 0x0000040000007836 */ /* 0x000fca0000000000 */
[----:B------:R-:W-:-:S04]  /*3bb0*/  SHF.R.U32.HI R0, RZ, 0x4, R0 ;  /* 0x00000004ff007819 */ /* 0x000fc80000011600 */
[----:B------:R-:W-:-:S04]  /*3bc0*/  LOP3.LUT R0, R0, 0x3fff, RZ, 0xc0, !PT ;  /* 0x00003fff00007812 */ /* 0x000fc800078ec0ff */
[----:B------:R-:W-:Y:S01]  /*3bd0*/  LOP3.LUT R196, R0, 0x2000000, RZ, 0xfc, !PT ;  /* 0x0200000000c47812 */ /* 0x000fe200078efcff */
[----:B------:R-:W-:Y:S06]  /*3be0*/  @!P0 BRA `(.L_x_2017) ;  /* 0x0000000000408947 */ /* 0x000fec0003800000 */
        /* <DEDUP_REMOVED lines=16> */
.L_x_2017:
        /* <DEDUP_REMOVED lines=11> */
.L_x_2202:
[----:B------:R-:W2:Y:S01]  /*3da0*/  LDL R7, [R1+0x34] ;  /* 0x0000340001077983 */ /* 0x000ea20000100800 */
[----:B------:R-:W-:Y:S01]  /*3db0*/  IMAD.IADD R197, R197, 0x1, -R2 ;  /* 0x00000001c5c57824 */ /* 0x000fe200078e0a02 */
[----:B------:R-:W-:-:S04]  /*3dc0*/  LEA.HI R6, R6, R17, RZ, 0x5 ;  /* 0x0000001106067211 */ /* 0x000fc800078f28ff */
[----:B------:R-:W-:Y:S02]  /*3dd0*/  SHF.R.S32.HI R6, RZ, 0x5, R6 ;  /* 0x00000005ff067819 */ /* 0x000fe40000011406 */
[----:B--2---:R-:W-:Y:S02]  /*3de0*/  R2UR UR4, R7 ;  /* 0x00000000070472ca */ /* 0x004fe400000e0000 */
[----:B------:R-:W-:Y:S02]  /*3df0*/  LEA.HI R7, R0, R5, RZ, 0x3 ;  /* 0x0000000500077211 */ /* 0x000fe400078f18ff */
[----:B------:R-:W-:Y:S02]  /*3e00*/  LOP3.LUT R0, R3, 0x7ffffffc, RZ, 0xc0, !PT ;  /* 0x7ffffffc03007812 */ /* 0x000fe400078ec0ff */
[----:B------:R-:W-:-:S03]  /*3e10*/  LOP3.LUT R2, R7, 0xfffffff8, RZ, 0xc0, !PT ;  /* 0xfffffff807027812 */ /* 0x000fc600078ec0ff */
[----:B------:R-:W-:Y:S02]  /*3e20*/  IMAD.IADD R0, R17, 0x1, -R0 ;  /* 0x0000000111007824 */ /* 0x000fe400078e0a00 */
[----:B------:R-:W-:Y:S02]  /*3e30*/  IMAD.IADD R195, R5, 0x1, -R2 ;  /* 0x0000000105c37824 */ /* 0x000fe400078e0a02 */
[----:B------:R-:W-:Y:S01]  /*3e40*/  ULOP3.LUT UR4, UR4, 0x1, URZ, 0xfc, !UPT ;  /* 0x0000000104047892 */ /* 0x000fe2000f8efc3f */
[----:B------:R-:W-:Y:S02]  /*3e50*/  IMAD.SHL.U32 R2, R0, 0x2, RZ ;  /* 0x0000000200027824 */ /* 0x000fe400078e00ff */
[----:B------:R-:W-:Y:S02]  /*3e60*/  IMAD R195, R6, 0x10, R195 ;  /* 0x0000001006c37824 */ /* 0x000fe400078e02c3 */
[----:B------:R-:W-:Y:S02]  /*3e70*/  IMAD R197, R197, 0x100, R2 ;  /* 0x00000100c5c57824 */ /* 0x000fe400078e0202 */
[----:B------:R-:W-:-:S05]  /*3e80*/  IMAD.U32 R3, RZ, RZ, UR4 ;  /* 0x00000004ff037e24 */ /* 0x000fca000f8e00ff */
[----:B------:R-:W-:-:S13]  /*3e90*/  ISETP.NE.AND P0, PT, R3, 0x3, PT ;  /* 0x000000030300780c */ /* 0x000fda0003f05270 */
[----:B------:R-:W-:Y:S05]  /*3ea0*/  @!P0 BRA `(.L_x_2019) ;  /* 0x0000000000048947 */ /* 0x000fea0003800000 */
[----:B------:R-:W-:Y:S01]  /*3eb0*/  BPT.TRAP 0x1 ;  /* 0x000000040000795c */ /* 0x000fe20000300000 */
.L_x_2019:
[----:B------:R1:W2:Y:S01]  /*3ec0*/  SYNCS.PHASECHK.TRANS64.TRYWAIT P1, [R199+URZ+0x38830], R4 ;  /* 0x03883004c70075a7 */ /* 0x0002a2000802017f */
[----:B------:R-:W-:Y:S05]  /*3ed0*/  @!P0 BRA `(.L_x_2020) ;  /* 0x0000000000048947 */ /* 0x000fea0003800000 */
[----:B------:R-:W-:Y:S01]  /*3ee0*/  BPT.TRAP 0x1 ;  /* 0x000000040000795c */ /* 0x000fe20000300000 */
.L_x_2020:
[----:B--2---:R-:W-:Y:S05]  /*3ef0*/  @P1 BRA `(.L_x_2021) ;  /* 0x0000000000081947 */ /* 0x004fea0003800000 */
[----:B------:R-:W2:Y:S02]  /*3f00*/  SYNCS.PHASECHK.TRANS64.TRYWAIT P1, [R199+URZ+0x38830], R4 ;  /* 0x03883004c70075a7 */ /* 0x000ea4000802017f */
[----:B--2---:R-:W-:Y:S05]  /*3f10*/  @!P1 BRA `(.L_x_2022) ;  /* 0x0000016000a89947 */ /* 0x004fea0003800000 */
.L_x_2021:
        /* <DEDUP_REMOVED lines=31> */
[----:B------:R-:W-:Y:S02]  /*4110*/  VIADD R0, R0, 0x6 ;  /* 0x0000000600007836 */ /* 0x000fe40000000000 */
[----:B------:R-:W-:-:S03]  /*4120*/  IMAD.U32 R19, RZ, RZ, UR9 ;  /* 0x00000009ff137e24 */ /* 0x000fc6000f8e00ff */
        /* <DEDUP_REMOVED lines=11> */
[----:B------:R-:W-:Y:S02]  /*41e0*/  UMOV UR9, 0x40000040 ;  /* 0x4000004000097882 */ /* 0x000fe40000000000 */
[----:B------:R-:W-:-:S06]  /*41f0*/  IMAD.U32 R15, RZ, RZ, UR9 ;  /* 0x00000009ff0f7e24 */ /* 0x000fcc000f8e00ff */
        /* <DEDUP_REMOVED lines=19> */
.L_x_2203:
[----:B------:R-:W-:Y:S05]  /*4330*/  @!P0 BRA `(.L_x_2024) ;  /* 0x0000000000048947 */ /* 0x000fea0003800000 */
[----:B------:R-:W-:Y:S01]  /*4340*/  BPT.TRAP 0x1 ;  /* 0x000000040000795c */ /* 0x000fe20000300000 */
.L_x_2024:
[----:B------:R4:W0:Y:S01]  /*4350*/  SYNCS.PHASECHK.TRANS64.TRYWAIT P1, [R199+URZ+0x38850], R4 ;  /* 0x03885004c70075a7 */ /* 0x000822000802017f */
[----:B------:R-:W-:Y:S05]  /*4360*/  @!P0 BRA `(.L_x_2025) ;  /* 0x0000000000048947 */ /* 0x000fea0003800000 */
[----:B------:R-:W-:Y:S01]  /*4370*/  BPT.TRAP 0x1 ;  /* 0x000000040000795c */ /* 0x000fe20000300000 */
.L_x_2025:
        /* <DEDUP_REMOVED lines=11> */
.L_x_2026:
[C---:B------:R-:W-:Y:S01]  /*4430*/  R2UR UR4, R0.reuse ;  /* 0x00000000000472ca */ /* 0x040fe200000e0000 */
[----:B------:R-:W-:Y:S01]  /*4440*/  WARPGROUP.ARRIVE ;  /* 0x00000000000079c5 */ /* 0x000fe20000000000 */
[C---:B------:R-:W-:Y:S01]  /*4450*/  R2UR UR6, R17.reuse ;  /* 0x00000000110672ca */ /* 0x040fe200000e0000 */
[----:B------:R-:W-:Y:S01]  /*4460*/  UMOV UR9, 0x40000040 ;  /* 0x4000004000097882 */ /* 0x000fe20000000000 */
[----:B------:R-:W-:Y:S01]  /*4470*/  UMOV UR7, 0x40000040 ;  /* 0x4000004000077882 */ /* 0x000fe20000000000 */
[----:B------:R-:W-:Y:S01]  /*4480*/  UMOV UR5, UR9 ;  /* 0x0000000900057c82 */ /* 0x000fe20008000000 */
[----:B------:R-:W-:Y:S01]  /*4490*/  VIADD R3, R0, 0x2 ;  /* 0x0000000200037836 */ /* 0x000fe20000000000 */
[----:B------:R-:W-:Y:S01]  /*44a0*/  UMOV UR11, 0x40000040 ;  /* 0x40000040000b7882 */ /* 0x000fe20000000000 */
[C---:B-1234-:R-:W-:Y:S01]  /*44b0*/  VIADD R4, R17.reuse, 0x2 ;  /* 0x0000000211047836 */ /* 0x05efe20000000000 */
[----:B------:R-:W-:Y:S01]  /*44c0*/  UMOV UR13, 0x40000040 ;  /* 0x40000040000d7882 */ /* 0x000fe20000000000 */
[----:B------:R-:W-:Y:S01]  /*44d0*/  IMAD.U32 R7, RZ, RZ, UR9 ;  /* 0x00000009ff077e24 */ /* 0x000fe2000f8e00ff */
[----:B------:R-:W-:Y:S01]  /*44e0*/  UMOV UR9, 0x40000040 ;  /* 0x4000004000097882 */ /* 0x000fe20000000000 */
[----:B------:R-:W-:Y:S01]  /*44f0*/  VIADD R10, R17, 0x4 ;  /* 0x00000004110a7836 */ /* 0x000fe20000000000 */
        /* <DEDUP_REMOVED lines=11> */
[----:B------:R-:W-:Y:S01]  /*45b0*/  UMOV UR15, 0x40000040 ;  /* 0x40000040000f7882 */ /* 0x000fe20000000000 */
[----:B------:R-:W-:Y:S01]  /*45c0*/  IMAD.U32 R13, RZ, RZ, UR9 ;  /* 0x00000009ff0d7e24 */ /* 0x000fe2000f8e00ff */
[----:B------:R-:W-:Y:S01]  /*45d0*/  UMOV UR17, 0x40000040 ;  /* 0x4000004000117882 */ /* 0x000fe20000000000 */
        /* <DEDUP_REMOVED lines=23> */
[C---:B------:R-:W-:Y:S01]  /*4750*/  VIADD R186, R0.reuse, 0x800 ;  /* 0x0000080000ba7836 */ /* 0x040fe20000000000 */
[----:B------:R-:W-:Y:S01]  /*4760*/  UMOV UR57, 0x40000040 ;  /* 0x4000004000397882 */ /* 0x000fe20000000000 */
[----:B------:R-:W-:Y:S01]  /*4770*/  UMOV UR59, 0x40000040 ;  /* 0x40000040003b7882 */ /* 0x000fe20000000000 */
[----:B------:R-:W-:Y:S01]  /*4780*/  IMAD.MOV.U32 R23, RZ, RZ, 0x4 ;  /* 0x00000004ff177424 */ /* 0x000fe200078e00ff */
[----:B------:R-:W1:Y:S01]  /*4790*/  S2R R60, SR_TID.X ;  /* 0x00000000003c7919 */ /* 0x000e620000002100 */
[----:B------:R-:W-:Y:S01]  /*47a0*/  VIADD R185, R0, 0xa00 ;  /* 0x00000a0000b97836 */ /* 0x000fe20000000000 */
[----:B------:R-:W-:Y:S01]  /*47b0*/  LEA R63, R184, 0xffffffc0, 0x6 ;  /* 0xffffffc0b83f7811 */ /* 0x000fe200078e30ff */
[----:B------:R-:W-:-:S02]  /*47c0*/  VIADD R200, R0, 0xe00 ;  /* 0x00000e0000c87836 */ /* 0x000fc40000000000 */
[----:B------:R-:W-:Y:S02]  /*47d0*/  VIADD R187, R195, UR60 ;  /* 0x0000003cc3bb7c36 */ /* 0x000fe40008000000 */
[----:B------:R-:W-:Y:S01]  /*47e0*/  IMAD.MOV.U32 R61, RZ, RZ, -0x40 ;  /* 0xffffffc0ff3d7424 */ /* 0x000fe200078e00ff */
        /* <DEDUP_REMOVED lines=72> */
[----:B------:R-:W0:Y:S01]  /*4c70*/  SHFL.IDX PT, R3, R11, RZ, 0x1f ;  /* 0x00001fff0b037589 */ /* 0x000e2200000e0000 */
[----:B------:R-:W-:Y:S01]  /*4c80*/  VIADD R10, R17, 0x800 ;  /* 0x00000800110a7836 */ /* 0x000fe20000000000 */
[----:B------:R-:W-:Y:S01]  /*4c90*/  HGMMA.64x64x16.F32.BF16 R24, gdesc[UR4], R24, gsb0 ;  /* 0x00e00000041879f0 */ /* 0x000fe20008001818 */
[----:B------:R-:W-:Y:S01]  /*4ca0*/  ULDC UR6, c[0x0][0x448] ;  /* 0x0001120000067ab9 */ /* 0x000fe20000000800 */
[----:B------:R-:W-:Y:S01]  /*4cb0*/  ULDC UR7, c[0x0][0x2f0] ;  /* 0x0000bc0000077ab9 */ /* 0x000fe20000000800 */
[----:B------:R-:W-:-:S06]  /*4cc0*/  UISETP.NE.AND UP0, UPT, UR6, 0x1, UPT ;  /* 0x000000010600788c */ /* 0x000fcc000bf05270 */
[----:B------:R-:W-:Y:S02]  /*4cd0*/  PLOP3.LUT P2, PT, PT, PT, UP0, 0x80, 0x0 ;  /* 0x000000000000781c */ /* 0x000fe40003f4f008 */
[----:B------:R-:W-:-:S03]  /*4ce0*/  PLOP3.LUT P3, PT, PT, PT, UP0, 0x80, 0x0 ;  /* 0x000000000000781c */ /* 0x000fc60003f6f008 */
[----:B------:R-:W-:Y:S01]  /*4cf0*/  @UP0 ULDC UR6, c[0x0][0x44c] ;  /* 0x0001130000060ab9 */ /* 0x000fe20000000800 */
[----:B0-----:R-:W-:-:S04]  /*4d00*/  ISETP.GT.AND P1, PT, R3, 0x7f, PT ;  /* 0x0000007f0300780c */ /* 0x001fc80003f24270 */
[----:B------:R-:W-:-:S05]  /*4d10*/  SEL R3, RZ, 0x2, !P1 ;  /* 0x00000002ff037807 */ /* 0x000fca0004800000 */
[C---:B------:R-:W-:Y:S02]  /*4d20*/  IMAD.IADD R11, R3.reuse, 0x1, R186 ;  /* 0x00000001030b7824 */ /* 0x040fe400078e02ba */
[----:B------:R-:W-:-:S03]  /*4d30*/  IMAD.IADD R22, R3, 0x1, R10 ;  /* 0x0000000103167824 */ /* 0x000fc600078e020a */
[----:B------:R-:W-:Y:S02]  /*4d40*/  R2UR UR56, R11 ;  /* 0x000000000b3872ca */ /* 0x000fe400000e0000 */
[----:B------:R-:W-:Y:S02]  /*4d50*/  R2UR UR58, R22 ;  /* 0x00000000163a72ca */ /* 0x000fe400000e0000 */
[C---:B------:R-:W-:Y:S02]  /*4d60*/  SEL R11, R23.reuse, 0x2, P1 ;  /* 0x00000002170b7807 */ /* 0x040fe40000800000 */
[----:B------:R-:W-:-:S03]  /*4d70*/  SEL R23, R23, 0x6, !P1 ;  /* 0x0000000617177807 */ /* 0x000fc60004800000 */
[--C-:B------:R-:W-:Y:S02]  /*4d80*/  IMAD.IADD R22, R186, 0x1, R11.reuse ;  /* 0x00000001ba167824 */ /* 0x100fe400078e020b */
[C---:B------:R-:W-:Y:S02]  /*4d90*/  IMAD.IADD R56, R10.reuse, 0x1, R11 ;  /* 0x000000010a387824 */ /* 0x040fe400078e020b */
[----:B------:R-:W-:Y:S01]  /*4da0*/  IMAD.IADD R10, R10, 0x1, R23 ;  /* 0x000000010a0a7824 */ /* 0x000fe200078e0217 */
[----:B------:R-:W-:Y:S02]  /*4db0*/  WARPGROUP.DEPBAR.LE gsb0, 0x0 ;  /* 0x00008000000079c5 */ /* 0x000fe40000010000 */
[----:B------:R-:W-:-:S06]  /*4dc0*/  WARPGROUP.ARRIVE ;  /* 0x00000000000079c5 */ /* 0x000fcc0000000000 */
[----:B------:R-:W-:Y:S03]  /*4dd0*/  HGMMA.64x64x16.F32.BF16 R24, gdesc[UR8], R24, gsb0 ;  /* 0x00e00000081879f0 */ /* 0x000fe60008001818 */
[----:B------:R-:W-:Y:S02]  /*4de0*/  WARPGROUP.DEPBAR.LE gsb0, 0x0 ;  /* 0x00008000000079c5 */ /* 0x000fe40000010000 */
[----:B------:R-:W-:-:S06]  /*4df0*/  WARPGROUP.ARRIVE ;  /* 0x00000000000079c5 */ /* 0x000fcc0000000000 */
[----:B------:R-:W-:Y:S01]  /*4e00*/  HGMMA.64x64x16.F32.BF16 R24, gdesc[UR12], R24, gsb0 ;  /* 0x00e000000c1879f0 */ /* 0x000fe20008001818 */
[----:B------:R-:W-:Y:S02]  /*4e10*/  ULDC.64 UR14, c[0x0][0xad8] ;  /* 0x0002b600000e7ab9 */ /* 0x000fe40000000a00 */
[----:B------:R-:W-:Y:S01]  /*4e20*/  UISETP.GE.AND UP1, UPT, UR15, 0x1, UPT ;  /* 0x000000010f00788c */ /* 0x000fe2000bf26270 */
        /* <DEDUP_REMOVED lines=159> */
[----:B------:R-:W-:Y:S02]  /*5820*/  IMAD.IADD R10, R23, 0x1, R10 ;  /* 0x00000001170a7824 */ /* 0x000fe400078e020a */
[----:B------:R-:W-:Y:S01]  /*5830*/  IMAD.MOV.U32 R56, RZ, RZ, 0x40 ;  /* 0x00000040ff387424 */ /* 0x000fe200078e00ff */
        /* <DEDUP_REMOVED lines=19> */
[----:B------:R-:W-:Y:S02]  /*5970*/  LOP3.LUT R10, R10, 0x1e00, RZ, 0xc0, !PT ;  /* 0x00001e000a0a7812 */ /* 0x000fe400078ec0ff */
[----:B------:R-:W-:Y:S02]  /*5980*/  ISETP.NE.AND P1, PT, R60, RZ, PT ;  /* 0x000000ff3c00720c */ /* 0x000fe40003f25270 */
[CC--:B------:R-:W-:Y:S02]  /*5990*/  IADD3 R11, R3.reuse, R10.reuse, R0 ;  /* 0x0000000a030b7210 */ /* 0x0c0fe40007ffe000 */
[----:B------:R-:W-:Y:S01]  /*59a0*/  IADD3 R3, R3, R10, R17 ;  /* 0x0000000a03037210 */ /* 0x000fe20007ffe011 */
[----:B------:R-:W-:-:S02]  /*59b0*/  WARPGROUP.DEPBAR.LE gsb0, 0x0 ;  /* 0x00008000000079c5 */ /* 0x000fc40000010000 */
[----:B------:R-:W-:-:S06]  /*59c0*/  WARPGROUP.ARRIVE ;  /* 0x00000000000079c5 */ /* 0x000fcc0000000000 */
[----:B------:R-:W-:Y:S01]  /*59d0*/  HGMMA.64x64x16.F32.BF16 R24, gdesc[UR56], R24, gsb0 ;  /* 0x00e00000381879f0 */ /* 0x000fe20008001818 */
[----:B------:R-:W-:Y:S01]  /*59e0*/  R2UR UR56, R11 ;  /* 0x000000000b3872ca */ /* 0x000fe200000e0000 */
[----:B------:R-:W-:Y:S01]  /*59f0*/  UMOV UR57, 0x40000040 ;  /* 0x4000004000397882 */ /* 0x000fe20000000000 */
[----:B------:R-:W-:Y:S01]  /*5a00*/  R2UR UR58, R3 ;  /* 0x00000000033a72ca */ /* 0x000fe200000e0000 */
[----:B------:R-:W-:Y:S01]  /*5a10*/  UMOV UR59, 0x40000040 ;  /* 0x40000040003b7882 */ /* 0x000fe20000000000 */
[----:B------:R-:W-:-:S04]  /*5a20*/  LEA.HI R3, R57, R152, RZ, 0x2 ;  /* 0x0000009839037211 */ /* 0x000fc800078f10ff */
[----:B------:R-:W-:-:S05]  /*5a30*/  LOP3.LUT R3, R3, 0xfffffffc, RZ, 0xc0, !PT ;  /* 0xfffffffc03037812 */ /* 0x000fca00078ec0ff */
[----:B------:R-:W-:-:S05]  /*5a40*/  IMAD.IADD R3, R152, 0x1, -R3 ;  /* 0x0000000198037824 */ /* 0x000fca00078e0a03 */
[----:B------:R-:W-:-:S04]  /*5a50*/  LEA.HI R10, R3, R3, RZ, 0x1 ;  /* 0x00000003030a7211 */ /* 0x000fc800078f08ff */
[----:B------:R-:W-:-:S05]  /*5a60*/  LOP3.LUT R10, R10, 0x1ffffffe, RZ, 0xc0, !PT ;  /* 0x1ffffffe0a0a7812 */ /* 0x000fca00078ec0ff */
[----:B------:R-:W-:Y:S02]  /*5a70*/  IMAD.IADD R10, R3, 0x1, -R10 ;  /* 0x00000001030a7824 */ /* 0x000fe400078e0a0a */
[----:B------:R-:W-:Y:S02]  /*5a80*/  @!P1 VIADD R3, R199, 0x38840 ;  /* 0x00038840c7039836 */ /* 0x000fe40000000000 */
[----:B------:R-:W-:-:S03]  /*5a90*/  IMAD R187, R10, 0x8, R187 ;  /* 0x000000080abb7824 */ /* 0x000fc600078e02bb */
[----:B------:R-:W-:Y:S01]  /*5aa0*/  @!P1 PRMT R3, RZ, 0x654, R3 ;  /* 0x00000654ff039816 */ /* 0x000fe20000000003 */
[----:B------:R-:W-:Y:S01]  /*5ab0*/  @P2 IMAD.HI.U32 R11, R187, UR6, RZ ;  /* 0x00000006bb0b2c27 */ /* 0x000fe2000f8e00ff */
[----:B------:R-:W-:Y:S01]  /*5ac0*/  @UP0 ULDC UR6, c[0x0][0x450] ;  /* 0x0001140000060ab9 */ /* 0x000fe20000000800 */
[----:B------:R-:W-:Y:S02]  /*5ad0*/  PLOP3.LUT P2, PT, PT, PT, UP1, 0x40, 0x0 ;  /* 0x000000000000781c */ /* 0x000fe40003f4e818 */
[----:B------:R-:W-:Y:S01]  /*5ae0*/  IMAD.MOV.U32 R10, RZ, RZ, R187 ;  /* 0x000000ffff0a7224 */ /* 0x000fe200078e00bb */
[----:B------:R-:W-:Y:S01]  /*5af0*/  @P3 SHF.R.U32.HI R10, RZ, UR6, R11 ;  /* 0x00000006ff0a3c19 */ /* 0x000fe2000801160b */
[----:B------:R-:W-:Y:S02]  /*5b00*/  ULDC UR6, c[0x0][0x288] ;  /* 0x0000a20000067ab9 */ /* 0x000fe40000000800 */
[----:B------:R-:W-:Y:S01]  /*5b10*/  IMAD.U32 R189, RZ, RZ, UR6 ;  /* 0x00000006ffbd7e24 */ /* 0x000fe2000f8e00ff */
[----:B------:R-:W-:Y:S01]  /*5b20*/  ULDC UR6, c[0x0][0xad4] ;  /* 0x0002b50000067ab9 */ /* 0x000fe20000000800 */
[----:B------:R-:W0:Y:S01]  /*5b30*/  SHFL.IDX PT, R23, R10, RZ, 0x1c1f ;  /* 0x001c1fff0a177589 */ /* 0x000e2200000e0000 */
[----:B------:R-:W-:-:S06]  /*5b40*/  ULOP3.LUT UR61, URZ, UR6, URZ, 0x33, !UPT ;  /* 0x000000063f3d7292 */ /* 0x000fcc000f8e333f */
[----:B------:R-:W-:Y:S01]  /*5b50*/  IMAD.U32 R201, RZ, RZ, UR61 ;  /* 0x0000003dffc97e24 */ /* 0x000fe2000f8e00ff */
[----:B------:R-:W-:Y:S02]  /*5b60*/  WARPGROUP.DEPBAR.LE gsb0, 0x0 ;  /* 0x00008000000079c5 */ /* 0x000fe40000010000 */
[----:B------:R-:W-:-:S06]  /*5b70*/  WARPGROUP.ARRIVE ;  /* 0x00000000000079c5 */ /* 0x000fcc0000000000 */
[----:B------:R-:W-:Y:S03]  /*5b80*/  HGMMA.64x64x16.F32.BF16 R24, gdesc[UR56], R24, gsb0 ;  /* 0x00e00000381879f0 */ /* 0x000fe60008001818 */
[----:B------:R-:W-:Y:S02]  /*5b90*/  WARPGROUP.DEPBAR.LE gsb0, 0x0 ;  /* 0x00008000000079c5 */ /* 0x000fe40000010000 */
[----:B------:R1:W-:Y:S02]  /*5ba0*/  @!P1 SYNCS.ARRIVE.TRANS64.RED.A1T0 RZ, [R3+URZ], RZ ;  /* 0x000000ff03ff99a7 */ /* 0x0003e4000810043f */
[----:B-1----:R-:W-:-:S04]  /*5bb0*/  IMAD R3, R184, R61, 0x41 ;  /* 0x00000041b8037424 */ /* 0x002fc800078e023d */
[C---:B------:R-:W-:Y:S02]  /*5bc0*/  IMAD R11, R16.reuse, UR7, R3 ;  /* 0x00000007100b7c24 */ /* 0x040fe4000f8e0203 */
[----:B------:R-:W-:-:S03]  /*5bd0*/  IMAD R3, R16, UR7, -R63 ;  /* 0x0000000710037c24 */ /* 0x000fc6000f8e0a3f */
[--C-:B------:R-:W-:Y:S01]  /*5be0*/  IADD3 R11, R11, -R189, -R2.reuse ;  /* 0x800000bd0b0b7210 */ /* 0x100fe20007ffe802 */
[----:B------:R-:W-:-:S04]  /*5bf0*/  IMAD.IADD R59, R3, 0x1, -R2 ;  /* 0x00000001033b7824 */ /* 0x000fc800078e0a02 */
[C---:B------:R-:W-:Y:S02]  /*5c00*/  VIADD R60, R11.reuse, UR14 ;  /* 0x0000000e0b3c7c36 */ /* 0x040fe40008000000 */
[----:B------:R-:W-:-:S03]  /*5c10*/  VIADD R62, R11, UR61 ;  /* 0x0000003d0b3e7c36 */ /* 0x000fc60008000000 */
[----:B0-----:R-:W-:Y:S01]  /*5c20*/  VIADDMNMX R3, R23, R60, R59, PT ;  /* 0x0000003c17037246 */ /* 0x001fe2000380013b */
[----:B------:R-:W-:Y:S01]  /*5c30*/  IMAD.IADD R11, R62, 0x1, R23 ;  /* 0x000000013e0b7824 */ /* 0x000fe200078e0217 */
[----:B------:R-:W-:Y:S06]  /*5c40*/  @P2 BRA `(.L_x_2028) ;  /* 0x00000000005c2947 */ /* 0x000fec0003800000 */
[----:B------:R-:W-:Y:S01]  /*5c50*/  IMAD R58, R16, UR7, R23 ;  /* 0x00000007103a7c24 */ /* 0x000fe2000f8e0217 */
[----:B------:R-:W-:Y:S03]  /*5c60*/  BSSY B0, `(.L_x_2029) ;  /* 0x0000011000007945 */ /* 0x000fe60003800000 */
[----:B------:R-:W-:-:S05]  /*5c70*/  IMAD.IADD R58, R58, 0x1, -R189 ;  /* 0x000000013a3a7824 */ /* 0x000fca00078e0abd */
        /* <DEDUP_REMOVED lines=10> */
.L_x_2030:
[----:B------:R-:W-:-:S06]  /*5d20*/  UISETP.NE.AND UP2, UPT, UR15, 0x1, UPT ;  /* 0x000000010f00788c */ /* 0x000fcc000bf45270 */
[----:B------:R-:W-:-:S05]  /*5d30*/  PLOP3.LUT P2, PT, PT, PT, UP2, 0x80, 0x0 ;  /* 0x000000000000781c */ /* 0x000fca0003f4f028 */
[----:B------:R-:W-:-:S08]  /*5d40*/  @UP2 ULDC.64 UR10, c[0x0][0xae0] ;  /* 0x0002b800000a2ab9 */ /* 0x000fd00000000a00 */
[----:B------:R-:W-:-:S05]  /*5d50*/  @P2 IMAD.HI.U32 R23, R58, UR10, RZ ;  /* 0x0000000a3a172c27 */ /* 0x000fca000f8e00ff */
[----:B------:R-:W-:-:S07]  /*5d60*/  @P2 SHF.R.U32.HI R58, RZ, UR11, R23 ;  /* 0x0000000bff3a2c19 */ /* 0x000fce0008011617 */
.L_x_2031:
[----:B------:R-:W-:Y:S05]  /*5d70*/  BSYNC B0 ;  /* 0x0000000000007941 */ /* 0x000fea0003800000 */
.L_x_2029:
[----:B------:R-:W-:-:S04]  /*5d80*/  IMAD R23, R58, UR15, -R63 ;  /* 0x0000000f3a177c24 */ /* 0x000fc8000f8e0a3f */
[----:B------:R-:W-:-:S05]  /*5d90*/  IMAD.IADD R58, R23, 0x1, -R2 ;  /* 0x00000001173a7824 */ /* 0x000fca00078e0a02 */
[----:B------:R-:W-:Y:S02]  /*5da0*/  VIMNMX R11, R11, R58, !PT ;  /* 0x0000003a0b0b7248 */ /* 0x000fe40007fe0100 */
[----:B------:R-:W-:-:S07]  /*5db0*/  VIADDMNMX R3, R58, UR15, R3, PT ;  /* 0x0000000f3a037c46 */ /* 0x000fce000b800103 */
.L_x_2028:
[----:B------:R-:W0:Y:S01]  /*5dc0*/  SHFL.IDX PT, R23, R10, 0x1, 0x1c1f ;  /* 0x003c1f000a177f89 */ /* 0x000e2200000e0000 */
[----:B------:R-:W-:Y:S02]  /*5dd0*/  PLOP3.LUT P2, PT, PT, PT, UP1, 0x40, 0x0 ;  /* 0x000000000000781c */ /* 0x000fe40003f4e818 */
[----:B0-----:R-:W-:Y:S01]  /*5de0*/  VIADDMNMX R58, R23, R60, R59, PT ;  /* 0x0000003c173a7246 */ /* 0x001fe2000380013b */
[----:B------:R-:W-:-:S10]  /*5df0*/  IMAD.IADD R59, R62, 0x1, R23 ;  /* 0x000000013e3b7824 */ /* 0x000fd400078e0217 */
[----:B------:R-:W-:Y:S05]  /*5e00*/  @P2 BRA `(.L_x_2032) ;  /* 0x00000000005c2947 */ /* 0x000fea0003800000 */
        /* <DEDUP_REMOVED lines=13> */
.L_x_2034:
[----:B------:R-:W-:-:S06]  /*5ee0*/  UISETP.NE.AND UP2, UPT, UR15, 0x1, UPT ;  /* 0x000000010f00788c */ /* 0x000fcc000bf45270 */
[----:B------:R-:W-:-:S05]  /*5ef0*/  PLOP3.LUT P2, PT, PT, PT, UP2, 0x80, 0x0 ;  /* 0x000000000000781c */ /* 0x000fca0003f4f028 */
[----:B------:R-:W-:-:S08]  /*5f00*/  @UP2 ULDC.64 UR10, c[0x0][0xae0] ;  /* 0x0002b800000a2ab9 */ /* 0x000fd00000000a00 */
[----:B------:R-:W-:-:S05]  /*5f10*/  @P2 IMAD.HI.U32 R23, R10, UR10, RZ ;  /* 0x0000000a0a172c27 */ /* 0x000fca000f8e00ff */
[----:B------:R-:W-:-:S07]  /*5f20*/  @P2 SHF.R.U32.HI R10, RZ, UR11, R23 ;  /* 0x0000000bff0a2c19 */ /* 0x000fce0008011617 */
.L_x_2035:
[----:B------:R-:W-:Y:S05]  /*5f30*/  BSYNC B0 ;  /* 0x0000000000007941 */ /* 0x000fea0003800000 */
.L_x_2033:
[----:B------:R-:W-:-:S04]  /*5f40*/  IMAD R23, R10, UR15, -R63 ;  /* 0x0000000f0a177c24 */ /* 0x000fc8000f8e0a3f */
[----:B------:R-:W-:-:S05]  /*5f50*/  IMAD.IADD R23, R23, 0x1, -R2 ;  /* 0x0000000117177824 */ /* 0x000fca00078e0a02 */
[----:B------:R-:W-:Y:S02]  /*5f60*/  VIMNMX R59, R59, R23, !PT ;  /* 0x000000173b3b7248 */ /* 0x000fe40007fe0100 */
[----:B------:R-:W-:-:S07]  /*5f70*/  VIADDMNMX R58, R23, UR15, R58, PT ;  /* 0x0000000f173a7c46 */ /* 0x000fce000b80013a */
.L_x_2032:
[----:B------:R-:W-:Y:S01]  /*5f80*/  IMAD R10, R184, R61, 0x40 ;  /* 0x00000040b80a7424 */ /* 0x000fe200078e023d */
[----:B------:R-:W-:Y:S01]  /*5f90*/  P2R R23, PR, RZ, 0x1 ;  /* 0x00000001ff177803 */ /* 0x000fe20000000000 */
[----:B------:R-:W-:Y:S01]  /*5fa0*/  ULDC UR6, c[0x0][0xa80] ;  /* 0x0002a00000067ab9 */ /* 0x000fe20000000800 */
[----:B------:R-:W-:Y:S01]  /*5fb0*/  R2UR UR10, R196 ;  /* 0x00000000c40a72ca */ /* 0x000fe200000e0000 */
[----:B------:R-:W-:Y:S01]  /*5fc0*/  UMOV UR11, 0x40000040 ;  /* 0x40000040000b7882 */ /* 0x000fe20000000000 */
[----:B------:R-:W-:Y:S01]  /*5fd0*/  BAR.SYNC.DEFER_BLOCKING 0xf, 0x100 ;  /* 0x03c4000000007b1d */ /* 0x000fe20000010000 */
[----:B------:R-:W-:Y:S01]  /*5fe0*/  ISETP.GE.AND P2, PT, R10, 0x1, PT ;  /* 0x000000010a00780c */ /* 0x000fe20003f46270 */
[----:B------:R-:W-:Y:S01]  /*5ff0*/  VIADD R215, R196, 0x80 ;  /* 0x00000080c4d77836 */ /* 0x000fe20000000000 */
[----:B------:R-:W-:Y:S01]  /*6000*/  ISETP.GE.AND P6, PT, R10, 0x2, PT ;  /* 0x000000020a00780c */ /* 0x000fe20003fc6270 */
[----:B------:R-:W-:Y:S01]  /*6010*/  VIADD R184, R184, 0xfffffffe ;  /* 0xfffffffeb8b87836 */ /* 0x000fe20000000000 */
[----:B------:R-:W-:Y:S01]  /*6020*/  ISETP.GT.AND P4, PT, R11, RZ, !P2 ;  /* 0x000000ff0b00720c */ /* 0x000fe20005784270 */
[----:B------:R-:W-:Y:S01]  /*6030*/  @UP0 ULDC UR19, c[0x0][0x450] ;  /* 0x0001140000130ab9 */ /* 0x000fe20000000800 */
[----:B------:R-:W-:-:S02]  /*6040*/  ISETP.GT.AND P2, PT, R59, RZ, !P2 ;  /* 0x000000ff3b00720c */ /* 0x000fc40005744270 */
[----:B------:R-:W-:Y:S02]  /*6050*/  ISETP.GT.AND P5, PT, R11, 0x1, !P6 ;  /* 0x000000010b00780c */ /* 0x000fe400077a4270 */
[----:B------:R-:W-:Y:S02]  /*6060*/  ISETP.LT.OR P2, PT, R58, 0x1, P2 ;  /* 0x000000013a00780c */ /* 0x000fe40001741670 */
[----:B------:R-:W-:Y:S02]  /*6070*/  ISETP.LT.OR P4, PT, R3, 0x1, P4 ;  /* 0x000000010300780c */ /* 0x000fe40002781670 */
[----:B------:R-:W-:Y:S02]  /*6080*/  ISETP.GE.AND P3, PT, R10, 0x9, PT ;  /* 0x000000090a00780c */ /* 0x000fe40003f66270 */
[----:B------:R-:W-:Y:S02]  /*6090*/  ISETP.GT.AND P6, PT, R59, 0x1, !P6 ;  /* 0x000000013b00780c */ /* 0x000fe400077c4270 */
[----:B------:R-:W-:-:S02]  /*60a0*/  FSEL R26, R26, -INF , !P2 ;  /* 0xff8000001a1a7808 */ /* 0x000fc40005000000 */
[----:B------:R-:W-:Y:S02]  /*60b0*/  FSEL R24, R24, -INF , !P4 ;  /* 0xff80000018187808 */ /* 0x000fe40006000000 */
[----:B------:R-:W-:Y:S02]  /*60c0*/  ISETP.GT.AND P2, PT, R11, 0x8, !P3 ;  /* 0x000000080b00780c */ /* 0x000fe40005f44270 */
[----:B------:R-:W-:Y:S02]  /*60d0*/  ISETP.LT.OR P6, PT, R58, 0x2, P6 ;  /* 0x000000023a00780c */ /* 0x000fe400037c1670 */
[----:B------:R-:W-:Y:S02]  /*60e0*/  ISETP.GE.AND P4, PT, R10, 0xa, PT ;  /* 0x0000000a0a00780c */ /* 0x000fe40003f86270 */
[----:B------:R-:W-:Y:S02]  /*60f0*/  ISETP.LT.OR P5, PT, R3, 0x2, P5 ;  /* 0x000000020300780c */ /* 0x000fe40002fa1670 */
[----:B------:R-:W-:-:S02]  /*6100*/  ISETP.GT.AND P3, PT, R59, 0x8, !P3 ;  /* 0x000000083b00780c */ /* 0x000fc40005f64270 */
[----:B------:R-:W-:Y:S02]  /*6110*/  FSEL R27, R27, -INF , !P6 ;  /* 0xff8000001b1b7808 */ /* 0x000fe40007000000 */
[----:B------:R-:W-:Y:S02]  /*6120*/  FSEL R25, R25, -INF , !P5 ;  /* 0xff80000019197808 */ /* 0x000fe40006800000 */
[----:B------:R-:W-:Y:S02]  /*6130*/  ISETP.GT.AND P6, PT, R11, 0x9, !P4 ;  /* 0x000000090b00780c */ /* 0x000fe400067c4270 */
[----:B------:R-:W-:Y:S02]  /*6140*/  ISETP.LT.OR P3, PT, R58, 0x9, P3 ;  /* 0x000000093a00780c */ /* 0x000fe40001f61670 */
[----:B------:R-:W-:Y:S02]  /*6150*/  ISETP.GE.AND P5, PT, R10, 0x11, PT ;  /* 0x000000110a00780c */ /* 0x000fe40003fa6270 */
[----:B------:R-:W-:-:S02]  /*6160*/  ISETP.LT.OR P2, PT, R3, 0x9, P2 ;  /* 0x000000090300780c */ /* 0x000fc40001741670 */
[----:B------:R-:W-:Y:S02]  /*6170*/  ISETP.GT.AND P4, PT, R59, 0x9, !P4 ;  /* 0x000000093b00780c */ /* 0x000fe40006784270 */
[----:B------:R-:W-:Y:S02]  /*6180*/  FSEL R30, R30, -INF , !P3 ;  /* 0xff8000001e1e7808 */ /* 0x000fe40005800000 */
[----:B------:R-:W-:Y:S02]  /*6190*/  FSEL R28, R28, -INF , !P2 ;  /* 0xff8000001c1c7808 */ /* 0x000fe40005000000 */
[----:B------:R-:W-:Y:S02]  /*61a0*/  ISETP.GT.AND P3, PT, R11, 0x10, !P5 ;  /* 0x000000100b00780c */ /* 0x000fe40006f64270 */
[----:B------:R-:W-:Y:S02]  /*61b0*/  ISETP.LT.OR P4, PT, R58, 0xa, P4 ;  /* 0x0000000a3a00780c */ /* 0x000fe40002781670 */
[----:B------:R-:W-:-:S02]  /*61c0*/  ISETP.GE.AND P2, PT, R10, 0x12, PT ;  /* 0x000000120a00780c */ /* 0x000fc40003f46270 */
[----:B------:R-:W-:Y:S02]  /*61d0*/  ISETP.LT.OR P6, PT, R3, 0xa, P6 ;  /* 0x0000000a0300780c */ /* 0x000fe400037c1670 */
[----:B------:R-:W-:Y:S02]  /*61e0*/  ISETP.GT.AND P5, PT, R59, 0x10, !P5 ;  /* 0x000000103b00780c */ /* 0x000fe40006fa4270 */
[----:B------:R-:W-:Y:S02]  /*61f0*/  FSEL R31, R31, -INF , !P4 ;  /* 0xff8000001f1f7808 */ /* 0x000fe40006000000 */
[----:B------:R-:W-:Y:S02]  /*6200*/  FSEL R29, R29, -INF , !P6 ;  /* 0xff8000001d1d7808 */ /* 0x000fe40007000000 */
[----:B------:R-:W-:Y:S02]  /*6210*/  ISETP.GT.AND P4, PT, R11, 0x11, !P2 ;  /* 0x000000110b00780c */ /* 0x000fe40005784270 */
[----:B------:R-:W-:-:S02]  /*6220*/  ISETP.LT.OR P5, PT, R58, 0x11, P5 ;  /* 0x000000113a00780c */ /* 0x000fc40002fa1670 */
[----:B------:R-:W-:Y:S02]  /*6230*/  ISETP.GE.AND P6, PT, R10, 0x19, PT ;  /* 0x000000190a00780c */ /* 0x000fe40003fc6270 */
[----:B------:R-:W-:Y:S02]  /*6240*/  ISETP.LT.OR P3, PT, R3, 0x11, P3 ;  /* 0x000000110300780c */ /* 0x000fe40001f61670 */
[----:B------:R-:W-:Y:S02]  /*6250*/  ISETP.GT.AND P2, PT, R59, 0x11, !P2 ;  /* 0x000000113b00780c */ /* 0x000fe40005744270 */
[----:B------:R-:W-:Y:S02]  /*6260*/  FSEL R34, R34, -INF , !P5 ;  /* 0xff80000022227808 */ /* 0x000fe40006800000 */
[----:B------:R-:W-:Y:S02]  /*6270*/  FSEL R32, R32, -INF , !P3 ;  /* 0xff80000020207808 */ /* 0x000fe40005800000 */
[----:B------:R-:W-:-:S02]  /*6280*/  ISETP.GT.AND P5, PT, R11, 0x18, !P6 ;  /* 0x000000180b00780c */ /* 0x000fc400077a4270 */
[----:B------:R-:W-:Y:S02]  /*6290*/  ISETP.LT.OR P2, PT, R58, 0x12, P2 ;  /* 0x000000123a00780c */ /* 0x000fe40001741670 */
[----:B------:R-:W-:Y:S02]  /*62a0*/  ISETP.GE.AND P3, PT, R10, 0x1a, PT ;  /* 0x0000001a0a00780c */ /* 0x000fe40003f66270 */
[----:B------:R-:W-:Y:S02]  /*62b0*/  ISETP.LT.OR P4, PT, R3, 0x12, P4 ;  /* 0x000000120300780c */ /* 0x000fe40002781670 */
[----:B------:R-:W-:Y:S02]  /*62c0*/  ISETP.GT.AND P6, PT, R59, 0x18, !P6 ;  /* 0x000000183b00780c */ /* 0x000fe400077c4270 */
[----:B------:R-:W-:Y:S02]  /*62d0*/  FSEL R35, R35, -INF , !P2 ;  /* 0xff80000023237808 */ /* 0x000fe40005000000 */
[----:B------:R-:W-:-:S02]  /*62e0*/  FSEL R33, R33, -INF , !P4 ;  /* 0xff80000021217808 */ /* 0x000fc40006000000 */
[----:B------:R-:W-:Y:S02]  /*62f0*/  ISETP.GT.AND P2, PT, R11, 0x19, !P3 ;  /* 0x000000190b00780c */ /* 0x000fe40005f44270 */
[----:B------:R-:W-:Y:S02]  /*6300*/  ISETP.LT.OR P6, PT, R58, 0x19, P6 ;  /* 0x000000193a00780c */ /* 0x000fe400037c1670 */
[----:B------:R-:W-:Y:S02]  /*6310*/  ISETP.GE.AND P4, PT, R10, 0x21, PT ;  /* 0x000000210a00780c */ /* 0x000fe40003f86270 */
[----:B------:R-:W-:Y:S02]  /*6320*/  ISETP.LT.OR P5, PT, R3, 0x19, P5 ;  /* 0x000000190300780c */ /* 0x000fe40002fa1670 */
        /* <DEDUP_REMOVED lines=24> */
[----:B------:R-:W-:Y:S02]  /*64b0*/  ISETP.LT.OR P4, PT, R3, 0x29, P4 ;  /* 0x000000290300780c */ /* 0x000fe40002781670 */
[----:B------:R-:W-:-:S02]  /*64c0*/  ISETP.GT.AND P5, PT, R11, 0x29, !P6 ;  /* 0x000000290b00780c */ /* 0x000fc400077a4270 */
[----:B------:R-:W-:Y:S02]  /*64d0*/  ISETP.LT.OR P2, PT, R58, 0x29, P2 ;  /* 0x000000293a00780c */ /* 0x000fe40001741670 */
[----:B------:R-:W-:Y:S02]  /*64e0*/  ISETP.GE.AND P3, PT, R10, 0x31, PT ;  /* 0x000000310a00780c */ /* 0x000fe40003f66270 */
[----:B------:R-:W-:Y:S02]  /*64f0*/  FSEL R44, R44, -INF , !P4 ;  /* 0xff8000002c2c7808 */ /* 0x000fe40006000000 */
[----:B------:R-:W-:Y:S02]  /*6500*/  ISETP.LT.OR P5, PT, R3, 0x2a, P5 ;  /* 0x0000002a0300780c */ /* 0x000fe40002fa1670 */
[----:B------:R-:W-:Y:S02]  /*6510*/  FSEL R46, R46, -INF , !P2 ;  /* 0xff8000002e2e7808 */ /* 0x000fe40005000000 */
[----:B------:R-:W-:-:S02]  /*6520*/  ISETP.GE.AND P4, PT, R10, 0x32, PT ;  /* 0x000000320a00780c */ /* 0x000fc40003f86270 */
[----:B------:R-:W-:Y:S02]  /*6530*/  ISETP.GT.AND P2, PT, R11, 0x30, !P3 ;  /* 0x000000300b00780c */ /* 0x000fe40005f44270 */
[----:B------:R-:W-:Y:S02]  /*6540*/  FSEL R45, R45, -INF , !P5 ;  /* 0xff8000002d2d7808 */ /* 0x000fe40006800000 */
[----:B------:R-:W-:Y:S02]  /*6550*/  ISETP.GT.AND P5, PT, R11, 0x31, !P4 ;  /* 0x000000310b00780c */ /* 0x000fe400067a4270 */
[C---:B------:R-:W-:Y:S02]  /*6560*/  ISETP.LT.OR P2, PT, R3.reuse, 0x31, P2 ;  /* 0x000000310300780c */ /* 0x040fe40001741670 */
[----:B------:R-:W-:Y:S02]  /*6570*/  ISETP.LT.OR P5, PT, R3, 0x32, P5 ;  /* 0x000000320300780c */ /* 0x000fe40002fa1670 */
[----:B------:R-:W-:-:S02]  /*6580*/  FSEL R48, R48, -INF , !P2 ;  /* 0xff80000030307808 */ /* 0x000fc40005000000 */
[----:B------:R-:W-:Y:S02]  /*6590*/  ISETP.GE.AND P2, PT, R10, 0x39, PT ;  /* 0x000000390a00780c */ /* 0x000fe40003f46270 */
[----:B------:R-:W-:Y:S02]  /*65a0*/  FSEL R49, R49, -INF , !P5 ;  /* 0xff80000031317808 */ /* 0x000fe40006800000 */
[----:B------:R-:W-:Y:S02]  /*65b0*/  ISETP.GT.AND P5, PT, R11, 0x38, !P2 ;  /* 0x000000380b00780c */ /* 0x000fe400057a4270 */
[----:B------:R-:W-:Y:S02]  /*65c0*/  ISETP.GT.AND P6, PT, R59, 0x29, !P6 ;  /* 0x000000293b00780c */ /* 0x000fe400077c4270 */
[----:B------:R-:W-:Y:S02]  /*65d0*/  ISETP.LT.OR P5, PT, R3, 0x39, P5 ;  /* 0x000000390300780c */ /* 0x000fe40002fa1670 */
[----:B------:R-:W-:-:S02]  /*65e0*/  ISETP.LT.OR P6, PT, R58, 0x2a, P6 ;  /* 0x0000002a3a00780c */ /* 0x000fc400037c1670 */
[----:B------:R-:W-:Y:S02]  /*65f0*/  FSEL R52, R52, -INF , !P5 ;  /* 0xff80000034347808 */ /* 0x000fe40006800000 */
[----:B------:R-:W-:Y:S02]  /*6600*/  ISETP.GE.AND P5, PT, R10, 0x3a, PT ;  /* 0x0000003a0a00780c */ /* 0x000fe40003fa6270 */
[----:B------:R-:W-:Y:S02]  /*6610*/  ISETP.GT.AND P3, PT, R59, 0x30, !P3 ;  /* 0x000000303b00780c */ /* 0x000fe40005f64270 */
[----:B------:R-:W-:Y:S02]  /*6620*/  ISETP.GT.AND P0, PT, R11, 0x39, !P5 ;  /* 0x000000390b00780c */ /* 0x000fe40006f04270 */
[----:B------:R-:W-:Y:S02]  /*6630*/  FSEL R47, R47, -INF , !P6 ;  /* 0xff8000002f2f7808 */ /* 0x000fe40007000000 */
[----:B------:R-:W-:-:S02]  /*6640*/  ISETP.LT.OR P0, PT, R3, 0x3a, P0 ;  /* 0x0000003a0300780c */ /* 0x000fc40000701670 */
[----:B------:R-:W-:Y:S02]  /*6650*/  FMNMX.FTZ R3, R24, R25, !PT ;  /* 0x0000001918037209 */ /* 0x000fe40007810000 */
[----:B------:R-:W-:Y:S02]  /*6660*/  FSEL R53, R53, -INF , !P0 ;  /* 0xff80000035357808 */ /* 0x000fe40004000000 */
[----:B------:R-:W-:Y:S02]  /*6670*/  FMNMX.FTZ R10, R28, R3, !PT ;  /* 0x000000031c0a7209 */ /* 0x000fe40007810000 */
[----:B------:R-:W-:Y:S02]  /*6680*/  ISETP.NE.AND P0, PT, R23, RZ, PT ;  /* 0x000000ff1700720c */ /* 0x000fe40003f05270 */
[----:B------:R-:W-:Y:S02]  /*6690*/  FMNMX.FTZ R3, R29, R10, !PT ;  /* 0x0000000a1d037209 */ /* 0x000fe40007810000 */
[----:B------:R-:W-:-:S02]  /*66a0*/  ISETP.GT.AND P4, PT, R59, 0x31, !P4 ;  /* 0x000000313b00780c */ /* 0x000fc40006784270 */
[----:B------:R-:W-:Y:S02]  /*66b0*/  FMNMX.FTZ R10, R32, R3, !PT ;  /* 0x00000003200a7209 */ /* 0x000fe40007810000 */
[----:B------:R-:W-:Y:S02]  /*66c0*/  ISETP.LT.OR P3, PT, R58, 0x31, P3 ;  /* 0x000000313a00780c */ /* 0x000fe40001f61670 */
[----:B------:R-:W-:Y:S02]  /*66d0*/  FMNMX.FTZ R3, R33, R10, !PT ;  /* 0x0000000a21037209 */ /* 0x000fe40007810000 */
[----:B------:R-:W-:Y:S02]  /*66e0*/  ISETP.GT.AND P2, PT, R59, 0x38, !P2 ;  /* 0x000000383b00780c */ /* 0x000fe40005744270 */
[----:B------:R-:W-:Y:S02]  /*66f0*/  FMNMX.FTZ R10, R36, R3, !PT ;  /* 0x00000003240a7209 */ /* 0x000fe40007810000 */
[----:B------:R-:W-:-:S02]  /*6700*/  ISETP.LT.OR P4, PT, R58, 0x32, P4 ;  /* 0x000000323a00780c */ /* 0x000fc40002781670 */
[----:B------:R-:W-:Y:S02]  /*6710*/  FMNMX.FTZ R3, R37, R10, !PT ;  /* 0x0000000a25037209 */ /* 0x000fe40007810000 */
[----:B------:R-:W-:Y:S02]  /*6720*/  FSEL R50, R50, -INF , !P3 ;  /* 0xff80000032327808 */ /* 0x000fe40005800000 */
[----:B------:R-:W-:Y:S02]  /*6730*/  FMNMX.FTZ R10, R40, R3, !PT ;  /* 0x00000003280a7209 */ /* 0x000fe40007810000 */
[----:B------:R-:W-:Y:S02]  /*6740*/  ISETP.GT.AND P5, PT, R59, 0x39, !P5 ;  /* 0x000000393b00780c */ /* 0x000fe40006fa4270 */
[----:B------:R-:W-:Y:S02]  /*6750*/  FMNMX.FTZ R3, R41, R10, !PT ;  /* 0x0000000a29037209 */ /* 0x000fe40007810000 */
[----:B------:R-:W-:-:S02]  /*6760*/  ISETP.LT.OR P2, PT, R58, 0x39, P2 ;  /* 0x000000393a00780c */ /* 0x000fc40001741670 */
[----:B------:R-:W-:Y:S02]  /*6770*/  FMNMX.FTZ R10, R44, R3, !PT ;  /* 0x000000032c0a7209 */ /* 0x000fe40007810000 */
[----:B------:R-:W-:Y:S02]  /*6780*/  FSEL R51, R51, -INF , !P4 ;  /* 0xff80000033337808 */ /* 0x000fe40006000000 */
[----:B------:R-:W-:Y:S02]  /*6790*/  FMNMX.FTZ R3, R45, R10, !PT ;  /* 0x0000000a2d037209 */ /* 0x000fe40007810000 */
[----:B------:R-:W-:Y:S02]  /*67a0*/  ISETP.LT.OR P5, PT, R58, 0x3a, P5 ;  /* 0x0000003a3a00780c */ /* 0x000fe40002fa1670 */
[----:B------:R-:W-:Y:S02]  /*67b0*/  FMNMX.FTZ R10, R48, R3, !PT ;  /* 0x00000003300a7209 */ /* 0x000fe40007810000 */
[----:B------:R-:W-:-:S02]  /*67c0*/  FSEL R54, R54, -INF , !P2 ;  /* 0xff80000036367808 */ /* 0x000fc40005000000 */
[----:B------:R-:W-:Y:S02]  /*67d0*/  FMNMX.FTZ R3, R49, R10, !PT ;  /* 0x0000000a31037209 */ /* 0x000fe40007810000 */
[----:B------:R-:W-:Y:S02]  /*67e0*/  FSEL R55, R55, -INF , !P5 ;  /* 0xff80000037377808 */ /* 0x000fe40006800000 */
[----:B------:R-:W-:Y:S02]  /*67f0*/  FMNMX.FTZ R10, R52, R3, !PT ;  /* 0x00000003340a7209 */ /* 0x000fe40007810000 */
[----:B------:R-:W-:Y:S02]  /*6800*/  FMNMX.FTZ R3, R26, R27, !PT ;  /* 0x0000001b1a037209 */ /* 0x000fe40007810000 */
[----:B------:R-:W-:Y:S02]  /*6810*/  FMNMX.FTZ R11, R53, R10, !PT ;  /* 0x0000000a350b7209 */ /* 0x000fe40007810000 */
[----:B------:R-:W-:-:S03]  /*6820*/  R2UR UR18, R168 ;  /* 0x00000000a81272ca */ /* 0x000fc600000e0000 */
[----:B------:R-:W0:Y:S02]  /*6830*/  SHFL.BFLY PT, R10, R11, 0x2, 0x1f ;  /* 0x0c401f000b0a7f89 */ /* 0x000e2400000e0000 */
        /* <DEDUP_REMOVED lines=38> */
[----:B------:R-:W1:Y:S08]  /*6aa0*/  MUFU.EX2 R10, R58 ;  /* 0x0000003a000a7308 */ /* 0x000e700000000800 */
[----:B------:R-:W-:Y:S01]  /*6ab0*/  MUFU.EX2 R11, R11 ;  /* 0x0000000b000b7308 */ /* 0x000fe20000000800 */
[----:B0-----:R-:W-:-:S07]  /*6ac0*/  FMNMX.FTZ R25, R24, R25, !PT ;  /* 0x0000001918197209 */ /* 0x001fce0007810000 */
[----:B------:R-:W0:Y:S01]  /*6ad0*/  MUFU.EX2 R170, R170 ;  /* 0x000000aa00aa7308 */ /* 0x000e220000000800 */
[----:B-1----:R-:W-:Y:S01]  /*6ae0*/  F2FP.BF16.F32.PACK_AB R164, R10, R3 ;  /* 0x000000030aa4723e */ /* 0x002fe200000010ff */
[----:B------:R-:W1:Y:S01]  /*6af0*/  SHFL.BFLY PT, R188, R25, 0x1, 0x1f ;  /* 0x0c201f0019bc7f89 */ /* 0x000e6200000e0000 */
[----:B------:R-:W-:Y:S01]  /*6b00*/  FADD.FTZ R10, R3, R10 ;  /* 0x0000000a030a7221 */ /* 0x000fe20000010000 */
[----:B------:R-:W-:-:S04]  /*6b10*/  @!P1 VIADD R3, R199, 0x38860 ;  /* 0x00038860c7039836 */ /* 0x000fc80000000000 */
[----:B------:R-:W-:Y:S01]  /*6b20*/  MUFU.EX2 R169, R169 ;  /* 0x000000a900a97308 */ /* 0x000fe20000000800 */
[----:B------:R-:W-:-:S07]  /*6b30*/  @!P1 PRMT R3, RZ, 0x654, R3 ;  /* 0x00000654ff039816 */ /* 0x000fce0000000003 */
[----:B------:R-:W2:Y:S01]  /*6b40*/  MUFU.EX2 R172, R172 ;  /* 0x000000ac00ac7308 */ /* 0x000ea20000000800 */
[----:B0-----:R-:W-:Y:S01]  /*6b50*/  F2FP.BF16.F32.PACK_AB R166, R170, R11 ;  /* 0x0000000baaa6723e */ /* 0x001fe200000010ff */
[----:B------:R-:W-:-:S04]  /*6b60*/  FADD.FTZ R11, R11, R10 ;  /* 0x0000000a0b0b7221 */ /* 0x000fc80000010000 */
[----:B------:R-:W-:Y:S02]  /*6b70*/  FADD.FTZ R170, R170, R11 ;  /* 0x0000000baaaa7221 */ /* 0x000fe40000010000 */
[----:B------:R-:W-:Y:S01]  /*6b80*/  MUFU.EX2 R171, R171 ;  /* 0x000000ab00ab7308 */ /* 0x000fe20000000800 */
[----:B-1----:R-:W-:-:S04]  /*6b90*/  FMNMX.FTZ R188, R25, R188, !PT ;  /* 0x000000bc19bc7209 */ /* 0x002fc80007810000 */
[C---:B------:R-:W-:Y:S01]  /*6ba0*/  FSETP.NEU.FTZ.AND P2, PT, R188.reuse, -INF , PT ;  /* 0xff800000bc00780b */ /* 0x040fe20003f5d000 */
[----:B------:R-:W-:Y:S02]  /*6bb0*/  FMUL.FTZ R24, R188, UR6 ;  /* 0x00000006bc187c20 */ /* 0x000fe40008410000 */
[----:B------:R-:W0:Y:S01]  /*6bc0*/  MUFU.EX2 R174, R174 ;  /* 0x000000ae00ae7308 */ /* 0x000e220000000800 */
[----:B--2---:R-:W-:Y:S01]  /*6bd0*/  F2FP.BF16.F32.PACK_AB R160, R172, R169 ;  /* 0x000000a9aca0723e */ /* 0x004fe200000010ff */
[----:B------:R-:W-:Y:S01]  /*6be0*/  FADD.FTZ R169, R169, R170 ;  /* 0x000000aaa9a97221 */ /* 0x000fe20000010000 */
[----:B------:R-:W-:Y:S02]  /*6bf0*/  FSEL R29, R24, RZ, P2 ;  /* 0x000000ff181d7208 */ /* 0x000fe40001000000 */
[CC--:B------:R-:W-:Y:S01]  /*6c00*/  LEA.HI R24, R57.reuse, R152.reuse, RZ, 0x4 ;  /* 0x0000009839187211 */ /* 0x0c0fe200078f20ff */
[----:B------:R-:W-:Y:S01]  /*6c10*/  FADD.FTZ R172, R172, R169 ;  /* 0x000000a9acac7221 */ /* 0x000fe20000010000 */
[----:B------:R-:W-:Y:S01]  /*6c20*/  LEA.HI R57, R57, R152, RZ, 0x5 ;  /* 0x0000009839397211 */ /* 0x000fe200078f28ff */
[--C-:B------:R-:W-:Y:S01]  /*6c30*/  FFMA.FTZ R181, R26, UR6, -R29.reuse ;  /* 0x000000061ab57c23 */ /* 0x100fe2000801081d */
[----:B------:R-:W-:Y:S01]  /*6c40*/  LOP3.LUT R25, R24, 0xfffffff0, RZ, 0xc0, !PT ;  /* 0xfffffff018197812 */ /* 0x000fe200078ec0ff */
[--C-:B------:R-:W-:Y:S01]  /*6c50*/  FFMA.FTZ R202, R27, UR6, -R29.reuse ;  /* 0x000000061bca7c23 */ /* 0x100fe2000801081d */
[----:B------:R-:W-:Y:S01]  /*6c60*/  SHF.R.U32.HI R24, RZ, 0x1, R24 ;  /* 0x00000001ff187819 */ /* 0x000fe20000011618 */
[--C-:B------:R-:W-:Y:S01]  /*6c70*/  FFMA.FTZ R183, R30, UR6, -R29.reuse ;  /* 0x000000061eb77c23 */ /* 0x100fe2000801081d */
[----:B------:R-:W-:Y:S01]  /*6c80*/  FFMA.FTZ R204, R31, UR6, -R29 ;  /* 0x000000061fcc7c23 */ /* 0x000fe2000801081d */
[----:B------:R-:W-:-:S02]  /*6c90*/  IMAD.IADD R25, R152, 0x1, -R25 ;  /* 0x0000000198197824 */ /* 0x000fc400078e0a19 */
[--C-:B------:R-:W-:Y:S01]  /*6ca0*/  FFMA.FTZ R203, R34, UR6, -R29.reuse ;  /* 0x0000000622cb7c23 */ /* 0x100fe2000801081d */
[----:B------:R-:W-:Y:S02]  /*6cb0*/  IMAD.SHL.U32 R57, R57, 0x20, RZ ;  /* 0x0000002039397824 */ /* 0x000fe400078e00ff */
[--C-:B------:R-:W-:Y:S01]  /*6cc0*/  FFMA.FTZ R206, R35, UR6, -R29.reuse ;  /* 0x0000000623ce7c23 */ /* 0x100fe2000801081d */
        /* <DEDUP_REMOVED lines=13> */
[----:B------:R-:W-:Y:S01]  /*6da0*/  FFMA.FTZ R216, R55, UR6, -R29 ;  /* 0x0000000637d87c23 */ /* 0x000fe2000801081d */
[----:B------:R-:W-:Y:S01]  /*6db0*/  IMAD.IADD R28, R25, 0x1, -R28 ;  /* 0x00000001191c7824 */ /* 0x000fe200078e0a1c */
[----:B------:R-:W-:Y:S01]  /*6dc0*/  LOP3.LUT R57, R57, 0x7ffffc00, RZ, 0xc0, !PT ;  /* 0x7ffffc0039397812 */ /* 0x000fe200078ec0ff */
[----:B------:R-:W-:Y:S01]  /*6dd0*/  MUFU.EX2 R181, R181 ;  /* 0x000000b500b57308 */ /* 0x000fe20000000800 */
[----:B------:R-:W-:Y:S01]  /*6de0*/  LOP3.LUT R26, R26, 0x7ffffe00, RZ, 0xc0, !PT ;  /* 0x7ffffe001a1a7812 */ /* 0x000fe200078ec0ff */
[C---:B------:R-:W-:Y:S01]  /*6df0*/  IMAD.SHL.U32 R25, R28.reuse, 0x40, RZ ;  /* 0x000000401c197824 */ /* 0x040fe200078e00ff */
[C---:B------:R-:W-:Y:S02]  /*6e00*/  LOP3.LUT P3, RZ, R28.reuse, 0x2, RZ, 0xc0, !PT ;  /* 0x000000021cff7812 */ /* 0x040fe4000786c0ff */
[----:B------:R-:W-:-:S02]  /*6e10*/  LOP3.LUT P2, RZ, R28, 0x4, RZ, 0xc0, !PT ;  /* 0x000000041cff7812 */ /* 0x000fc4000784c0ff */
[----:B------:R-:W-:Y:S01]  /*6e20*/  LOP3.LUT R25, R25, 0x1c0, RZ, 0xc0, !PT ;  /* 0x000001c019197812 */ /* 0x000fe200078ec0ff */
[----:B------:R-:W1:Y:S01]  /*6e30*/  MUFU.EX2 R202, R202 ;  /* 0x000000ca00ca7308 */ /* 0x000e620000000800 */
[----:B------:R-:W-:Y:S02]  /*6e40*/  SEL R56, R56, 0xffffffc0, !P2 ;  /* 0xffffffc038387807 */ /* 0x000fe40005000000 */
[----:B------:R-:W-:Y:S02]  /*6e50*/  LOP3.LUT R24, R25, 0x8, R24, 0xf8, !PT ;  /* 0x0000000819187812 */ /* 0x000fe400078ef818 */
[----:B------:R-:W-:Y:S02]  /*6e60*/  SHF.R.U32.HI R25, RZ, 0x3, R25 ;  /* 0x00000003ff197819 */ /* 0x000fe40000011619 */
[----:B0-----:R-:W-:Y:S01]  /*6e70*/  F2FP.BF16.F32.PACK_AB R162, R174, R171 ;  /* 0x000000abaea2723e */ /* 0x001fe200000010ff */
[----:B------:R-:W-:Y:S01]  /*6e80*/  MUFU.EX2 R183, R183 ;  /* 0x000000b700b77308 */ /* 0x000fe20000000800 */
[----:B------:R-:W-:Y:S01]  /*6e90*/  LOP3.LUT R24, R24, R25, RZ, 0x3c, !PT ;  /* 0x0000001918187212 */ /* 0x000fe200078e3cff */
[----:B------:R-:W-:Y:S01]  /*6ea0*/  FADD.FTZ R171, R171, R172 ;  /* 0x000000acabab7221 */ /* 0x000fe20000010000 */
[----:B------:R-:W-:-:S02]  /*6eb0*/  PLOP3.LUT P2, PT, PT, PT, UP1, 0x40, 0x0 ;  /* 0x000000000000781c */ /* 0x000fc40003f4e818 */
[----:B------:R-:W-:Y:S01]  /*6ec0*/  IADD3 R24, R24, R26, R57 ;  /* 0x0000001a18187210 */ /* 0x000fe20007ffe039 */
[----:B------:R-:W-:Y:S02]  /*6ed0*/  FADD.FTZ R174, R174, R171 ;  /* 0x000000abaeae7221 */ /* 0x000fe40000010000 */
[----:B------:R-:W0:Y:S01]  /*6ee0*/  MUFU.EX2 R204, R204 ;  /* 0x000000cc00cc7308 */ /* 0x000e220000000800 */
[----:B-1----:R-:W-:Y:S01]  /*6ef0*/  F2FP.BF16.F32.PACK_AB R165, R202, R181 ;  /* 0x000000b5caa5723e */ /* 0x002fe200000010ff */
[----:B------:R-:W-:Y:S02]  /*6f00*/  IMAD R191, R24, 0x2, R199 ;  /* 0x0000000218bf7824 */ /* 0x000fe400078e02c7 */
[----:B------:R-:W-:Y:S02]  /*6f10*/  FADD.FTZ R202, R181, R202 ;  /* 0x000000cab5ca7221 */ /* 0x000fe40000010000 */
[C---:B------:R-:W-:Y:S02]  /*6f20*/  VIADD R193, R191.reuse, 0x36400 ;  /* 0x00036400bfc17836 */ /* 0x040fe40000000000 */
[----:B------:R-:W-:Y:S01]  /*6f30*/  MUFU.EX2 R203, R203 ;  /* 0x000000cb00cb7308 */ /* 0x000fe20000000800 */
[----:B------:R-:W-:-:S02]  /*6f40*/  VIADD R190, R191, 0x36420 ;  /* 0x00036420bfbe7836 */ /* 0x000fc40000000000 */
[C---:B------:R-:W-:Y:S02]  /*6f50*/  @P3 VIADD R190, R193.reuse, 0xffffffe0 ;  /* 0xffffffe0c1be3836 */ /* 0x040fe40000000000 */
[----:B------:R-:W-:Y:S02]  /*6f60*/  IMAD.IADD R193, R193, 0x1, R56 ;  /* 0x00000001c1c17824 */ /* 0x000fe400078e0238 */
[----:B------:R-:W-:Y:S01]  /*6f70*/  IMAD.IADD R192, R56, 0x1, R190 ;  /* 0x0000000138c07824 */ /* 0x000fe200078e02be */
[----:B------:R-:W1:Y:S01]  /*6f80*/  MUFU.EX2 R206, R206 ;  /* 0x000000ce00ce7308 */ /* 0x000e620000000800 */
[----:B0-----:R-:W-:Y:S01]  /*6f90*/  F2FP.BF16.F32.PACK_AB R167, R204, R183 ;  /* 0x000000b7cca7723e */ /* 0x001fe200000010ff */
[----:B------:R-:W-:-:S04]  /*6fa0*/  FADD.FTZ R183, R183, R202 ;  /* 0x000000cab7b77221 */ /* 0x000fc80000010000 */
[----:B------:R-:W-:Y:S01]  /*6fb0*/  STSM.16.M88.4 [R191+0x36400], R164 ;  /* 0x036400a4bf007844 */ /* 0x000fe20000000200 */
[----:B------:R-:W-:Y:S01]  /*6fc0*/  FADD.FTZ R204, R204, R183 ;  /* 0x000000b7cccc7221 */ /* 0x000fe20000010000 */
[----:B------:R-:W-:Y:S08]  /*6fd0*/  MUFU.EX2 R205, R205 ;  /* 0x000000cd00cd7308 */ /* 0x000ff00000000800 */
[----:B------:R-:W0:Y:S01]  /*6fe0*/  MUFU.EX2 R208, R208 ;  /* 0x000000d000d07308 */ /* 0x000e220000000800 */
[----:B-1----:R-:W-:Y:S01]  /*6ff0*/  F2FP.BF16.F32.PACK_AB R161, R206, R203 ;  /* 0x000000cbcea1723e */ /* 0x002fe200000010ff */
[----:B------:R-:W-:-:S04]  /*7000*/  FADD.FTZ R203, R203, R204 ;  /* 0x000000cccbcb7221 */ /* 0x000fc80000010000 */
[----:B------:R-:W-:Y:S02]  /*7010*/  FADD.FTZ R206, R206, R203 ;  /* 0x000000cbcece7221 */ /* 0x000fe40000010000 */
[----:B------:R-:W-:Y:S08]  /*7020*/  MUFU.EX2 R173, R173 ;  /* 0x000000ad00ad7308 */ /* 0x000ff00000000800 */
[----:B------:R-:W1:Y:S01]  /*7030*/  MUFU.EX2 R176, R176 ;  /* 0x000000b000b07308 */ /* 0x000e620000000800 */
[----:B0-----:R-:W-:Y:S01]  /*7040*/  F2FP.BF16.F32.PACK_AB R163, R208, R205 ;  /* 0x000000cdd0a3723e */ /* 0x001fe200000010ff */
[----:B------:R-:W-:-:S04]  /*7050*/  FADD.FTZ R205, R205, R206 ;  /* 0x000000cecdcd7221 */ /* 0x000fc80000010000 */
[----:B------:R-:W-:Y:S01]  /*7060*/  STSM.16.M88.4 [R190], R160 ;  /* 0x000000a0be007844 */ /* 0x000fe20000000200 */
        /* <DEDUP_REMOVED lines=10> */
[----:B------:R-:W-:Y:S02]  /*7110*/  FADD.FTZ R178, R178, R175 ;  /* 0x000000afb2b27221 */ /* 0x000fe40000010000 */
        /* <DEDUP_REMOVED lines=9> */
[----:B------:R0:W-:Y:S01]  /*71b0*/  STSM.16.M88.4 [R193], R156 ;  /* 0x0000009cc1007844 */ /* 0x0001e20000000200 */
[----:B------:R-:W-:Y:S01]  /*71c0*/  FADD.FTZ R212, R212, R209 ;  /* 0x000000d1d4d47221 */ /* 0x000fe20000010000 */
[----:B------:R-:W-:Y:S08]  /*71d0*/  MUFU.EX2 R179, R179 ;  /* 0x000000b300b37308 */ /* 0x000ff00000000800 */
[----:B------:R-:W2:Y:S01]  /*71e0*/  MUFU.EX2 R182, R182 ;  /* 0x000000b600b67308 */ /* 0x000ea20000000800 */
[----:B-1----:R-:W-:Y:S01]  /*71f0*/  F2FP.BF16.F32.PACK_AB R152, R180, R177 ;  /* 0x000000b1b498723e */ /* 0x002fe200000010ff */
[----:B------:R-:W-:-:S04]  /*7200*/  FADD.FTZ R177, R177, R178 ;  /* 0x000000b2b1b17221 */ /* 0x000fc80000010000 */
[----:B------:R-:W-:Y:S02]  /*7210*/  FADD.FTZ R180, R180, R177 ;  /* 0x000000b1b4b47221 */ /* 0x000fe40000010000 */
[----:B------:R-:W-:Y:S08]  /*7220*/  MUFU.EX2 R211, R211 ;  /* 0x000000d300d37308 */ /* 0x000ff00000000800 */
[----:B------:R-:W1:Y:S01]  /*7230*/  MUFU.EX2 R214, R214 ;  /* 0x000000d600d67308 */ /* 0x000e620000000800 */
[----:B--2---:R-:W-:-:S07]  /*7240*/  F2FP.BF16.F32.PACK_AB R154, R182, R179 ;  /* 0x000000b3b69a723e */ /* 0x004fce00000010ff */
        /* <DEDUP_REMOVED lines=10> */
[----:B------:R-:W-:Y:S01]  /*72f0*/  HGMMA.64x256x16.F32.BF16 R24, R164, gdesc[UR8].tnspB, RZ, !UPT, gsb0 ;  /* 0x43e00008a4187df0 */ /* 0x000fe2000c0018ff */
[----:B------:R-:W-:Y:S01]  /*7300*/  R2UR UR10, R215 ;  /* 0x00000000d70a72ca */ /* 0x000fe200000e0000 */
[----:B------:R-:W-:Y:S01]  /*7310*/  UMOV UR11, 0x40000040 ;  /* 0x40000040000b7882 */ /* 0x000fe20000000000 */
[----:B------:R-:W-:Y:S01]  /*7320*/  VIADD R215, R196, 0x100 ;  /* 0x00000100c4d77836 */ /* 0x000fe20000000000 */
        /* <DEDUP_REMOVED lines=9> */
[----:B------:R-:W-:Y:S01]  /*73c0*/  HGMMA.64x256x16.F32.BF16 R24, R156, gdesc[UR8].tnspB, R24, gsb0 ;  /* 0x43e000089c187df0 */ /* 0x000fe20008001818 */
[----:B------:R-:W-:Y:S02]  /*73d0*/  UMOV UR11, 0x40000040 ;  /* 0x40000040000b7882 */ /* 0x000fe40000000000 */
[----:B------:R-:W-:Y:S02]  /*73e0*/  WARPGROUP.DEPBAR.LE gsb0, 0x0 ;  /* 0x00008000000079c5 */ /* 0x000fe40000010000 */
[----:B0-----:R-:W-:Y:S01]  /*73f0*/  VIADD R156, R196, 0x180 ;  /* 0x00000180c49c7836 */ /* 0x001fe20000000000 */
[----:B------:R-:W-:-:S04]  /*7400*/  WARPGROUP.ARRIVE ;  /* 0x00000000000079c5 */ /* 0x000fc80000000000 */
[----:B------:R-:W-:-:S15]  /*7410*/  R2UR UR10, R156 ;  /* 0x000000009c0a72ca */ /* 0x000fde00000e0000 */
[----:B------:R-:W-:-:S03]  /*7420*/  NOP ;  /* 0x0000000000007918 */ /* 0x000fc60000000000 */
[----:B------:R-:W-:Y:S01]  /*7430*/  HGMMA.64x256x16.F32.BF16 R24, R152, gdesc[UR8].tnspB, R24, gsb0 ;  /* 0x43e0000898187df0 */ /* 0x000fe20008001818 */
[----:B------:R-:W-:Y:S02]  /*7440*/  @UP0 ULDC UR10, c[0x0][0x44c] ;  /* 0x00011300000a0ab9 */ /* 0x000fe40000000800 */
[----:B------:R-:W-:-:S04]  /*7450*/  UIMAD.WIDE.U32 UR10, UR60, UR10, URZ ;  /* 0x0000000a3c0a72a5 */ /* 0x000fc8000f8e003f */
[----:B------:R-:W-:-:S04]  /*7460*/  @UP0 USHF.R.U32.HI UR60, URZ, UR19, UR11 ;  /* 0x000000133f3c0299 */ /* 0x000fc8000801160b */
[----:B------:R-:W-:-:S04]  /*7470*/  UIADD3 UR60, UR18, UR60, URZ ;  /* 0x0000003c123c7290 */ /* 0x000fc8000fffe03f */
[----:B------:R-:W-:Y:S01]  /*7480*/  UIADD3 UR14, UR60, UR14, URZ ;  /* 0x0000000e3c0e7290 */ /* 0x000fe2000fffe03f */
[----:B------:R-:W-:Y:S02]  /*7490*/  WARPGROUP.DEPBAR.LE gsb0, 0x0 ;  /* 0x00008000000079c5 */ /* 0x000fe40000010000 */
[----:B------:R0:W-:Y:S06]  /*74a0*/  MEMBAR.ALL.CTA ;  /* 0x0000000000007992 */ /* 0x0001ec0000008000 */
[----:B0-----:R-:W0:Y:S02]  /*74b0*/  FENCE.VIEW.ASYNC.S ;  /* 0x00000000000073c6 */ /* 0x001e240000000000 */
[----:B0-----:R-:W-:Y:S01]  /*74c0*/  NOP ;  /* 0x0000000000007918 */ /* 0x001fe20000000000 */
[----:B------:R-:W-:Y:S06]  /*74d0*/  BAR.ARV 0xe, 0x100 ;  /* 0x0384000000007b1d */ /* 0x000fec0000002000 */
[----:B------:R0:W-:Y:S02]  /*74e0*/  @!P1 SYNCS.ARRIVE.TRANS64.RED.A1T0 RZ, [R3+URZ], RZ ;  /* 0x000000ff03ff99a7 */ /* 0x0001e4000810043f */
[----:B0-----:R-:W-:-:S04]  /*74f0*/  FADD.FTZ R3, R179, R180 ;  /* 0x000000b4b3037221 */ /* 0x001fc80000010000 */
[----:B------:R-:W-:Y:S01]  /*7500*/  FADD.FTZ R3, R182, R3 ;  /* 0x00000003b6037221 */ /* 0x000fe20000010000 */
[----:B-1----:R-:W-:Y:S06]  /*7510*/  @P2 BRA `(.L_x_2036) ;  /* 0x0000000000442947 */ /* 0x002fec0003800000 */
        /* <DEDUP_REMOVED lines=10> */
.L_x_2037:
[----:B------:R-:W-:-:S11]  /*75c0*/  UISETP.NE.AND UP2, UPT, UR15, 0x1, UPT ;  /* 0x000000010f00788c */ /* 0x000fd6000bf45270 */
[----:B------:R-:W-:Y:S02]  /*75d0*/  @UP2 ULDC.64 UR10, c[0x0][0xae0] ;  /* 0x0002b800000a2ab9 */ /* 0x000fe40000000a00 */
[----:B------:R-:W-:-:S04]  /*75e0*/  UIMAD.WIDE.U32 UR18, UR22, UR10, URZ ;  /* 0x0000000a161272a5 */ /* 0x000fc8000f8e003f */
[----:B------:R-:W-:-:S12]  /*75f0*/  @UP2 USHF.R.U32.HI UR22, URZ, UR11, UR19 ;  /* 0x0000000b3f162299 */ /* 0x000fd80008011613 */
.L_x_2038:
[----:B------:R-:W-:-:S04]  /*7600*/  UIMAD UR15, UR22, UR15, UR15 ;  /* 0x0000000f160f72a4 */ /* 0x000fc8000f8e020f */
[----:B------:R-:W-:-:S04]  /*7610*/  UISETP.LT.AND UP2, UPT, UR14, UR15, UPT ;  /* 0x0000000f0e00728c */ /* 0x000fc8000bf41270 */
[----:B------:R-:W-:-:S12]  /*7620*/  USEL UR14, UR14, UR15, UP2 ;  /* 0x0000000f0e0e7287 */ /* 0x000fd80009000000 */
.L_x_2036:
[----:B------:R-:W-:Y:S01]  /*7630*/  R2UR UR11, R198 ;  /* 0x00000000c60b72ca */ /* 0x000fe200000e0000 */
[----:B------:R-:W-:Y:S01]  /*7640*/  USHF.R.S32.HI UR10, URZ, 0x1f, UR14 ;  /* 0x0000001f3f0a7899 */ /* 0x000fe2000801140e */
[----:B------:R-:W-:Y:S01]  /*7650*/  IMAD.MOV.U32 R11, RZ, RZ, RZ ;  /* 0x000000ffff0b7224 */ /* 0x000fe200078e00ff */
[----:B------:R-:W-:Y:S02]  /*7660*/  UMOV UR60, URZ ;  /* 0x0000003f003c7c82 */ /* 0x000fe40008000000 */
[----:B------:R-:W-:-:S04]  /*7670*/  ULEA.HI UR10, UR10, UR14, URZ, 0x6 ;  /* 0x0000000e0a0a7291 */ /* 0x000fc8000f8f303f */
[----:B------:R-:W-:-:S04]  /*7680*/  USHF.R.S32.HI UR10, URZ, 0x6, UR10 ;  /* 0x000000063f0a7899 */ /* 0x000fc8000801140a */
[----:B------:R-:W-:-:S04]  /*7690*/  UISETP.LT.AND UP2, UPT, UR11, UR10, UPT ;  /* 0x0000000a0b00728c */ /* 0x000fc8000bf41270 */
[----:B------:R-:W-:-:S06]  /*76a0*/  USEL UR61, UR11, UR10, !UP2 ;  /* 0x0000000a0b3d7287 */ /* 0x000fcc000d000000 */
[----:B------:R-:W-:-:S13]  /*76b0*/  ISETP.GE.AND P2, PT, R184, UR61, PT ;  /* 0x0000003db8007c0c */ /* 0x000fda000bf46270 */
[----:B------:R-:W-:Y:S05]  /*76c0*/  @!P2 BRA `(.L_x_2039) ;  /* 0x000000380004a947 */ /* 0x000fea0003800000 */
[----:B------:R-:W-:Y:S01]  /*76d0*/  IMAD.MOV.U32 R206, RZ, RZ, RZ ;  /* 0x000000ffffce7224 */ /* 0x000fe200078e00ff */
[----:B------:R-:W-:-:S06]  /*76e0*/  UMOV UR60, URZ ;  /* 0x0000003f003c7c82 */ /* 0x000fcc0008000000 */
.L_x_2056:
[----:B------:R-:W-:-:S05]  /*76f0*/  VIADD R11, R206, 0x1 ;  /* 0x00000001ce0b7836 */ /* 0x000fca0000000000 */
[----:B------:R-:W-:-:S04]  /*7700*/  ISETP.NE.AND P2, PT, R11, 0x2, PT ;  /* 0x000000020b00780c */ /* 0x000fc80003f45270 */
[----:B------:R-:W-:Y:S02]  /*7710*/  SEL R152, RZ, 0x1, P2 ;  /* 0x00000001ff987807 */ /* 0x000fe40001000000 */
[----:B------:R-:W-:Y:S02]  /*7720*/  SEL R11, R11, RZ, P2 ;  /* 0x000000ff0b0b7207 */ /* 0x000fe40001000000 */
[----:B------:R-:W-:-:S13]  /*7730*/  R2UR UR6, R152 ;  /* 0x00000000980672ca */ /* 0x000fda00000e0000 */
[----:B------:R-:W-:Y:S01]  /*7740*/  ULOP3.LUT UR60, UR60, UR6, URZ, 0x3c, !UPT ;  /* 0x000000063c3c7292 */ /* 0x000fe2000f8e3c3f */
[----:B--2---:R-:W-:Y:S11]  /*7750*/  @!P0 BRA `(.L_x_2040) ;  /* 0x0000000000048947 */ /* 0x004ff60003800000 */
[----:B------:R-:W-:Y:S01]  /*7760*/  BPT.TRAP 0x1 ;  /* 0x000000040000795c */ /* 0x000fe20000300000 */
.L_x_2040:
[----:B------:R-:W-:Y:S02]  /*7770*/  IMAD.U32 R203, RZ, RZ, UR60 ;  /* 0x0000003cffcb7e24 */ /* 0x000fe4000f8e00ff */
[----:B------:R-:W-:-:S03]  /*7780*/  IMAD R204, R11, 0x8, R199 ;  /* 0x000000080bcc7824 */ /* 0x000fc600078e02c7 */
[----:B------:R-:W-:-:S04]  /*7790*/  SHF.L.U32 R203, R203, 0x1f, RZ ;  /* 0x0000001fcbcb7819 */ /* 0x000fc800000006ff */
[----:B------:R0:W1:Y:S01]  /*77a0*/  SYNCS.PHASECHK.TRANS64.TRYWAIT P2, [R204+URZ+0x38830], R203 ;  /* 0x038830cbcc0075a7 */ /* 0x000062000804017f */
[----:B------:R-:W-:Y:S05]  /*77b0*/  @!P0 BRA `(.L_x_2041) ;  /* 0x0000000000048947 */ /* 0x000fea0003800000 */
[----:B------:R-:W-:Y:S01]  /*77c0*/  BPT.TRAP 0x1 ;  /* 0x000000040000795c */ /* 0x000fe20000300000 */
.L_x_2041:
[----:B------:R-:W-:Y:S01]  /*77d0*/  IMAD R189, R11, 0x200, R194 ;  /* 0x000002000bbd7824 */ /* 0x000fe200078e02c2 */
[----:B-1----:R-:W-:Y:S06]  /*77e0*/  @P2 BRA `(.L_x_2042) ;  /* 0x0000000000082947 */ /* 0x002fec0003800000 */
[----:B------:R-:W1:Y:S02]  /*77f0*/  SYNCS.PHASECHK.TRANS64.TRYWAIT P2, [R204+URZ+0x38830], R203 ;  /* 0x038830cbcc0075a7 */ /* 0x000e64000804017f */
[----:B-1----:R-:W-:Y:S05]  /*7800*/  @!P2 BRA `(.L_x_2043) ;  /* 0x0000012800a8a947 */ /* 0x002fea0003800000 */
.L_x_2042:
        /* <DEDUP_REMOVED lines=49> */
.L_x_2044:
[----:B------:R2:W3:Y:S01]  /*7b20*/  SYNCS.PHASECHK.TRANS64.TRYWAIT P2, [R204+URZ+0x38850], R203 ;  /* 0x038850cbcc0075a7 */ /* 0x0004e2000804017f */
[----:B------:R-:W-:Y:S05]  /*7b30*/  @!P0 BRA `(.L_x_2045) ;  /* 0x0000000000048947 */ /* 0x000fea0003800000 */
[----:B------:R-:W-:Y:S01]  /*7b40*/  BPT.TRAP 0x1 ;  /* 0x000000040000795c */ /* 0x000fe20000300000 */
.L_x_2045:
[----:B------:R-:W-:Y:S01]  /*7b50*/  IMAD R189, R11, 0x1000, R17 ;  /* 0x000010000bbd7824 */ /* 0x000fe200078e0211 */
[----:B---3--:R-:W-:Y:S06]  /*7b60*/  @P2 BRA `(.L_x_2046) ;  /* 0x0000000000082947 */ /* 0x008fec0003800000 */
[----:B------:R-:W3:Y:S02]  /*7b70*/  SYNCS.PHASECHK.TRANS64.TRYWAIT P2, [R204+URZ+0x38850], R203 ;  /* 0x038850cbcc0075a7 */ /* 0x000ee4000804017f */
[----:B---3--:R-:W-:Y:S05]  /*7b80*/  @!P2 BRA `(.L_x_2047) ;  /* 0x0000012400dca947 */ /* 0x008fea0003800000 */
.L_x_2046:
[----:B------:R-:W-:Y:S01]  /*7b90*/  R2UR UR6, R189 ;  /* 0x00000000bd0672ca */ /* 0x000fe200000e0000 */
[----:B------:R-:W-:Y:S01]  /*7ba0*/  WARPGROUP.ARRIVE ;  /* 0x00000000000079c5 */ /* 0x000fe20000000000 */
[----:B------:R-:W-:Y:S01]  /*7bb0*/  MOV R202, UR49 ;  /* 0x0000003100ca7c02 */ /* 0x000fe20008000f00 */
[----:B------:R-:W-:Y:S01]  /*7bc0*/  UMOV UR51, 0x40000040 ;  /* 0x4000004000337882 */ /* 0x000fe20000000000 */
[----:B0123--:R-:W-:Y:S01]  /*7bd0*/  MOV R203, UR48 ;  /* 0x0000003000cb7c02 */ /* 0x00ffe20008000f00 */
        /* <DEDUP_REMOVED lines=8> */
[----:B------:R-:W-:Y:S01]  /*7c60*/  UMOV UR50, UR6 ;  /* 0x0000000600327c82 */ /* 0x000fe20008000000 */
[----:B------:R-:W-:Y:S01]  /*7c70*/  R2UR UR52, R4 ;  /* 0x00000000043472ca */ /* 0x000fe200000e0000 */
[----:B------:R-:W-:Y:S01]  /*7c80*/  UMOV UR15, 0x40000040 ;  /* 0x40000040000f7882 */ /* 0x000fe20000000000 */
[----:B------:R-:W-:Y:S01]  /*7c90*/  R2UR UR53, R5 ;  /* 0x00000000053572ca */ /* 0x000fe200000e0000 */
[----:B------:R-:W-:Y:S01]  /*7ca0*/  UMOV UR19, 0x40000040 ;  /* 0x4000004000137882 */ /* 0x000fe20000000000 */
        /* <DEDUP_REMOVED lines=17> */
[----:B------:R-:W-:Y:S01]  /*7dc0*/  PLOP3.LUT P3, PT, PT, PT, UP0, 0x80, 0x0 ;  /* 0x000000000000781c */ /* 0x000fe20003f6f008 */
[----:B------:R-:W-:-:S05]  /*7dd0*/  IMAD.MOV.U32 R212, RZ, RZ, R187 ;  /* 0x000000ffffd47224 */ /* 0x000fca00078e00bb */
        /* <DEDUP_REMOVED lines=36> */
[----:B------:R-:W0:Y:S02]  /*8020*/  SHFL.IDX PT, R202, R208, RZ, 0x1f ;  /* 0x00001fffd0ca7589 */ /* 0x000e2400000e0000 */
[----:B0-----:R-:W-:Y:S01]  /*8030*/  ISETP.GT.AND P2, PT, R202, 0x7f, PT ;  /* 0x0000007fca00780c */ /* 0x001fe20003f44270 */
[----:B------:R-:W-:-:S03]  /*8040*/  VIADD R202, R189, 0x800 ;  /* 0x00000800bdca7836 */ /* 0x000fc60000000000 */
        /* <DEDUP_REMOVED lines=10> */
[----:B------:R-:W-:-:S05]  /*80f0*/  IMAD.MOV.U32 R205, RZ, RZ, 0x4 ;  /* 0x00000004ffcd7424 */ /* 0x000fca00078e00ff */
        /* <DEDUP_REMOVED lines=8> */
[----:B------:R-:W-:Y:S01]  /*8180*/  @UP0 ULDC UR6, c[0x0][0x44c] ;  /* 0x0001130000060ab9 */ /* 0x000fe20000000800 */
[----:B------:R-:W-:Y:S01]  /*8190*/  ULDC UR7, c[0x0][0x2f0] ;  /* 0x0000bc0000077ab9 */ /* 0x000fe20000000800 */
[----:B------:R-:W-:Y:S02]  /*81a0*/  WARPGROUP.DEPBAR.LE gsb0, 0x0 ;  /* 0x00008000000079c5 */ /* 0x000fe40000010000 */
[----:B------:R-:W-:-:S06]  /*81b0*/  WARPGROUP.ARRIVE ;  /* 0x00000000000079c5 */ /* 0x000fcc0000000000 */
[----:B------:R-:W-:Y:S01]  /*81c0*/  HGMMA.64x64x16.F32.BF16 R152, gdesc[UR8], R152, gsb0 ;  /* 0x00e00000089879f0 */ /* 0x000fe20008001898 */
[----:B------:R-:W-:Y:S01]  /*81d0*/  R2UR UR11, R201 ;  /* 0x00000000c90b72ca */ /* 0x000fe200000e0000 */
[----:B------:R-:W-:Y:S01]  /*81e0*/  ULDC UR10, c[0x0][0xad8] ;  /* 0x0002b600000a7ab9 */ /* 0x000fe20000000800 */
        /* <DEDUP_REMOVED lines=183> */
[----:B------:R-:W-:Y:S02]  /*8d60*/  PLOP3.LUT P2, PT, PT, PT, UP0, 0x80, 0x0 ;  /* 0x000000000000781c */ /* 0x000fe40003f4f008 */
[----:B------:R-:W-:-:S02]  /*8d70*/  IADD3 R205, R202, R203, R0 ;  /* 0x000000cbcacd7210 */ /* 0x000fc40007ffe000 */
[----:B------:R-:W-:-:S09]  /*8d80*/  IADD3 R189, R202, R203, R189 ;  /* 0x000000cbcabd7210 */ /* 0x000fd20007ffe0bd */
[----:B------:R-:W-:Y:S01]  /*8d90*/  @P2 IMAD.HI.U32 R202, R187, UR6, RZ ;  /* 0x00000006bbca2c27 */ /* 0x000fe2000f8e00ff */
[----:B------:R-:W-:Y:S01]  /*8da0*/  @UP0 ULDC UR6, c[0x0][0x450] ;  /* 0x0001140000060ab9 */ /* 0x000fe20000000800 */
[----:B------:R-:W-:-:S03]  /*8db0*/  PLOP3.LUT P2, PT, PT, PT, UP1, 0x40, 0x0 ;  /* 0x000000000000781c */ /* 0x000fc60003f4e818 */
[----:B------:R-:W-:Y:S01]  /*8dc0*/  @P3 SHF.R.U32.HI R212, RZ, UR6, R202 ;  /* 0x00000006ffd43c19 */ /* 0x000fe200080116ca */
[----:B------:R-:W-:-:S04]  /*8dd0*/  @!P1 VIADD R202, R204, 0x38840 ;  /* 0x00038840ccca9836 */ /* 0x000fc80000000000 */
[----:B------:R-:W0:Y:S01]  /*8de0*/  SHFL.IDX PT, R208, R212, RZ, 0x1c1f ;  /* 0x001c1fffd4d07589 */ /* 0x000e2200000e0000 */
[----:B------:R-:W-:Y:S01]  /*8df0*/  @!P1 PRMT R202, RZ, 0x654, R202 ;  /* 0x00000654ffca9816 */ /* 0x000fe200000000ca */
[----:B------:R-:W-:Y:S02]  /*8e00*/  WARPGROUP.DEPBAR.LE gsb0, 0x0 ;  /* 0x00008000000079c5 */ /* 0x000fe40000010000 */
[----:B------:R-:W-:-:S06]  /*8e10*/  WARPGROUP.ARRIVE ;  /* 0x00000000000079c5 */ /* 0x000fcc0000000000 */
[----:B------:R-:W-:Y:S01]  /*8e20*/  HGMMA.64x64x16.F32.BF16 R152, gdesc[UR56], R152, gsb0 ;  /* 0x00e00000389879f0 */ /* 0x000fe20008001898 */
[----:B------:R-:W-:Y:S01]  /*8e30*/  R2UR UR56, R205 ;  /* 0x00000000cd3872ca */ /* 0x000fe200000e0000 */
[----:B------:R-:W-:Y:S01]  /*8e40*/  UMOV UR57, 0x40000040 ;  /* 0x4000004000397882 */ /* 0x000fe20000000000 */
[----:B------:R-:W-:Y:S01]  /*8e50*/  R2UR UR58, R189 ;  /* 0x00000000bd3a72ca */ /* 0x000fe200000e0000 */
[----:B------:R-:W-:Y:S01]  /*8e60*/  UMOV UR59, 0x40000040 ;  /* 0x40000040003b7882 */ /* 0x000fe20000000000 */
[----:B------:R-:W1:Y:S01]  /*8e70*/  LDC R189, c[0x0][0x288] ;  /* 0x0000a200ffbd7b82 */ /* 0x000e620000000800 */
[----:B------:R-:W-:-:S05]  /*8e80*/  IMAD.SHL.U32 R205, R184, 0x40, RZ ;  /* 0x00000040b8cd7824 */ /* 0x000fca00078e00ff */
[----:B------:R-:W-:Y:S01]  /*8e90*/  IADD3 R203, -R2, 0x1, -R205 ;  /* 0x0000000102cb7810 */ /* 0x000fe20007ffe9cd */
[----:B------:R-:W-:Y:S02]  /*8ea0*/  WARPGROUP.DEPBAR.LE gsb0, 0x0 ;  /* 0x00008000000079c5 */ /* 0x000fe40000010000 */
[----:B------:R-:W-:-:S06]  /*8eb0*/  WARPGROUP.ARRIVE ;  /* 0x00000000000079c5 */ /* 0x000fcc0000000000 */
[----:B------:R-:W-:Y:S03]  /*8ec0*/  HGMMA.64x64x16.F32.BF16 R152, gdesc[UR56], R152, gsb0 ;  /* 0x00e00000389879f0 */ /* 0x000fe60008001898 */
[----:B------:R-:W-:Y:S02]  /*8ed0*/  WARPGROUP.DEPBAR.LE gsb0, 0x0 ;  /* 0x00008000000079c5 */ /* 0x000fe40000010000 */
[----:B------:R2:W-:Y:S02]  /*8ee0*/  @!P1 SYNCS.ARRIVE.TRANS64.RED.A1T0 RZ, [R202+URZ], RZ ;  /* 0x000000ffcaff99a7 */ /* 0x0005e4000810043f */
[----:B--2---:R-:W-:-:S04]  /*8ef0*/  IMAD R202, R16, UR7, R203 ;  /* 0x0000000710ca7c24 */ /* 0x004fc8000f8e02cb */
[----:B-1----:R-:W-:-:S04]  /*8f00*/  IMAD.IADD R202, R202, 0x1, -R189 ;  /* 0x00000001caca7824 */ /* 0x002fc800078e0abd */
[C---:B------:R-:W-:Y:S02]  /*8f10*/  VIADD R207, R202.reuse, UR10 ;  /* 0x0000000acacf7c36 */ /* 0x040fe40008000000 */
[----:B------:R-:W-:Y:S02]  /*8f20*/  VIADD R209, R202, UR11 ;  /* 0x0000000bcad17c36 */ /* 0x000fe40008000000 */
[C---:B0-----:R-:W-:Y:S02]  /*8f30*/  IMAD.IADD R211, R208.reuse, 0x1, R207 ;  /* 0x00000001d0d37824 */ /* 0x041fe400078e02cf */
[----:B------:R-:W-:Y:S01]  /*8f40*/  IMAD.IADD R210, R208, 0x1, R209 ;  /* 0x00000001d0d27824 */ /* 0x000fe200078e02d1 */
[----:B------:R-:W-:Y:S06]  /*8f50*/  @P2 BRA `(.L_x_2048) ;  /* 0x0000000000642947 */ /* 0x000fec0003800000 */
[----:B------:R-:W-:Y:S01]  /*8f60*/  IMAD R202, R16, UR7, R208 ;  /* 0x0000000710ca7c24 */ /* 0x000fe2000f8e02d0 */
[----:B------:R-:W-:Y:S03]  /*8f70*/  BSSY B0, `(.L_x_2049) ;  /* 0x0000013000007945 */ /* 0x000fe60003800000 */
[----:B------:R-:W-:-:S05]  /*8f80*/  IMAD.IADD R208, R202, 0x1, -R189 ;  /* 0x00000001cad07824 */ /* 0x000fca00078e0abd */
[----:B------:R-:W-:-:S13]  /*8f90*/  ISETP.GT.AND P2, PT, R208, -0x1, PT ;  /* 0xffffffffd000780c */ /* 0x000fda0003f44270 */
[----:B------:R-:W-:Y:S05]  /*8fa0*/  @P2 BRA `(.L_x_2050) ;  /* 0x0000000000242947 */ /* 0x000fea0003800000 */
[----:B------:R-:W-:Y:S01]  /*8fb0*/  ULDC UR6, c[0x0][0xadc] ;  /* 0x0002b70000067ab9 */ /* 0x000fe20000000800 */
[----:B------:R-:W-:Y:S01]  /*8fc0*/  LOP3.LUT R213, RZ, R208, RZ, 0x33, !PT ;  /* 0x000000d0ffd57212 */ /* 0x000fe200078e33ff */
[----:B------:R-:W-:-:S05]  /*8fd0*/  IMAD.U32 R214, RZ, RZ, UR6 ;  /* 0x00000006ffd67e24 */ /* 0x000fca000f8e00ff */
[----:B------:R-:W-:-:S13]  /*8fe0*/  ISETP.NE.AND P2, PT, R214, 0x1, PT ;  /* 0x00000001d600780c */ /* 0x000fda0003f45270 */
[----:B------:R-:W0:Y:S02]  /*8ff0*/  @P2 LDC.64 R202, c[0x0][0xae0] ;  /* 0x0002b800ffca2b82 */ /* 0x000e240000000a00 */
[----:B0-----:R-:W-:-:S05]  /*9000*/  @P2 IMAD.HI.U32 R202, R213, R202, RZ ;  /* 0x000000cad5ca2227 */ /* 0x001fca00078e00ff */
[----:B------:R-:W-:-:S04]  /*9010*/  @P2 SHF.R.U32.HI R213, RZ, R203, R202 ;  /* 0x000000cbffd52219 */ /* 0x000fc800000116ca */
[----:B------:R-:W-:Y:S01]  /*9020*/  LOP3.LUT R208, RZ, R213, RZ, 0x33, !PT ;  /* 0x000000d5ffd07212 */ /* 0x000fe200078e33ff */
[----:B------:R-:W-:Y:S06]  /*9030*/  BRA `(.L_x_2051) ;  /* 0x0000000000187947 */ /* 0x000fec0003800000 */
.L_x_2050:
[----:B------:R-:W-:Y:S02]  /*9040*/  ULDC UR6, c[0x0][0xadc] ;  /* 0x0002b70000067ab9 */ /* 0x000fe40000000800 */
[----:B------:R-:W-:-:S05]  /*9050*/  IMAD.U32 R214, RZ, RZ, UR6 ;  /* 0x00000006ffd67e24 */ /* 0x000fca000f8e00ff */
[----:B------:R-:W-:-:S13]  /*9060*/  ISETP.NE.AND P2, PT, R214, 0x1, PT ;  /* 0x00000001d600780c */ /* 0x000fda0003f45270 */
[----:B------:R-:W0:Y:S02]  /*9070*/  @P2 LDC.64 R202, c[0x0][0xae0] ;  /* 0x0002b800ffca2b82 */ /* 0x000e240000000a00 */
[----:B0-----:R-:W-:-:S05]  /*9080*/  @P2 IMAD.HI.U32 R202, R208, R202, RZ ;  /* 0x000000cad0ca2227 */ /* 0x001fca00078e00ff */
[----:B------:R-:W-:-:S07]  /*9090*/  @P2 SHF.R.U32.HI R208, RZ, R203, R202 ;  /* 0x000000cbffd02219 */ /* 0x000fce00000116ca */
.L_x_2051:
[----:B------:R-:W-:Y:S05]  /*90a0*/  BSYNC B0 ;  /* 0x0000000000007941 */ /* 0x000fea0003800000 */
.L_x_2049:
[----:B------:R-:W-:-:S04]  /*90b0*/  IMAD R203, R208, R214, -R205 ;  /* 0x000000d6d0cb7224 */ /* 0x000fc800078e0acd */
[----:B------:R-:W-:-:S05]  /*90c0*/  IMAD.IADD R203, R203, 0x1, -R2 ;  /* 0x00000001cbcb7824 */ /* 0x000fca00078e0a02 */
[----:B------:R-:W-:Y:S02]  /*90d0*/  VIADDMNMX R211, R203, R214, R211, PT ;  /* 0x000000d6cbd37246 */ /* 0x000fe400038001d3 */
[----:B------:R-:W-:-:S07]  /*90e0*/  VIMNMX R210, R210, R203, !PT ;  /* 0x000000cbd2d27248 */ /* 0x000fce0007fe0100 */
.L_x_2048:
[----:B------:R-:W-:Y:S01]  /*90f0*/  ISETP.GT.AND P2, PT, R184, -0x1, PT ;  /* 0xffffffffb800780c */ /* 0x000fe20003f44270 */
[----:B------:R-:W0:Y:S03]  /*9100*/  SHFL.IDX PT, R212, R212, 0x1, 0x1c1f ;  /* 0x003c1f00d4d47f89 */ /* 0x000e2600000e0000 */
[C---:B------:R-:W-:Y:S02]  /*9110*/  ISETP.GT.AND P5, PT, R210.reuse, RZ, P2 ;  /* 0x000000ffd200720c */ /* 0x040fe400017a4270 */
[C---:B------:R-:W-:Y:S02]  /*9120*/  ISETP.GT.AND P4, PT, R210.reuse, 0x1, P2 ;  /* 0x00000001d200780c */ /* 0x040fe40001784270 */
[----:B------:R-:W-:Y:S02]  /*9130*/  ISETP.LT.OR P5, PT, R211, 0x1, P5 ;  /* 0x00000001d300780c */ /* 0x000fe40002fa1670 */
[----:B------:R-:W-:-:S02]  /*9140*/  ISETP.GT.AND P6, PT, R210, 0x8, P2 ;  /* 0x00000008d200780c */ /* 0x000fc400017c4270 */
[----:B------:R-:W-:Y:S02]  /*9150*/  FSEL R208, R152, -INF , !P5 ;  /* 0xff80000098d07808 */ /* 0x000fe40006800000 */
[C---:B------:R-:W-:Y:S02]  /*9160*/  ISETP.GT.AND P5, PT, R210.reuse, 0x10, P2 ;  /* 0x00000010d200780c */ /* 0x040fe400017a4270 */
[----:B------:R-:W-:Y:S02]  /*9170*/  ISETP.GT.AND P3, PT, R210, 0x9, P2 ;  /* 0x00000009d200780c */ /* 0x000fe40001764270 */
[C---:B------:R-:W-:Y:S02]  /*9180*/  ISETP.LT.OR P5, PT, R211.reuse, 0x11, P5 ;  /* 0x00000011d300780c */ /* 0x040fe40002fa1670 */
[----:B------:R-:W-:Y:S02]  /*9190*/  ISETP.LT.OR P4, PT, R211, 0x2, P4 ;  /* 0x00000002d300780c */ /* 0x000fe40002781670 */
[----:B------:R-:W-:-:S02]  /*91a0*/  FSEL R160, R160, -INF , !P5 ;  /* 0xff800000a0a07808 */ /* 0x000fc40006800000 */
[----:B------:R-:W-:Y:S01]  /*91b0*/  ISETP.GT.AND P5, PT, R210, 0x20, P2 ;  /* 0x00000020d200780c */ /* 0x000fe200017a4270 */
[----:B0-----:R-:W-:Y:S01]  /*91c0*/  IMAD.IADD R209, R209, 0x1, R212 ;  /* 0x00000001d1d17824 */ /* 0x001fe200078e02d4 */
[C---:B------:R-:W-:Y:S02]  /*91d0*/  ISETP.LT.OR P6, PT, R211.reuse, 0x9, P6 ;  /* 0x00000009d300780c */ /* 0x040fe400037c1670 */
[C---:B------:R-:W-:Y:S02]  /*91e0*/  ISETP.LT.OR P3, PT, R211.reuse, 0xa, P3 ;  /* 0x0000000ad300780c */ /* 0x040fe40001f61670 */
[----:B------:R-:W-:Y:S02]  /*91f0*/  ISETP.LT.OR P5, PT, R211, 0x21, P5 ;  /* 0x00000021d300780c */ /* 0x000fe40002fa1670 */
[----:B------:R-:W-:Y:S02]  /*9200*/  FSEL R202, R153, -INF , !P4 ;  /* 0xff80000099ca7808 */ /* 0x000fe40006000000 */
[----:B------:R-:W-:-:S02]  /*9210*/  FSEL R156, R156, -INF , !P6 ;  /* 0xff8000009c9c7808 */ /* 0x000fc40007000000 */
[----:B------:R-:W-:Y:S02]  /*9220*/  FSEL R203, R157, -INF , !P3 ;  /* 0xff8000009dcb7808 */ /* 0x000fe40005800000 */
[C---:B------:R-:W-:Y:S02]  /*9230*/  ISETP.GT.AND P4, PT, R210.reuse, 0x11, P2 ;  /* 0x00000011d200780c */ /* 0x040fe40001784270 */
[C---:B------:R-:W-:Y:S02]  /*9240*/  ISETP.GT.AND P6, PT, R210.reuse, 0x18, P2 ;  /* 0x00000018d200780c */ /* 0x040fe400017c4270 */
[----:B------:R-:W-:Y:S02]  /*9250*/  ISETP.GT.AND P3, PT, R210, 0x19, P2 ;  /* 0x00000019d200780c */ /* 0x000fe40001764270 */
[----:B------:R-:W-:Y:S02]  /*9260*/  FSEL R157, R168, -INF , !P5 ;  /* 0xff800000a89d7808 */ /* 0x000fe40006800000 */
[----:B------:R-:W-:-:S02]  /*9270*/  ISETP.GT.AND P5, PT, R210, 0x30, P2 ;  /* 0x00000030d200780c */ /* 0x000fc400017a4270 */
[C---:B------:R-:W-:Y:S02]  /*9280*/  ISETP.LT.OR P4, PT, R211.reuse, 0x12, P4 ;  /* 0x00000012d300780c */ /* 0x040fe40002781670 */
        /* <DEDUP_REMOVED lines=10> */
[----:B------:R-:W-:-:S02]  /*9330*/  PLOP3.LUT P5, PT, PT, PT, UP1, 0x40, 0x0 ;  /* 0x000000000000781c */ /* 0x000fc40003fae818 */
        /* <DEDUP_REMOVED lines=8> */
[----:B------:R-:W-:Y:S01]  /*93c0*/  ISETP.GT.AND P3, PT, R210, 0x39, P2 ;  /* 0x00000039d200780c */ /* 0x000fe20001764270 */
[----:B------:R-:W-:Y:S01]  /*93d0*/  IMAD.IADD R210, R207, 0x1, R212 ;  /* 0x00000001cfd27824 */ /* 0x000fe200078e02d4 */
[C---:B------:R-:W-:Y:S02]  /*93e0*/  ISETP.LT.OR P4, PT, R211.reuse, 0x32, P4 ;  /* 0x00000032d300780c */ /* 0x040fe40002781670 */
[C---:B------:R-:W-:Y:S02]  /*93f0*/  ISETP.LT.OR P6, PT, R211.reuse, 0x39, P6 ;  /* 0x00000039d300780c */ /* 0x040fe400037c1670 */
[----:B------:R-:W-:-:S02]  /*9400*/  ISETP.LT.OR P3, PT, R211, 0x3a, P3 ;  /* 0x0000003ad300780c */ /* 0x000fc40001f61670 */
[----:B------:R-:W-:Y:S02]  /*9410*/  FSEL R177, R177, -INF , !P4 ;  /* 0xff800000b1b17808 */ /* 0x000fe40006000000 */
[----:B------:R-:W-:Y:S02]  /*9420*/  FSEL R180, R180, -INF , !P6 ;  /* 0xff800000b4b47808 */ /* 0x000fe40007000000 */
[----:B------:R-:W-:Y:S01]  /*9430*/  FSEL R181, R181, -INF , !P3 ;  /* 0xff800000b5b57808 */ /* 0x000fe20005800000 */
        /* <DEDUP_REMOVED lines=15> */
.L_x_2054:
[----:B------:R-:W-:Y:S02]  /*9530*/  ULDC UR6, c[0x0][0xadc] ;  /* 0x0002b70000067ab9 */ /* 0x000fe40000000800 */
[----:B------:R-:W-:-:S05]  /*9540*/  IMAD.U32 R211, RZ, RZ, UR6 ;  /* 0x00000006ffd37e24 */ /* 0x000fca000f8e00ff */
[----:B------:R-:W-:-:S13]  /*9550*/  ISETP.NE.AND P3, PT, R211, 0x1, PT ;  /* 0x00000001d300780c */ /* 0x000fda0003f65270 */
[----:B------:R-:W0:Y:S02]  /*9560*/  @P3 LDC.64 R152, c[0x0][0xae0] ;  /* 0x0002b800ff983b82 */ /* 0x000e240000000a00 */
[----:B0-----:R-:W-:-:S05]  /*9570*/  @P3 IMAD.HI.U32 R152, R168, R152, RZ ;  /* 0x00000098a8983227 */ /* 0x001fca00078e00ff */
[----:B------:R-:W-:-:S07]  /*9580*/  @P3 SHF.R.U32.HI R168, RZ, R153, R152 ;  /* 0x00000099ffa83219 */ /* 0x000fce0000011698 */
.L_x_2055:
[----:B------:R-:W-:Y:S05]  /*9590*/  BSYNC B0 ;  /* 0x0000000000007941 */ /* 0x000fea0003800000 */
.L_x_2053:
[----:B------:R-:W-:-:S04]  /*95a0*/  IMAD R205, R168, R211, -R205 ;  /* 0x000000d3a8cd7224 */ /* 0x000fc800078e0acd */
[----:B------:R-:W-:-:S05]  /*95b0*/  IMAD.IADD R205, R205, 0x1, -R2 ;  /* 0x00000001cdcd7824 */ /* 0x000fca00078e0a02 */
[----:B------:R-:W-:Y:S02]  /*95c0*/  VIADDMNMX R210, R205, R211, R210, PT ;  /* 0x000000d3cdd27246 */ /* 0x000fe400038001d2 */
[----:B------:R-:W-:-:S07]  /*95d0*/  VIMNMX R209, R209, R205, !PT ;  /* 0x000000cdd1d17248 */ /* 0x000fce0007fe0100 */
.L_x_2052:
[----:B------:R-:W-:Y:S01]  /*95e0*/  FMNMX.FTZ R153, R208, R23, !PT ;  /* 0x00000017d0997209 */ /* 0x000fe20007810000 */
[----:B------:R-:W-:Y:S01]  /*95f0*/  ULDC UR6, c[0x0][0xa80] ;  /* 0x0002a00000067ab9 */ /* 0x000fe20000000800 */
[----:B------:R-:W-:Y:S01]  /*9600*/  ISETP.GT.AND P4, PT, R209, RZ, P2 ;  /* 0x000000ffd100720c */ /* 0x000fe20001784270 */
[----:B------:R-:W-:Y:S01]  /*9610*/  IMAD R213, R11, 0x1000, R196 ;  /* 0x000010000bd57824 */ /* 0x000fe200078e02c4 */
[----:B------:R-:W-:Y:S01]  /*9620*/  FMNMX.FTZ R153, R202, R153, !PT ;  /* 0x00000099ca997209 */ /* 0x000fe20007810000 */
[----:B------:R-:W-:Y:S01]  /*9630*/  UMOV UR11, 0x40000040 ;  /* 0x40000040000b7882 */ /* 0x000fe20000000000 */
[----:B------:R-:W-:Y:S01]  /*9640*/  ISETP.GT.AND P3, PT, R209, 0x1, P2 ;  /* 0x00000001d100780c */ /* 0x000fe20001764270 */
[----:B------:R-:W-:Y:S01]  /*9650*/  VIADD R222, R213, 0x80 ;  /* 0x00000080d5de7836 */ /* 0x000fe20000000000 */
[----:B------:R-:W-:Y:S01]  /*9660*/  FMNMX.FTZ R152, R156, R153, !PT ;  /* 0x000000999c987209 */ /* 0x000fe20007810000 */
[----:B------:R-:W-:Y:S01]  /*9670*/  @!P1 VIADD R204, R204, 0x38860 ;  /* 0x00038860cccc9836 */ /* 0x000fe20000000000 */
        /* <DEDUP_REMOVED lines=29> */
[----:B------:R-:W-:Y:S02]  /*9850*/  ISETP.GT.AND P3, PT, R209, 0x20, P2 ;  /* 0x00000020d100780c */ /* 0x000fe40001764270 */
[----:B------:R-:W-:Y:S02]  /*9860*/  ISETP.LT.OR P6, PT, R210, 0x19, P6 ;  /* 0x00000019d200780c */ /* 0x000fe400037c1670 */
[----:B------:R-:W-:-:S02]  /*9870*/  FSEL R163, R163, -INF , !P5 ;  /* 0xff800000a3a37808 */ /* 0x000fc40006800000 */
[C---:B------:R-:W-:Y:S02]  /*9880*/  ISETP.GT.AND P5, PT, R209.reuse, 0x21, P2 ;  /* 0x00000021d100780c */ /* 0x040fe400017a4270 */
[----:B------:R-:W-:Y:S02]  /*9890*/  ISETP.LT.OR P3, PT, R210, 0x21, P3 ;  /* 0x00000021d200780c */ /* 0x000fe40001f61670 */
[----:B------:R-:W-:Y:S02]  /*98a0*/  FSEL R166, R166, -INF , !P6 ;  /* 0xff800000a6a67808 */ /* 0x000fe40007000000 */
[----:B------:R-:W-:Y:S02]  /*98b0*/  ISETP.LT.OR P5, PT, R210, 0x22, P5 ;  /* 0x00000022d200780c */ /* 0x000fe40002fa1670 */
[----:B------:R-:W-:Y:S02]  /*98c0*/  ISETP.GT.AND P6, PT, R209, 0x28, P2 ;  /* 0x00000028d100780c */ /* 0x000fe400017c4270 */
[----:B------:R-:W-:-:S02]  /*98d0*/  R2UR UR10, R213 ;  /* 0x00000000d50a72ca */ /* 0x000fc400000e0000 */
[----:B------:R-:W-:Y:S02]  /*98e0*/  ISETP.LT.OR P6, PT, R210, 0x29, P6 ;  /* 0x00000029d200780c */ /* 0x000fe400037c1670 */
[----:B------:R-:W-:Y:S02]  /*98f0*/  @!P1 PRMT R204, RZ, 0x654, R204 ;  /* 0x00000654ffcc9816 */ /* 0x000fe400000000cc */
[----:B0-----:R-:W-:-:S05]  /*9900*/  FMNMX.FTZ R153, R152, R153, !PT ;  /* 0x0000009998997209 */ /* 0x001fca0007810000 */
[----:B------:R-:W0:Y:S02]  /*9910*/  SHFL.BFLY PT, R168, R153, 0x1, 0x1f ;  /* 0x0c201f0099a87f89 */ /* 0x000e2400000e0000 */
[----:B0-----:R-:W-:Y:S02]  /*9920*/  FMNMX.FTZ R168, R153, R168, !PT ;  /* 0x000000a899a87209 */ /* 0x001fe40007810000 */
[----:B------:R-:W-:Y:S02]  /*9930*/  FSEL R153, R154, -INF , !P4 ;  /* 0xff8000009a997808 */ /* 0x000fe40006000000 */
[----:B------:R-:W-:Y:S01]  /*9940*/  ISETP.GT.AND P4, PT, R209, 0x19, P2 ;  /* 0x00000019d100780c */ /* 0x000fe20001784270 */
[----:B------:R-:W-:Y:S01]  /*9950*/  FMUL.FTZ R211, R168, UR6 ;  /* 0x00000006a8d37c20 */ /* 0x000fe20008410000 */
[----:B------:R-:W-:Y:S02]  /*9960*/  FMNMX.FTZ R152, R153, R188, !PT ;  /* 0x000000bc99987209 */ /* 0x000fe40007810000 */
[----:B------:R-:W-:-:S02]  /*9970*/  ISETP.LT.OR P4, PT, R210, 0x1a, P4 ;  /* 0x0000001ad200780c */ /* 0x000fc40002781670 */
[----:B------:R-:W-:Y:S02]  /*9980*/  FMNMX.FTZ R205, R155, R152, !PT ;  /* 0x000000989bcd7209 */ /* 0x000fe40007810000 */
[----:B------:R-:W-:Y:S02]  /*9990*/  FSEL R167, R167, -INF , !P4 ;  /* 0xff800000a7a77808 */ /* 0x000fe40006000000 */
[----:B------:R-:W-:Y:S02]  /*99a0*/  FMNMX.FTZ R152, R158, R205, !PT ;  /* 0x000000cd9e987209 */ /* 0x000fe40007810000 */
[----:B------:R-:W-:Y:S02]  /*99b0*/  FSETP.NEU.FTZ.AND P4, PT, R168, -INF , PT ;  /* 0xff800000a800780b */ /* 0x000fe40003f9d000 */
[----:B------:R-:W-:Y:S02]  /*99c0*/  FMNMX.FTZ R205, R159, R152, !PT ;  /* 0x000000989fcd7209 */ /* 0x000fe40007810000 */
[----:B------:R-:W-:-:S02]  /*99d0*/  FSEL R152, R170, -INF , !P3 ;  /* 0xff800000aa987808 */ /* 0x000fc40005800000 */
[----:B------:R-:W-:Y:S02]  /*99e0*/  FMNMX.FTZ R154, R162, R205, !PT ;  /* 0x000000cda29a7209 */ /* 0x000fe40007810000 */
[----:B------:R-:W-:Y:S02]  /*99f0*/  ISETP.GT.AND P3, PT, R209, 0x29, P2 ;  /* 0x00000029d100780c */ /* 0x000fe40001764270 */
[----:B------:R-:W-:Y:S02]  /*9a00*/  FMNMX.FTZ R205, R163, R154, !PT ;  /* 0x0000009aa3cd7209 */ /* 0x000fe40007810000 */
[----:B------:R-:W-:Y:S02]  /*9a10*/  FSEL R154, R171, -INF , !P5 ;  /* 0xff800000ab9a7808 */ /* 0x000fe40006800000 */
[----:B------:R-:W-:Y:S02]  /*9a20*/  FMNMX.FTZ R170, R166, R205, !PT ;  /* 0x000000cda6aa7209 */ /* 0x000fe40007810000 */
[----:B------:R-:W-:-:S02]  /*9a30*/  FSEL R211, R211, RZ, P4 ;  /* 0x000000ffd3d37208 */ /* 0x000fc40002000000 */
[----:B------:R-:W-:Y:S02]  /*9a40*/  FMNMX.FTZ R171, R167, R170, !PT ;  /* 0x000000aaa7ab7209 */ /* 0x000fe40007810000 */
[----:B------:R-:W-:Y:S01]  /*9a50*/  FSEL R205, R174, -INF , !P6 ;  /* 0xff800000aecd7808 */ /* 0x000fe20007000000 */
[--C-:B------:R-:W-:Y:S01]  /*9a60*/  FFMA.FTZ R208, R208, UR6, -R211.reuse ;  /* 0x00000006d0d07c23 */ /* 0x100fe200080108d3 */
[----:B------:R-:W-:Y:S01]  /*9a70*/  FMNMX.FTZ R171, R152, R171, !PT ;  /* 0x000000ab98ab7209 */ /* 0x000fe20007810000 */
[--C-:B------:R-:W-:Y:S01]  /*9a80*/  FFMA.FTZ R203, R203, UR6, -R211.reuse ;  /* 0x00000006cbcb7c23 */ /* 0x100fe200080108d3 */
[----:B------:R-:W-:Y:S01]  /*9a90*/  ISETP.GT.AND P5, PT, R209, 0x30, P2 ;  /* 0x00000030d100780c */ /* 0x000fe200017a4270 */
[----:B------:R0:W-:Y:S01]  /*9aa0*/  MUFU.EX2 R170, R208 ;  /* 0x000000d000aa7308 */ /* 0x0001e20000000800 */
[----:B------:R-:W-:Y:S01]  /*9ab0*/  ISETP.LT.OR P3, PT, R210, 0x2a, P3 ;  /* 0x0000002ad200780c */ /* 0x000fe20001f61670 */
[--C-:B------:R-:W-:Y:S01]  /*9ac0*/  FFMA.FTZ R202, R202, UR6, -R211.reuse ;  /* 0x00000006caca7c23 */ /* 0x100fe200080108d3 */
[----:B------:R-:W-:Y:S01]  /*9ad0*/  FMNMX.FTZ R174, R154, R171, !PT ;  /* 0x000000ab9aae7209 */ /* 0x000fe20007810000 */
[--C-:B------:R-:W-:Y:S01]  /*9ae0*/  FFMA.FTZ R169, R169, UR6, -R211.reuse ;  /* 0x00000006a9a97c23 */ /* 0x100fe200080108d3 */
[----:B------:R-:W-:Y:S01]  /*9af0*/  ISETP.GT.AND P6, PT, R209, 0x31, P2 ;  /* 0x00000031d100780c */ /* 0x000fe200017c4270 */
[--C-:B------:R-:W-:Y:S01]  /*9b00*/  FFMA.FTZ R172, R172, UR6, -R211.reuse ;  /* 0x00000006acac7c23 */ /* 0x100fe200080108d3 */
[----:B------:R-:W-:Y:S01]  /*9b10*/  FSEL R207, R175, -INF , !P3 ;  /* 0xff800000afcf7808 */ /* 0x000fe20005800000 */
[----:B------:R1:W-:Y:S01]  /*9b20*/  MUFU.EX2 R171, R202 ;  /* 0x000000ca00ab7308 */ /* 0x0003e20000000800 */
[----:B------:R-:W-:Y:S01]  /*9b30*/  ISETP.LT.OR P5, PT, R210, 0x31, P5 ;  /* 0x00000031d200780c */ /* 0x000fe20002fa1670 */
[--C-:B------:R-:W-:Y:S01]  /*9b40*/  FFMA.FTZ R173, R173, UR6, -R211.reuse ;  /* 0x00000006adad7c23 */ /* 0x100fe200080108d3 */
[----:B------:R-:W-:Y:S01]  /*9b50*/  FMNMX.FTZ R174, R205, R174, !PT ;  /* 0x000000aecdae7209 */ /* 0x000fe20007810000 */
[--C-:B------:R-:W-:Y:S01]  /*9b60*/  FFMA.FTZ R176, R176, UR6, -R211.reuse ;  /* 0x00000006b0b07c23 */ /* 0x100fe200080108d3 */
[----:B------:R-:W-:Y:S01]  /*9b70*/  ISETP.GT.AND P3, PT, R209, 0x38, P2 ;  /* 0x00000038d100780c */ /* 0x000fe20001764270 */
[--C-:B------:R-:W-:Y:S01]  /*9b80*/  FFMA.FTZ R177, R177, UR6, -R211.reuse ;  /* 0x00000006b1b17c23 */ /* 0x100fe200080108d3 */
[----:B------:R-:W-:Y:S01]  /*9b90*/  ISETP.LT.OR P6, PT, R210, 0x32, P6 ;  /* 0x00000032d200780c */ /* 0x000fe200037c1670 */
[--C-:B------:R-:W-:Y:S01]  /*9ba0*/  FFMA.FTZ R180, R180, UR6, -R211.reuse ;  /* 0x00000006b4b47c23 */ /* 0x100fe200080108d3 */
[----:B0-----:R-:W-:Y:S01]  /*9bb0*/  FSEL R208, R178, -INF , !P5 ;  /* 0xff800000b2d07808 */ /* 0x001fe20006800000 */
[--C-:B-1----:R-:W-:Y:S01]  /*9bc0*/  FFMA.FTZ R202, R157, UR6, -R211.reuse ;  /* 0x000000069dca7c23 */ /* 0x102fe200080108d3 */
[----:B------:R-:W-:Y:S01]  /*9bd0*/  FMNMX.FTZ R175, R207, R174, !PT ;  /* 0x000000aecfaf7209 */ /* 0x000fe20007810000 */
[----:B------:R-:W-:Y:S01]  /*9be0*/  MUFU.EX2 R169, R169 ;  /* 0x000000a900a97308 */ /* 0x000fe20000000800 */
[----:B------:R-:W-:Y:S01]  /*9bf0*/  ISETP.GT.AND P2, PT, R209, 0x39, P2 ;  /* 0x00000039d100780c */ /* 0x000fe20001744270 */
[----:B------:R-:W-:Y:S01]  /*9c00*/  FFMA.FTZ R209, R156, UR6, -R211 ;  /* 0x000000069cd17c23 */ /* 0x000fe200080108d3 */
[----:B------:R-:W-:-:S02]  /*9c10*/  ISETP.LT.OR P3, PT, R210, 0x39, P3 ;  /* 0x00000039d200780c */ /* 0x000fc40001f61670 */
[----:B------:R-:W-:Y:S02]  /*9c20*/  FSEL R156, R179, -INF , !P6 ;  /* 0xff800000b39c7808 */ /* 0x000fe40007000000 */
[----:B------:R-:W-:Y:S01]  /*9c30*/  FMNMX.FTZ R175, R208, R175, !PT ;  /* 0x000000afd0af7209 */ /* 0x000fe20007810000 */
[----:B------:R-:W-:Y:S01]  /*9c40*/  MUFU.EX2 R174, R209 ;  /* 0x000000d100ae7308 */ /* 0x000fe20000000800 */
[----:B------:R-:W-:Y:S01]  /*9c50*/  ISETP.LT.OR P2, PT, R210, 0x3a, P2 ;  /* 0x0000003ad200780c */ /* 0x000fe20001741670 */
[--C-:B------:R-:W-:Y:S01]  /*9c60*/  FFMA.FTZ R210, R160, UR6, -R211.reuse ;  /* 0x00000006a0d27c23 */ /* 0x100fe200080108d3 */
[----:B------:R-:W-:Y:S01]  /*9c70*/  FSEL R214, R182, -INF , !P3 ;  /* 0xff800000b6d67808 */ /* 0x000fe20005800000 */
[--C-:B------:R-:W-:Y:S01]  /*9c80*/  FFMA.FTZ R182, R164, UR6, -R211.reuse ;  /* 0x00000006a4b67c23 */ /* 0x100fe200080108d3 */
[----:B------:R-:W-:Y:S02]  /*9c90*/  FMNMX.FTZ R179, R156, R175, !PT ;  /* 0x000000af9cb37209 */ /* 0x000fe40007810000 */
[----:B------:R-:W-:Y:S01]  /*9ca0*/  FSEL R215, R183, -INF , !P2 ;  /* 0xff800000b7d77808 */ /* 0x000fe20005000000 */
[----:B------:R0:W-:Y:S01]  /*9cb0*/  MUFU.EX2 R175, R203 ;  /* 0x000000cb00af7308 */ /* 0x0001e20000000800 */
[----:B------:R-:W-:Y:S01]  /*9cc0*/  FMNMX.FTZ R178, R214, R179, !PT ;  /* 0x000000b3d6b27209 */ /* 0x000fe20007810000 */
[--C-:B------:R-:W-:Y:S01]  /*9cd0*/  FFMA.FTZ R179, R161, UR6, -R211.reuse ;  /* 0x00000006a1b37c23 */ /* 0x100fe200080108d3 */
[----:B------:R-:W-:Y:S01]  /*9ce0*/  FSEL R164, R168, RZ, P4 ;  /* 0x000000ffa8a47208 */ /* 0x000fe20002000000 */
[----:B------:R-:W-:Y:S01]  /*9cf0*/  FFMA.FTZ R183, R165, UR6, -R211 ;  /* 0x00000006a5b77c23 */ /* 0x000fe200080108d3 */
[----:B------:R-:W-:-:S03]  /*9d00*/  FMNMX.FTZ R160, R215, R178, !PT ;  /* 0x000000b2d7a07209 */ /* 0x000fc60007810000 */
[----:B------:R-:W-:Y:S01]  /*9d10*/  FADD.FTZ R164, -R164, R23 ;  /* 0x00000017a4a47221 */ /* 0x000fe20000010100 */
[----:B0-----:R-:W-:Y:S01]  /*9d20*/  FFMA.FTZ R203, R181, UR6, -R211 ;  /* 0x00000006b5cb7c23 */ /* 0x001fe200080108d3 */
[----:B------:R-:W0:Y:S01]  /*9d30*/  SHFL.BFLY PT, R161, R160, 0x2, 0x1f ;  /* 0x0c401f00a0a17f89 */ /* 0x000e2200000e0000 */
[----:B------:R-:W-:Y:S01]  /*9d40*/  MUFU.EX2 R178, R210 ;  /* 0x000000d200b27308 */ /* 0x000fe20000000800 */
[----:B------:R-:W-:-:S07]  /*9d50*/  FMUL.FTZ R23, R164, UR6 ;  /* 0x00000006a4177c20 */ /* 0x000fce0008410000 */
[----:B------:R-:W1:Y:S08]  /*9d60*/  MUFU.EX2 R23, R23 ;  /* 0x0000001700177308 */ /* 0x000e700000000800 */
[----:B------:R-:W-:Y:S01]  /*9d70*/  MUFU.EX2 R179, R179 ;  /* 0x000000b300b37308 */ /* 0x000fe20000000800 */
[----:B0-----:R-:W-:-:S07]  /*9d80*/  FMNMX.FTZ R161, R160, R161, !PT ;  /* 0x000000a1a0a17209 */ /* 0x001fce0007810000 */
[----:B------:R-:W-:Y:S01]  /*9d90*/  MUFU.EX2 R182, R182 ;  /* 0x000000b600b67308 */ /* 0x000fe20000000800 */
[-C--:B-1----:R-:W-:Y:S01]  /*9da0*/  FMUL.FTZ R24, R24, R23.reuse ;  /* 0x0000001718187220 */ /* 0x082fe20000410000 */
[-C--:B------:R-:W-:Y:S01]  /*9db0*/  FMUL.FTZ R25, R25, R23.reuse ;  /* 0x0000001719197220 */ /* 0x080fe20000410000 */
[-C--:B------:R-:W-:Y:S01]  /*9dc0*/  FMUL.FTZ R28, R28, R23.reuse ;  /* 0x000000171c1c7220 */ /* 0x080fe20000410000 */
[----:B------:R-:W0:Y:S01]  /*9dd0*/  SHFL.BFLY PT, R160, R161, 0x1, 0x1f ;  /* 0x0c201f00a1a07f89 */ /* 0x000e2200000e0000 */
        /* <DEDUP_REMOVED lines=23> */
[----:B0-----:R-:W-:Y:S01]  /*9f50*/  FMNMX.FTZ R181, R161, R160, !PT ;  /* 0x000000a0a1b57209 */ /* 0x001fe20007810000 */
[-C--:B------:R-:W-:Y:S01]  /*9f60*/  FMUL.FTZ R69, R69, R23.reuse ;  /* 0x0000001745457220 */ /* 0x080fe20000410000 */
[-C--:B------:R-:W-:Y:S01]  /*9f70*/  FMUL.FTZ R72, R72, R23.reuse ;  /* 0x0000001748487220 */ /* 0x080fe20000410000 */
[-C--:B------:R-:W-:Y:S01]  /*9f80*/  FMUL.FTZ R73, R73, R23.reuse ;  /* 0x0000001749497220 */ /* 0x080fe20000410000 */
[C---:B------:R-:W-:Y:S01]  /*9f90*/  FSETP.NEU.FTZ.AND P2, PT, R181.reuse, -INF , PT ;  /* 0xff800000b500780b */ /* 0x040fe20003f5d000 */
[----:B------:R-:W-:Y:S01]  /*9fa0*/  FMUL.FTZ R157, R181, UR6 ;  /* 0x00000006b59d7c20 */ /* 0x000fe20008410000 */
[----:B------:R-:W-:Y:S01]  /*9fb0*/  MUFU.EX2 R173, R173 ;  /* 0x000000ad00ad7308 */ /* 0x000fe20000000800 */
[----:B-1----:R-:W-:Y:S01]  /*9fc0*/  F2FP.BF16.F32.PACK_AB R160, R169, R202 ;  /* 0x000000caa9a0723e */ /* 0x002fe200000010ff */
[-C--:B------:R-:W-:Y:S01]  /*9fd0*/  FMUL.FTZ R76, R76, R23.reuse ;  /* 0x000000174c4c7220 */ /* 0x080fe20000410000 */
[-C--:B------:R-:W-:Y:S01]  /*9fe0*/  FMUL.FTZ R77, R77, R23.reuse ;  /* 0x000000174d4d7220 */ /* 0x080fe20000410000 */
[----:B------:R-:W-:Y:S01]  /*9ff0*/  FSEL R157, R157, RZ, P2 ;  /* 0x000000ff9d9d7208 */ /* 0x000fe20001000000 */
[-C--:B------:R-:W-:Y:S01]  /*a000*/  FMUL.FTZ R80, R80, R23.reuse ;  /* 0x0000001750507220 */ /* 0x080fe20000410000 */
[-C--:B------:R-:W-:Y:S01]  /*a010*/  FMUL.FTZ R81, R81, R23.reuse ;  /* 0x0000001751517220 */ /* 0x080fe20000410000 */
[----:B------:R-:W-:Y:S01]  /*a020*/  FMUL.FTZ R84, R84, R23 ;  /* 0x0000001754547220 */ /* 0x000fe20000410000 */
[----:B------:R-:W-:Y:S01]  /*a030*/  MUFU.EX2 R176, R176 ;  /* 0x000000b000b07308 */ /* 0x000fe20000000800 */
[--C-:B------:R-:W-:Y:S01]  /*a040*/  FFMA.FTZ R209, R153, UR6, -R157.reuse ;  /* 0x0000000699d17c23 */ /* 0x100fe2000801089d */
[----:B------:R-:W-:Y:S01]  /*a050*/  FSEL R153, R181, RZ, P2 ;  /* 0x000000ffb5997208 */ /* 0x000fe20001000000 */
[--C-:B------:R-:W-:Y:S01]  /*a060*/  FFMA.FTZ R211, R158, UR6, -R157.reuse ;  /* 0x000000069ed37c23 */ /* 0x100fe2000801089d */
[----:B------:R-:W-:Y:S01]  /*a070*/  ISETP.NE.AND P2, PT, R197, RZ, PT ;  /* 0x000000ffc500720c */ /* 0x000fe20003f45270 */
[--C-:B------:R-:W-:Y:S01]  /*a080*/  FFMA.FTZ R210, R155, UR6, -R157.reuse ;  /* 0x000000069bd27c23 */ /* 0x100fe2000801089d */
[--C-:B------:R-:W-:Y:S01]  /*a090*/  FFMA.FTZ R212, R159, UR6, -R157.reuse ;  /* 0x000000069fd47c23 */ /* 0x100fe2000801089d */
[----:B------:R-:W-:Y:S01]  /*a0a0*/  FADD.FTZ R153, -R153, R188 ;  /* 0x000000bc99997221 */ /* 0x000fe20000010100 */
[--C-:B------:R-:W-:Y:S01]  /*a0b0*/  FFMA.FTZ R216, R205, UR6, -R157.reuse ;  /* 0x00000006cdd87c23 */ /* 0x100fe2000801089d */
[--C-:B------:R-:W-:Y:S01]  /*a0c0*/  FFMA.FTZ R217, R207, UR6, -R157.reuse ;  /* 0x00000006cfd97c23 */ /* 0x100fe2000801089d */
[--C-:B------:R-:W-:Y:S01]  /*a0d0*/  FFMA.FTZ R163, R163, UR6, -R157.reuse ;  /* 0x00000006a3a37c23 */ /* 0x100fe2000801089d */
[----:B------:R-:W-:Y:S01]  /*a0e0*/  FMUL.FTZ R153, R153, UR6 ;  /* 0x0000000699997c20 */ /* 0x000fe20008410000 */
[--C-:B------:R-:W-:Y:S01]  /*a0f0*/  FFMA.FTZ R159, R166, UR6, -R157.reuse ;  /* 0x00000006a69f7c23 */ /* 0x100fe2000801089d */
[--C-:B------:R-:W-:Y:S01]  /*a100*/  FFMA.FTZ R167, R167, UR6, -R157.reuse ;  /* 0x00000006a7a77c23 */ /* 0x100fe2000801089d */
[--C-:B------:R-:W-:Y:S01]  /*a110*/  FFMA.FTZ R218, R208, UR6, -R157.reuse ;  /* 0x00000006d0da7c23 */ /* 0x100fe2000801089d */
[----:B------:R0:W1:Y:S01]  /*a120*/  MUFU.EX2 R188, R153 ;  /* 0x0000009900bc7308 */ /* 0x0000620000000800 */
[----:B------:R-:W-:Y:S01]  /*a130*/  FFMA.FTZ R219, R156, UR6, -R157 ;  /* 0x000000069cdb7c23 */ /* 0x000fe2000801089d */
[----:B------:R-:W-:-:S02]  /*a140*/  @!P2 IMAD R158, R206, 0x40, R195 ;  /* 0x00000040ce9ea824 */ /* 0x000fc400078e02c3 */
[--C-:B------:R-:W-:Y:S01]  /*a150*/  FFMA.FTZ R206, R162, UR6, -R157.reuse ;  /* 0x00000006a2ce7c23 */ /* 0x100fe2000801089d */
[--C-:B------:R-:W-:Y:S01]  /*a160*/  FFMA.FTZ R220, R214, UR6, -R157.reuse ;  /* 0x00000006d6dc7c23 */ /* 0x100fe2000801089d */
[----:B------:R-:W-:Y:S01]  /*a170*/  FFMA.FTZ R221, R215, UR6, -R157 ;  /* 0x00000006d7dd7c23 */ /* 0x000fe2000801089d */
[----:B------:R-:W-:Y:S02]  /*a180*/  @!P2 IMAD R155, R158, 0x4, R199 ;  /* 0x000000049e9ba824 */ /* 0x000fe400078e02c7 */
[--C-:B------:R-:W-:Y:S01]  /*a190*/  FFMA.FTZ R161, R152, UR6, -R157.reuse ;  /* 0x0000000698a17c23 */ /* 0x100fe2000801089d */
[----:B------:R-:W-:Y:S01]  /*a1a0*/  MUFU.EX2 R209, R209 ;  /* 0x000000d100d17308 */ /* 0x000fe20000000800 */
[----:B0-----:R-:W-:Y:S01]  /*a1b0*/  FFMA.FTZ R153, R154, UR6, -R157 ;  /* 0x000000069a997c23 */ /* 0x001fe2000801089d */
[----:B------:R-:W-:Y:S01]  /*a1c0*/  F2FP.BF16.F32.PACK_AB R152, R171, R170 ;  /* 0x000000aaab98723e */ /* 0x000fe200000010ff */
[----:B------:R-:W-:Y:S01]  /*a1d0*/  @!P2 STS [R155+0x38400], R23 ;  /* 0x038400179b00a388 */ /* 0x000fe20000000800 */
[----:B------:R-:W-:Y:S01]  /*a1e0*/  F2FP.BF16.F32.PACK_AB R154, R175, R174 ;  /* 0x000000aeaf9a723e */ /* 0x000fe200000010ff */
[-C--:B------:R-:W-:Y:S01]  /*a1f0*/  FMUL.FTZ R85, R85, R23.reuse ;  /* 0x0000001755557220 */ /* 0x080fe20000410000 */
[----:B------:R-:W-:Y:S01]  /*a200*/  F2FP.BF16.F32.PACK_AB R156, R179, R178 ;  /* 0x000000b2b39c723e */ /* 0x000fe200000010ff */
[-C--:B------:R-:W-:Y:S01]  /*a210*/  FMUL.FTZ R88, R88, R23.reuse ;  /* 0x0000001758587220 */ /* 0x080fe20000410000 */
[----:B------:R-:W-:Y:S01]  /*a220*/  MUFU.EX2 R210, R210 ;  /* 0x000000d200d27308 */ /* 0x000fe20000000800 */
[----:B-1----:R0:W-:Y:S01]  /*a230*/  @!P2 STS [R155+0x38420], R188 ;  /* 0x038420bc9b00a388 */ /* 0x0021e20000000800 */
[----:B------:R-:W-:Y:S01]  /*a240*/  F2FP.BF16.F32.PACK_AB R158, R183, R182 ;  /* 0x000000b6b79e723e */ /* 0x000fe200000010ff */
[-C--:B------:R-:W-:Y:S01]  /*a250*/  FMUL.FTZ R89, R89, R23.reuse ;  /* 0x0000001759597220 */ /* 0x080fe20000410000 */
[----:B------:R-:W-:Y:S01]  /*a260*/  F2FP.BF16.F32.PACK_AB R162, R173, R172 ;  /* 0x000000acada2723e */ /* 0x000fe200000010ff */
        /* <DEDUP_REMOVED lines=34> */
[----:B------:R-:W-:Y:S01]  /*a490*/  FMUL.FTZ R149, R149, R23 ;  /* 0x0000001795957220 */ /* 0x000fe20000410000 */
        /* <DEDUP_REMOVED lines=24> */
[----:B------:R1:W2:Y:S01]  /*a620*/  MUFU.EX2 R215, R153 ;  /* 0x0000009900d77308 */ /* 0x0002a20000000800 */
        /* <DEDUP_REMOVED lines=8> */
[----:B-1----:R-:W-:Y:S01]  /*a6b0*/  F2FP.BF16.F32.PACK_AB R153, R210, R209 ;  /* 0x000000d1d299723e */ /* 0x002fe200000010ff */
[----:B------:R-:W-:Y:S01]  /*a6c0*/  BAR.SYNC.DEFER_BLOCKING 0xf, 0x100 ;  /* 0x03c4000000007b1d */ /* 0x000fe20000010000 */
[-C--:B------:R-:W-:Y:S01]  /*a6d0*/  FMUL.FTZ R78, R78, R188.reuse ;  /* 0x000000bc4e4e7220 */ /* 0x080fe20000410000 */
[-C--:B------:R-:W-:Y:S01]  /*a6e0*/  FMUL.FTZ R79, R79, R188.reuse ;  /* 0x000000bc4f4f7220 */ /* 0x080fe20000410000 */
[-C--:B------:R-:W-:Y:S01]  /*a6f0*/  FMUL.FTZ R82, R82, R188.reuse ;  /* 0x000000bc52527220 */ /* 0x080fe20000410000 */
[-C--:B------:R-:W-:Y:S01]  /*a700*/  FMUL.FTZ R83, R83, R188.reuse ;  /* 0x000000bc53537220 */ /* 0x080fe20000410000 */
[----:B------:R-:W-:Y:S01]  /*a710*/  FMUL.FTZ R86, R86, R188 ;  /* 0x000000bc56567220 */ /* 0x000fe20000410000 */
        /* <DEDUP_REMOVED lines=42> */
[----:B------:R-:W-:Y:S01]  /*a9c0*/  FMUL.FTZ R151, R151, R188 ;  /* 0x000000bc97977220 */ /* 0x000fe20000410000 */
[----:B------:R0:W-:Y:S01]  /*a9d0*/  STSM.16.M88.4 [R191+0x36400], R152 ;  /* 0x03640098bf007844 */ /* 0x0001e20000000200 */
[----:B------:R-:W-:Y:S01]  /*a9e0*/  FFMA.FTZ R170, R23, R3, R170 ;  /* 0x0000000317aa7223 */ /* 0x000fe200000100aa */
[----:B------:R-:W-:Y:S01]  /*a9f0*/  FFMA.FTZ R209, R188, R10, R209 ;  /* 0x0000000abcd17223 */ /* 0x000fe200000100d1 */
[----:B------:R-:W-:Y:S01]  /*aa00*/  ISETP.GT.AND P2, PT, R184, UR61, PT ;  /* 0x0000003db8007c0c */ /* 0x000fe2000bf44270 */
[----:B------:R2:W-:Y:S01]  /*aa10*/  STSM.16.M88.4 [R190], R156 ;  /* 0x0000009cbe007844 */ /* 0x0005e20000000200 */
[----:B------:R-:W-:Y:S01]  /*aa20*/  MUFU.EX2 R220, R220 ;  /* 0x000000dc00dc7308 */ /* 0x000fe20000000800 */
[----:B------:R-:W-:Y:S01]  /*aa30*/  FADD.FTZ R171, R171, R170 ;  /* 0x000000aaabab7221 */ /* 0x000fe20000010000 */
[----:B------:R-:W-:Y:S01]  /*aa40*/  FADD.FTZ R210, R210, R209 ;  /* 0x000000d1d2d27221 */ /* 0x000fe20000010000 */
[----:B------:R2:W-:Y:S01]  /*aa50*/  STSM.16.M88.4 [R193], R160 ;  /* 0x000000a0c1007844 */ /* 0x0005e20000000200 */
[----:B------:R-:W-:-:S02]  /*aa60*/  IMAD.MOV.U32 R23, RZ, RZ, R168 ;  /* 0x000000ffff177224 */ /* 0x000fc400078e00a8 */
[----:B------:R-:W-:Y:S01]  /*aa70*/  FADD.FTZ R174, R174, R171 ;  /* 0x000000abaeae7221 */ /* 0x000fe20000010000 */
[----:B------:R-:W-:Y:S01]  /*aa80*/  FADD.FTZ R211, R211, R210 ;  /* 0x000000d2d3d37221 */ /* 0x000fe20000010000 */
[----:B------:R-:W-:Y:S01]  /*aa90*/  IMAD.MOV.U32 R188, RZ, RZ, R181 ;  /* 0x000000ffffbc7224 */ /* 0x000fe200078e00b5 */
[----:B------:R-:W3:Y:S01]  /*aaa0*/  MUFU.EX2 R221, R221 ;  /* 0x000000dd00dd7308 */ /* 0x000ee20000000800 */
[----:B-1----:R-:W-:Y:S01]  /*aab0*/  F2FP.BF16.F32.PACK_AB R165, R219, R218 ;  /* 0x000000dadba5723e */ /* 0x002fe200000010ff */
[----:B------:R-:W-:Y:S01]  /*aac0*/  FADD.FTZ R175, R175, R174 ;  /* 0x000000aeafaf7221 */ /* 0x000fe20000010000 */
[----:B------:R-:W-:-:S03]  /*aad0*/  FADD.FTZ R211, R212, R211 ;  /* 0x000000d3d4d37221 */ /* 0x000fc60000010000 */
[----:B------:R-:W-:Y:S01]  /*aae0*/  FADD.FTZ R178, R178, R175 ;  /* 0x000000afb2b27221 */ /* 0x000fe20000010000 */
[----:B------:R-:W-:-:S03]  /*aaf0*/  FADD.FTZ R206, R206, R211 ;  /* 0x000000d3cece7221 */ /* 0x000fc60000010000 */
[----:B------:R-:W-:Y:S01]  /*ab00*/  FADD.FTZ R179, R179, R178 ;  /* 0x000000b2b3b37221 */ /* 0x000fe20000010000 */
[----:B------:R-:W-:-:S03]  /*ab10*/  FADD.FTZ R206, R205, R206 ;  /* 0x000000cecdce7221 */ /* 0x000fc60000010000 */
[----:B------:R-:W-:Y:S01]  /*ab20*/  FADD.FTZ R182, R182, R179 ;  /* 0x000000b3b6b67221 */ /* 0x000fe20000010000 */
[----:B------:R-:W-:Y:S01]  /*ab30*/  FADD.FTZ R207, R207, R206 ;  /* 0x000000cecfcf7221 */ /* 0x000fe20000010000 */
[----:B------:R-:W-:Y:S01]  /*ab40*/  IMAD.MOV.U32 R206, RZ, RZ, R11 ;  /* 0x000000ffffce7224 */ /* 0x000fe200078e000b */
[----:B---3--:R-:W-:Y:S01]  /*ab50*/  F2FP.BF16.F32.PACK_AB R167, R221, R220 ;  /* 0x000000dcdda7723e */ /* 0x008fe200000010ff */
[----:B------:R-:W-:Y:S01]  /*ab60*/  FADD.FTZ R183, R183, R182 ;  /* 0x000000b6b7b77221 */ /* 0x000fe20000010000 */
[----:B------:R-:W-:-:S03]  /*ab70*/  FADD.FTZ R207, R208, R207 ;  /* 0x000000cfd0cf7221 */ /* 0x000fc60000010000 */
[----:B------:R2:W-:Y:S01]  /*ab80*/  STSM.16.M88.4 [R192], R164 ;  /* 0x000000a4c0007844 */ /* 0x0005e20000000200 */
[----:B------:R-:W-:Y:S01]  /*ab90*/  WARPGROUP.ARRIVE ;  /* 0x00000000000079c5 */ /* 0x000fe20000000000 */
[----:B------:R-:W-:Y:S01]  /*aba0*/  FADD.FTZ R202, R202, R183 ;  /* 0x000000b7caca7221 */ /* 0x000fe20000010000 */
[----:B------:R-:W-:-:S03]  /*abb0*/  FADD.FTZ R214, R214, R207 ;  /* 0x000000cfd6d67221 */ /* 0x000fc60000010000 */
[----:B------:R-:W-:Y:S01]  /*abc0*/  FADD.FTZ R169, R169, R202 ;  /* 0x000000caa9a97221 */ /* 0x000fe20000010000 */
[----:B------:R-:W-:Y:S01]  /*abd0*/  HGMMA.64x256x16.F32.BF16 R24, R152, gdesc[UR8].tnspB, R24, gsb0 ;  /* 0x43e0000898187df0 */ /* 0x000fe20008001818 */
[----:B------:R-:W-:Y:S01]  /*abe0*/  R2UR UR10, R222 ;  /* 0x00000000de0a72ca */ /* 0x000fe200000e0000 */
[----:B------:R-:W-:Y:S01]  /*abf0*/  UMOV UR11, 0x40000040 ;  /* 0x40000040000b7882 */ /* 0x000fe20000000000 */
[----:B------:R-:W-:Y:S02]  /*ac00*/  VIADD R222, R213, 0x100 ;  /* 0x00000100d5de7836 */ /* 0x000fe40000000000 */
[----:B------:R-:W-:Y:S01]  /*ac10*/  FADD.FTZ R215, R215, R214 ;  /* 0x000000d6d7d77221 */ /* 0x000fe20000010000 */
[----:B------:R-:W-:Y:S02]  /*ac20*/  VIADD R213, R213, 0x180 ;  /* 0x00000180d5d57836 */ /* 0x000fe40000000000 */
[----:B------:R-:W-:Y:S01]  /*ac30*/  FADD.FTZ R172, R172, R169 ;  /* 0x000000a9acac7221 */ /* 0x000fe20000010000 */
[----:B------:R-:W-:-:S03]  /*ac40*/  FADD.FTZ R216, R216, R215 ;  /* 0x000000d7d8d87221 */ /* 0x000fc60000010000 */
        /* <DEDUP_REMOVED lines=10> */
[----:B------:R-:W-:Y:S02]  /*acf0*/  WARPGROUP.DEPBAR.LE gsb0, 0x0 ;  /* 0x00008000000079c5 */ /* 0x000fe40000010000 */
[----:B------:R-:W-:Y:S01]  /*ad00*/  WARPGROUP.ARRIVE ;  /* 0x00000000000079c5 */ /* 0x000fe20000000000 */
[----:B0-----:R-:W-:-:S04]  /*ad10*/  VIADD R152, R184, 0xffffffff ;  /* 0xffffffffb8987836 */ /* 0x001fc80000000000 */
[----:B------:R-:W-:Y:S01]  /*ad20*/  IMAD.MOV.U32 R184, RZ, RZ, R152 ;  /* 0x000000ffffb87224 */ /* 0x000fe200078e0098 */
        /* <DEDUP_REMOVED lines=24> */
[----:B------:R-:W-:Y:S02]  /*aeb0*/  IMAD.MOV.U32 R188, RZ, RZ, R181 ;  /* 0x000000ffffbc7224 */ /* 0x000fe400078e00b5 */
[----:B------:R-:W-:Y:S02]  /*aec0*/  IMAD.MOV.U32 R23, RZ, RZ, R168 ;  /* 0x000000ffff177224 */ /* 0x000fe400078e00a8 */
[----:B------:R-:W-:-:S07]  /*aed0*/  IMAD.MOV.U32 R184, RZ, RZ, R152 ;  /* 0x000000ffffb87224 */ /* 0x000fce00078e0098 */
.L_x_2039:
[----:B------:R-:W0:Y:S01]  /*aee0*/  S2UR UR14, SR_CTAID.X ;  /* 0x00000000000e79c3 */ /* 0x000e220000002500 */
[----:B------:R-:W-:Y:S01]  /*aef0*/  ULDC UR10, c[0x0][0x448] ;  /* 0x00011200000a7ab9 */ /* 0x000fe20000000800 */
[----:B------:R-:W-:Y:S01]  /*af00*/  IADD3 R189, -R189, 0x1, RZ ;  /* 0x00000001bdbd7810 */ /* 0x000fe20007ffe1ff */
[----:B------:R-:W-:-:S04]  /*af10*/  UISETP.NE.AND UP0, UPT, UR10, 0x1, UPT ;  /* 0x000000010a00788c */ /* 0x000fc8000bf05270 */
[----:B------:R-:W-:Y:S01]  /*af20*/  IMAD R189, R16, UR7, R189 ;  /* 0x0000000710bd7c24 */ /* 0x000fe2000f8e02bd */
[----:B------:R-:W-:Y:S02]  /*af30*/  ULDC UR7, c[0x0][0xadc] ;  /* 0x0002b70000077ab9 */ /* 0x000fe40000000800 */
[----:B------:R-:W-:Y:S02]  /*af40*/  UISETP.GE.AND UP1, UPT, UR7, 0x1, UPT ;  /* 0x000000010700788c */ /* 0x000fe4000bf26270 */
[----:B------:R-:W-:Y:S02]  /*af50*/  R2UR UR15, R189 ;  /* 0x00000000bd0f72ca */ /* 0x000fe400000e0000 */
[----:B------:R-:W-:Y:S01]  /*af60*/  @UP0 ULDC UR10, c[0x0][0x44c] ;  /* 0x00011300000a0ab9 */ /* 0x000fe20000000800 */
[----:B------:R-:W-:Y:S01]  /*af70*/  @UP0 ULDC UR18, c[0x0][0x450] ;  /* 0x0001140000120ab9 */ /* 0x000fe20000000800 */
[----:B------:R-:W-:Y:S01]  /*af80*/  PLOP3.LUT P6, PT, PT, PT, UP1, 0x80, 0x0 ;  /* 0x000000000000781c */ /* 0x000fe20003fcf018 */
[----:B0-----:R-:W-:-:S04]  /*af90*/  ULEA UR14, UR14, 0x3f, 0x6 ;  /* 0x0000003f0e0e7891 */ /* 0x001fc8000f8e303f */
[----:B------:R-:W-:-:S04]  /*afa0*/  UIMAD.WIDE.U32 UR10, UR14, UR10, URZ ;  /* 0x0000000a0e0a72a5 */ /* 0x000fc8000f8e003f */
[----:B------:R-:W-:-:S03]  /*afb0*/  @UP0 USHF.R.U32.HI UR14, URZ, UR18, UR11 ;  /* 0x000000123f0e0299 */ /* 0x000fc6000801160b */
[----:B------:R-:W-:Y:S01]  /*afc0*/  ULDC UR18, c[0x0][0xad4] ;  /* 0x0002b50000127ab9 */ /* 0x000fe20000000800 */
[----:B------:R-:W-:-:S04]  /*afd0*/  UIADD3 UR14, UR15, UR14, URZ ;  /* 0x0000000e0f0e7290 */ /* 0x000fc8000fffe03f */
[----:B------:R-:W-:Y:S01]  /*afe0*/  UIADD3 UR18, UR14, -UR18, URZ ;  /* 0x800000120e127290 */ /* 0x000fe2000fffe03f */
[----:B------:R-:W-:Y:S11]  /*aff0*/  @!P6 BRA `(.L_x_2057) ;  /* 0x000000000048e947 */ /* 0x000ff60003800000 */
        /* <DEDUP_REMOVED lines=11> */
.L_x_2058:
[----:B------:R-:W-:-:S11]  /*b0b0*/  UISETP.NE.AND UP1, UPT, UR7, 0x1, UPT ;  /* 0x000000010700788c */ /* 0x000fd6000bf25270 */
[----:B------:R-:W-:Y:S02]  /*b0c0*/  @UP1 ULDC.64 UR10, c[0x0][0xae0] ;  /* 0x0002b800000a1ab9 */ /* 0x000fe40000000a00 */
[----:B------:R-:W-:-:S04]  /*b0d0*/  UIMAD.WIDE.U32 UR14, UR19, UR10, URZ ;  /* 0x0000000a130e72a5 */ /* 0x000fc8000f8e003f */
[----:B------:R-:W-:-:S12]  /*b0e0*/  @UP1 USHF.R.U32.HI UR19, URZ, UR11, UR15 ;  /* 0x0000000b3f131299 */ /* 0x000fd8000801160f */
.L_x_2059:
[----:B------:R-:W-:-:S04]  /*b0f0*/  UIMAD UR7, UR19, UR7, URZ ;  /* 0x00000007130772a4 */ /* 0x000fc8000f8e023f */
[----:B------:R-:W-:-:S04]  /*b100*/  UISETP.LT.AND UP1, UPT, UR18, UR7, UPT ;  /* 0x000000071200728c */ /* 0x000fc8000bf21270 */
[----:B------:R-:W-:-:S12]  /*b110*/  USEL UR18, UR18, UR7, !UP1 ;  /* 0x0000000712127287 */ /* 0x000fd8000c800000 */
.L_x_2057:
[----:B------:R-:W-:Y:S01]  /*b120*/  UIADD3 UR18, UR18, 0x3f, URZ ;  /* 0x0000003f12127890 */ /* 0x000fe2000fffe03f */
[----:B------:R-:W-:-:S03]  /*b130*/  R2UR UR10, R198 ;  /* 0x00000000c60a72ca */ /* 0x000fc600000e0000 */
[----:B------:R-:W-:-:S04]  /*b140*/  USHF.R.S32.HI UR7, URZ, 0x1f, UR18 ;  /* 0x0000001f3f077899 */ /* 0x000fc80008011412 */
[----:B------:R-:W-:-:S04]  /*b150*/  ULEA.HI UR7, UR7, UR18, URZ, 0x6 ;  /* 0x0000001207077291 */ /* 0x000fc8000f8f303f */
[----:B------:R-:W-:-:S04]  /*b160*/  USHF.R.S32.HI UR7, URZ, 0x6, UR7 ;  /* 0x000000063f077899 */ /* 0x000fc80008011407 */
[----:B------:R-:W-:-:S04]  /*b170*/  UISETP.LT.AND UP1, UPT, UR10, UR7, UPT ;  /* 0x000000070a00728c */ /* 0x000fc8000bf21270 */
[----:B------:R-:W-:-:S06]  /*b180*/  USEL UR61, UR10, UR7, !UP1 ;  /* 0x000000070a3d7287 */ /* 0x000fcc000c800000 */
[----:B------:R-:W-:-:S13]  /*b190*/  ISETP.GE.AND P2, PT, R184, UR61, PT ;  /* 0x0000003db8007c0c */ /* 0x000fda000bf46270 */
[----:B------:R-:W-:Y:S05]  /*b1a0*/  @!P2 BRA `(.L_x_2060) ;  /* 0x0000002800d0a947 */ /* 0x000fea0003800000 */
[----:B------:R-:W-:Y:S02]  /*b1b0*/  IMAD.MOV.U32 R211, RZ, RZ, R188 ;  /* 0x000000ffffd37224 */ /* 0x000fe400078e00bc */
[----:B------:R-:W-:Y:S02]  /*b1c0*/  IMAD.MOV.U32 R189, RZ, RZ, R23 ;  /* 0x000000ffffbd7224 */ /* 0x000fe400078e0017 */
[----:B------:R-:W-:Y:S02]  /*b1d0*/  IMAD.MOV.U32 R203, RZ, RZ, R184 ;  /* 0x000000ffffcb7224 */ /* 0x000fe400078e00b8 */
[----:B------:R-:W-:-:S07]  /*b1e0*/  IMAD.MOV.U32 R212, RZ, RZ, R11 ;  /* 0x000000ffffd47224 */ /* 0x000fce00078e000b */
.L_x_2069:
[----:B------:R-:W-:-:S05]  /*b1f0*/  VIADD R11, R212, 0x1 ;  /* 0x00000001d40b7836 */ /* 0x000fca0000000000 */
[----:B------:R-:W-:-:S04]  /*b200*/  ISETP.NE.AND P3, PT, R11, 0x2, PT ;  /* 0x000000020b00780c */ /* 0x000fc80003f65270 */
[----:B------:R-:W-:Y:S02]  /*b210*/  SEL R23, RZ, 0x1, P3 ;  /* 0x00000001ff177807 */ /* 0x000fe40001800000 */
[----:B------:R-:W-:Y:S02]  /*b220*/  SEL R11, R11, RZ, P3 ;  /* 0x000000ff0b0b7207 */ /* 0x000fe40001800000 */
[----:B------:R-:W-:Y:S01]  /*b230*/  R2UR UR6, R23 ;  /* 0x00000000170672ca */ /* 0x000fe200000e0000 */
[----:B------:R-:W-:Y:S02]  /*b240*/  IMAD.MOV.U32 R23, RZ, RZ, R203 ;  /* 0x000000ffff177224 */ /* 0x000fe400078e00cb */
[----:B------:R-:W-:-:S03]  /*b250*/  VIADD R203, R203, 0xffffffff ;  /* 0xffffffffcbcb7836 */ /* 0x000fc60000000000 */
[----:B------:R-:W-:-:S07]  /*b260*/  ISETP.GT.AND P2, PT, R23, UR61, PT ;  /* 0x0000003d17007c0c */ /* 0x000fce000bf44270 */
[----:B------:R-:W-:Y:S01]  /*b270*/  ULOP3.LUT UR60, UR60, UR6, URZ, 0x3c, !UPT ;  /* 0x000000063c3c7292 */ /* 0x000fe2000f8e3c3f */
[----:B0-----:R-:W-:Y:S11]  /*b280*/  @!P0 BRA `(.L_x_2061) ;  /* 0x0000000000048947 */ /* 0x001ff60003800000 */
[----:B------:R-:W-:Y:S01]  /*b290*/  BPT.TRAP 0x1 ;  /* 0x000000040000795c */ /* 0x000fe20000300000 */
.L_x_2061:
[----:B------:R-:W-:Y:S02]  /*b2a0*/  IMAD.U32 R23, RZ, RZ, UR60 ;  /* 0x0000003cff177e24 */ /* 0x000fe4000f8e00ff */
[----:B------:R-:W-:-:S03]  /*b2b0*/  IMAD R184, R11, 0x8, R199 ;  /* 0x000000080bb87824 */ /* 0x000fc600078e02c7 */
[----:B------:R-:W-:-:S04]  /*b2c0*/  SHF.L.U32 R23, R23, 0x1f, RZ ;  /* 0x0000001f17177819 */ /* 0x000fc800000006ff */
[----:B------:R0:W1:Y:S01]  /*b2d0*/  SYNCS.PHASECHK.TRANS64.TRYWAIT P3, [R184+URZ+0x38830], R23 ;  /* 0x03883017b80075a7 */ /* 0x000062000806017f */
[----:B------:R-:W-:Y:S05]  /*b2e0*/  @!P0 BRA `(.L_x_2062) ;  /* 0x0000000000048947 */ /* 0x000fea0003800000 */
[----:B------:R-:W-:Y:S01]  /*b2f0*/  BPT.TRAP 0x1 ;  /* 0x000000040000795c */ /* 0x000fe20000300000 */
.L_x_2062:
[----:B------:R-:W-:Y:S01]  /*b300*/  IMAD R188, R11, 0x200, R194 ;  /* 0x000002000bbc7824 */ /* 0x000fe200078e02c2 */
[----:B-1----:R-:W-:Y:S06]  /*b310*/  @P3 BRA `(.L_x_2063) ;  /* 0x0000000000083947 */ /* 0x002fec0003800000 */
[----:B------:R-:W1:Y:S02]  /*b320*/  SYNCS.PHASECHK.TRANS64.TRYWAIT P3, [R184+URZ+0x38830], R23 ;  /* 0x03883017b80075a7 */ /* 0x000e64000806017f */
[----:B-1----:R-:W-:Y:S05]  /*b330*/  @!P3 BRA `(.L_x_2064) ;  /* 0x000000f00004b947 */ /* 0x002fea0003800000 */
.L_x_2063:
[----:B------:R-:W-:Y:S01]  /*b340*/  R2UR UR58, R188 ;  /* 0x00000000bc3a72ca */ /* 0x000fe200000e0000 */
[----:B--2---:R-:W-:Y:S01]  /*b350*/  WARPGROUP.ARRIVE ;  /* 0x00000000000079c5 */ /* 0x004fe20000000000 */
[----:B------:R-:W-:Y:S01]  /*b360*/  R2UR UR56, R8 ;  /* 0x00000000083872ca */ /* 0x000fe200000e0000 */
[----:B------:R-:W-:Y:S01]  /*b370*/  UMOV UR59, 0x40000040 ;  /* 0x40000040003b7882 */ /* 0x000fe20000000000 */
[----:B------:R-:W-:Y:S01]  /*b380*/  R2UR UR57, R9 ;  /* 0x00000000093972ca */ /* 0x000fe200000e0000 */
[----:B------:R-:W-:-:S12]  /*b390*/  VIADD R202, R188, 0x2 ;  /* 0x00000002bcca7836 */ /* 0x000fd80000000000 */
[----:B------:R-:W-:Y:S01]  /*b3a0*/  HGMMA.64x64x16.F32.BF16 R152, gdesc[UR56], RZ, !UPT, gsb0 ;  /* 0x00e00000389879f0 */ /* 0x000fe2000c0018ff */
[----:B------:R-:W-:Y:S01]  /*b3b0*/  R2UR UR58, R202 ;  /* 0x00000000ca3a72ca */ /* 0x000fe200000e0000 */
[----:B------:R-:W-:Y:S01]  /*b3c0*/  UMOV UR59, 0x40000040 ;  /* 0x40000040003b7882 */ /* 0x000fe20000000000 */
[----:B------:R-:W-:Y:S01]  /*b3d0*/  R2UR UR56, R20 ;  /* 0x00000000143872ca */ /* 0x000fe200000e0000 */
[C---:B------:R-:W-:Y:S01]  /*b3e0*/  VIADD R202, R188.reuse, 0x4 ;  /* 0x00000004bcca7836 */ /* 0x040fe20000000000 */
[----:B------:R-:W-:Y:S01]  /*b3f0*/  R2UR UR57, R21 ;  /* 0x00000000153972ca */ /* 0x000fe200000e0000 */
[----:B------:R-:W-:Y:S01]  /*b400*/  VIADD R188, R188, 0x6 ;  /* 0x00000006bcbc7836 */ /* 0x000fe20000000000 */
[----:B------:R-:W-:Y:S02]  /*b410*/  WARPGROUP.DEPBAR.LE gsb0, 0x0 ;  /* 0x00008000000079c5 */ /* 0x000fe40000010000 */
[----:B------:R-:W-:-:S09]  /*b420*/  WARPGROUP.ARRIVE ;  /* 0x00000000000079c5 */ /* 0x000fd20000000000 */
[----:B------:R-:W-:Y:S01]  /*b430*/  HGMMA.64x64x16.F32.BF16 R152, gdesc[UR56], R152, gsb0 ;  /* 0x00e00000389879f0 */ /* 0x000fe20008001898 */
[----:B------:R-:W-:Y:S01]  /*b440*/  R2UR UR58, R202 ;  /* 0x00000000ca3a72ca */ /* 0x000fe200000e0000 */
[----:B------:R-:W-:Y:S01]  /*b450*/  UMOV UR59, 0x40000040 ;  /* 0x40000040003b7882 */ /* 0x000fe20000000000 */
[----:B------:R-:W-:Y:S02]  /*b460*/  R2UR UR56, R18 ;  /* 0x00000000123872ca */ /* 0x000fe400000e0000 */
[----:B------:R-:W-:Y:S01]  /*b470*/  R2UR UR57, R19 ;  /* 0x00000000133972ca */ /* 0x000fe200000e0000 */
[----:B------:R-:W-:Y:S02]  /*b480*/  WARPGROUP.DEPBAR.LE gsb0, 0x0 ;  /* 0x00008000000079c5 */ /* 0x000fe40000010000 */
[----:B------:R-:W-:-:S10]  /*b490*/  WARPGROUP.ARRIVE ;  /* 0x00000000000079c5 */ /* 0x000fd40000000000 */
[----:B------:R-:W-:Y:S01]  /*b4a0*/  HGMMA.64x64x16.F32.BF16 R152, gdesc[UR56], R152, gsb0 ;  /* 0x00e00000389879f0 */ /* 0x000fe20008001898 */
[----:B------:R-:W-:Y:S01]  /*b4b0*/  R2UR UR58, R188 ;  /* 0x00000000bc3a72ca */ /* 0x000fe200000e0000 */
[----:B------:R-:W-:Y:S01]  /*b4c0*/  UMOV UR59, 0x40000040 ;  /* 0x40000040003b7882 */ /* 0x000fe20000000000 */
[----:B------:R-:W-:Y:S02]  /*b4d0*/  R2UR UR56, R14 ;  /* 0x000000000e3872ca */ /* 0x000fe400000e0000 */
[----:B------:R-:W-:Y:S01]  /*b4e0*/  R2UR UR57, R15 ;  /* 0x000000000f3972ca */ /* 0x000fe200000e0000 */
[----:B------:R-:W-:Y:S02]  /*b4f0*/  WARPGROUP.DEPBAR.LE gsb0, 0x0 ;  /* 0x00008000000079c5 */ /* 0x000fe40000010000 */
[----:B------:R-:W-:-:S10]  /*b500*/  WARPGROUP.ARRIVE ;  /* 0x00000000000079c5 */ /* 0x000fd40000000000 */
[----:B------:R-:W-:Y:S03]  /*b510*/  HGMMA.64x64x16.F32.BF16 R152, gdesc[UR56], R152, gsb0 ;  /* 0x00e00000389879f0 */ /* 0x000fe60008001898 */
[----:B------:R-:W-:Y:S02]  /*b520*/  WARPGROUP.DEPBAR.LE gsb0, 0x0 ;  /* 0x00008000000079c5 */ /* 0x000fe40000010000 */
[----:B------:R-:W-:Y:S05]  /*b530*/  @!P0 BRA `(.L_x_2065) ;  /* 0x0000000000048947 */ /* 0x000fea0003800000 */
[----:B------:R-:W-:Y:S01]  /*b540*/  BPT.TRAP 0x1 ;  /* 0x000000040000795c */ /* 0x000fe20000300000 */
.L_x_2065:
[----:B------:R2:W3:Y:S01]  /*b550*/  SYNCS.PHASECHK.TRANS64.TRYWAIT P3, [R184+URZ+0x38850], R23 ;  /* 0x03885017b80075a7 */ /* 0x0004e2000806017f */
[----:B------:R-:W-:Y:S05]  /*b560*/  @!P0 BRA `(.L_x_2066) ;  /* 0x0000000000048947 */ /* 0x000fea0003800000 */
[----:B------:R-:W-:Y:S01]  /*b570*/  BPT.TRAP 0x1 ;  /* 0x000000040000795c */ /* 0x000fe20000300000 */
.L_x_2066:
[----:B---3--:R-:W-:Y:S05]  /*b580*/  @P3 BRA `(.L_x_2067) ;  /* 0x0000000000083947 */ /* 0x008fea0003800000 */
[----:B------:R-:W3:Y:S02]  /*b590*/  SYNCS.PHASECHK.TRANS64.TRYWAIT P3, [R184+URZ+0x38850], R23 ;  /* 0x03885017b80075a7 */ /* 0x000ee4000806017f */
[----:B---3--:R-:W-:Y:S05]  /*b5a0*/  @!P3 BRA `(.L_x_2068) ;  /* 0x000000ec007cb947 */ /* 0x008fea0003800000 */
.L_x_2067:
[----:B0123--:R-:W-:Y:S01]  /*b5b0*/  IMAD R23, R11, 0x1000, R17 ;  /* 0x000010000b177824 */ /* 0x00ffe200078e0211 */
[----:B------:R-:W-:Y:S01]  /*b5c0*/  R2UR UR56, R6 ;  /* 0x00000000063872ca */ /* 0x000fe200000e0000 */
[----:B------:R-:W-:Y:S01]  /*b5d0*/  WARPGROUP.ARRIVE ;  /* 0x00000000000079c5 */ /* 0x000fe20000000000 */
[----:B------:R-:W-:Y:S01]  /*b5e0*/  R2UR UR57, R7 ;  /* 0x00000000073972ca */ /* 0x000fe200000e0000 */
[----:B------:R-:W-:Y:S01]  /*b5f0*/  UMOV UR59, 0x40000040 ;  /* 0x40000040003b7882 */ /* 0x000fe20000000000 */
[C---:B------:R-:W-:Y:S01]  /*b600*/  R2UR UR58, R23.reuse ;  /* 0x00000000173a72ca */ /* 0x040fe200000e0000 */
[C---:B------:R-:W-:Y:S01]  /*b610*/  VIADD R188, R23.reuse, 0x2 ;  /* 0x0000000217bc7836 */ /* 0x040fe20000000000 */
        /* <DEDUP_REMOVED lines=11> */
[----:B------:R-:W-:Y:S01]  /*b6d0*/  HGMMA.64x64x16.F32.BF16 R152, gdesc[UR56], R152, gsb0 ;  /* 0x00e00000389879f0 */ /* 0x000fe20008001898 */
[----:B------:R-:W-:Y:S01]  /*b6e0*/  R2UR UR58, R188 ;  /* 0x00000000bc3a72ca */ /* 0x000fe200000e0000 */
[----:B------:R-:W-:Y:S01]  /*b6f0*/  UMOV UR59, 0x40000040 ;  /* 0x40000040003b7882 */ /* 0x000fe20000000000 */
[----:B------:R-:W-:Y:S01]  /*b700*/  R2UR UR56, R4 ;  /* 0x00000000043872ca */ /* 0x000fe200000e0000 */
[----:B------:R-:W-:Y:S01]  /*b710*/  VIADD R188, R23, 0x4 ;  /* 0x0000000417bc7836 */ /* 0x000fe20000000000 */
[----:B------:R-:W-:Y:S01]  /*b720*/  R2UR UR57, R5 ;  /* 0x00000000053972ca */ /* 0x000fe200000e0000 */
[----:B------:R-:W-:Y:S01]  /*b730*/  UMOV UR51, 0x40000040 ;  /* 0x4000004000337882 */ /* 0x000fe20000000000 */
[----:B------:R-:W0:Y:S01]  /*b740*/  S2R R202, SR_TID.X ;  /* 0x0000000000ca7919 */ /* 0x000e220000002100 */
[----:B------:R-:W-:Y:S01]  /*b750*/  UMOV UR55, 0x40000040 ;  /* 0x4000004000377882 */ /* 0x000fe20000000000 */
[----:B------:R-:W-:-:S02]  /*b760*/  IMAD.MOV.U32 R207, RZ, RZ, 0x4 ;  /* 0x00000004ffcf7424 */ /* 0x000fc400078e00ff */
[----:B------:R-:W-:Y:S01]  /*b770*/  IMAD R221, R11, 0x1000, R196 ;  /* 0x000010000bdd7824 */ /* 0x000fe200078e02c4 */
[----:B0-----:R-:W-:Y:S01]  /*b780*/  SHF.R.U32.HI R202, RZ, 0x7, R202 ;  /* 0x00000007ffca7819 */ /* 0x001fe200000116ca */
[----:B------:R-:W-:Y:S02]  /*b790*/  WARPGROUP.DEPBAR.LE gsb0, 0x0 ;  /* 0x00008000000079c5 */ /* 0x000fe40000010000 */
[----:B------:R-:W-:-:S06]  /*b7a0*/  WARPGROUP.ARRIVE ;  /* 0x00000000000079c5 */ /* 0x000fcc0000000000 */
[----:B------:R-:W-:Y:S01]  /*b7b0*/  HGMMA.64x64x16.F32.BF16 R152, gdesc[UR56], R152, gsb0 ;  /* 0x00e00000389879f0 */ /* 0x000fe20008001898 */
[----:B------:R-:W-:Y:S01]  /*b7c0*/  R2UR UR58, R188 ;  /* 0x00000000bc3a72ca */ /* 0x000fe200000e0000 */
[----:B------:R-:W-:Y:S01]  /*b7d0*/  UMOV UR59, 0x40000040 ;  /* 0x40000040003b7882 */ /* 0x000fe20000000000 */
[----:B------:R-:W-:Y:S01]  /*b7e0*/  R2UR UR56, R12 ;  /* 0x000000000c3872ca */ /* 0x000fe200000e0000 */
[----:B------:R-:W-:Y:S01]  /*b7f0*/  VIADD R188, R23, 0x6 ;  /* 0x0000000617bc7836 */ /* 0x000fe20000000000 */
[----:B------:R-:W-:-:S04]  /*b800*/  R2UR UR57, R13 ;  /* 0x000000000d3972ca */ /* 0x000fc800000e0000 */
        /* <DEDUP_REMOVED lines=23> */
[----:B------:R-:W-:Y:S02]  /*b980*/  WARPGROUP.DEPBAR.LE gsb0, 0x0 ;  /* 0x00008000000079c5 */ /* 0x000fe40000010000 */
[----:B------:R-:W-:Y:S01]  /*b990*/  WARPGROUP.ARRIVE ;  /* 0x00000000000079c5 */ /* 0x000fe20000000000 */
[----:B------:R-:W-:-:S05]  /*b9a0*/  VIADD R188, R23, 0x606 ;  /* 0x0000060617bc7836 */ /* 0x000fca0000000000 */
[----:B------:R-:W-:Y:S01]  /*b9b0*/  HGMMA.64x64x16.F32.BF16 R152, gdesc[UR56], R152, gsb0 ;  /* 0x00e00000389879f0 */ /* 0x000fe20008001898 */
[----:B------:R-:W-:Y:S01]  /*b9c0*/  R2UR UR54, R188 ;  /* 0x00000000bc3672ca */ /* 0x000fe200000e0000 */
[----:B------:R-:W-:Y:S01]  /*b9d0*/  UMOV UR57, 0x40000040 ;  /* 0x4000004000397882 */ /* 0x000fe20000000000 */
[----:B------:R-:W0:Y:S01]  /*b9e0*/  SHFL.IDX PT, R188, R202, RZ, 0x1f ;  /* 0x00001fffcabc7589 */ /* 0x000e2200000e0000 */
[----:B------:R-:W-:Y:S01]  /*b9f0*/  UMOV UR59, 0x40000040 ;  /* 0x40000040003b7882 */ /* 0x000fe20000000000 */
[----:B0-----:R-:W-:Y:S01]  /*ba00*/  ISETP.GT.AND P3, PT, R188, 0x7f, PT ;  /* 0x0000007fbc00780c */ /* 0x001fe20003f64270 */
[----:B------:R-:W-:-:S03]  /*ba10*/  VIADD R188, R23, 0x800 ;  /* 0x0000080017bc7836 */ /* 0x000fc60000000000 */
[----:B------:R-:W-:Y:S02]  /*ba20*/  SEL R205, RZ, 0x2, !P3 ;  /* 0x00000002ffcd7807 */ /* 0x000fe40005800000 */
[C---:B------:R-:W-:Y:S02]  /*ba30*/  SEL R209, R207.reuse, 0x2, P3 ;  /* 0x00000002cfd17807 */ /* 0x040fe40001800000 */
[----:B------:R-:W-:Y:S01]  /*ba40*/  SEL R207, R207, 0x6, !P3 ;  /* 0x00000006cfcf7807 */ /* 0x000fe20005800000 */
[----:B------:R-:W-:Y:S02]  /*ba50*/  IMAD.IADD R202, R186, 0x1, R205 ;  /* 0x00000001baca7824 */ /* 0x000fe400078e02cd */
        /* <DEDUP_REMOVED lines=236> */
[----:B------:R-:W-:Y:S02]  /*c920*/  FMNMX.FTZ R188, R162, R23, !PT ;  /* 0x00000017a2bc7209 */ /* 0x000fe40007810000 */
[----:B0-----:R-:W-:Y:S02]  /*c930*/  FMNMX.FTZ R23, R204, R205, !PT ;  /* 0x000000cdcc177209 */ /* 0x001fe40007810000 */
[----:B------:R-:W-:-:S03]  /*c940*/  FMNMX.FTZ R205, R163, R188, !PT ;  /* 0x000000bca3cd7209 */ /* 0x000fc60007810000 */
[C---:B------:R-:W-:Y:S01]  /*c950*/  FADD.FTZ R189, -R23.reuse, R189 ;  /* 0x000000bd17bd7221 */ /* 0x040fe20000010100 */
[----:B------:R-:W-:Y:S01]  /*c960*/  FMNMX.FTZ R188, R166, R205, !PT ;  /* 0x000000cda6bc7209 */ /* 0x000fe20007810000 */
[----:B------:R-:W-:Y:S02]  /*c970*/  FMUL.FTZ R213, R23, UR6 ;  /* 0x0000000617d57c20 */ /* 0x000fe40008410000 */
[----:B------:R-:W-:Y:S01]  /*c980*/  FMUL.FTZ R202, R189, UR6 ;  /* 0x00000006bdca7c20 */ /* 0x000fe20008410000 */
[----:B------:R-:W-:Y:S01]  /*c990*/  FMNMX.FTZ R189, R167, R188, !PT ;  /* 0x000000bca7bd7209 */ /* 0x000fe20007810000 */
[--C-:B------:R-:W-:Y:S01]  /*c9a0*/  FFMA.FTZ R204, R153, UR6, -R213.reuse ;  /* 0x0000000699cc7c23 */ /* 0x100fe200080108d5 */
[--C-:B------:R-:W-:Y:S01]  /*c9b0*/  FFMA.FTZ R206, R157, UR6, -R213.reuse ;  /* 0x000000069dce7c23 */ /* 0x100fe200080108d5 */
[--C-:B------:R-:W-:Y:S01]  /*c9c0*/  FFMA.FTZ R207, R160, UR6, -R213.reuse ;  /* 0x00000006a0cf7c23 */ /* 0x100fe200080108d5 */
[----:B------:R-:W-:Y:S01]  /*c9d0*/  FMNMX.FTZ R188, R170, R189, !PT ;  /* 0x000000bdaabc7209 */ /* 0x000fe20007810000 */
[--C-:B------:R-:W-:Y:S01]  /*c9e0*/  FFMA.FTZ R189, R152, UR6, -R213.reuse ;  /* 0x0000000698bd7c23 */ /* 0x100fe200080108d5 */
[----:B------:R-:W0:Y:S01]  /*c9f0*/  MUFU.EX2 R202, R202 ;  /* 0x000000ca00ca7308 */ /* 0x000e220000000800 */
        /* <DEDUP_REMOVED lines=15> */
[----:B------:R-:W-:Y:S01]  /*caf0*/  MUFU.EX2 R189, R189 ;  /* 0x000000bd00bd7308 */ /* 0x000fe20000000800 */
[----:B0-----:R-:W-:Y:S01]  /*cb00*/  FMUL.FTZ R24, R24, R202 ;  /* 0x000000ca18187220 */ /* 0x001fe20000410000 */
[----:B------:R-:W-:Y:S01]  /*cb10*/  FMNMX.FTZ R153, R179, R152, !PT ;  /* 0x00000098b3997209 */ /* 0x000fe20007810000 */
[-C--:B------:R-:W-:Y:S01]  /*cb20*/  FMUL.FTZ R25, R25, R202.reuse ;  /* 0x000000ca19197220 */ /* 0x080fe20000410000 */
[-C--:B------:R-:W-:Y:S01]  /*cb30*/  FMUL.FTZ R28, R28, R202.reuse ;  /* 0x000000ca1c1c7220 */ /* 0x080fe20000410000 */
[-C--:B------:R-:W-:Y:S01]  /*cb40*/  FMUL.FTZ R29, R29, R202.reuse ;  /* 0x000000ca1d1d7220 */ /* 0x080fe20000410000 */
[----:B------:R-:W-:Y:S01]  /*cb50*/  FMNMX.FTZ R152, R182, R153, !PT ;  /* 0x00000099b6987209 */ /* 0x000fe20007810000 */
[-C--:B------:R-:W-:Y:S01]  /*cb60*/  FMUL.FTZ R32, R32, R202.reuse ;  /* 0x000000ca20207220 */ /* 0x080fe20000410000 */
[----:B------:R-:W-:Y:S01]  /*cb70*/  MUFU.EX2 R204, R204 ;  /* 0x000000cc00cc7308 */ /* 0x000fe20000000800 */
[----:B------:R-:W-:Y:S01]  /*cb80*/  FMUL.FTZ R33, R33, R202 ;  /* 0x000000ca21217220 */ /* 0x000fe20000410000 */
[----:B------:R-:W-:Y:S01]  /*cb90*/  FMNMX.FTZ R152, R183, R152, !PT ;  /* 0x00000098b7987209 */ /* 0x000fe20007810000 */
[-C--:B------:R-:W-:Y:S01]  /*cba0*/  FMUL.FTZ R36, R36, R202.reuse ;  /* 0x000000ca24247220 */ /* 0x080fe20000410000 */
[-C--:B------:R-:W-:Y:S01]  /*cbb0*/  FMUL.FTZ R37, R37, R202.reuse ;  /* 0x000000ca25257220 */ /* 0x080fe20000410000 */
[-C--:B------:R-:W-:Y:S01]  /*cbc0*/  FMUL.FTZ R40, R40, R202.reuse ;  /* 0x000000ca28287220 */ /* 0x080fe20000410000 */
[-C--:B------:R-:W-:Y:S01]  /*cbd0*/  FMUL.FTZ R41, R41, R202.reuse ;  /* 0x000000ca29297220 */ /* 0x080fe20000410000 */
[----:B------:R-:W0:Y:S01]  /*cbe0*/  SHFL.BFLY PT, R153, R152, 0x2, 0x1f ;  /* 0x0c401f0098997f89 */ /* 0x000e2200000e0000 */
        /* <DEDUP_REMOVED lines=23> */
[----:B0-----:R-:W-:Y:S01]  /*cd60*/  FMNMX.FTZ R153, R152, R153, !PT ;  /* 0x0000009998997209 */ /* 0x001fe20007810000 */
[----:B------:R-:W0:Y:S01]  /*cd70*/  MUFU.EX2 R208, R208 ;  /* 0x000000d000d07308 */ /* 0x000e220000000800 */
[-C--:B------:R-:W-:Y:S01]  /*cd80*/  FMUL.FTZ R84, R84, R202.reuse ;  /* 0x000000ca54547220 */ /* 0x080fe20000410000 */
[-C--:B------:R-:W-:Y:S01]  /*cd90*/  FMUL.FTZ R85, R85, R202.reuse ;  /* 0x000000ca55557220 */ /* 0x080fe20000410000 */
[-C--:B------:R-:W-:Y:S01]  /*cda0*/  FMUL.FTZ R88, R88, R202.reuse ;  /* 0x000000ca58587220 */ /* 0x080fe20000410000 */
[----:B------:R-:W1:Y:S01]  /*cdb0*/  SHFL.BFLY PT, R188, R153, 0x1, 0x1f ;  /* 0x0c201f0099bc7f89 */ /* 0x000e6200000e0000 */
        /* <DEDUP_REMOVED lines=22> */
[----:B------:R-:W-:Y:S01]  /*cf20*/  FMUL.FTZ R125, R125, R202 ;  /* 0x000000ca7d7d7220 */ /* 0x000fe20000410000 */
[----:B-1----:R-:W-:Y:S01]  /*cf30*/  FMNMX.FTZ R188, R153, R188, !PT ;  /* 0x000000bc99bc7209 */ /* 0x002fe20007810000 */
[----:B------:R-:W-:Y:S01]  /*cf40*/  FFMA.FTZ R153, R181, UR6, -R213 ;  /* 0x00000006b5997c23 */ /* 0x000fe200080108d5 */
[-C--:B------:R-:W-:Y:S01]  /*cf50*/  FMUL.FTZ R128, R128, R202.reuse ;  /* 0x000000ca80807220 */ /* 0x080fe20000410000 */
[-C--:B------:R-:W-:Y:S01]  /*cf60*/  FMUL.FTZ R129, R129, R202.reuse ;  /* 0x000000ca81817220 */ /* 0x080fe20000410000 */
[----:B------:R-:W-:Y:S01]  /*cf70*/  MUFU.EX2 R169, R169 ;  /* 0x000000a900a97308 */ /* 0x000fe20000000800 */
[----:B------:R-:W-:Y:S01]  /*cf80*/  FADD.FTZ R152, -R188, R211 ;  /* 0x000000d3bc987221 */ /* 0x000fe20000010100 */
[-C--:B------:R-:W-:Y:S01]  /*cf90*/  FMUL.FTZ R132, R132, R202.reuse ;  /* 0x000000ca84847220 */ /* 0x080fe20000410000 */
[-C--:B------:R-:W-:Y:S01]  /*cfa0*/  FMUL.FTZ R133, R133, R202.reuse ;  /* 0x000000ca85857220 */ /* 0x080fe20000410000 */
[-C--:B------:R-:W-:Y:S01]  /*cfb0*/  FMUL.FTZ R136, R136, R202.reuse ;  /* 0x000000ca88887220 */ /* 0x080fe20000410000 */
[----:B------:R-:W-:Y:S01]  /*cfc0*/  FMUL.FTZ R181, R152, UR6 ;  /* 0x0000000698b57c20 */ /* 0x000fe20008410000 */
[----:B------:R-:W-:Y:S01]  /*cfd0*/  FMUL.FTZ R152, R188, UR6 ;  /* 0x00000006bc987c20 */ /* 0x000fe20008410000 */
[-C--:B------:R-:W-:Y:S01]  /*cfe0*/  FMUL.FTZ R137, R137, R202.reuse ;  /* 0x000000ca89897220 */ /* 0x080fe20000410000 */
[----:B------:R0:W-:Y:S01]  /*cff0*/  MUFU.EX2 R211, R153 ;  /* 0x0000009900d37308 */ /* 0x0001e20000000800 */
[----:B------:R-:W-:Y:S01]  /*d000*/  FMUL.FTZ R140, R140, R202 ;  /* 0x000000ca8c8c7220 */ /* 0x000fe20000410000 */
[----:B------:R-:W-:Y:S01]  /*d010*/  FFMA.FTZ R214, R154, UR6, -R152 ;  /* 0x000000069ad67c23 */ /* 0x000fe20008010898 */
[----:B------:R-:W-:-:S02]  /*d020*/  @!P3 IMAD R154, R212, 0x40, R195 ;  /* 0x00000040d49ab824 */ /* 0x000fc400078e02c3 */
[--C-:B------:R-:W-:Y:S01]  /*d030*/  FFMA.FTZ R213, R155, UR6, -R152.reuse ;  /* 0x000000069bd57c23 */ /* 0x100fe20008010898 */
[--C-:B------:R-:W-:Y:S01]  /*d040*/  FFMA.FTZ R215, R158, UR6, -R152.reuse ;  /* 0x000000069ed77c23 */ /* 0x100fe20008010898 */
[--C-:B------:R-:W-:Y:S01]  /*d050*/  FFMA.FTZ R216, R159, UR6, -R152.reuse ;  /* 0x000000069fd87c23 */ /* 0x100fe20008010898 */
[----:B------:R-:W-:Y:S01]  /*d060*/  @!P3 IMAD R154, R154, 0x4, R199 ;  /* 0x000000049a9ab824 */ /* 0x000fe200078e02c7 */
[----:B------:R-:W1:Y:S01]  /*d070*/  MUFU.EX2 R181, R181 ;  /* 0x000000b500b57308 */ /* 0x000e620000000800 */
[----:B0-----:R-:W-:Y:S02]  /*d080*/  @!P1 VIADD R153, R184, 0x38840 ;  /* 0x00038840b8999836 */ /* 0x001fe40000000000 */
[--C-:B------:R-:W-:Y:S01]  /*d090*/  FFMA.FTZ R217, R162, UR6, -R152.reuse ;  /* 0x00000006a2d97c23 */ /* 0x100fe20008010898 */
[--C-:B------:R-:W-:Y:S01]  /*d0a0*/  FFMA.FTZ R218, R163, UR6, -R152.reuse ;  /* 0x00000006a3da7c23 */ /* 0x100fe20008010898 */
[--C-:B------:R-:W-:Y:S01]  /*d0b0*/  FFMA.FTZ R219, R166, UR6, -R152.reuse ;  /* 0x00000006a6db7c23 */ /* 0x100fe20008010898 */
[--C-:B------:R-:W-:Y:S01]  /*d0c0*/  FFMA.FTZ R220, R167, UR6, -R152.reuse ;  /* 0x00000006a7dc7c23 */ /* 0x100fe20008010898 */
[----:B------:R-:W-:Y:S01]  /*d0d0*/  @!P1 PRMT R153, RZ, 0x654, R153 ;  /* 0x00000654ff999816 */ /* 0x000fe20000000099 */
[--C-:B------:R-:W-:Y:S01]  /*d0e0*/  FFMA.FTZ R170, R170, UR6, -R152.reuse ;  /* 0x00000006aaaa7c23 */ /* 0x100fe20008010898 */
[--C-:B------:R-:W-:Y:S01]  /*d0f0*/  FFMA.FTZ R171, R171, UR6, -R152.reuse ;  /* 0x00000006abab7c23 */ /* 0x100fe20008010898 */
[--C-:B------:R-:W-:Y:S01]  /*d100*/  FFMA.FTZ R174, R174, UR6, -R152.reuse ;  /* 0x00000006aeae7c23 */ /* 0x100fe20008010898 */
[--C-:B------:R-:W-:Y:S01]  /*d110*/  FFMA.FTZ R175, R175, UR6, -R152.reuse ;  /* 0x00000006afaf7c23 */ /* 0x100fe20008010898 */
[----:B------:R0:W-:Y:S01]  /*d120*/  @!P1 SYNCS.ARRIVE.TRANS64.RED.A1T0 RZ, [R153+URZ], RZ ;  /* 0x000000ff99ff99a7 */ /* 0x0001e2000810043f */
[--C-:B------:R-:W-:Y:S01]  /*d130*/  FFMA.FTZ R178, R178, UR6, -R152.reuse ;  /* 0x00000006b2b27c23 */ /* 0x100fe20008010898 */
[--C-:B------:R-:W-:Y:S01]  /*d140*/  FFMA.FTZ R179, R179, UR6, -R152.reuse ;  /* 0x00000006b3b37c23 */ /* 0x100fe20008010898 */
[--C-:B------:R-:W-:Y:S01]  /*d150*/  FFMA.FTZ R182, R182, UR6, -R152.reuse ;  /* 0x00000006b6b67c23 */ /* 0x100fe20008010898 */
[----:B------:R-:W-:Y:S01]  /*d160*/  FFMA.FTZ R183, R183, UR6, -R152 ;  /* 0x00000006b7b77c23 */ /* 0x000fe20008010898 */
[----:B------:R-:W-:Y:S01]  /*d170*/  @!P3 STS [R154+0x38400], R202 ;  /* 0x038400ca9a00b388 */ /* 0x000fe20000000800 */
[----:B------:R-:W-:Y:S01]  /*d180*/  MUFU.EX2 R214, R214 ;  /* 0x000000d600d67308 */ /* 0x000fe20000000800 */
[----:B------:R-:W-:Y:S01]  /*d190*/  F2FP.BF16.F32.PACK_AB R152, R204, R189 ;  /* 0x000000bdcc98723e */ /* 0x000fe200000010ff */
[----:B-1----:R-:W-:Y:S01]  /*d1a0*/  FMUL.FTZ R26, R26, R181 ;  /* 0x000000b51a1a7220 */ /* 0x002fe20000410000 */
[----:B------:R1:W-:Y:S01]  /*d1b0*/  @!P3 STS [R154+0x38420], R181 ;  /* 0x038420b59a00b388 */ /* 0x0003e20000000800 */
[----:B------:R-:W-:Y:S01]  /*d1c0*/  F2FP.BF16.F32.PACK_AB R158, R210, R209 ;  /* 0x000000d1d29e723e */ /* 0x000fe200000010ff */
[-C--:B------:R-:W-:Y:S01]  /*d1d0*/  FMUL.FTZ R27, R27, R181.reuse ;  /* 0x000000b51b1b7220 */ /* 0x080fe20000410000 */
[----:B------:R-:W-:Y:S01]  /*d1e0*/  F2FP.BF16.F32.PACK_AB R160, R169, R168 ;  /* 0x000000a8a9a0723e */ /* 0x000fe200000010ff */
[-C--:B------:R-:W-:Y:S01]  /*d1f0*/  FMUL.FTZ R30, R30, R181.reuse ;  /* 0x000000b51e1e7220 */ /* 0x080fe20000410000 */
[----:B------:R-:W0:Y:S01]  /*d200*/  MUFU.EX2 R213, R213 ;  /* 0x000000d500d57308 */ /* 0x000e220000000800 */
[-C--:B------:R-:W-:Y:S01]  /*d210*/  FMUL.FTZ R31, R31, R181.reuse ;  /* 0x000000b51f1f7220 */ /* 0x080fe20000410000 */
[-C--:B------:R-:W-:Y:S01]  /*d220*/  FMUL.FTZ R34, R34, R181.reuse ;  /* 0x000000b522227220 */ /* 0x080fe20000410000 */
[-C--:B------:R-:W-:Y:S01]  /*d230*/  FMUL.FTZ R35, R35, R181.reuse ;  /* 0x000000b523237220 */ /* 0x080fe20000410000 */
[----:B------:R-:W-:Y:S01]  /*d240*/  FMUL.FTZ R38, R38, R181 ;  /* 0x000000b526267220 */ /* 0x000fe20000410000 */
[----:B-1----:R-:W-:Y:S01]  /*d250*/  F2FP.BF16.F32.PACK_AB R154, R206, R205 ;  /* 0x000000cdce9a723e */ /* 0x002fe200000010ff */
        /* <DEDUP_REMOVED lines=77> */
[----:B------:R-:W-:Y:S01]  /*d730*/  FMUL.FTZ R151, R151, R181 ;  /* 0x000000b597977220 */ /* 0x000fe20000410000 */
[----:B------:R0:W-:Y:S01]  /*d740*/  STSM.16.M88.4 [R191+0x36400], R152 ;  /* 0x03640098bf007844 */ /* 0x0001e20000000200 */
[----:B------:R-:W-:-:S02]  /*d750*/  VIADD R212, R221, 0x80 ;  /* 0x00000080ddd47836 */ /* 0x000fc40000000000 */
[----:B------:R-:W-:Y:S01]  /*d760*/  FFMA.FTZ R3, R202, R3, R189 ;  /* 0x00000003ca037223 */ /* 0x000fe200000100bd */
[----:B------:R-:W-:Y:S01]  /*d770*/  FFMA.FTZ R10, R181, R10, R214 ;  /* 0x0000000ab50a7223 */ /* 0x000fe200000100d6 */
[----:B------:R-:W-:Y:S01]  /*d780*/  MUFU.EX2 R174, R174 ;  /* 0x000000ae00ae7308 */ /* 0x000fe20000000800 */
[----:B------:R0:W-:Y:S01]  /*d790*/  STSM.16.M88.4 [R190], R156 ;  /* 0x0000009cbe007844 */ /* 0x0001e20000000200 */
[----:B------:R-:W-:Y:S01]  /*d7a0*/  FADD.FTZ R204, R204, R3 ;  /* 0x00000003cccc7221 */ /* 0x000fe20000010000 */
[----:B------:R-:W-:Y:S01]  /*d7b0*/  FADD.FTZ R10, R213, R10 ;  /* 0x0000000ad50a7221 */ /* 0x000fe20000010000 */
[----:B------:R-:W-:Y:S02]  /*d7c0*/  @!P1 VIADD R184, R184, 0x38860 ;  /* 0x00038860b8b89836 */ /* 0x000fe40000000000 */
[----:B------:R-:W-:Y:S01]  /*d7d0*/  FADD.FTZ R205, R205, R204 ;  /* 0x000000cccdcd7221 */ /* 0x000fe20000010000 */
[----:B------:R-:W-:Y:S01]  /*d7e0*/  FADD.FTZ R215, R215, R10 ;  /* 0x0000000ad7d77221 */ /* 0x000fe20000010000 */
[----:B------:R-:W2:Y:S01]  /*d7f0*/  MUFU.EX2 R175, R175 ;  /* 0x000000af00af7308 */ /* 0x000ea20000000800 */
[----:B-1----:R-:W-:Y:S01]  /*d800*/  F2FP.BF16.F32.PACK_AB R161, R171, R170 ;  /* 0x000000aaaba1723e */ /* 0x002fe200000010ff */
[----:B------:R-:W-:Y:S01]  /*d810*/  FADD.FTZ R206, R206, R205 ;  /* 0x000000cdcece7221 */ /* 0x000fe20000010000 */
[----:B------:R-:W-:Y:S01]  /*d820*/  FADD.FTZ R216, R216, R215 ;  /* 0x000000d7d8d87221 */ /* 0x000fe20000010000 */
[----:B------:R-:W-:Y:S01]  /*d830*/  @!P1 PRMT R184, RZ, 0x654, R184 ;  /* 0x00000654ffb89816 */ /* 0x000fe200000000b8 */
[----:B------:R-:W-:-:S02]  /*d840*/  IMAD.MOV.U32 R189, RZ, RZ, R23 ;  /* 0x000000ffffbd7224 */ /* 0x000fc400078e0017 */
        /* <DEDUP_REMOVED lines=13> */
[----:B------:R-:W2:Y:S01]  /*d920*/  MUFU.EX2 R180, R180 ;  /* 0x000000b400b47308 */ /* 0x000ea20000000800 */
[----:B------:R-:W-:Y:S02]  /*d930*/  FADD.FTZ R170, R170, R219 ;  /* 0x000000dbaaaa7221 */ /* 0x000fe40000010000 */
[----:B------:R-:W-:Y:S02]  /*d940*/  FADD.FTZ R169, R169, R168 ;  /* 0x000000a8a9a97221 */ /* 0x000fe40000010000 */
[----:B------:R-:W-:Y:S02]  /*d950*/  FADD.FTZ R171, R171, R170 ;  /* 0x000000aaabab7221 */ /* 0x000fe40000010000 */
[----:B------:R-:W-:Y:S01]  /*d960*/  FADD.FTZ R172, R172, R169 ;  /* 0x000000a9acac7221 */ /* 0x000fe20000010000 */
[----:B------:R-:W-:Y:S01]  /*d970*/  MUFU.EX2 R178, R178 ;  /* 0x000000b200b27308 */ /* 0x000fe20000000800 */
[----:B-1----:R-:W-:Y:S01]  /*d980*/  F2FP.BF16.F32.PACK_AB R164, R177, R176 ;  /* 0x000000b0b1a4723e */ /* 0x002fe200000010ff */
[----:B------:R-:W-:Y:S01]  /*d990*/  FADD.FTZ R174, R174, R171 ;  /* 0x000000abaeae7221 */ /* 0x000fe20000010000 */
[----:B------:R-:W-:-:S03]  /*d9a0*/  FADD.FTZ R173, R173, R172 ;  /* 0x000000acadad7221 */ /* 0x000fc60000010000 */
[----:B------:R-:W-:Y:S01]  /*d9b0*/  FADD.FTZ R175, R175, R174 ;  /* 0x000000aeafaf7221 */ /* 0x000fe20000010000 */
[----:B------:R-:W-:Y:S01]  /*d9c0*/  FADD.FTZ R176, R176, R173 ;  /* 0x000000adb0b07221 */ /* 0x000fe20000010000 */
[----:B------:R-:W1:Y:S01]  /*d9d0*/  MUFU.EX2 R179, R179 ;  /* 0x000000b300b37308 */ /* 0x000e620000000800 */
[----:B--2---:R-:W-:Y:S02]  /*d9e0*/  F2FP.BF16.F32.PACK_AB R166, R211, R180 ;  /* 0x000000b4d3a6723e */ /* 0x004fe400000010ff */
[----:B------:R-:W-:-:S04]  /*d9f0*/  FADD.FTZ R177, R177, R176 ;  /* 0x000000b0b1b17221 */ /* 0x000fc80000010000 */
[----:B------:R-:W-:Y:S01]  /*da00*/  FADD.FTZ R180, R180, R177 ;  /* 0x000000b1b4b47221 */ /* 0x000fe20000010000 */
[----:B------:R-:W2:Y:S03]  /*da10*/  MUFU.EX2 R182, R182 ;  /* 0x000000b600b67308 */ /* 0x000ea60000000800 */
[----:B------:R-:W-:Y:S01]  /*da20*/  FADD.FTZ R3, R211, R180 ;  /* 0x000000b4d3037221 */ /* 0x000fe20000010000 */
[----:B------:R-:W-:-:S04]  /*da30*/  IMAD.MOV.U32 R211, RZ, RZ, R188 ;  /* 0x000000ffffd37224 */ /* 0x000fc800078e00bc */
[----:B------:R-:W3:Y:S01]  /*da40*/  MUFU.EX2 R183, R183 ;  /* 0x000000b700b77308 */ /* 0x000ee20000000800 */
[----:B-1----:R-:W-:Y:S01]  /*da50*/  F2FP.BF16.F32.PACK_AB R165, R179, R178 ;  /* 0x000000b2b3a5723e */ /* 0x002fe200000010ff */
[----:B------:R-:W-:-:S04]  /*da60*/  FADD.FTZ R178, R178, R175 ;  /* 0x000000afb2b27221 */ /* 0x000fc80000010000 */
[----:B------:R-:W-:-:S04]  /*da70*/  FADD.FTZ R179, R179, R178 ;  /* 0x000000b2b3b37221 */ /* 0x000fc80000010000 */
[----:B--2---:R-:W-:Y:S01]  /*da80*/  FADD.FTZ R10, R182, R179 ;  /* 0x000000b3b60a7221 */ /* 0x004fe20000010000 */
[----:B---3--:R-:W-:-:S03]  /*da90*/  F2FP.BF16.F32.PACK_AB R167, R183, R182 ;  /* 0x000000b6b7a7723e */ /* 0x008fc600000010ff */
[----:B------:R-:W-:Y:S02]  /*daa0*/  FADD.FTZ R10, R183, R10 ;  /* 0x0000000ab70a7221 */ /* 0x000fe40000010000 */
[----:B------:R0:W-:Y:S01]  /*dab0*/  STSM.16.M88.4 [R192], R164 ;  /* 0x000000a4c0007844 */ /* 0x0001e20000000200 */
[----:B------:R-:W-:-:S06]  /*dac0*/  WARPGROUP.ARRIVE ;  /* 0x00000000000079c5 */ /* 0x000fcc0000000000 */
        /* <DEDUP_REMOVED lines=33> */
[----:B0-----:R-:W-:-:S07]  /*dce0*/  IMAD.MOV.U32 R184, RZ, RZ, R203 ;  /* 0x000000ffffb87224 */ /* 0x001fce00078e00cb */
.L_x_2060:
[----:B------:R-:W-:-:S13]  /*dcf0*/  R2UR UR7, R198 ;  /* 0x00000000c60772ca */ /* 0x000fda00000e0000 */
[----:B------:R-:W-:-:S13]  /*dd00*/  ISETP.GE.AND P2, PT, R184, UR7, PT ;  /* 0x00000007b8007c0c */ /* 0x000fda000bf46270 */
[----:B------:R-:W-:Y:S05]  /*dd10*/  @!P2 BRA `(.L_x_2070) ;  /* 0x00000034008ca947 */ /* 0x000fea0003800000 */
[----:B--2---:R-:W-:Y:S01]  /*dd20*/  IMAD.MOV.U32 R204, RZ, RZ, R188 ;  /* 0x000000ffffcc7224 */ /* 0x004fe200078e00bc */
[----:B------:R-:W-:Y:S01]  /*dd30*/  ULDC UR61, c[0x0][0xadc] ;  /* 0x0002b700003d7ab9 */ /* 0x000fe20000000800 */
[----:B------:R-:W-:Y:S02]  /*dd40*/  IMAD.MOV.U32 R203, RZ, RZ, R23 ;  /* 0x000000ffffcb7224 */ /* 0x000fe400078e0017 */
[----:B------:R-:W-:-:S07]  /*dd50*/  IMAD.MOV.U32 R206, RZ, RZ, R11 ;  /* 0x000000ffffce7224 */ /* 0x000fce00078e000b */
.L_x_2087:
[----:B------:R-:W-:-:S05]  /*dd60*/  VIADD R11, R206, 0x1 ;  /* 0x00000001ce0b7836 */ /* 0x000fca0000000000 */
[----:B------:R-:W-:-:S04]  /*dd70*/  ISETP.NE.AND P2, PT, R11, 0x2, PT ;  /* 0x000000020b00780c */ /* 0x000fc80003f45270 */
[----:B------:R-:W-:Y:S02]  /*dd80*/  SEL R23, RZ, 0x1, P2 ;  /* 0x00000001ff177807 */ /* 0x000fe40001000000 */
[----:B------:R-:W-:Y:S02]  /*dd90*/  SEL R11, R11, RZ, P2 ;  /* 0x000000ff0b0b7207 */ /* 0x000fe40001000000 */
[----:B------:R-:W-:-:S13]  /*dda0*/  R2UR UR6, R23 ;  /* 0x00000000170672ca */ /* 0x000fda00000e0000 */
[----:B------:R-:W-:Y:S01]  /*ddb0*/  ULOP3.LUT UR60, UR60, UR6, URZ, 0x3c, !UPT ;  /* 0x000000063c3c7292 */ /* 0x000fe2000f8e3c3f */
[----:B---3--:R-:W-:Y:S11]  /*ddc0*/  @!P0 BRA `(.L_x_2071) ;  /* 0x0000000000048947 */ /* 0x008ff60003800000 */
[----:B------:R-:W-:Y:S01]  /*ddd0*/  BPT.TRAP 0x1 ;  /* 0x000000040000795c */ /* 0x000fe20000300000 */
.L_x_2071:
[----:B------:R-:W-:Y:S02]  /*dde0*/  IMAD.U32 R189, RZ, RZ, UR60 ;  /* 0x0000003cffbd7e24 */ /* 0x000fe4000f8e00ff */
[----:B------:R-:W-:-:S03]  /*ddf0*/  IMAD R202, R11, 0x8, R199 ;  /* 0x000000080bca7824 */ /* 0x000fc600078e02c7 */
[----:B------:R-:W-:-:S04]  /*de00*/  SHF.L.U32 R189, R189, 0x1f, RZ ;  /* 0x0000001fbdbd7819 */ /* 0x000fc800000006ff */
[----:B------:R0:W1:Y:S01]  /*de10*/  SYNCS.PHASECHK.TRANS64.TRYWAIT P2, [R202+URZ+0x38830], R189 ;  /* 0x038830bdca0075a7 */ /* 0x000062000804017f */
[----:B------:R-:W-:Y:S05]  /*de20*/  @!P0 BRA `(.L_x_2072) ;  /* 0x0000000000048947 */ /* 0x000fea0003800000 */
[----:B------:R-:W-:Y:S01]  /*de30*/  BPT.TRAP 0x1 ;  /* 0x000000040000795c */ /* 0x000fe20000300000 */
.L_x_2072:
[----:B------:R-:W-:Y:S01]  /*de40*/  IMAD R23, R11, 0x200, R194 ;  /* 0x000002000b177824 */ /* 0x000fe200078e02c2 */
[----:B-1----:R-:W-:Y:S06]  /*de50*/  @P2 BRA `(.L_x_2073) ;  /* 0x0000000000082947 */ /* 0x002fec0003800000 */
[----:B------:R-:W1:Y:S02]  /*de60*/  SYNCS.PHASECHK.TRANS64.TRYWAIT P2, [R202+URZ+0x38830], R189 ;  /* 0x038830bdca0075a7 */ /* 0x000e64000804017f */
[----:B-1----:R-:W-:Y:S05]  /*de70*/  @!P2 BRA `(.L_x_2074) ;  /* 0x000000c4005ca947 */ /* 0x002fea0003800000 */
.L_x_2073:
[----:B------:R-:W-:Y:S01]  /*de80*/  R2UR UR58, R23 ;  /* 0x00000000173a72ca */ /* 0x000fe200000e0000 */
[----:B------:R-:W-:Y:S01]  /*de90*/  WARPGROUP.ARRIVE ;  /* 0x00000000000079c5 */ /* 0x000fe20000000000 */
        /* <DEDUP_REMOVED lines=8> */
[----:B------:R-:W-:Y:S01]  /*df20*/  VIADD R188, R23, 0x4 ;  /* 0x0000000417bc7836 */ /* 0x000fe20000000000 */
        /* <DEDUP_REMOVED lines=22> */
.L_x_2075:
[----:B------:R2:W3:Y:S01]  /*e090*/  SYNCS.PHASECHK.TRANS64.TRYWAIT P2, [R202+URZ+0x38850], R189 ;  /* 0x038850bdca0075a7 */ /* 0x0004e2000804017f */
[----:B------:R-:W-:Y:S05]  /*e0a0*/  @!P0 BRA `(.L_x_2076) ;  /* 0x0000000000048947 */ /* 0x000fea0003800000 */
[----:B------:R-:W-:Y:S01]  /*e0b0*/  BPT.TRAP 0x1 ;  /* 0x000000040000795c */ /* 0x000fe20000300000 */
.L_x_2076:
[----:B------:R-:W-:Y:S01]  /*e0c0*/  IMAD R23, R11, 0x1000, R17 ;  /* 0x000010000b177824 */ /* 0x000fe200078e0211 */
[----:B---3--:R-:W-:Y:S06]  /*e0d0*/  @P2 BRA `(.L_x_2077) ;  /* 0x0000000000082947 */ /* 0x008fec0003800000 */
[----:B------:R-:W3:Y:S02]  /*e0e0*/  SYNCS.PHASECHK.TRANS64.TRYWAIT P2, [R202+URZ+0x38850], R189 ;  /* 0x038850bdca0075a7 */ /* 0x000ee4000804017f */
[----:B---3--:R-:W-:Y:S05]  /*e0f0*/  @!P2 BRA `(.L_x_2078) ;  /* 0x000000c000d0a947 */ /* 0x008fea0003800000 */
.L_x_2077:
[----:B------:R-:W-:Y:S01]  /*e100*/  R2UR UR58, R23 ;  /* 0x00000000173a72ca */ /* 0x000fe200000e0000 */
[----:B------:R-:W-:Y:S01]  /*e110*/  WARPGROUP.ARRIVE ;  /* 0x00000000000079c5 */ /* 0x000fe20000000000 */
[----:B------:R-:W-:Y:S01]  /*e120*/  R2UR UR56, R6 ;  /* 0x00000000063872ca */ /* 0x000fe200000e0000 */
[----:B------:R-:W-:Y:S01]  /*e130*/  UMOV UR59, 0x40000040 ;  /* 0x40000040003b7882 */ /* 0x000fe20000000000 */
[----:B------:R-:W-:Y:S01]  /*e140*/  R2UR UR57, R7 ;  /* 0x00000000073972ca */ /* 0x000fe200000e0000 */
        /* <DEDUP_REMOVED lines=19> */
[----:B------:R-:W4:Y:S01]  /*e280*/  S2R R205, SR_TID.X ;  /* 0x0000000000cd7919 */ /* 0x000f220000002100 */
[----:B------:R-:W-:Y:S01]  /*e290*/  UMOV UR55, 0x40000040 ;  /* 0x4000004000377882 */ /* 0x000fe20000000000 */
[----:B------:R-:W-:Y:S01]  /*e2a0*/  IMAD.MOV.U32 R212, RZ, RZ, R187 ;  /* 0x000000ffffd47224 */ /* 0x000fe200078e00bb */
[----:B----4-:R-:W-:Y:S01]  /*e2b0*/  SHF.R.U32.HI R205, RZ, 0x7, R205 ;  /* 0x00000007ffcd7819 */ /* 0x010fe200000116cd */
[----:B------:R-:W-:-:S02]  /*e2c0*/  WARPGROUP.DEPBAR.LE gsb0, 0x0 ;  /* 0x00008000000079c5 */ /* 0x000fc40000010000 */
        /* <DEDUP_REMOVED lines=36> */
[----:B------:R-:W4:Y:S01]  /*e510*/  SHFL.IDX PT, R188, R205, RZ, 0x1f ;  /* 0x00001fffcdbc7589 */ /* 0x000f2200000e0000 */
[----:B------:R-:W-:Y:S01]  /*e520*/  UMOV UR59, 0x40000040 ;  /* 0x40000040003b7882 */ /* 0x000fe20000000000 */
[----:B----4-:R-:W-:Y:S01]  /*e530*/  ISETP.GT.AND P2, PT, R188, 0x7f, PT ;  /* 0x0000007fbc00780c */ /* 0x010fe20003f44270 */
[----:B------:R-:W-:-:S03]  /*e540*/  VIADD R188, R23, 0x800 ;  /* 0x0000080017bc7836 */ /* 0x000fc60000000000 */
[----:B0123--:R-:W-:-:S05]  /*e550*/  SEL R189, RZ, 0x2, !P2 ;  /* 0x00000002ffbd7807 */ /* 0x00ffca0005000000 */
[----:B------:R-:W-:Y:S02]  /*e560*/  IMAD.IADD R205, R186, 0x1, R189 ;  /* 0x00000001bacd7824 */ /* 0x000fe400078e02bd */
[----:B------:R-:W-:-:S03]  /*e570*/  IMAD.IADD R207, R189, 0x1, R188 ;  /* 0x00000001bdcf7824 */ /* 0x000fc600078e02bc */
[----:B------:R-:W-:Y:S01]  /*e580*/  R2UR UR56, R205 ;  /* 0x00000000cd3872ca */ /* 0x000fe200000e0000 */
[----:B------:R-:W-:Y:S01]  /*e590*/  IMAD.MOV.U32 R205, RZ, RZ, 0x4 ;  /* 0x00000004ffcd7424 */ /* 0x000fe200078e00ff */
[----:B------:R-:W-:-:S04]  /*e5a0*/  R2UR UR58, R207 ;  /* 0x00000000cf3a72ca */ /* 0x000fc800000e0000 */
        /* <DEDUP_REMOVED lines=9> */
[----:B------:R-:W-:Y:S01]  /*e640*/  R2UR UR7, R201 ;  /* 0x00000000c90772ca */ /* 0x000fe200000e0000 */
[----:B------:R-:W-:Y:S02]  /*e650*/  WARPGROUP.DEPBAR.LE gsb0, 0x0 ;  /* 0x00008000000079c5 */ /* 0x000fe40000010000 */
[----:B------:R-:W-:-:S06]  /*e660*/  WARPGROUP.ARRIVE ;  /* 0x00000000000079c5 */ /* 0x000fcc0000000000 */
[----:B------:R-:W-:Y:S01]  /*e670*/  HGMMA.64x64x16.F32.BF16 R152, gdesc[UR8], R152, gsb0 ;  /* 0x00e00000089879f0 */ /* 0x000fe20008001898 */
[----:B------:R-:W-:Y:S01]  /*e680*/  ULDC UR10, c[0x0][0x288] ;  /* 0x0000a200000a7ab9 */ /* 0x000fe20000000800 */
[----:B------:R-:W-:Y:S01]  /*e690*/  ULDC UR11, c[0x0][0xad8] ;  /* 0x0002b600000b7ab9 */ /* 0x000fe20000000800 */
[----:B------:R-:W-:Y:S02]  /*e6a0*/  WARPGROUP.DEPBAR.LE gsb0, 0x0 ;  /* 0x00008000000079c5 */ /* 0x000fe40000010000 */
[----:B------:R-:W-:-:S06]  /*e6b0*/  WARPGROUP.ARRIVE ;  /* 0x00000000000079c5 */ /* 0x000fcc0000000000 */
[----:B------:R-:W-:Y:S01]  /*e6c0*/  HGMMA.64x64x16.F32.BF16 R152, gdesc[UR12], R152, gsb0 ;  /* 0x00e000000c9879f0 */ /* 0x000fe20008001898 */
[----:B------:R-:W-:Y:S02]  /*e6d0*/  ULDC UR15, c[0x0][0x2f0] ;  /* 0x0000bc00000f7ab9 */ /* 0x000fe40000000800 */
        /* <DEDUP_REMOVED lines=182> */
[----:B------:R-:W-:Y:S01]  /*f240*/  IADD3 R23, R188, R189, R23 ;  /* 0x000000bdbc177210 */ /* 0x000fe20007ffe017 */
[----:B------:R-:W-:-:S05]  /*f250*/  @!P1 VIADD R188, R202, 0x38840 ;  /* 0x00038840cabc9836 */ /* 0x000fca0000000000 */
        /* <DEDUP_REMOVED lines=8> */
[----:B------:R-:W-:Y:S01]  /*f2e0*/  @P2 IMAD.HI.U32 R23, R187, UR6, RZ ;  /* 0x00000006bb172c27 */ /* 0x000fe2000f8e00ff */
[----:B------:R-:W-:-:S04]  /*f2f0*/  @UP0 ULDC UR6, c[0x0][0x450] ;  /* 0x0001140000060ab9 */ /* 0x000fc80000000800 */
[----:B------:R-:W-:Y:S01]  /*f300*/  @P2 SHF.R.U32.HI R212, RZ, UR6, R23 ;  /* 0x00000006ffd42c19 */ /* 0x000fe20008011617 */
[----:B------:R-:W-:-:S04]  /*f310*/  IMAD.SHL.U32 R23, R184, 0x40, RZ ;  /* 0x00000040b8177824 */ /* 0x000fc800078e00ff */
[----:B------:R-:W0:Y:S01]  /*f320*/  SHFL.IDX PT, R205, R212, RZ, 0x1c1f ;  /* 0x001c1fffd4cd7589 */ /* 0x000e2200000e0000 */
[----:B------:R-:W-:-:S05]  /*f330*/  IADD3 R189, -R2, 0x1, -R23 ;  /* 0x0000000102bd7810 */ /* 0x000fca0007ffe917 */
[----:B------:R-:W-:-:S04]  /*f340*/  IMAD R189, R16, UR15, R189 ;  /* 0x0000000f10bd7c24 */ /* 0x000fc8000f8e02bd */
[----:B------:R-:W-:-:S04]  /*f350*/  VIADD R189, R189, -UR10 ;  /* 0x8000000abdbd7c36 */ /* 0x000fc80008000000 */
[C---:B------:R-:W-:Y:S02]  /*f360*/  VIADD R209, R189.reuse, UR11 ;  /* 0x0000000bbdd17c36 */ /* 0x040fe40008000000 */
[----:B------:R-:W-:Y:S02]  /*f370*/  VIADD R210, R189, UR7 ;  /* 0x00000007bdd27c36 */ /* 0x000fe40008000000 */
[--C-:B0-----:R-:W-:Y:S02]  /*f380*/  IMAD.IADD R211, R209, 0x1, R205.reuse ;  /* 0x00000001d1d37824 */ /* 0x101fe400078e02cd */
[----:B------:R-:W-:Y:S01]  /*f390*/  IMAD.IADD R207, R210, 0x1, R205 ;  /* 0x00000001d2cf7824 */ /* 0x000fe200078e02cd */
[----:B------:R-:W-:Y:S02]  /*f3a0*/  WARPGROUP.DEPBAR.LE gsb0, 0x0 ;  /* 0x00008000000079c5 */ /* 0x000fe40000010000 */
[----:B------:R-:W-:-:S06]  /*f3b0*/  WARPGROUP.ARRIVE ;  /* 0x00000000000079c5 */ /* 0x000fcc0000000000 */
[----:B------:R-:W-:Y:S03]  /*f3c0*/  HGMMA.64x64x16.F32.BF16 R152, gdesc[UR56], R152, gsb0 ;  /* 0x00e00000389879f0 */ /* 0x000fe60008001898 */
[----:B------:R-:W-:Y:S02]  /*f3d0*/  WARPGROUP.DEPBAR.LE gsb0, 0x0 ;  /* 0x00008000000079c5 */ /* 0x000fe40000010000 */
[----:B------:R0:W-:Y:S01]  /*f3e0*/  @!P1 SYNCS.ARRIVE.TRANS64.RED.A1T0 RZ, [R188+URZ], RZ ;  /* 0x000000ffbcff99a7 */ /* 0x0001e2000810043f */
[----:B------:R-:W-:Y:S05]  /*f3f0*/  @!P6 BRA `(.L_x_2079) ;  /* 0x000000000064e947 */ /* 0x000fea0003800000 */
[----:B------:R-:W-:Y:S01]  /*f400*/  ULDC UR7, c[0x0][0x2f0] ;  /* 0x0000bc0000077ab9 */ /* 0x000fe20000000800 */
[----:B------:R-:W-:Y:S01]  /*f410*/  ULDC UR6, c[0x0][0x288] ;  /* 0x0000a20000067ab9 */ /* 0x000fe20000000800 */
[----:B0-----:R-:W-:Y:S01]  /*f420*/  IMAD R188, R16, UR7, R205 ;  /* 0x0000000710bc7c24 */ /* 0x001fe2000f8e02cd */
[----:B------:R-:W-:Y:S03]  /*f430*/  BSSY B0, `(.L_x_2080) ;  /* 0x0000011000007945 */ /* 0x000fe60003800000 */
        /* <DEDUP_REMOVED lines=11> */
.L_x_2081:
[----:B------:R-:W-:-:S05]  /*f4f0*/  IMAD.U32 R208, RZ, RZ, UR61 ;  /* 0x0000003dffd07e24 */ /* 0x000fca000f8e00ff */
[----:B------:R-:W-:-:S13]  /*f500*/  ISETP.NE.AND P2, PT, R208, 0x1, PT ;  /* 0x00000001d000780c */ /* 0x000fda0003f45270 */
[----:B------:R-:W0:Y:S02]  /*f510*/  @P2 LDC.64 R188, c[0x0][0xae0] ;  /* 0x0002b800ffbc2b82 */ /* 0x000e240000000a00 */
[----:B0-----:R-:W-:-:S05]  /*f520*/  @P2 IMAD.HI.U32 R188, R205, R188, RZ ;  /* 0x000000bccdbc2227 */ /* 0x001fca00078e00ff */
[----:B------:R-:W-:-:S07]  /*f530*/  @P2 SHF.R.U32.HI R205, RZ, R189, R188 ;  /* 0x000000bdffcd2219 */ /* 0x000fce00000116bc */
.L_x_2082:
[----:B------:R-:W-:Y:S05]  /*f540*/  BSYNC B0 ;  /* 0x0000000000007941 */ /* 0x000fea0003800000 */
.L_x_2080:
[----:B------:R-:W-:-:S04]  /*f550*/  IMAD R205, R205, R208, -R23 ;  /* 0x000000d0cdcd7224 */ /* 0x000fc800078e0a17 */
[----:B------:R-:W-:-:S05]  /*f560*/  IMAD.IADD R188, R205, 0x1, -R2 ;  /* 0x00000001cdbc7824 */ /* 0x000fca00078e0a02 */
[----:B------:R-:W-:Y:S02]  /*f570*/  VIADDMNMX R211, R188, R208, R211, PT ;  /* 0x000000d0bcd37246 */ /* 0x000fe400038001d3 */
[----:B------:R-:W-:-:S07]  /*f580*/  VIMNMX R207, R207, R188, !PT ;  /* 0x000000bccfcf7248 */ /* 0x000fce0007fe0100 */
.L_x_2079:
[----:B------:R-:W-:-:S04]  /*f590*/  ISETP.GT.AND P2, PT, R184, -0x1, PT ;  /* 0xffffffffb800780c */ /* 0x000fc80003f44270 */
[C---:B------:R-:W-:Y:S02]  /*f5a0*/  ISETP.GT.AND P3, PT, R207.reuse, RZ, P2 ;  /* 0x000000ffcf00720c */ /* 0x040fe40001764270 */
[----:B------:R-:W-:Y:S02]  /*f5b0*/  ISETP.GT.AND P5, PT, R207, 0x1, P2 ;  /* 0x00000001cf00780c */ /* 0x000fe400017a4270 */
[----:B------:R-:W-:Y:S02]  /*f5c0*/  ISETP.LT.OR P4, PT, R211, 0x1, P3 ;  /* 0x00000001d300780c */ /* 0x000fe40001f81670 */
[C---:B------:R-:W-:Y:S02]  /*f5d0*/  ISETP.GT.AND P3, PT, R207.reuse, 0x8, P2 ;  /* 0x00000008cf00780c */ /* 0x040fe40001764270 */
[----:B------:R-:W-:Y:S02]  /*f5e0*/  FSEL R208, R152, -INF , !P4 ;  /* 0xff80000098d07808 */ /* 0x000fe40006000000 */
[----:B------:R-:W-:-:S02]  /*f5f0*/  ISETP.GT.AND P4, PT, R207, 0x9, P2 ;  /* 0x00000009cf00780c */ /* 0x000fc40001784270 */
[C---:B------:R-:W-:Y:S02]  /*f600*/  ISETP.LT.OR P5, PT, R211.reuse, 0x2, P5 ;  /* 0x00000002d300780c */ /* 0x040fe40002fa1670 */
[C---:B------:R-:W-:Y:S02]  /*f610*/  ISETP.LT.OR P3, PT, R211.reuse, 0x9, P3 ;  /* 0x00000009d300780c */ /* 0x040fe40001f61670 */
[----:B------:R-:W-:Y:S02]  /*f620*/  ISETP.LT.OR P4, PT, R211, 0xa, P4 ;  /* 0x0000000ad300780c */ /* 0x000fe40002781670 */
[----:B------:R-:W-:Y:S02]  /*f630*/  FSEL R205, R153, -INF , !P5 ;  /* 0xff80000099cd7808 */ /* 0x000fe40006800000 */
[----:B------:R-:W-:Y:S01]  /*f640*/  FSEL R189, R156, -INF , !P3 ;  /* 0xff8000009cbd7808 */ /* 0x000fe20005800000 */
[----:B------:R-:W1:Y:S01]  /*f650*/  SHFL.IDX PT, R153, R212, 0x1, 0x1c1f ;  /* 0x003c1f00d4997f89 */ /* 0x000e6200000e0000 */
[----:B0-----:R-:W-:-:S02]  /*f660*/  FSEL R188, R157, -INF , !P4 ;  /* 0xff8000009dbc7808 */ /* 0x001fc40006000000 */
        /* <DEDUP_REMOVED lines=10> */
[----:B------:R-:W-:Y:S01]  /*f710*/  ISETP.GT.AND P3, PT, R207, 0x20, P2 ;  /* 0x00000020cf00780c */ /* 0x000fe20001764270 */
[--C-:B-1----:R-:W-:Y:S01]  /*f720*/  IMAD.IADD R209, R209, 0x1, R153.reuse ;  /* 0x00000001d1d17824 */ /* 0x102fe200078e0299 */
[----:B------:R-:W-:Y:S01]  /*f730*/  ISETP.GT.AND P4, PT, R207, 0x21, P2 ;  /* 0x00000021cf00780c */ /* 0x000fe20001784270 */
[----:B------:R-:W-:Y:S01]  /*f740*/  IMAD.IADD R210, R210, 0x1, R153 ;  /* 0x00000001d2d27824 */ /* 0x000fe200078e0299 */
        /* <DEDUP_REMOVED lines=9> */
[C---:B------:R-:W-:Y:S02]  /*f7e0*/  ISETP.LT.OR P5, PT, R211.reuse, 0x29, P5 ;  /* 0x00000029d300780c */ /* 0x040fe40002fa1670 */
[C---:B------:R-:W-:Y:S02]  /*f7f0*/  ISETP.LT.OR P3, PT, R211.reuse, 0x2a, P3 ;  /* 0x0000002ad300780c */ /* 0x040fe40001f61670 */
[----:B------:R-:W-:Y:S02]  /*f800*/  ISETP.LT.OR P4, PT, R211, 0x31, P4 ;  /* 0x00000031d300780c */ /* 0x000fe40002781670 */
[----:B------:R-:W-:-:S02]  /*f810*/  FSEL R172, R172, -INF , !P5 ;  /* 0xff800000acac7808 */ /* 0x000fc40006800000 */
[----:B------:R-:W-:Y:S02]  /*f820*/  FSEL R173, R173, -INF , !P3 ;  /* 0xff800000adad7808 */ /* 0x000fe40005800000 */
[----:B------:R-:W-:Y:S02]  /*f830*/  FSEL R176, R176, -INF , !P4 ;  /* 0xff800000b0b07808 */ /* 0x000fe40006000000 */
[C---:B------:R-:W-:Y:S02]  /*f840*/  ISETP.GT.AND P5, PT, R207.reuse, 0x31, P2 ;  /* 0x00000031cf00780c */ /* 0x040fe400017a4270 */
[C---:B------:R-:W-:Y:S02]  /*f850*/  ISETP.GT.AND P3, PT, R207.reuse, 0x38, P2 ;  /* 0x00000038cf00780c */ /* 0x040fe40001764270 */
[----:B------:R-:W-:Y:S02]  /*f860*/  ISETP.GT.AND P4, PT, R207, 0x39, P2 ;  /* 0x00000039cf00780c */ /* 0x000fe40001784270 */
[----:B------:R-:W-:-:S02]  /*f870*/  ISETP.LT.OR P5, PT, R211, 0x32, P5 ;  /* 0x00000032d300780c */ /* 0x000fc40002fa1670 */
[C---:B------:R-:W-:Y:S02]  /*f880*/  ISETP.LT.OR P3, PT, R211.reuse, 0x39, P3 ;  /* 0x00000039d300780c */ /* 0x040fe40001f61670 */
[----:B------:R-:W-:Y:S02]  /*f890*/  ISETP.LT.OR P4, PT, R211, 0x3a, P4 ;  /* 0x0000003ad300780c */ /* 0x000fe40002781670 */
[----:B------:R-:W-:Y:S02]  /*f8a0*/  FSEL R177, R177, -INF , !P5 ;  /* 0xff800000b1b17808 */ /* 0x000fe40006800000 */
[----:B------:R-:W-:Y:S02]  /*f8b0*/  FSEL R180, R180, -INF , !P3 ;  /* 0xff800000b4b47808 */ /* 0x000fe40005800000 */
[----:B------:R-:W-:Y:S01]  /*f8c0*/  FSEL R181, R181, -INF , !P4 ;  /* 0xff800000b5b57808 */ /* 0x000fe20006000000 */
[----:B------:R-:W-:Y:S06]  /*f8d0*/  @!P6 BRA `(.L_x_2083) ;  /* 0x000000000064e947 */ /* 0x000fec0003800000 */
[----:B------:R-:W-:Y:S01]  /*f8e0*/  ULDC UR7, c[0x0][0x2f0] ;  /* 0x0000bc0000077ab9 */ /* 0x000fe20000000800 */
[----:B------:R-:W-:Y:S01]  /*f8f0*/  ULDC UR6, c[0x0][0x288] ;  /* 0x0000a20000067ab9 */ /* 0x000fe20000000800 */
        /* <DEDUP_REMOVED lines=13> */
.L_x_2085:
[----:B------:R-:W-:-:S05]  /*f9d0*/  IMAD.U32 R212, RZ, RZ, UR61 ;  /* 0x0000003dffd47e24 */ /* 0x000fca000f8e00ff */
[----:B------:R-:W-:-:S13]  /*f9e0*/  ISETP.NE.AND P3, PT, R212, 0x1, PT ;  /* 0x00000001d400780c */ /* 0x000fda0003f65270 */
[----:B------:R-:W0:Y:S02]  /*f9f0*/  @P3 LDC.64 R152, c[0x0][0xae0] ;  /* 0x0002b800ff983b82 */ /* 0x000e240000000a00 */
[----:B0-----:R-:W-:-:S05]  /*fa00*/  @P3 IMAD.HI.U32 R152, R168, R152, RZ ;  /* 0x00000098a8983227 */ /* 0x001fca00078e00ff */
[----:B------:R-:W-:-:S07]  /*fa10*/  @P3 SHF.R.U32.HI R168, RZ, R153, R152 ;  /* 0x00000099ffa83219 */ /* 0x000fce0000011698 */
.L_x_2086:
[----:B------:R-:W-:Y:S05]  /*fa20*/  BSYNC B0 ;  /* 0x0000000000007941 */ /* 0x000fea0003800000 */
.L_x_2084:
[----:B------:R-:W-:-:S04]  /*fa30*/  IMAD R23, R168, R212, -R23 ;  /* 0x000000d4a8177224 */ /* 0x000fc800078e0a17 */
[----:B------:R-:W-:-:S05]  /*fa40*/  IMAD.IADD R23, R23, 0x1, -R2 ;  /* 0x0000000117177824 */ /* 0x000fca00078e0a02 */
[----:B------:R-:W-:Y:S02]  /*fa50*/  VIADDMNMX R209, R23, R212, R209, PT ;  /* 0x000000d417d17246 */ /* 0x000fe400038001d1 */
[----:B------:R-:W-:-:S07]  /*fa60*/  VIMNMX R210, R210, R23, !PT ;  /* 0x00000017d2d27248 */ /* 0x000fce0007fe0100 */
.L_x_2083:
[----:B------:R-:W-:Y:S01]  /*fa70*/  FMNMX.FTZ R152, R208, R203, !PT ;  /* 0x000000cbd0987209 */ /* 0x000fe20007810000 */
[----:B------:R-:W-:Y:S01]  /*fa80*/  ULDC UR6, c[0x0][0xa80] ;  /* 0x0002a00000067ab9 */ /* 0x000fe20000000800 */
[----:B------:R-:W-:Y:S01]  /*fa90*/  ISETP.GT.AND P3, PT, R210, 0x1, P2 ;  /* 0x00000001d200780c */ /* 0x000fe20001764270 */
[----:B------:R-:W-:Y:S01]  /*faa0*/  UMOV UR11, 0x40000040 ;  /* 0x40000040000b7882 */ /* 0x000fe20000000000 */
[----:B------:R-:W-:Y:S01]  /*fab0*/  FMNMX.FTZ R152, R205, R152, !PT ;  /* 0x00000098cd987209 */ /* 0x000fe20007810000 */
[----:B------:R-:W-:Y:S01]  /*fac0*/  @!P1 VIADD R202, R202, 0x38860 ;  /* 0x00038860caca9836 */ /* 0x000fe20000000000 */
        /* <DEDUP_REMOVED lines=10> */
[----:B------:R-:W-:Y:S02]  /*fb70*/  ISETP.LT.OR P4, PT, R209, 0x9, P4 ;  /* 0x00000009d100780c */ /* 0x000fe40002781670 */
[----:B------:R-:W-:Y:S02]  /*fb80*/  FMNMX.FTZ R152, R165, R152, !PT ;  /* 0x00000098a5987209 */ /* 0x000fe40007810000 */
[----:B------:R-:W-:Y:S02]  /*fb90*/  ISETP.GT.AND P5, PT, R210, 0x9, P2 ;  /* 0x00000009d200780c */ /* 0x000fe400017a4270 */
[----:B------:R-:W-:Y:S02]  /*fba0*/  FMNMX.FTZ R23, R157, R152, !PT ;  /* 0x000000989d177209 */ /* 0x000fe40007810000 */
[----:B------:R-:W-:-:S02]  /*fbb0*/  FSEL R158, R158, -INF , !P4 ;  /* 0xff8000009e9e7808 */ /* 0x000fc40006000000 */
        /* <DEDUP_REMOVED lines=14> */
[C---:B------:R-:W-:Y:S01]  /*fca0*/  ISETP.GT.AND P4, PT, R210.reuse, 0x19, P2 ;  /* 0x00000019d200780c */ /* 0x040fe20001784270 */
[----:B------:R-:W0:Y:S01]  /*fcb0*/  SHFL.BFLY PT, R23, R152, 0x2, 0x1f ;  /* 0x0c401f0098177f89 */ /* 0x000e2200000e0000 */
[----:B------:R-:W-:Y:S02]  /*fcc0*/  FSEL R163, R163, -INF , !P5 ;  /* 0xff800000a3a37808 */ /* 0x000fe40006800000 */
[----:B------:R-:W-:Y:S02]  /*fcd0*/  ISETP.GT.AND P5, PT, R210, 0x20, P2 ;  /* 0x00000020d200780c */ /* 0x000fe400017a4270 */
[----:B------:R-:W-:-:S02]  /*fce0*/  ISETP.LT.OR P4, PT, R209, 0x1a, P4 ;  /* 0x0000001ad100780c */ /* 0x000fc40002781670 */
[----:B------:R-:W-:Y:S02]  /*fcf0*/  ISETP.LT.OR P5, PT, R209, 0x21, P5 ;  /* 0x00000021d100780c */ /* 0x000fe40002fa1670 */
[----:B------:R-:W-:Y:S02]  /*fd00*/  FSEL R167, R167, -INF , !P4 ;  /* 0xff800000a7a77808 */ /* 0x000fe40006000000 */
[----:B------:R-:W-:Y:S02]  /*fd10*/  ISETP.GT.AND P4, PT, R210, 0x28, P2 ;  /* 0x00000028d200780c */ /* 0x000fe40001784270 */
[----:B------:R-:W-:Y:S02]  /*fd20*/  R2UR UR7, R198 ;  /* 0x00000000c60772ca */ /* 0x000fe400000e0000 */
[----:B------:R-:W-:Y:S02]  /*fd30*/  ISETP.LT.OR P4, PT, R209, 0x29, P4 ;  /* 0x00000029d100780c */ /* 0x000fe40002781670 */
[----:B------:R-:W-:-:S02]  /*fd40*/  @!P1 PRMT R202, RZ, 0x654, R202 ;  /* 0x00000654ffca9816 */ /* 0x000fc400000000ca */
[----:B------:R-:W-:Y:S02]  /*fd50*/  FSEL R207, R174, -INF , !P4 ;  /* 0xff800000aecf7808 */ /* 0x000fe40006000000 */
[----:B------:R-:W-:Y:S02]  /*fd60*/  ISETP.GT.AND P4, PT, R210, 0x30, P2 ;  /* 0x00000030d200780c */ /* 0x000fe40001784270 */
[----:B0-----:R-:W-:Y:S02]  /*fd70*/  FMNMX.FTZ R153, R152, R23, !PT ;  /* 0x0000001798997209 */ /* 0x001fe40007810000 */
[----:B------:R-:W-:-:S03]  /*fd80*/  ISETP.LT.OR P4, PT, R209, 0x31, P4 ;  /* 0x00000031d100780c */ /* 0x000fc60002781670 */
[----:B------:R-:W0:Y:S01]  /*fd90*/  SHFL.BFLY PT, R168, R153, 0x1, 0x1f ;  /* 0x0c201f0099a87f89 */ /* 0x000e2200000e0000 */
[----:B------:R-:W-:Y:S02]  /*fda0*/  FSEL R212, R178, -INF , !P4 ;  /* 0xff800000b2d47808 */ /* 0x000fe40006000000 */
[----:B------:R-:W-:-:S04]  /*fdb0*/  ISETP.GT.AND P4, PT, R210, 0x38, P2 ;  /* 0x00000038d200780c */ /* 0x000fc80001784270 */
[----:B------:R-:W-:Y:S02]  /*fdc0*/  ISETP.LT.OR P4, PT, R209, 0x39, P4 ;  /* 0x00000039d100780c */ /* 0x000fe40002781670 */
        /* <DEDUP_REMOVED lines=9> */
[----:B------:R-:W-:Y:S02]  /*fe60*/  ISETP.GT.AND P3, PT, R210, 0x21, P2 ;  /* 0x00000021d200780c */ /* 0x000fe40001764270 */
[----:B------:R-:W-:Y:S02]  /*fe70*/  FMNMX.FTZ R169, R159, R152, !PT ;  /* 0x000000989fa97209 */ /* 0x000fe40007810000 */
[----:B------:R-:W-:-:S02]  /*fe80*/  ISETP.LT.OR P3, PT, R209, 0x22, P3 ;  /* 0x00000022d100780c */ /* 0x000fc40001f61670 */
[----:B------:R-:W-:Y:S02]  /*fe90*/  FMNMX.FTZ R154, R162, R169, !PT ;  /* 0x000000a9a29a7209 */ /* 0x000fe40007810000 */
[----:B------:R-:W-:Y:S02]  /*fea0*/  FSEL R152, R170, -INF , !P5 ;  /* 0xff800000aa987808 */ /* 0x000fe40006800000 */
        /* <DEDUP_REMOVED lines=13> */
[----:B------:R-:W-:Y:S02]  /*ff80*/  ISETP.GT.AND P2, PT, R210, 0x39, P2 ;  /* 0x00000039d200780c */ /* 0x000fe40001744270 */
[----:B------:R-:W-:Y:S02]  /*ff90*/  FSEL R210, R179, -INF , !P3 ;  /* 0xff800000b3d27808 */ /* 0x000fe40005800000 */
[----:B------:R-:W-:-:S02]  /*ffa0*/  FMNMX.FTZ R171, R212, R171, !PT ;  /* 0x000000abd4ab7209 */ /* 0x000fc40007810000 */
[----:B------:R-:W-:Y:S02]  /*ffb0*/  FSETP.NEU.FTZ.AND P5, PT, R23, -INF , PT ;  /* 0xff8000001700780b */ /* 0x000fe40003fbd000 */
[----:B------:R-:W-:Y:S02]  /*ffc0*/  ISETP.LT.OR P2, PT, R209, 0x3a, P2 ;  /* 0x0000003ad100780c */ /* 0x000fe40001741670 */
[----:B------:R-:W-:Y:S02]  /*ffd0*/  FSEL R209, R182, -INF , !P4 ;  /* 0xff800000b6d17808 */ /* 0x000fe40006000000 */
[----:B------:R-:W-:Y:S02]  /*ffe0*/  FMNMX.FTZ R174, R210, R171, !PT ;  /* 0x000000abd2ae7209 */ /* 0x000fe40007810000 */
[----:B------:R-:W-:Y:S02]  /*fff0*/  FSEL R213, R213, RZ, P5 ;  /* 0x000000ffd5d57208 */ /* 0x000fe40002800000 */
[----:B------:R-:W-:-:S02]  /*10000*/  FSEL R214, R183, -INF , !P2 ;  /* 0xff800000b7d67808 */ /* 0x000fc40005000000 */
[----:B------:R-:W-:Y:S01]  /*10010*/  FMNMX.FTZ R175, R209, R174, !PT ;  /* 0x000000aed1af7209 */ /* 0x000fe20007810000 */
[--C-:B------:R-:W-:Y:S01]  /*10020*/  FFMA.FTZ R174, R160, UR6, -R213.reuse ;  /* 0x00000006a0ae7c23 */ /* 0x100fe200080108d5 */
[--C-:B------:R-:W-:Y:S01]  /*10030*/  FFMA.FTZ R188, R188, UR6, -R213.reuse ;  /* 0x00000006bcbc7c23 */ /* 0x100fe200080108d5 */
[--C-:B------:R-:W-:Y:S01]  /*10040*/  FFMA.FTZ R182, R157, UR6, -R213.reuse ;  /* 0x000000069db67c23 */ /* 0x100fe200080108d5 */
[----:B------:R-:W-:Y:S01]  /*10050*/  FMNMX.FTZ R160, R214, R175, !PT ;  /* 0x000000afd6a07209 */ /* 0x000fe20007810000 */
[--C-:B------:R-:W-:Y:S01]  /*10060*/  FFMA.FTZ R175, R161, UR6, -R213.reuse ;  /* 0x00000006a1af7c23 */ /* 0x100fe200080108d5 */
[----:B------:R-:W-:Y:S01]  /*10070*/  MUFU.EX2 R171, R188 ;  /* 0x000000bc00ab7308 */ /* 0x000fe20000000800 */
[--C-:B------:R-:W-:Y:S01]  /*10080*/  FFMA.FTZ R183, R156, UR6, -R213.reuse ;  /* 0x000000069cb77c23 */ /* 0x100fe200080108d5 */
[----:B------:R-:W-:Y:S01]  /*10090*/  FSEL R156, R23, RZ, P5 ;  /* 0x000000ff179c7208 */ /* 0x000fe20002800000 */
[----:B------:R-:W0:Y:S01]  /*100a0*/  SHFL.BFLY PT, R161, R160, 0x2, 0x1f ;  /* 0x0c401f00a0a17f89 */ /* 0x000e2200000e0000 */
[--C-:B------:R-:W-:Y:S01]  /*100b0*/  FFMA.FTZ R189, R189, UR6, -R213.reuse ;  /* 0x00000006bdbd7c23 */ /* 0x100fe200080108d5 */
[--C-:B------:R-:W-:Y:S01]  /*100c0*/  FFMA.FTZ R208, R208, UR6, -R213.reuse ;  /* 0x00000006d0d07c23 */ /* 0x100fe200080108d5 */
[----:B------:R-:W-:Y:S01]  /*100d0*/  FFMA.FTZ R205, R205, UR6, -R213 ;  /* 0x00000006cdcd7c23 */ /* 0x000fe200080108d5 */
[----:B------:R-:W-:Y:S01]  /*100e0*/  FADD.FTZ R156, -R156, R203 ;  /* 0x000000cb9c9c7221 */ /* 0x000fe20000010100 */
[----:B------:R1:W-:Y:S01]  /*100f0*/  MUFU.EX2 R170, R189 ;  /* 0x000000bd00aa7308 */ /* 0x0003e20000000800 */
[--C-:B------:R-:W-:Y:S01]  /*10100*/  FFMA.FTZ R178, R164, UR6, -R213.reuse ;  /* 0x00000006a4b27c23 */ /* 0x100fe200080108d5 */
[--C-:B------:R-:W-:Y:S01]  /*10110*/  FFMA.FTZ R179, R165, UR6, -R213.reuse ;  /* 0x00000006a5b37c23 */ /* 0x100fe200080108d5 */
[----:B------:R-:W-:Y:S01]  /*10120*/  FMUL.FTZ R156, R156, UR6 ;  /* 0x000000069c9c7c20 */ /* 0x000fe20008410000 */
[--C-:B------:R-:W-:Y:S01]  /*10130*/  FFMA.FTZ R172, R172, UR6, -R213.reuse ;  /* 0x00000006acac7c23 */ /* 0x100fe200080108d5 */
[--C-:B------:R-:W-:Y:S01]  /*10140*/  FFMA.FTZ R173, R173, UR6, -R213.reuse ;  /* 0x00000006adad7c23 */ /* 0x100fe200080108d5 */
[--C-:B------:R-:W-:Y:S01]  /*10150*/  FFMA.FTZ R176, R176, UR6, -R213.reuse ;  /* 0x00000006b0b07c23 */ /* 0x100fe200080108d5 */
[--C-:B------:R-:W-:Y:S01]  /*10160*/  FFMA.FTZ R177, R177, UR6, -R213.reuse ;  /* 0x00000006b1b17c23 */ /* 0x100fe200080108d5 */
[----:B------:R-:W-:Y:S01]  /*10170*/  MUFU.EX2 R168, R208 ;  /* 0x000000d000a87308 */ /* 0x000fe20000000800 */
[--C-:B-1----:R-:W-:Y:S01]  /*10180*/  FFMA.FTZ R189, R181, UR6, -R213.reuse ;  /* 0x00000006b5bd7c23 */ /* 0x102fe200080108d5 */
[----:B------:R-:W-:Y:S01]  /*10190*/  FFMA.FTZ R180, R180, UR6, -R213 ;  /* 0x00000006b4b47c23 */ /* 0x000fe200080108d5 */
[----:B------:R-:W-:-:S04]  /*101a0*/  IMAD R213, R11, 0x1000, R196 ;  /* 0x000010000bd57824 */ /* 0x000fc800078e02c4 */
[C---:B------:R-:W-:Y:S01]  /*101b0*/  VIADD R221, R213.reuse, 0x80 ;  /* 0x00000080d5dd7836 */ /* 0x040fe20000000000 */
[----:B------:R-:W1:Y:S01]  /*101c0*/  MUFU.EX2 R181, R156 ;  /* 0x0000009c00b57308 */ /* 0x000e620000000800 */
[----:B------:R-:W-:Y:S02]  /*101d0*/  R2UR UR10, R213 ;  /* 0x00000000d50a72ca */ /* 0x000fe400000e0000 */
[----:B0-----:R-:W-:-:S05]  /*101e0*/  FMNMX.FTZ R161, R160, R161, !PT ;  /* 0x000000a1a0a17209 */ /* 0x001fca0007810000 */
[----:B------:R-:W0:Y:S01]  /*101f0*/  SHFL.BFLY PT, R188, R161, 0x1, 0x1f ;  /* 0x0c201f00a1bc7f89 */ /* 0x000e2200000e0000 */
[----:B------:R2:W3:Y:S08]  /*10200*/  MUFU.EX2 R169, R205 ;  /* 0x000000cd00a97308 */ /* 0x0004f00000000800 */
[----:B------:R-:W-:Y:S01]  /*10210*/  MUFU.EX2 R174, R174 ;  /* 0x000000ae00ae7308 */ /* 0x000fe20000000800 */
        /* <DEDUP_REMOVED lines=14> */
[----:B0-----:R-:W-:Y:S01]  /*10300*/  FMNMX.FTZ R188, R161, R188, !PT ;  /* 0x000000bca1bc7209 */ /* 0x001fe20007810000 */
[----:B------:R-:W-:Y:S01]  /*10310*/  MUFU.EX2 R178, R178 ;  /* 0x000000b200b27308 */ /* 0x000fe20000000800 */
[-C--:B------:R-:W-:Y:S01]  /*10320*/  FMUL.FTZ R49, R49, R181.reuse ;  /* 0x000000b531317220 */ /* 0x080fe20000410000 */
[-C--:B------:R-:W-:Y:S01]  /*10330*/  FMUL.FTZ R52, R52, R181.reuse ;  /* 0x000000b534347220 */ /* 0x080fe20000410000 */
[C---:B------:R-:W-:Y:S01]  /*10340*/  FSETP.NEU.FTZ.AND P2, PT, R188.reuse, -INF , PT ;  /* 0xff800000bc00780b */ /* 0x040fe20003f5d000 */
[----:B------:R-:W-:Y:S01]  /*10350*/  FMUL.FTZ R157, R188, UR6 ;  /* 0x00000006bc9d7c20 */ /* 0x000fe20008410000 */
[-C--:B------:R-:W-:Y:S01]  /*10360*/  FMUL.FTZ R53, R53, R181.reuse ;  /* 0x000000b535357220 */ /* 0x080fe20000410000 */
[-C--:B------:R-:W-:Y:S01]  /*10370*/  FMUL.FTZ R56, R56, R181.reuse ;  /* 0x000000b538387220 */ /* 0x080fe20000410000 */
[-C--:B------:R-:W-:Y:S01]  /*10380*/  FMUL.FTZ R57, R57, R181.reuse ;  /* 0x000000b539397220 */ /* 0x080fe20000410000 */
[----:B------:R-:W0:Y:S01]  /*10390*/  MUFU.EX2 R179, R179 ;  /* 0x000000b300b37308 */ /* 0x000e220000000800 */
[----:B------:R-:W-:Y:S01]  /*103a0*/  FSEL R157, R157, RZ, P2 ;  /* 0x000000ff9d9d7208 */ /* 0x000fe20001000000 */
[-C--:B------:R-:W-:Y:S01]  /*103b0*/  FMUL.FTZ R60, R60, R181.reuse ;  /* 0x000000b53c3c7220 */ /* 0x080fe20000410000 */
[-C--:B------:R-:W-:Y:S01]  /*103c0*/  FMUL.FTZ R61, R61, R181.reuse ;  /* 0x000000b53d3d7220 */ /* 0x080fe20000410000 */
[-C--:B------:R-:W-:Y:S01]  /*103d0*/  FMUL.FTZ R64, R64, R181.reuse ;  /* 0x000000b540407220 */ /* 0x080fe20000410000 */
[----:B------:R-:W-:Y:S01]  /*103e0*/  FMUL.FTZ R65, R65, R181 ;  /* 0x000000b541417220 */ /* 0x000fe20000410000 */
[--C-:B------:R-:W-:Y:S01]  /*103f0*/  FFMA.FTZ R203, R153, UR6, -R157.reuse ;  /* 0x0000000699cb7c23 */ /* 0x100fe2000801089d */
[----:B------:R-:W-:Y:S01]  /*10400*/  FSEL R153, R188, RZ, P2 ;  /* 0x000000ffbc997208 */ /* 0x000fe20001000000 */
[--C-:B------:R-:W-:Y:S01]  /*10410*/  FFMA.FTZ R208, R155, UR6, -R157.reuse ;  /* 0x000000069bd07c23 */ /* 0x100fe2000801089d */
[----:B------:R-:W-:Y:S01]  /*10420*/  ISETP.NE.AND P2, PT, R197, RZ, PT ;  /* 0x000000ffc500720c */ /* 0x000fe20003f45270 */
[--C-:B------:R-:W-:Y:S01]  /*10430*/  FFMA.FTZ R159, R159, UR6, -R157.reuse ;  /* 0x000000069f9f7c23 */ /* 0x100fe2000801089d */
[--C-:B--2---:R-:W-:Y:S01]  /*10440*/  FFMA.FTZ R205, R158, UR6, -R157.reuse ;  /* 0x000000069ecd7c23 */ /* 0x104fe2000801089d */
[----:B------:R-:W-:Y:S01]  /*10450*/  FADD.FTZ R153, -R153, R204 ;  /* 0x000000cc99997221 */ /* 0x000fe20000010100 */
[--C-:B------:R-:W-:Y:S01]  /*10460*/  FFMA.FTZ R215, R211, UR6, -R157.reuse ;  /* 0x00000006d3d77c23 */ /* 0x100fe2000801089d */
[----:B------:R2:W-:Y:S01]  /*10470*/  MUFU.EX2 R204, R159 ;  /* 0x0000009f00cc7308 */ /* 0x0005e20000000800 */
[--C-:B------:R-:W-:Y:S01]  /*10480*/  FFMA.FTZ R163, R163, UR6, -R157.reuse ;  /* 0x00000006a3a37c23 */ /* 0x100fe2000801089d */
[----:B------:R-:W-:Y:S01]  /*10490*/  FMUL.FTZ R153, R153, UR6 ;  /* 0x0000000699997c20 */ /* 0x000fe20008410000 */
[--C-:B------:R-:W-:Y:S01]  /*104a0*/  FFMA.FTZ R161, R166, UR6, -R157.reuse ;  /* 0x00000006a6a17c23 */ /* 0x100fe2000801089d */
[--C-:B------:R-:W-:Y:S01]  /*104b0*/  FFMA.FTZ R167, R167, UR6, -R157.reuse ;  /* 0x00000006a7a77c23 */ /* 0x100fe2000801089d */
[--C-:B------:R-:W-:Y:S01]  /*104c0*/  FFMA.FTZ R217, R212, UR6, -R157.reuse ;  /* 0x00000006d4d97c23 */ /* 0x100fe2000801089d */
[--C-:B------:R-:W-:Y:S01]  /*104d0*/  FFMA.FTZ R218, R210, UR6, -R157.reuse ;  /* 0x00000006d2da7c23 */ /* 0x100fe2000801089d */
[----:B------:R-:W-:Y:S01]  /*104e0*/  FFMA.FTZ R219, R209, UR6, -R157 ;  /* 0x00000006d1db7c23 */ /* 0x000fe2000801089d */
[----:B------:R4:W5:Y:S01]  /*104f0*/  MUFU.EX2 R216, R153 ;  /* 0x0000009900d87308 */ /* 0x0009620000000800 */
[----:B------:R-:W-:-:S02]  /*10500*/  @!P2 IMAD R156, R206, 0x40, R195 ;  /* 0x00000040ce9ca824 */ /* 0x000fc400078e02c3 */
[--C-:B------:R-:W-:Y:S01]  /*10510*/  FFMA.FTZ R206, R162, UR6, -R157.reuse ;  /* 0x00000006a2ce7c23 */ /* 0x100fe2000801089d */
[--C-:B------:R-:W-:Y:S01]  /*10520*/  FFMA.FTZ R220, R214, UR6, -R157.reuse ;  /* 0x00000006d6dc7c23 */ /* 0x100fe2000801089d */
[----:B--2---:R-:W-:Y:S01]  /*10530*/  FFMA.FTZ R159, R152, UR6, -R157 ;  /* 0x00000006989f7c23 */ /* 0x004fe2000801089d */
[----:B------:R-:W-:Y:S02]  /*10540*/  @!P2 IMAD R155, R156, 0x4, R199 ;  /* 0x000000049c9ba824 */ /* 0x000fe400078e02c7 */
[--C-:B------:R-:W-:Y:S01]  /*10550*/  FFMA.FTZ R165, R207, UR6, -R157.reuse ;  /* 0x00000006cfa57c23 */ /* 0x100fe2000801089d */
[----:B---3--:R-:W-:Y:S01]  /*10560*/  F2FP.BF16.F32.PACK_AB R152, R169, R168 ;  /* 0x000000a8a998723e */ /* 0x008fe200000010ff */
[----:B------:R-:W-:Y:S01]  /*10570*/  MUFU.EX2 R203, R203 ;  /* 0x000000cb00cb7308 */ /* 0x000fe20000000800 */
[----:B----4-:R-:W-:Y:S01]  /*10580*/  FFMA.FTZ R153, R154, UR6, -R157 ;  /* 0x000000069a997c23 */ /* 0x010fe2000801089d */
[----:B------:R-:W-:Y:S01]  /*10590*/  @!P2 STS [R155+0x38400], R181 ;  /* 0x038400b59b00a388 */ /* 0x000fe20000000800 */
[----:B------:R-:W-:Y:S01]  /*105a0*/  F2FP.BF16.F32.PACK_AB R154, R171, R170 ;  /* 0x000000aaab9a723e */ /* 0x000fe200000010ff */
[-C--:B------:R-:W-:Y:S01]  /*105b0*/  FMUL.FTZ R68, R68, R181.reuse ;  /* 0x000000b544447220 */ /* 0x080fe20000410000 */
[----:B-1----:R-:W-:Y:S01]  /*105c0*/  F2FP.BF16.F32.PACK_AB R156, R175, R174 ;  /* 0x000000aeaf9c723e */ /* 0x002fe200000010ff */
[-C--:B------:R-:W-:Y:S01]  /*105d0*/  FMUL.FTZ R69, R69, R181.reuse ;  /* 0x000000b545457220 */ /* 0x080fe20000410000 */
[----:B0-----:R-:W-:Y:S01]  /*105e0*/  F2FP.BF16.F32.PACK_AB R158, R179, R178 ;  /* 0x000000b2b39e723e */ /* 0x001fe200000010ff */
[----:B------:R-:W-:Y:S01]  /*105f0*/  MUFU.EX2 R208, R208 ;  /* 0x000000d000d07308 */ /* 0x000fe20000000800 */
[----:B-----5:R0:W-:Y:S01]  /*10600*/  @!P2 STS [R155+0x38420], R216 ;  /* 0x038420d89b00a388 */ /* 0x0201e20000000800 */
        /* <DEDUP_REMOVED lines=87> */
[----:B0-----:R-:W-:Y:S01]  /*10b80*/  F2FP.BF16.F32.PACK_AB R159, R210, R209 ;  /* 0x000000d1d29f723e */ /* 0x001fe200000010ff */
[----:B------:R-:W-:Y:S01]  /*10b90*/  FMUL.FTZ R91, R91, R216 ;  /* 0x000000d85b5b7220 */ /* 0x000fe20000410000 */
[----:B-1----:R-:W-:Y:S01]  /*10ba0*/  F2FP.BF16.F32.PACK_AB R162, R173, R172 ;  /* 0x000000acada2723e */ /* 0x002fe200000010ff */
[-C--:B------:R-:W-:Y:S01]  /*10bb0*/  FMUL.FTZ R94, R94, R216.reuse ;  /* 0x000000d85e5e7220 */ /* 0x080fe20000410000 */
[-C--:B------:R-:W-:Y:S01]  /*10bc0*/  FMUL.FTZ R95, R95, R216.reuse ;  /* 0x000000d85f5f7220 */ /* 0x080fe20000410000 */
[-C--:B------:R-:W-:Y:S01]  /*10bd0*/  FMUL.FTZ R98, R98, R216.reuse ;  /* 0x000000d862627220 */ /* 0x080fe20000410000 */
[-C--:B------:R-:W-:Y:S01]  /*10be0*/  FMUL.FTZ R99, R99, R216.reuse ;  /* 0x000000d863637220 */ /* 0x080fe20000410000 */
        /* <DEDUP_REMOVED lines=9> */
[----:B---3--:R-:W-:Y:S01]  /*10c80*/  F2FP.BF16.F32.PACK_AB R161, R212, R211 ;  /* 0x000000d3d4a1723e */ /* 0x008fe200000010ff */
        /* <DEDUP_REMOVED lines=25> */
[----:B------:R0:W-:Y:S01]  /*10e20*/  STSM.16.M88.4 [R191+0x36400], R152 ;  /* 0x03640098bf007844 */ /* 0x0001e20000000200 */
[----:B------:R-:W-:Y:S01]  /*10e30*/  FFMA.FTZ R168, R181, R3, R168 ;  /* 0x00000003b5a87223 */ /* 0x000fe200000100a8 */
[----:B------:R-:W-:Y:S01]  /*10e40*/  FFMA.FTZ R203, R216, R10, R203 ;  /* 0x0000000ad8cb7223 */ /* 0x000fe200000100cb */
[----:B------:R-:W-:Y:S01]  /*10e50*/  ISETP.GT.AND P2, PT, R184, UR7, PT ;  /* 0x00000007b8007c0c */ /* 0x000fe2000bf44270 */
[----:B------:R3:W-:Y:S01]  /*10e60*/  STSM.16.M88.4 [R190], R156 ;  /* 0x0000009cbe007844 */ /* 0x0007e20000000200 */
[----:B------:R-:W2:Y:S01]  /*10e70*/  MUFU.EX2 R189, R189 ;  /* 0x000000bd00bd7308 */ /* 0x000ea20000000800 */
[----:B-1----:R-:W-:Y:S01]  /*10e80*/  F2FP.BF16.F32.PACK_AB R164, R177, R176 ;  /* 0x000000b0b1a4723e */ /* 0x002fe200000010ff */
[----:B------:R-:W-:Y:S01]  /*10e90*/  FADD.FTZ R169, R169, R168 ;  /* 0x000000a8a9a97221 */ /* 0x000fe20000010000 */
[----:B------:R3:W-:Y:S01]  /*10ea0*/  STSM.16.M88.4 [R193], R160 ;  /* 0x000000a0c1007844 */ /* 0x0007e20000000200 */
[----:B------:R-:W-:Y:S01]  /*10eb0*/  FADD.FTZ R208, R208, R203 ;  /* 0x000000cbd0d07221 */ /* 0x000fe20000010000 */
[----:B------:R-:W-:-:S02]  /*10ec0*/  IMAD.MOV.U32 R203, RZ, RZ, R23 ;  /* 0x000000ffffcb7224 */ /* 0x000fc400078e0017 */
[----:B------:R-:W-:Y:S01]  /*10ed0*/  FADD.FTZ R170, R170, R169 ;  /* 0x000000a9aaaa7221 */ /* 0x000fe20000010000 */
[----:B------:R-:W-:Y:S01]  /*10ee0*/  MUFU.EX2 R217, R217 ;  /* 0x000000d900d97308 */ /* 0x000fe20000000800 */
[----:B------:R-:W-:Y:S02]  /*10ef0*/  FADD.FTZ R205, R205, R208 ;  /* 0x000000d0cdcd7221 */ /* 0x000fe40000010000 */
[----:B------:R-:W-:Y:S02]  /*10f00*/  FADD.FTZ R171, R171, R170 ;  /* 0x000000aaabab7221 */ /* 0x000fe40000010000 */
[----:B------:R-:W-:Y:S02]  /*10f10*/  FADD.FTZ R205, R204, R205 ;  /* 0x000000cdcccd7221 */ /* 0x000fe40000010000 */
[----:B------:R-:W-:Y:S01]  /*10f20*/  FADD.FTZ R174, R174, R171 ;  /* 0x000000abaeae7221 */ /* 0x000fe20000010000 */
[----:B------:R-:W-:Y:S01]  /*10f30*/  IMAD.MOV.U32 R204, RZ, RZ, R188 ;  /* 0x000000ffffcc7224 */ /* 0x000fe200078e00bc */
[----:B------:R-:W1:Y:S01]  /*10f40*/  MUFU.EX2 R218, R218 ;  /* 0x000000da00da7308 */ /* 0x000e620000000800 */
[----:B--2---:R-:W-:Y:S01]  /*10f50*/  F2FP.BF16.F32.PACK_AB R166, R189, R180 ;  /* 0x000000b4bda6723e */ /* 0x004fe200000010ff */
[----:B------:R-:W-:Y:S01]  /*10f60*/  FADD.FTZ R206, R206, R205 ;  /* 0x000000cdcece7221 */ /* 0x000fe20000010000 */
[----:B------:R-:W-:-:S03]  /*10f70*/  FADD.FTZ R175, R175, R174 ;  /* 0x000000aeafaf7221 */ /* 0x000fc60000010000 */
[----:B------:R-:W-:Y:S01]  /*10f80*/  FADD.FTZ R206, R207, R206 ;  /* 0x000000cecfce7221 */ /* 0x000fe20000010000 */
[----:B------:R-:W-:Y:S01]  /*10f90*/  FADD.FTZ R178, R178, R175 ;  /* 0x000000afb2b27221 */ /* 0x000fe20000010000 */
[----:B------:R-:W-:Y:S02]  /*10fa0*/  MUFU.EX2 R219, R219 ;  /* 0x000000db00db7308 */ /* 0x000fe40000000800 */
[----:B------:R-:W-:Y:S01]  /*10fb0*/  FADD.FTZ R209, R209, R206 ;  /* 0x000000ced1d17221 */ /* 0x000fe20000010000 */
[----:B------:R-:W-:Y:S01]  /*10fc0*/  FADD.FTZ R179, R179, R178 ;  /* 0x000000b2b3b37221 */ /* 0x000fe20000010000 */
[----:B------:R-:W-:Y:S02]  /*10fd0*/  IMAD.MOV.U32 R206, RZ, RZ, R11 ;  /* 0x000000ffffce7224 */ /* 0x000fe400078e000b */
[----:B------:R-:W-:Y:S01]  /*10fe0*/  FADD.FTZ R210, R210, R209 ;  /* 0x000000d1d2d27221 */ /* 0x000fe20000010000 */
[----:B------:R-:W-:Y:S01]  /*10ff0*/  FADD.FTZ R182, R182, R179 ;  /* 0x000000b3b6b67221 */ /* 0x000fe20000010000 */
[----:B------:R-:W2:Y:S01]  /*11000*/  MUFU.EX2 R220, R220 ;  /* 0x000000dc00dc7308 */ /* 0x000ea20000000800 */
        /* <DEDUP_REMOVED lines=9> */
[----:B--2---:R-:W-:Y:S02]  /*110a0*/  F2FP.BF16.F32.PACK_AB R167, R220, R219 ;  /* 0x000000dbdca7723e */ /* 0x004fe400000010ff */
[----:B------:R-:W-:Y:S01]  /*110b0*/  FADD.FTZ R217, R217, R214 ;  /* 0x000000d6d9d97221 */ /* 0x000fe20000010000 */
[----:B------:R-:W-:Y:S02]  /*110c0*/  FADD.FTZ R177, R177, R176 ;  /* 0x000000b0b1b17221 */ /* 0x000fe40000010000 */
        /* <DEDUP_REMOVED lines=12> */
[----:B------:R-:W-:-:S02]  /*11190*/  WARPGROUP.DEPBAR.LE gsb0, 0x0 ;  /* 0x00008000000079c5 */ /* 0x000fc40000010000 */
[----:B------:R-:W-:Y:S01]  /*111a0*/  WARPGROUP.ARRIVE ;  /* 0x00000000000079c5 */ /* 0x000fe20000000000 */
[----:B0-----:R-:W-:-:S04]  /*111b0*/  VIADD R152, R184, 0xffffffff ;  /* 0xffffffffb8987836 */ /* 0x001fc80000000000 */
[----:B------:R-:W-:-:S12]  /*111c0*/  IMAD.MOV.U32 R184, RZ, RZ, R152 ;  /* 0x000000ffffb87224 */ /* 0x000fd800078e0098 */
        /* <DEDUP_REMOVED lines=24> */
.L_x_2070:
[----:B------:R-:W0:Y:S01]  /*11350*/  SHFL.BFLY PT, R0, R3, 0x2, 0x1f ;  /* 0x0c401f0003007f89 */ /* 0x000e2200000e0000 */
[----:B------:R-:W-:Y:S01]  /*11360*/  IMAD.MOV.U32 R4, RZ, RZ, RZ ;  /* 0x000000ffff047224 */ /* 0x000fe200078e00ff */
[----:B------:R-:W-:Y:S08]  /*11370*/  BAR.ARV 0x8, 0x100 ;  /* 0x0204000000007b1d */ /* 0x000ff00000002000 */
[----:B------:R-:W-:Y:S01]  /*11380*/  BAR.SYNC.DEFER_BLOCKING 0xf, 0x100 ;  /* 0x03c4000000007b1d */ /* 0x000fe20000010000 */
[----:B------:R-:W-:-:S05]  /*11390*/  ISETP.NE.AND P0, PT, R197, RZ, PT ;  /* 0x000000ffc500720c */ /* 0x000fca0003f05270 */
[----:B------:R-:W1:Y:S01]  /*113a0*/  SHFL.BFLY PT, R7, R10, 0x2, 0x1f ;  /* 0x0c401f000a077f89 */ /* 0x000e6200000e0000 */
[----:B0-----:R-:W-:-:S05]  /*113b0*/  FADD.FTZ R2, R0, R3 ;  /* 0x0000000300027221 */ /* 0x001fca0000010000 */
[----:B------:R-:W0:Y:S01]  /*113c0*/  SHFL.BFLY PT, R5, R2, 0x1, 0x1f ;  /* 0x0c201f0002057f89 */ /* 0x000e2200000e0000 */
[----:B-1----:R-:W-:-:S05]  /*113d0*/  FADD.FTZ R7, R7, R10 ;  /* 0x0000000a07077221 */ /* 0x002fca0000010000 */
[----:B------:R-:W1:Y:S01]  /*113e0*/  SHFL.BFLY PT, R0, R7, 0x1, 0x1f ;  /* 0x0c201f0007007f89 */ /* 0x000e6200000e0000 */
[----:B0-----:R-:W-:Y:S01]  /*113f0*/  FADD.FTZ R6, R2, R5 ;  /* 0x0000000502067221 */ /* 0x001fe20000010000 */
[----:B------:R-:W-:-:S04]  /*11400*/  IMAD R2, R11, 0x40, R195 ;  /* 0x000000400b027824 */ /* 0x000fc800078e02c3 */
[----:B------:R-:W-:Y:S01]  /*11410*/  FSETP.NE.FTZ.AND P1, PT, R6, RZ, PT ;  /* 0x000000ff0600720b */ /* 0x000fe20003f35000 */
[----:B------:R-:W-:Y:S02]  /*11420*/  @!P0 IMAD R199, R2, 0x4, R199 ;  /* 0x0000000402c78824 */ /* 0x000fe400078e02c7 */
[----:B------:R-:W-:-:S10]  /*11430*/  IMAD.MOV.U32 R2, RZ, RZ, -0x800000 ;  /* 0xff800000ff027424 */ /* 0x000fd400078e00ff */
[----:B------:R-:W0:Y:S01]  /*11440*/  @P1 MUFU.RCP R4, R6 ;  /* 0x0000000600041308 */ /* 0x000e220000001000 */
[----:B-1----:R-:W-:Y:S01]  /*11450*/  FADD.FTZ R8, R7, R0 ;  /* 0x0000000007087221 */ /* 0x002fe20000010000 */
[----:B------:R-:W-:-:S04]  /*11460*/  IMAD.MOV.U32 R0, RZ, RZ, RZ ;  /* 0x000000ffff007224 */ /* 0x000fc800078e00ff */
[----:B------:R-:W-:Y:S02]  /*11470*/  FSETP.NE.FTZ.AND P2, PT, R8, RZ, PT ;  /* 0x000000ff0800720b */ /* 0x000fe40003f55000 */
[----:B------:R1:W4:Y:S01]  /*11480*/  @P1 MUFU.LG2 R3, R6 ;  /* 0x0000000600031308 */ /* 0x0003220000000c00 */
[----:B0-----:R0:W-:Y:S01]  /*11490*/  @!P0 STS [R199+0x38400], R4 ;  /* 0x03840004c7008388 */ /* 0x0011e20000000800 */
[----:B-1----:R-:W-:Y:S02]  /*114a0*/  IMAD.U32 R6, RZ, RZ, UR6 ;  /* 0x00000006ff067e24 */ /* 0x002fe4000f8e00ff */
[----:B------:R-:W-:-:S07]  /*114b0*/  FMUL.FTZ R24, R24, R4 ;  /* 0x0000000418187220 */ /* 0x000fce0000410000 */
[----:B------:R-:W1:Y:S01]  /*114c0*/  @P2 MUFU.RCP R0, R8 ;  /* 0x0000000800002308 */ /* 0x000e620000001000 */
[-C--:B------:R-:W-:Y:S01]  /*114d0*/  FMUL.FTZ R25, R25, R4.reuse ;  /* 0x0000000419197220 */ /* 0x080fe20000410000 */
[----:B------:R-:W-:Y:S01]  /*114e0*/  @P1 FMUL.FTZ R6, R6, 0.69314718246459960938 ;  /* 0x3f31721806061820 */ /* 0x000fe20000410000 */
[-C--:B------:R-:W-:Y:S01]  /*114f0*/  FMUL.FTZ R28, R28, R4.reuse ;  /* 0x000000041c1c7220 */ /* 0x080fe20000410000 */
[-C--:B------:R-:W-:Y:S01]  /*11500*/  FMUL.FTZ R29, R29, R4.reuse ;  /* 0x000000041d1d7220 */ /* 0x080fe20000410000 */
[----:B----4-:R-:W-:Y:S01]  /*11510*/  @P1 FMUL.FTZ R3, R3, 0.69314718246459960938 ;  /* 0x3f31721803031820 */ /* 0x010fe20000410000 */
[-C--:B------:R-:W-:Y:S01]  /*11520*/  FMUL.FTZ R32, R32, R4.reuse ;  /* 0x0000000420207220 */ /* 0x080fe20000410000 */
[-C--:B------:R-:W-:Y:S01]  /*11530*/  FMUL.FTZ R33, R33, R4.reuse ;  /* 0x0000000421217220 */ /* 0x080fe20000410000 */
[----:B------:R4:W5:Y:S01]  /*11540*/  @P2 MUFU.LG2 R5, R8 ;  /* 0x0000000800052308 */ /* 0x0009620000000c00 */
        /* <DEDUP_REMOVED lines=8> */
[----:B-1----:R1:W-:Y:S01]  /*115d0*/  @!P0 STS [R199+0x38420], R0 ;  /* 0x03842000c7008388 */ /* 0x0023e20000000800 */
[----:B----4-:R-:W-:-:S02]  /*115e0*/  IMAD.U32 R8, RZ, RZ, UR6 ;  /* 0x00000006ff087e24 */ /* 0x010fc4000f8e00ff */
[-C--:B------:R-:W-:Y:S01]  /*115f0*/  FMUL.FTZ R52, R52, R4.reuse ;  /* 0x0000000434347220 */ /* 0x080fe20000410000 */
[-C--:B------:R-:W-:Y:S01]  /*11600*/  FMUL.FTZ R53, R53, R4.reuse ;  /* 0x0000000435357220 */ /* 0x080fe20000410000 */
[-C--:B------:R-:W-:Y:S01]  /*11610*/  FMUL.FTZ R56, R56, R4.reuse ;  /* 0x0000000438387220 */ /* 0x080fe20000410000 */
[----:B------:R-:W-:Y:S01]  /*11620*/  @P2 FMUL.FTZ R8, R8, 0.69314718246459960938 ;  /* 0x3f31721808082820 */ /* 0x000fe20000410000 */
[-C--:B------:R-:W-:Y:S01]  /*11630*/  FMUL.FTZ R57, R57, R4.reuse ;  /* 0x0000000439397220 */ /* 0x080fe20000410000 */
[-C--:B------:R-:W-:Y:S01]  /*11640*/  FMUL.FTZ R60, R60, R4.reuse ;  /* 0x000000043c3c7220 */ /* 0x080fe20000410000 */
[----:B-----5:R-:W-:Y:S01]  /*11650*/  @P2 FMUL.FTZ R5, R5, 0.69314718246459960938 ;  /* 0x3f31721805052820 */ /* 0x020fe20000410000 */
        /* <DEDUP_REMOVED lines=45> */
[----:B0-----:R-:W-:Y:S01]  /*11930*/  IMAD.MOV.U32 R4, RZ, RZ, -0x800000 ;  /* 0xff800000ff047424 */ /* 0x001fe200078e00ff */
        /* <DEDUP_REMOVED lines=67> */
[----:B-1----:R-:W-:Y:S06]  /*11d70*/  BAR.ARV 0xe, 0x100 ;  /* 0x0384000000007b1d */ /* 0x002fec0000002000 */
.L_x_2007:
[----:B------:R-:W-:Y:S05]  /*11d80*/  @P0 BRA `(.L_x_2088) ;  /* 0x0000002400180947 */ /* 0x000fea0003800000 */
[----:B--23--:R-:W2:Y:S01]  /*11d90*/  LDL R156, [R1] ;  /* 0x00000000019c7983 */ /* 0x00cea20000100800 */
        /* <DEDUP_REMOVED lines=19> */
[----:B------:R-:W-:-:S02]  /*11ed0*/  SHF.R.S32.HI R155, RZ, 0x1f, R8 ;  /* 0x0000001fff9b7819 */ /* 0x000fc40000011408 */
[----:B-1----:R-:W-:Y:S02]  /*11ee0*/  ISETP.NE.AND P0, PT, R7, RZ, PT ;  /* 0x000000ff0700720c */ /* 0x002fe40003f05270 */
[----:B------:R-:W-:-:S04]  /*11ef0*/  LEA.HI R7, R155, R8, RZ, 0x2 ;  /* 0x000000089b077211 */ /* 0x000fc800078f10ff */
[----:B------:R-:W-:Y:S02]  /*11f00*/  SHF.R.S32.HI R154, RZ, 0x2, R7 ;  /* 0x00000002ff9a7819 */ /* 0x000fe40000011407 */
        /* <DEDUP_REMOVED lines=9> */
[----:B------:R-:W-:Y:S01]  /*11fa0*/  LEA.HI R11, R21, R20, RZ, 0x2 ;  /* 0x00000014150b7211 */ /* 0x000fe200078f10ff */
[----:B------:R-:W-:Y:S01]  /*11fb0*/  ULDC.64 UR4, c[0x0][0xcd0] ;  /* 0x0003340000047ab9 */ /* 0x000fe20000000a00 */
[----:B------:R-:W-:Y:S01]  /*11fc0*/  R2UR UR10, R156 ;  /* 0x000000009c0a72ca */ /* 0x000fe200000e0000 */
[C---:B------:R-:W-:Y:S01]  /*11fd0*/  IMAD.IADD R23, R20.reuse, 0x1, -R9 ;  /* 0x0000000114177824 */ /* 0x040fe200078e0a09 */
[----:B------:R-:W-:Y:S01]  /*11fe0*/  LOP3.LUT R11, R11, 0xfffffffc, RZ, 0xc0, !PT ;  /* 0xfffffffc0b0b7812 */ /* 0x000fe200078ec0ff */
[----:B------:R-:W2:Y:S03]  /*11ff0*/  S2UR UR7, SR_CTAID.Z ;  /* 0x00000000000779c3 */ /* 0x000ea60000002700 */
[----:B------:R-:W-:Y:S01]  /*12000*/  SHF.R.S32.HI R10, RZ, 0x1f, R23 ;  /* 0x0000001fff0a7819 */ /* 0x000fe20000011417 */
[----:B------:R-:W-:-:S03]  /*12010*/  IMAD.IADD R11, R20, 0x1, -R11 ;  /* 0x00000001140b7824 */ /* 0x000fc600078e0a0b */
[CC--:B------:R-:W-:Y:S01]  /*12020*/  LEA.HI R152, R10.reuse, R23.reuse, RZ, 0x2 ;  /* 0x000000170a987211 */ /* 0x0c0fe200078f10ff */
[----:B------:R-:W3:Y:S01]  /*12030*/  LDC.64 R18, c[0x0][0xcd8] ;  /* 0x00033600ff127b82 */ /* 0x000ee20000000a00 */
[----:B------:R-:W-:Y:S01]  /*12040*/  LEA.HI R10, R10, R23, RZ, 0x5 ;  /* 0x000000170a0a7211 */ /* 0x000fe200078f28ff */
[----:B------:R-:W-:Y:S01]  /*12050*/  UIMAD.WIDE.U32 UR8, UR10, UR4, URZ ;  /* 0x000000040a0872a5 */ /* 0x000fe2000f8e003f */
[--C-:B------:R-:W-:Y:S01]  /*12060*/  SHF.R.S32.HI R9, RZ, 0x2, R152.reuse ;  /* 0x00000002ff097819 */ /* 0x100fe20000011498 */
[----:B------:R-:W-:Y:S01]  /*12070*/  UIMAD UR4, UR6, UR4, URZ ;  /* 0x00000004060472a4 */ /* 0x000fe2000f8e023f */
[----:B------:R-:W-:Y:S02]  /*12080*/  SHF.R.S32.HI R12, RZ, 0x1f, R152 ;  /* 0x0000001fff0c7819 */ /* 0x000fe40000011498 */
[----:B------:R-:W-:Y:S01]  /*12090*/  SHF.R.S32.HI R10, RZ, 0x5, R10 ;  /* 0x00000005ff0a7819 */ /* 0x000fe2000001140a */
[----:B------:R-:W-:Y:S01]  /*120a0*/  UIMAD UR4, UR10, UR5, UR4 ;  /* 0x000000050a0472a4 */ /* 0x000fe2000f8e0204 */
[----:B0-----:R-:W-:-:S02]  /*120b0*/  ISETP.NE.AND P0, PT, R16, 0x1, PT ;  /* 0x000000011000780c */ /* 0x001fc40003f05270 */
[----:B------:R-:W-:Y:S01]  /*120c0*/  LEA.HI R12, R12, R9, RZ, 0x3 ;  /* 0x000000090c0c7211 */ /* 0x000fe200078f18ff */
[----:B------:R-:W-:Y:S01]  /*120d0*/  UIADD3 UR4, UR9, UR4, URZ ;  /* 0x0000000409047290 */ /* 0x000fe2000fffe03f */
[----:B------:R-:W-:Y:S01]  /*120e0*/  LOP3.LUT R152, R152, 0x7ffffffc, RZ, 0xc0, !PT ;  /* 0x7ffffffc98987812 */ /* 0x000fe200078ec0ff */
[----:B------:R-:W-:Y:S01]  /*120f0*/  ULDC.64 UR10, c[0x0][0x208] ;  /* 0x00008200000a7ab9 */ /* 0x000fe20000000a00 */
[----:B------:R-:W-:Y:S01]  /*12100*/  LOP3.LUT R12, R12, 0xfffffff8, RZ, 0xc0, !PT ;  /* 0xfffffff80c0c7812 */ /* 0x000fe200078ec0ff */
[----:B--2---:R-:W-:Y:S02]  /*12110*/  USHF.R.S32.HI UR5, URZ, 0x1f, UR7 ;  /* 0x0000001f3f057899 */ /* 0x004fe40008011407 */
[----:B------:R-:W-:Y:S02]  /*12120*/  IMAD.IADD R152, R23, 0x1, -R152 ;  /* 0x0000000117987824 */ /* 0x000fe400078e0a98 */
[----:B------:R-:W-:Y:S01]  /*12130*/  IMAD.IADD R9, R9, 0x1, -R12 ;  /* 0x0000000109097824 */ /* 0x000fe200078e0a0c */
[----:B------:R-:W-:Y:S01]  /*12140*/  LEA.HI R12, R11, R11, RZ, 0x1 ;  /* 0x0000000b0b0c7211 */ /* 0x000fe200078f08ff */
[----:B------:R-:W0:Y:S01]  /*12150*/  @P0 LDC R14, c[0x0][0xcec] ;  /* 0x00033b00ff0e0b82 */ /* 0x000e220000000800 */
[----:B------:R-:W-:-:S02]  /*12160*/  IMAD.SHL.U32 R152, R152, 0x2, RZ ;  /* 0x0000000298987824 */ /* 0x000fc400078e00ff */
[----:B------:R-:W-:Y:S01]  /*12170*/  LOP3.LUT R12, R12, 0x1ffffffe, RZ, 0xc0, !PT ;  /* 0x1ffffffe0c0c7812 */ /* 0x000fe200078ec0ff */
[----:B------:R-:W-:Y:S02]  /*12180*/  IMAD R153, R10, 0x10, R9 ;  /* 0x000000100a997824 */ /* 0x000fe400078e0209 */
[----:B------:R-:W-:Y:S02]  /*12190*/  IMAD.U32 R10, RZ, RZ, UR8 ;  /* 0x00000008ff0a7e24 */ /* 0x000fe4000f8e00ff */
[----:B------:R-:W2:Y:S01]  /*121a0*/  @P0 LDC R17, c[0x0][0xcf0] ;  /* 0x00033c00ff110b82 */ /* 0x000ea20000000800 */
[----:B------:R-:W-:Y:S02]  /*121b0*/  IMAD.IADD R12, R11, 0x1, -R12 ;  /* 0x000000010b0c7824 */ /* 0x000fe400078e0a0c */
[----:B------:R-:W-:Y:S02]  /*121c0*/  IMAD.U32 R11, RZ, RZ, UR9 ;  /* 0x00000009ff0b7e24 */ /* 0x000fe4000f8e00ff */
[----:B------:R-:W-:-:S02]  /*121d0*/  IMAD R9, R12, 0x8, R153 ;  /* 0x000000080c097824 */ /* 0x000fc400078e0299 */
[----:B---3--:R-:W-:Y:S02]  /*121e0*/  IMAD R12, R18, UR5, RZ ;  /* 0x00000005120c7c24 */ /* 0x008fe4000f8e02ff */
[----:B-1----:R-:W-:Y:S02]  /*121f0*/  IMAD R9, R22, 0x40, R9 ;  /* 0x0000004016097824 */ /* 0x002fe400078e0209 */
[----:B------:R-:W-:Y:S02]  /*12200*/  IMAD R15, R19, UR7, R12 ;  /* 0x00000007130f7c24 */ /* 0x000fe4000f8e020c */
[----:B------:R-:W-:Y:S01]  /*12210*/  IMAD.U32 R11, RZ, RZ, UR4 ;  /* 0x00000004ff0b7e24 */ /* 0x000fe2000f8e00ff */
[----:B------:R-:W-:Y:S01]  /*12220*/  ULDC.64 UR4, c[0x0][0xce0] ;  /* 0x0003380000047ab9 */ /* 0x000fe20000000a00 */
[----:B------:R-:W-:Y:S02]  /*12230*/  IMAD.MOV.U32 R13, RZ, RZ, R9 ;  /* 0x000000ffff0d7224 */ /* 0x000fe400078e0009 */
[----:B0-----:R-:W-:-:S04]  /*12240*/  @P0 IMAD.HI.U32 R12, R9, R14, RZ ;  /* 0x0000000e090c0227 */ /* 0x001fc800078e00ff */
[----:B------:R-:W-:Y:S01]  /*12250*/  IMAD.WIDE.U32 R10, R18, UR7, R10 ;  /* 0x00000007120a7c25 */ /* 0x000fe2000f8e000a */
[----:B--2---:R-:W-:-:S03]  /*12260*/  @P0 SHF.R.U32.HI R13, RZ, R17, R12 ;  /* 0x00000011ff0d0219 */ /* 0x004fc6000001160c */
[----:B------:R-:W-:Y:S02]  /*12270*/  IMAD.IADD R11, R11, 0x1, R15 ;  /* 0x000000010b0b7824 */ /* 0x000fe400078e020f */
[----:B------:R-:W-:Y:S01]  /*12280*/  IMAD R12, R5, UR4, RZ ;  /* 0x00000004050c7c24 */ /* 0x000fe2000f8e02ff */
[--C-:B------:R-:W-:Y:S01]  /*12290*/  SHF.R.S32.HI R15, RZ, 0x1f, R13.reuse ;  /* 0x0000001fff0f7819 */ /* 0x100fe2000001140d */
[----:B------:R-:W-:Y:S02]  /*122a0*/  IMAD.MOV R14, RZ, RZ, -R13 ;  /* 0x000000ffff0e7224 */ /* 0x000fe400078e0a0d */
[----:B------:R-:W-:-:S04]  /*122b0*/  IMAD.WIDE.U32 R10, R3, UR4, R10 ;  /* 0x00000004030a7c25 */ /* 0x000fc8000f8e000a */
[----:B------:R-:W-:Y:S01]  /*122c0*/  IMAD R9, R16, R14, R9 ;  /* 0x0000000e10097224 */ /* 0x000fe200078e0209 */
[----:B------:R-:W-:Y:S01]  /*122d0*/  IADD3 R10, P0, R13, R10, RZ ;  /* 0x0000000a0d0a7210 */ /* 0x000fe20007f1e0ff */
        /* <DEDUP_REMOVED lines=18> */
[----:B------:R-:W-:Y:S03]  /*12400*/  SHFL.IDX PT, R10, R17, RZ, 0x1c1f ;  /* 0x001c1fff110a7589 */ /* 0x000fe600000e0000 */
        /* <DEDUP_REMOVED lines=9> */
.L_x_2089:
[----:B------:R-:W1:Y:S01]  /*124a0*/  S2R R14, SR_CTAID.X ;  /* 0x00000000000e7919 */ /* 0x000e620000002500 */
[----:B------:R-:W-:Y:S01]  /*124b0*/  LEA.HI R21, R21, R20, RZ, 0x2 ;  /* 0x0000001415157211 */ /* 0x000fe200078f10ff */
[----:B------:R-:W2:Y:S01]  /*124c0*/  S2UR UR7, SR_CTAID.Z ;  /* 0x00000000000779c3 */ /* 0x000ea20000002700 */
[----:B------:R-:W-:Y:S01]  /*124d0*/  SHF.R.S32.HI R9, RZ, 0x1f, R7 ;  /* 0x0000001fff097819 */ /* 0x000fe20000011407 */
[----:B------:R-:W-:Y:S01]  /*124e0*/  ULDC.64 UR8, c[0x0][0xc38] ;  /* 0x00030e0000087ab9 */ /* 0x000fe20000000a00 */
[----:B------:R-:W-:Y:S01]  /*124f0*/  LOP3.LUT R21, R21, 0xfffffffc, RZ, 0xc0, !PT ;  /* 0xfffffffc15157812 */ /* 0x000fe200078ec0ff */
[----:B------:R-:W-:Y:S01]  /*12500*/  UIMAD UR6, UR6, UR8, URZ ;  /* 0x00000008060672a4 */ /* 0x000fe2000f8e023f */
[----:B------:R-:W-:Y:S01]  /*12510*/  LEA.HI R9, R9, R154, RZ, 0x3 ;  /* 0x0000009a09097211 */ /* 0x000fe200078f18ff */
[----:B------:R-:W-:Y:S01]  /*12520*/  BSSY B0, `(.L_x_2090) ;  /* 0x0000103000007945 */ /* 0x000fe20003800000 */
[----:B------:R-:W-:Y:S01]  /*12530*/  R2UR UR10, R156 ;  /* 0x000000009c0a72ca */ /* 0x000fe200000e0000 */
[----:B------:R-:W-:Y:S01]  /*12540*/  IMAD.IADD R21, R20, 0x1, -R21 ;  /* 0x0000000114157824 */ /* 0x000fe200078e0a15 */
[----:B0-----:R-:W0:Y:S01]  /*12550*/  LDC.64 R12, c[0x0][0xc40] ;  /* 0x00031000ff0c7b82 */ /* 0x001e220000000a00 */
        /* <DEDUP_REMOVED lines=20> */
[C---:B0-----:R-:W-:Y:S02]  /*126a0*/  IMAD R2, R12.reuse, UR8, RZ ;  /* 0x000000080c027c24 */ /* 0x041fe4000f8e02ff */
[----:B------:R-:W-:-:S04]  /*126b0*/  IMAD.WIDE.U32 R10, R12, UR7, R10 ;  /* 0x000000070c0a7c25 */ /* 0x000fc8000f8e000a */
[----:B---3--:R-:W-:-:S04]  /*126c0*/  @P1 IMAD.HI.U32 R4, R15, R4, RZ ;  /* 0x000000040f041227 */ /* 0x008fc800078e00ff */
[----:B------:R-:W-:Y:S02]  /*126d0*/  IMAD R13, R13, UR7, R2 ;  /* 0x000000070d0d7c24 */ /* 0x000fe4000f8e0202 */
[----:B------:R-:W-:Y:S01]  /*126e0*/  IMAD.MOV.U32 R9, RZ, RZ, R15 ;  /* 0x000000ffff097224 */ /* 0x000fe200078e000f */
[----:B--2---:R-:W-:Y:S01]  /*126f0*/  @P1 SHF.R.U32.HI R9, RZ, R17, R4 ;  /* 0x00000011ff091219 */ /* 0x004fe20000011604 */
        /* <DEDUP_REMOVED lines=229> */
.L_x_2091:
[----:B------:R-:W-:Y:S05]  /*13550*/  BSYNC B0 ;  /* 0x0000000000007941 */ /* 0x000fea0003800000 */
.L_x_2090:
[----:B------:R-:W-:Y:S01]  /*13560*/  VIADD R7, R7, 0x8 ;  /* 0x0000000807077836 */ /* 0x000fe20000000000 */
[----:B0-2---:R4:W0:Y:S04]  /*13570*/  SHFL.IDX PT, R3, R5, 0x1, 0x1c1f ;  /* 0x003c1f0005037f89 */ /* 0x00582800000e0000 */
[----:B------:R-:W-:Y:S01]  /*13580*/  ISETP.GE.AND P0, PT, R7, R6, PT ;  /* 0x000000060700720c */ /* 0x000fe20003f06270 */
[----:B-1----:R4:W1:-:S12]  /*13590*/  SHFL.IDX PT, R2, R4, 0x1, 0x1c1f ;  /* 0x003c1f0004027f89 */ /* 0x00285800000e0000 */
[----:B----4-:R-:W-:Y:S05]  /*135a0*/  @P0 BRA `(.L_x_1998) ;  /* 0x0000006800e80947 */ /* 0x010fea0003800000 */
        /* <DEDUP_REMOVED lines=192> */
[----:B----4-:R-:W-:-:S05]  /*141b0*/  LOP3.LUT R5, R0, 0xfffffffe, RZ, 0xc0, !PT ;  /* 0xfffffffe00057812 */ /* 0x010fca00078ec0ff */
[----:B------:R-:W-:-:S05]  /*141c0*/  IMAD.WIDE R2, R5, 0x4, R2 ;  /* 0x0000000405027825 */ /* 0x000fca00078e0202 */
[----:B------:R0:W-:Y:S01]  /*141d0*/  ST.E.64 desc[UR4][R2.64], R150 ;  /* 0x0000009602007985 */ /* 0x0001e2000c101b04 */
[----:B------:R-:W-:Y:S05]  /*141e0*/  BRA `(.L_x_1998) ;  /* 0x0000005c00d87947 */ /* 0x000fea0003800000 */
.L_x_2088:
[----:B------:R-:W1:Y:S02]  /*141f0*/  S2R R0, SR_TID.X ;  /* 0x0000000000007919 */ /* 0x000e640000002100 */
[----:B-1----:R-:W-:-:S05]  /*14200*/  VIADD R2, R0, 0xffffff80 ;  /* 0xffffff8000027836 */ /* 0x002fca0000000000 */
[----:B------:R-:W-:-:S13]  /*14210*/  ISETP.GT.AND P0, PT, R2, 0x3f, PT ;  /* 0x0000003f0200780c */ /* 0x000fda0003f04270 */
[----:B------:R-:W-:Y:S05]  /*14220*/  @P0 BRA `(.L_x_1998) ;  /* 0x0000005c00c80947 */ /* 0x000fea0003800000 */
[----:B------:R-:W1:Y:S01]  /*14230*/  S2R R3, SR_CTAID.X ;  /* 0x0000000000037919 */ /* 0x000e620000002500 */
[----:B------:R-:W4:Y:S01]  /*14240*/  LDC R6, c[0x0][0xce8] ;  /* 0x00033a00ff067b82 */ /* 0x000f220000000800 */
[----:B------:R-:W-:Y:S01]  /*14250*/  ULDC UR4, c[0x0][0xb88] ;  /* 0x0002e20000047ab9 */ /* 0x000fe20000000800 */
[----:B-1----:R-:W-:Y:S02]  /*14260*/  IMAD R0, R3, 0x40, R0 ;  /* 0x0000004003007824 */ /* 0x002fe400078e0200 */
[----:B----4-:R-:W-:Y:S02]  /*14270*/  IMAD R3, R6, UR4, RZ ;  /* 0x0000000406037c24 */ /* 0x010fe4000f8e02ff */
[----:B------:R-:W-:-:S05]  /*14280*/  VIADD R0, R0, 0xffffff80 ;  /* 0xffffff8000007836 */ /* 0x000fca0000000000 */
[----:B------:R-:W-:-:S13]  /*14290*/  ISETP.GE.AND P0, PT, R0, R3, PT ;  /* 0x000000030000720c */ /* 0x000fda0003f06270 */
[----:B------:R-:W-:Y:S05]  /*142a0*/  @P0 BRA `(.L_x_1998) ;  /* 0x0000005c00a80947 */ /* 0x000fea0003800000 */
[----:B------:R-:W4:Y:S01]  /*142b0*/  LDL R4, [R1] ;  /* 0x0000000001047983 */ /* 0x000f220000100800 */
[----:B------:R-:W-:Y:S01]  /*142c0*/  ISETP.NE.AND P0, PT, R6, 0x1, PT ;  /* 0x000000010600780c */ /* 0x000fe20003f05270 */
[----:B------:R-:W-:Y:S01]  /*142d0*/  S2UR UR7, SR_CTAID.Z ;  /* 0x00000000000779c3 */ /* 0x000fe20000002700 */
[----:B------:R-:W-:Y:S01]  /*142e0*/  ULDC.64 UR8, c[0x0][0xcd0] ;  /* 0x0003340000087ab9 */ /* 0x000fe20000000a00 */
[----:B------:R-:W-:Y:S01]  /*142f0*/  IMAD.MOV.U32 R5, RZ, RZ, R0 ;  /* 0x000000ffff057224 */ /* 0x000fe200078e0000 */
[----:B------:R-:W-:-:S05]  /*14300*/  ULDC.64 UR12, c[0x0][0x208] ;  /* 0x00008200000c7ab9 */ /* 0x000fca0000000a00 */
[----:B------:R-:W1:Y:S08]  /*14310*/  LDC.64 R10, c[0x0][0xcd8] ;  /* 0x00033600ff0a7b82 */ /* 0x000e700000000a00 */
[----:B------:R-:W5:Y:S08]  /*14320*/  @P0 LDC R7, c[0x0][0xcec] ;  /* 0x00033b00ff070b82 */ /* 0x000f700000000800 */
[----:B------:R-:W2:Y:S08]  /*14330*/  @P0 LDC R9, c[0x0][0xcf0] ;  /* 0x00033c00ff090b82 */ /* 0x000eb00000000800 */
[----:B------:R-:W3:Y:S08]  /*14340*/  S2UR UR10, SR_CTAID.Y ;  /* 0x00000000000a79c3 */ /* 0x000ef00000002600 */
[----:B0-----:R-:W3:Y:S01]  /*14350*/  LDC R8, c[0x0][0xd50] ;  /* 0x00035400ff087b82 */ /* 0x001ee20000000800 */
[----:B----4-:R-:W-:Y:S01]  /*14360*/  R2UR UR11, R4 ;  /* 0x00000000040b72ca */ /* 0x010fe200000e0000 */
[----:B-----5:R-:W-:-:S05]  /*14370*/  @P0 IMAD.HI.U32 R4, R0, R7, RZ ;  /* 0x0000000700040227 */ /* 0x020fca00078e00ff */
[----:B--2---:R-:W-:-:S07]  /*14380*/  @P0 SHF.R.U32.HI R5, RZ, R9, R4 ;  /* 0x00000009ff050219 */ /* 0x004fce0000011604 */
[----:B------:R-:W-:Y:S02]  /*14390*/  USHF.R.S32.HI UR6, URZ, 0x1f, UR11 ;  /* 0x0000001f3f067899 */ /* 0x000fe4000801140b */
[----:B------:R-:W-:Y:S01]  /*143a0*/  IMAD R7, RZ, RZ, -UR11 ;  /* 0x8000000bff077e24 */ /* 0x000fe2000f8e02ff */
[----:B------:R-:W-:Y:S02]  /*143b0*/  UIMAD.WIDE.U32 UR4, UR11, UR8, URZ ;  /* 0x000000080b0472a5 */ /* 0x000fe4000f8e003f */
[----:B------:R-:W-:Y:S01]  /*143c0*/  UIMAD UR6, UR6, UR8, URZ ;  /* 0x00000008060672a4 */ /* 0x000fe2000f8e023f */
[----:B---3--:R-:W-:Y:S01]  /*143d0*/  IMAD R9, R8, R7, UR10 ;  /* 0x0000000a08097e24 */ /* 0x008fe2000f8e0207 */
[----:B------:R-:W-:Y:S01]  /*143e0*/  USHF.R.S32.HI UR8, URZ, 0x1f, UR7 ;  /* 0x0000001f3f087899 */ /* 0x000fe20008011407 */
[----:B------:R-:W-:Y:S01]  /*143f0*/  IMAD.MOV R7, RZ, RZ, -R5 ;  /* 0x000000ffff077224 */ /* 0x000fe200078e0a05 */
[----:B------:R-:W-:Y:S01]  /*14400*/  UIMAD UR6, UR11, UR9, UR6 ;  /* 0x000000090b0672a4 */ /* 0x000fe2000f8e0206 */
[----:B------:R-:W-:Y:S01]  /*14410*/  IMAD.U32 R3, RZ, RZ, UR5 ;  /* 0x00000005ff037e24 */ /* 0x000fe2000f8e00ff */
[----:B------:R-:W-:Y:S01]  /*14420*/  SHF.R.S32.HI R4, RZ, 0x1f, R9 ;  /* 0x0000001fff047819 */ /* 0x000fe20000011409 */
[----:B------:R-:W-:Y:S01]  /*14430*/  IMAD.U32 R2, RZ, RZ, UR4 ;  /* 0x00000004ff027e24 */ /* 0x000fe2000f8e00ff */
[----:B------:R-:W-:Y:S01]  /*14440*/  UIADD3 UR6, UR5, UR6, URZ ;  /* 0x0000000605067290 */ /* 0x000fe2000fffe03f */
[----:B-1----:R-:W-:-:S02]  /*14450*/  IMAD R12, R10, UR8, RZ ;  /* 0x000000080a0c7c24 */ /* 0x002fc4000f8e02ff */
        /* <DEDUP_REMOVED lines=24> */
.L_x_1996:
[----:B------:R-:W-:-:S08]  /*145e0*/  NOP ;  /* 0x0000000000007918 */ /* 0x000fd00000000000 */
[----:B0-----:R-:W0:-:S00]  /*145f0*/  USETMAXREG.DEALLOC.CTAPOOL 0x18 ;  /* 0x00000018000079c8 */ /* 0x001e0000080e0500 */
        /* <DEDUP_REMOVED lines=16> */
.L_x_2092:
[----:B------:R-:W-:Y:S01]  /*14700*/  ULDC UR7, c[0x0][0xd50] ;  /* 0x0003540000077ab9 */ /* 0x000fe20000000800 */
[----:B------:R-:W-:Y:S01]  /*14710*/  UMOV UR36, UR6 ;  /* 0x0000000600247c82 */ /* 0x000fe20008000000 */
[----:B------:R-:W-:-:S11]  /*14720*/  UISETP.NE.AND UP0, UPT, UR7, 0x1, UPT ;  /* 0x000000010700788c */ /* 0x000fd6000bf05270 */
[----:B------:R-:W-:Y:S01]  /*14730*/  @UP0 ULDC UR4, c[0x0][0xd54] ;  /* 0x0003550000040ab9 */ /* 0x000fe20000000800 */
[----:B------:R-:W-:Y:S01]  /*14740*/  @UP0 ULDC UR8, c[0x0][0xd58] ;  /* 0x0003560000080ab9 */ /* 0x000fe20000000800 */
[----:B------:R-:W-:-:S04]  /*14750*/  UIMAD.WIDE.U32 UR4, UR6, UR4, URZ ;  /* 0x00000004060472a5 */ /* 0x000fc8000f8e003f */
[----:B------:R-:W-:-:S12]  /*14760*/  @UP0 USHF.R.U32.HI UR36, URZ, UR8, UR5 ;  /* 0x000000083f240299 */ /* 0x000fd80008011605 */
.L_x_2093:
        /* <DEDUP_REMOVED lines=45> */
.L_x_2096:
[----:B------:R-:W-:-:S11]  /*14a40*/  UISETP.NE.AND UP0, UPT, UR5, 0x1, UPT ;  /* 0x000000010500788c */ /* 0x000fd6000bf05270 */
[----:B------:R-:W-:Y:S02]  /*14a50*/  @UP0 ULDC.64 UR14, c[0x0][0xae0] ;  /* 0x0002b800000e0ab9 */ /* 0x000fe40000000a00 */
[----:B------:R-:W-:-:S04]  /*14a60*/  UIMAD.WIDE.U32 UR6, UR8, UR14, URZ ;  /* 0x0000000e080672a5 */ /* 0x000fc8000f8e003f */
[----:B------:R-:W-:-:S12]  /*14a70*/  @UP0 USHF.R.U32.HI UR8, URZ, UR15, UR7 ;  /* 0x0000000f3f080299 */ /* 0x000fd80008011607 */
.L_x_2097:
[----:B------:R-:W-:-:S04]  /*14a80*/  UIMAD UR8, UR8, UR5, UR5 ;  /* 0x00000005080872a4 */ /* 0x000fc8000f8e0205 */
[----:B------:R-:W-:-:S04]  /*14a90*/  UISETP.LT.AND UP0, UPT, UR4, UR8, UPT ;  /* 0x000000080400728c */ /* 0x000fc8000bf01270 */
[----:B------:R-:W-:-:S12]  /*14aa0*/  USEL UR4, UR4, UR8, UP0 ;  /* 0x0000000804047287 */ /* 0x000fd80008000000 */
.L_x_2095:
        /* <DEDUP_REMOVED lines=26> */
.L_x_2099:
[----:B------:R-:W-:-:S11]  /*14c50*/  UISETP.NE.AND UP0, UPT, UR5, 0x1, UPT ;  /* 0x000000010500788c */ /* 0x000fd6000bf05270 */
[----:B------:R-:W-:Y:S02]  /*14c60*/  @UP0 ULDC.64 UR10, c[0x0][0xae0] ;  /* 0x0002b800000a0ab9 */ /* 0x000fe40000000a00 */
[----:B------:R-:W-:-:S04]  /*14c70*/  UIMAD.WIDE.U32 UR6, UR4, UR10, URZ ;  /* 0x0000000a040672a5 */ /* 0x000fc8000f8e003f */
[----:B------:R-:W-:-:S12]  /*14c80*/  @UP0 USHF.R.U32.HI UR4, URZ, UR11, UR7 ;  /* 0x0000000b3f040299 */ /* 0x000fd80008011607 */
.L_x_2100:
[----:B------:R-:W-:-:S04]  /*14c90*/  UIMAD UR4, UR4, UR5, URZ ;  /* 0x00000005040472a4 */ /* 0x000fc8000f8e023f */
[----:B------:R-:W-:-:S04]  /*14ca0*/  UISETP.LT.AND UP0, UPT, UR8, UR4, UPT ;  /* 0x000000040800728c */ /* 0x000fc8000bf01270 */
[----:B------:R-:W-:-:S12]  /*14cb0*/  USEL UR8, UR8, UR4, !UP0 ;  /* 0x0000000408087287 */ /* 0x000fd8000c000000 */
.L_x_2098:
        /* <DEDUP_REMOVED lines=45> */
.L_x_2101:
[----:B------:R-:W-:Y:S01]  /*14f90*/  UIMAD UR39, UR45, UR41, UR40 ;  /* 0x000000292d2772a4 */ /* 0x000fe2000f8e0228 */
[----:B------:R-:W-:Y:S02]  /*14fa0*/  IMAD.U32 R0, RZ, RZ, UR12 ;  /* 0x0000000cff007e24 */ /* 0x000fe4000f8e00ff */
        /* <DEDUP_REMOVED lines=31> */
.L_x_2102:
        /* <DEDUP_REMOVED lines=20> */
.L_x_2104:
        /* <DEDUP_REMOVED lines=15> */
.L_x_2103:
[----:B------:R-:W0:Y:S01]  /*153d0*/  LDC.64 R2, c[0x0][0xaf0] ;  /* 0x0002bc00ff027b82 */ /* 0x000e220000000a00 */
[----:B------:R-:W-:-:S07]  /*153e0*/  ULDC.64 UR4, c[0x0][0x208] ;  /* 0x0000820000047ab9 */ /* 0x000fce0000000a00 */
[----:B------:R-:W1:Y:S01]  /*153f0*/  LDC.64 R4, c[0x0][0x418] ;  /* 0x00010600ff047b82 */ /* 0x000e620000000a00 */
[----:B0-----:R-:W-:-:S04]  /*15400*/  ISETP.NE.U32.AND P0, PT, R2, RZ, PT ;  /* 0x000000ff0200720c */ /* 0x001fc80003f05070 */
[----:B------:R-:W-:-:S13]  /*15410*/  ISETP.NE.AND.EX P0, PT, R3, RZ, PT, P0 ;  /* 0x000000ff0300720c */ /* 0x000fda0003f05300 */
[----:B------:R-:W0:Y:S02]  /*15420*/  @P0 LDC.64 R2, c[0x0][0xaf0] ;  /* 0x0002bc00ff020b82 */ /* 0x000e240000000a00 */
[----:B0-----:R-:W-:-:S05]  /*15430*/  @P0 IMAD.WIDE R2, R18, 0x4, R2 ;  /* 0x0000000412020825 */ /* 0x001fca00078e0202 */
[----:B------:R-:W2:Y:S01]  /*15440*/  @P0 LDG.E R18, desc[UR4][R2.64] ;  /* 0x0000000402120981 */ /* 0x000ea2000c1e1900 */
[----:B-1----:R-:W-:Y:S01]  /*15450*/  ISETP.NE.U32.AND P0, PT, R4, RZ, PT ;  /* 0x000000ff0400720c */ /* 0x002fe20003f05070 */
        /* <DEDUP_REMOVED lines=12> */
.L_x_2205:
        /* <DEDUP_REMOVED lines=9> */
.L_x_2208:
[----:B------:R-:W-:Y:S05]  /*155b0*/  @!P6 BRA `(.L_x_2106) ;  /* 0x0000000000dce947 */ /* 0x000fea0003800000 */
[----:B------:R-:W-:Y:S01]  /*155c0*/  IMAD.MOV.U32 R16, RZ, RZ, R18 ;  /* 0x000000ffff107224 */ /* 0x000fe200078e0012 */
[----:B------:R-:W-:Y:S06]  /*155d0*/  @!P1 BRA `(.L_x_2108) ;  /* 0x0000000000549947 */ /* 0x000fec0003800000 */
[----:B0-----:R-:W0:Y:S01]  /*155e0*/  LDC R6, c[0x0][0x43c] ;  /* 0x00010f00ff067b82 */ /* 0x001e220000000800 */
[----:B------:R-:W-:Y:S01]  /*155f0*/  IMAD.MOV.U32 R8, RZ, RZ, R0 ;  /* 0x000000ffff087224 */ /* 0x000fe200078e0000 */
[----:B------:R-:W-:Y:S01]  /*15600*/  ULDC.64 UR4, c[0x0][0x428] ;  /* 0x00010a0000047ab9 */ /* 0x000fe20000000a00 */
[----:B------:R-:W-:Y:S01]  /*15610*/  ULDC.64 UR6, c[0x0][0x208] ;  /* 0x0000820000067ab9 */ /* 0x000fe20000000a00 */
        /* <DEDUP_REMOVED lines=17> */
.L_x_2108:
[----:B------:R-:W-:Y:S01]  /*15730*/  IMAD.MOV.U32 R0, RZ, RZ, 0x1 ;  /* 0x00000001ff007424 */ /* 0x000fe200078e00ff */
[----:B-1----:R-:W1:Y:S04]  /*15740*/  S2R R8, SR_TID.X ;  /* 0x0000000000087919 */ /* 0x002e680000002100 */
[----:B------:R-:W-:-:S04]  /*15750*/  SHF.L.U32 R0, R0, 0x1f, RZ ;  /* 0x0000001f00007819 */ /* 0x000fc800000006ff */
[----:B------:R-:W2:Y:S01]  /*15760*/  SYNCS.PHASECHK.TRANS64.TRYWAIT P0, [UR38+0x38840], R0 ;  /* 0x03884000ff0075a7 */ /* 0x000ea20008000166 */
[----:B-1----:R-:W-:-:S04]  /*15770*/  LOP3.LUT R2, R8, 0x7f, RZ, 0xc0, !PT ;  /* 0x0000007f08027812 */ /* 0x002fc800078ec0ff */
[----:B------:R-:W-:Y:S01]  /*15780*/  ISETP.NE.AND P1, PT, R2, RZ, PT ;  /* 0x000000ff0200720c */ /* 0x000fe20003f25270 */
[----:B--2---:R-:W-:-:S12]  /*15790*/  @!P0 BRA `(.L_x_2109) ;  /* 0x0000004c007c8947 */ /* 0x004fd80003800000 */
.L_x_2209:
[----:B------:R-:W-:Y:S05]  /*157a0*/  @P1 BRA `(.L_x_2110) ;  /* 0x0000000000181947 */ /* 0x000fea0003800000 */
[----:B------:R-:W2:Y:S01]  /*157b0*/  S2R R2, SR_TID.X ;  /* 0x0000000000027919 */ /* 0x000ea20000002100 */
[----:B-1----:R-:W-:-:S04]  /*157c0*/  IMAD.MOV.U32 R0, RZ, RZ, 0x2000 ;  /* 0x00002000ff007424 */ /* 0x002fc800078e00ff */
[----:B------:R3:W-:Y:S01]  /*157d0*/  SYNCS.ARRIVE.TRANS64 RZ, [UR38+0x38830], R0 ;  /* 0x03883000ffff79a7 */ /* 0x0007e20008000026 */
[----:B--2---:R-:W-:-:S13]  /*157e0*/  LOP3.LUT P0, RZ, R2, 0x1f, RZ, 0xc0, !PT ;  /* 0x0000001f02ff7812 */ /* 0x004fda000780c0ff */
[----:B---3--:R-:W-:Y:S05]  /*157f0*/  @!P0 BRA `(.L_x_2110) ;  /* 0x0000000000048947 */ /* 0x008fea0003800000 */
[----:B------:R-:W-:Y:S01]  /*15800*/  BPT.TRAP 0x1 ;  /* 0x000000040000795c */ /* 0x000fe20000300000 */
.L_x_2110:
        /* <DEDUP_REMOVED lines=18> */
.L_x_2106:
[----:B------:R-:W-:Y:S05]  /*15930*/  WARPSYNC.ALL ;  /* 0x0000000000007948 */ /* 0x000fea0003800000 */
[----:B------:R-:W-:Y:S01]  /*15940*/  UIADD3 UR4, UR38, 0x20400, URZ ;  /* 0x0002040026047890 */ /* 0x000fe2000fffe03f */
[----:B------:R-:W-:Y:S01]  /*15950*/  BAR.SYNC.DEFER_BLOCKING 0x8, 0x100 ;  /* 0x0204000000007b1d */ /* 0x000fe20000010000 */
[----:B------:R-:W-:Y:S02]  /*15960*/  USHF.R.S32.HI UR43, URZ, 0x1f, UR36 ;  /* 0x0000001f3f2b7899 */ /* 0x000fe40008011424 */
        /* <DEDUP_REMOVED lines=19> */
.L_x_2111:
[----:B------:R-:W1:Y:S01]  /*15aa0*/  LDC R7, c[0x0][0x448] ;  /* 0x00011200ff077b82 */ /* 0x000e620000000800 */
[----:B0-----:R-:W0:Y:S01]  /*15ab0*/  S2R R6, SR_CTAID.Z ;  /* 0x0000000000067919 */ /* 0x001e220000002700 */
[----:B------:R-:W-:Y:S02]  /*15ac0*/  ULDC.64 UR8, c[0x0][0x2d8] ;  /* 0x0000b60000087ab9 */ /* 0x000fe40000000a00 */
[----:B------:R-:W-:Y:S01]  /*15ad0*/  UIMAD UR6, UR43, UR8, URZ ;  /* 0x000000082b0672a4 */ /* 0x000fe2000f8e023f */
[----:B------:R-:W2:Y:S01]  /*15ae0*/  S2R R11, SR_TID.X ;  /* 0x00000000000b7919 */ /* 0x000ea20000002100 */
[----:B------:R-:W-:Y:S02]  /*15af0*/  UIMAD.WIDE.U32 UR4, UR36, UR8, URZ ;  /* 0x00000008240472a5 */ /* 0x000fe4000f8e003f */
[----:B------:R-:W3:Y:S01]  /*15b00*/  LDC.64 R2, c[0x0][0x2e0] ;  /* 0x0000b800ff027b82 */ /* 0x000ee20000000a00 */
[----:B------:R-:W-:-:S04]  /*15b10*/  UIMAD UR6, UR36, UR9, UR6 ;  /* 0x00000009240672a4 */ /* 0x000fc8000f8e0206 */
[----:B------:R-:W-:Y:S01]  /*15b20*/  UIADD3 UR5, UR5, UR6, URZ ;  /* 0x0000000605057290 */ /* 0x000fe2000fffe03f */
[----:B-1----:R-:W-:Y:S02]  /*15b30*/  ISETP.NE.AND P0, PT, R7, 0x1, PT ;  /* 0x000000010700780c */ /* 0x002fe40003f05270 */
[----:B0-----:R-:W-:Y:S02]  /*15b40*/  SHF.R.S32.HI R12, RZ, 0x1f, R6 ;  /* 0x0000001fff0c7819 */ /* 0x001fe40000011406 */
[----:B------:R-:W0:Y:S09]  /*15b50*/  S2R R6, SR_CTAID.Z ;  /* 0x0000000000067919 */ /* 0x000e320000002700 */
[----:B------:R-:W1:Y:S01]  /*15b60*/  @P0 LDC R9, c[0x0][0x44c] ;  /* 0x00011300ff090b82 */ /* 0x000e620000000800 */
[C---:B--2---:R-:W-:Y:S01]  /*15b70*/  LOP3.LUT R8, R11.reuse, 0x7f, RZ, 0xc0, !PT ;  /* 0x0000007f0b087812 */ /* 0x044fe200078ec0ff */
[----:B------:R-:W-:-:S03]  /*15b80*/  IMAD.SHL.U32 R0, R11, 0x10, RZ ;  /* 0x000000100b007824 */ /* 0x000fc600078e00ff */
[----:B------:R-:W-:-:S03]  /*15b90*/  SHF.R.U32.HI R5, RZ, 0x3, R8 ;  /* 0x00000003ff057819 */ /* 0x000fc60000011608 */
[----:B------:R-:W2:Y:S01]  /*15ba0*/  @P0 LDC R4, c[0x0][0x450] ;  /* 0x00011400ff040b82 */ /* 0x000ea20000000800 */
[----:B------:R-:W-:-:S05]  /*15bb0*/  LOP3.LUT R0, R5, 0x70, R0, 0xf8, !PT ;  /* 0x0000007005007812 */ /* 0x000fca00078ef800 */
[----:B------:R-:W-:-:S04]  /*15bc0*/  VIADD R10, R0, UR46 ;  /* 0x0000002e000a7c36 */ /* 0x000fc80008000000 */
[----:B------:R-:W-:Y:S01]  /*15bd0*/  IMAD.MOV.U32 R0, RZ, RZ, R10 ;  /* 0x000000ffff007224 */ /* 0x000fe200078e000a */
[----:B------:R4:W-:Y:S01]  /*15be0*/  STL [R1+0x8], R10 ;  /* 0x0000080a01007387 */ /* 0x0009e20000100800 */
[----:B-1----:R-:W-:-:S05]  /*15bf0*/  @P0 IMAD.HI.U32 R9, R10, R9, RZ ;  /* 0x000000090a090227 */ /* 0x002fca00078e00ff */
[----:B--2---:R-:W-:Y:S01]  /*15c00*/  @P0 SHF.R.U32.HI R0, RZ, R4, R9 ;  /* 0x00000004ff000219 */ /* 0x004fe20000011609 */
[----:B---3--:R-:W-:-:S04]  /*15c10*/  IMAD R4, R12, R2, RZ ;  /* 0x000000020c047224 */ /* 0x008fc800078e02ff */
[C---:B0-----:R-:W-:Y:S01]  /*15c20*/  IMAD R9, R6.reuse, R3, R4 ;  /* 0x0000000306097224 */ /* 0x041fe200078e0204 */
[----:B------:R-:W-:Y:S01]  /*15c30*/  SHF.R.S32.HI R4, RZ, 0x1f, R0 ;  /* 0x0000001fff047819 */ /* 0x000fe20000011400 */
[----:B------:R-:W-:Y:S01]  /*15c40*/  IMAD.WIDE.U32 R2, R6, R2, UR4 ;  /* 0x0000000406027e25 */ /* 0x000fe2000f8e0002 */
[----:B------:R-:W-:-:S03]  /*15c50*/  ULDC.64 UR4, c[0x0][0x2d0] ;  /* 0x0000b40000047ab9 */ /* 0x000fc60000000a00 */
[----:B------:R-:W-:Y:S02]  /*15c60*/  IMAD.MOV R6, RZ, RZ, -R0 ;  /* 0x000000ffff067224 */ /* 0x000fe400078e0a00 */
[----:B------:R-:W-:Y:S02]  /*15c70*/  IMAD.IADD R3, R3, 0x1, R9 ;  /* 0x0000000103037824 */ /* 0x000fe400078e0209 */
[----:B------:R-:W-:Y:S02]  /*15c80*/  IMAD R9, R4, UR4, RZ ;  /* 0x0000000404097c24 */ /* 0x000fe4000f8e02ff */
[----:B------:R-:W-:Y:S02]  /*15c90*/  IMAD R4, R7, R6, R10 ;  /* 0x0000000607047224 */ /* 0x000fe400078e020a */
[C---:B------:R-:W-:Y:S02]  /*15ca0*/  IMAD R6, R0.reuse, UR5, R9 ;  /* 0x0000000500067c24 */ /* 0x040fe4000f8e0209 */
[----:B------:R-:W-:Y:S01]  /*15cb0*/  IMAD.WIDE.U32 R2, R0, UR4, R2 ;  /* 0x0000000400027c25 */ /* 0x000fe2000f8e0002 */
[----:B------:R-:W-:Y:S01]  /*15cc0*/  SHF.R.S32.HI R0, RZ, 0x1f, R4 ;  /* 0x0000001fff007819 */ /* 0x000fe20000011404 */
[----:B------:R-:W-:-:S02]  /*15cd0*/  ULDC.64 UR4, c[0x0][0x2c8] ;  /* 0x0000b20000047ab9 */ /* 0x000fc40000000a00 */
        /* <DEDUP_REMOVED lines=10> */
[C---:B----4-:R-:W-:Y:S02]  /*15d80*/  LOP3.LUT R10, R2.reuse, 0x38, RZ, 0xc0, !PT ;  /* 0x00000038020a7812 */ /* 0x050fe400078ec0ff */
[----:B------:R-:W-:Y:S02]  /*15d90*/  LOP3.LUT R2, R2, 0x1f8, RZ, 0xc0, !PT ;  /* 0x000001f802027812 */ /* 0x000fe400078ec0ff */
[----:B------:R-:W-:Y:S01]  /*15da0*/  ISETP.GE.AND P0, PT, R10, UR4, PT ;  /* 0x000000040a007c0c */ /* 0x000fe2000bf06270 */
[----:B------:R-:W-:Y:S01]  /*15db0*/  UMOV UR4, 0xffffffff ;  /* 0xffffffff00047882 */ /* 0x000fe20000000000 */
[----:B------:R-:W-:Y:S01]  /*15dc0*/  LOP3.LUT R9, R2, 0x38, R11, 0x78, !PT ;  /* 0x0000003802097812 */ /* 0x000fe200078e780b */
[----:B------:R-:W-:-:S05]  /*15dd0*/  IMAD.SHL.U32 R2, R8, 0x8, RZ ;  /* 0x0000000808027824 */ /* 0x000fca00078e00ff */
[----:B------:R-:W-:Y:S01]  /*15de0*/  LOP3.LUT R8, R9, 0x200, R2, 0xf8, !PT ;  /* 0x0000020009087812 */ /* 0x000fe200078ef802 */
[----:B------:R-:W-:Y:S06]  /*15df0*/  BRA.DIV UR4, `(.L_x_2112) ;  /* 0x0000004604fc7947 */ /* 0x000fec000b800000 */
[----:B------:R-:W0:Y:S01]  /*15e00*/  SHFL.IDX PT, R6, R0, RZ, 0x181f ;  /* 0x00181fff00067589 */ /* 0x000e2200000e0000 */
[----:B------:R-:W-:Y:S01]  /*15e10*/  ULDC UR4, c[0x0][0x288] ;  /* 0x0000a20000047ab9 */ /* 0x000fe20000000800 */
[----:B------:R-:W-:Y:S01]  /*15e20*/  VIADD R9, R5, UR46 ;  /* 0x0000002e05097c36 */ /* 0x000fe20008000000 */
[----:B------:R-:W-:Y:S01]  /*15e30*/  ULDC.64 UR6, c[0x0][0x208] ;  /* 0x0000820000067ab9 */ /* 0x000fe20000000a00 */
[----:B------:R-:W1:Y:S01]  /*15e40*/  SHFL.IDX PT, R4, R3, RZ, 0x181f ;  /* 0x00181fff03047589 */ /* 0x000e6200000e0000 */
[----:B------:R-:W-:Y:S02]  /*15e50*/  IMAD R2, R7, UR4, RZ ;  /* 0x0000000407027c24 */ /* 0x000fe4000f8e02ff */
[C---:B------:R-:W-:Y:S01]  /*15e60*/  VIADD R11, R9.reuse, 0x10 ;  /* 0x00000010090b7836 */ /* 0x040fe20000000000 */
[----:B------:R-:W-:Y:S01]  /*15e70*/  STL [R1+0x4], R9 ;  /* 0x0000040901007387 */ /* 0x000fe20000100800 */
[C---:B------:R-:W-:Y:S01]  /*15e80*/  VIADD R7, R9.reuse, 0x20 ;  /* 0x0000002009077836 */ /* 0x040fe20000000000 */
[----:B------:R-:W-:-:S02]  /*15e90*/  ISETP.GE.AND P1, PT, R9, R2, PT ;  /* 0x000000020900720c */ /* 0x000fc40003f26270 */
[----:B------:R-:W-:Y:S04]  /*15ea0*/  STL [R1+0x18], R11 ;  /* 0x0000180b01007387 */ /* 0x000fe80000100800 */
[----:B------:R-:W-:Y:S07]  /*15eb0*/  STL [R1+0x1c], R7 ;  /* 0x00001c0701007387 */ /* 0x000fee0000100800 */
[----:B0-----:R-:W-:-:S02]  /*15ec0*/  @!P1 LEA R5, P2, R10, R6, 0x1 ;  /* 0x000000060a059211 */ /* 0x001fc400078408ff */
[----:B------:R-:W-:-:S03]  /*15ed0*/  @!P1 LEA R6, R8, UR38, 0x1 ;  /* 0x0000002608069c11 */ /* 0x000fc6000f8e08ff */
[----:B-1----:R-:W-:-:S05]  /*15ee0*/  @!P1 IMAD.X R4, RZ, RZ, R4, P2 ;  /* 0x000000ffff049224 */ /* 0x002fca00010e0604 */
[----:B------:R-:W-:-:S04]  /*15ef0*/  @!P1 LOP3.LUT R5, R5, R4, RZ, 0x3c, !PT ;  /* 0x0000000405059212 */ /* 0x000fc800078e3cff */
[----:B------:R-:W-:-:S04]  /*15f00*/  @!P1 LOP3.LUT R4, R5, R4, RZ, 0x3c, !PT ;  /* 0x0000000405049212 */ /* 0x000fc800078e3cff */
[----:B------:R-:W-:-:S05]  /*15f10*/  @!P1 LOP3.LUT R5, R5, R4, RZ, 0x3c, !PT ;  /* 0x0000000405059212 */ /* 0x000fca00078e3cff */
[----:B------:R-:W-:Y:S01]  /*15f20*/  @!PT LDS RZ, [RZ] ;  /* 0x00000000fffff984 */ /* 0x000fe20000000800 */
[----:B------:R0:W-:Y:S01]  /*15f30*/  @!P1 LDGSTS.E.BYPASS.LTC128B.128 [R6+0x20400], desc[UR6][R4.64], !P0 ;  /* 0x2040000004069fae */ /* 0x0001e2000c101d46 */
[----:B------:R-:W-:-:S03]  /*15f40*/  ISETP.GE.AND P1, PT, R11, R2, PT ;  /* 0x000000020b00720c */ /* 0x000fc60003f26270 */
[----:B0-----:R-:W0:Y:S10]  /*15f50*/  SHFL.IDX PT, R5, R0, 0x1, 0x181f ;  /* 0x00381f0000057f89 */ /* 0x001e3400000e0000 */
[----:B------:R-:W-:Y:S01]  /*15f60*/  @!P1 LEA R6, R8, UR38, 0x1 ;  /* 0x0000002608069c11 */ /* 0x000fe2000f8e08ff */
[----:B------:R-:W1:Y:S01]  /*15f70*/  SHFL.IDX PT, R4, R3, 0x1, 0x181f ;  /* 0x00381f0003047f89 */ /* 0x000e6200000e0000 */
[----:B0-----:R-:W-:-:S05]  /*15f80*/  @!P1 LEA R5, P2, R10, R5, 0x1 ;  /* 0x000000050a059211 */ /* 0x001fca00078408ff */
[----:B-1----:R-:W-:-:S05]  /*15f90*/  @!P1 IMAD.X R4, RZ, RZ, R4, P2 ;  /* 0x000000ffff049224 */ /* 0x002fca00010e0604 */
[----:B------:R-:W-:-:S04]  /*15fa0*/  @!P1 LOP3.LUT R5, R5, R4, RZ, 0x3c, !PT ;  /* 0x0000000405059212 */ /* 0x000fc800078e3cff */
[----:B------:R-:W-:-:S04]  /*15fb0*/  @!P1 LOP3.LUT R4, R5, R4, RZ, 0x3c, !PT ;  /* 0x0000000405049212 */ /* 0x000fc800078e3cff */
[----:B------:R-:W-:-:S05]  /*15fc0*/  @!P1 LOP3.LUT R5, R5, R4, RZ, 0x3c, !PT ;  /* 0x0000000405059212 */ /* 0x000fca00078e3cff */
[----:B------:R0:W-:Y:S01]  /*15fd0*/  @!P1 LDGSTS.E.BYPASS.LTC128B.128 [R6+0x20c00], desc[UR6][R4.64], !P0 ;  /* 0x20c0000004069fae */ /* 0x0001e2000c101d46 */
[----:B------:R-:W-:-:S03]  /*15fe0*/  ISETP.GE.AND P1, PT, R7, R2, PT ;  /* 0x000000020700720c */ /* 0x000fc60003f26270 */
[----:B0-----:R-:W0:Y:S10]  /*15ff0*/  SHFL.IDX PT, R5, R0, 0x2, 0x181f ;  /* 0x00581f0000057f89 */ /* 0x001e3400000e0000 */
[----:B------:R-:W-:Y:S01]  /*16000*/  @!P1 LEA R6, R8, UR38, 0x1 ;  /* 0x0000002608069c11 */ /* 0x000fe2000f8e08ff */
[----:B------:R-:W1:Y:S04]  /*16010*/  SHFL.IDX PT, R4, R3, 0x2, 0x181f ;  /* 0x00581f0003047f89 */ /* 0x000e6800000e0000 */
[----:B------:R-:W2:Y:S04]  /*16020*/  SHFL.IDX PT, R0, R0, 0x3, 0x181f ;  /* 0x00781f0000007f89 */ /* 0x000ea800000e0000 */
[----:B------:R-:W3:Y:S01]  /*16030*/  SHFL.IDX PT, R3, R3, 0x3, 0x181f ;  /* 0x00781f0003037f89 */ /* 0x000ee200000e0000 */
[----:B0-----:R-:W-:-:S05]  /*16040*/  @!P1 LEA R5, P2, R10, R5, 0x1 ;  /* 0x000000050a059211 */ /* 0x001fca00078408ff */
[----:B-1----:R-:W-:-:S05]  /*16050*/  @!P1 IMAD.X R4, RZ, RZ, R4, P2 ;  /* 0x000000ffff049224 */ /* 0x002fca00010e0604 */
[----:B------:R-:W-:-:S04]  /*16060*/  @!P1 LOP3.LUT R5, R5, R4, RZ, 0x3c, !PT ;  /* 0x0000000405059212 */ /* 0x000fc800078e3cff */
[----:B------:R-:W-:-:S04]  /*16070*/  @!P1 LOP3.LUT R4, R5, R4, RZ, 0x3c, !PT ;  /* 0x0000000405049212 */ /* 0x000fc800078e3cff */
[----:B------:R-:W-:-:S05]  /*16080*/  @!P1 LOP3.LUT R5, R5, R4, RZ, 0x3c, !PT ;  /* 0x0000000405059212 */ /* 0x000fca00078e3cff */
[----:B--23--:R0:W-:Y:S02]  /*16090*/  @!P1 LDGSTS.E.BYPASS.LTC128B.128 [R6+0x21400], desc[UR6][R4.64], !P0 ;  /* 0x2140000004069fae */ /* 0x00c1e4000c101d46 */
.L_x_2218:
[----:B0-----:R-:W2:Y:S01]  /*160a0*/  LDL R4, [R1+0x4] ;  /* 0x0000040001047983 */ /* 0x001ea20000100800 */
        /* <DEDUP_REMOVED lines=14> */
[----:B-1----:R-:W1:Y:S01]  /*16190*/  LDC.64 R2, c[0x0][0x3d8] ;  /* 0x0000f600ff027b82 */ /* 0x002e620000000a00 */
[----:B------:R-:W-:Y:S01]  /*161a0*/  NOP ;  /* 0x0000000000007918 */ /* 0x000fe20000000000 */
[C---:B-1----:R-:W-:Y:S01]  /*161b0*/  IMAD R0, R2.reuse, UR43, RZ ;  /* 0x0000002b02007c24 */ /* 0x042fe2000f8e02ff */
[----:B------:R-:W-:Y:S01]  /*161c0*/  UIADD3 UR4, UR38, 0x26400, URZ ;  /* 0x0002640026047890 */ /* 0x000fe2000fffe03f */
[----:B0-----:R-:W-:Y:S01]  /*161d0*/  IMAD.WIDE.U32 R4, R2, UR36, RZ ;  /* 0x0000002402047c25 */ /* 0x001fe2000f8e00ff */
        /* <DEDUP_REMOVED lines=24> */
.L_x_2113:
[----:B------:R-:W2:Y:S01]  /*16360*/  LDL.LU.64 R8, [R1+0x28] ;  /* 0x0000280001087983 */ /* 0x000ea20000300a00 */
[----:B------:R-:W1:Y:S01]  /*16370*/  LDC R7, c[0x0][0x448] ;  /* 0x00011200ff077b82 */ /* 0x000e620000000800 */
[----:B------:R-:W-:Y:S02]  /*16380*/  ULDC.64 UR4, c[0x0][0x3e0] ;  /* 0x0000f80000047ab9 */ /* 0x000fe40000000a00 */
[----:B0-----:R-:W2:Y:S04]  /*16390*/  LDL.LU.64 R2, [R1+0x10] ;  /* 0x0000100001027983 */ /* 0x001ea80000300a00 */
[----:B------:R-:W3:Y:S01]  /*163a0*/  LDL.LU R6, [R1+0x8] ;  /* 0x0000080001067983 */ /* 0x000ee20000300800 */
[----:B------:R-:W0:Y:S01]  /*163b0*/  S2R R0, SR_CTAID.Z ;  /* 0x0000000000007919 */ /* 0x000e220000002700 */
[----:B------:R-:W4:Y:S01]  /*163c0*/  S2R R4, SR_CTAID.Z ;  /* 0x0000000000047919 */ /* 0x000f220000002700 */
[----:B-1----:R-:W-:-:S02]  /*163d0*/  ISETP.NE.AND P0, PT, R7, 0x1, PT ;  /* 0x000000010700780c */ /* 0x002fc40003f05270 */
[----:B0-----:R-:W-:-:S05]  /*163e0*/  SHF.R.S32.HI R0, RZ, 0x1f, R0 ;  /* 0x0000001fff007819 */ /* 0x001fca0000011400 */
[----:B------:R-:W-:-:S04]  /*163f0*/  IMAD R0, R0, UR4, RZ ;  /* 0x0000000400007c24 */ /* 0x000fc8000f8e02ff */
[----:B----4-:R-:W-:Y:S02]  /*16400*/  IMAD R5, R4, UR5, R0 ;  /* 0x0000000504057c24 */ /* 0x010fe4000f8e0200 */
[----:B------:R-:W0:Y:S01]  /*16410*/  @P0 LDC R0, c[0x0][0x450] ;  /* 0x00011400ff000b82 */ /* 0x000e220000000800 */
[----:B------:R-:W-:Y:S01]  /*16420*/  LOP3.LUT R17, R17, 0xfffffff7, RZ, 0xc0, !PT ;  /* 0xfffffff711117812 */ /* 0x000fe200078ec0ff */
[----:B--2---:R-:W-:-:S04]  /*16430*/  IMAD.MOV.U32 R2, RZ, RZ, R8 ;  /* 0x000000ffff027224 */ /* 0x004fc800078e0008 */
[----:B------:R-:W-:Y:S01]  /*16440*/  IMAD.WIDE.U32 R2, R4, UR4, R2 ;  /* 0x0000000404027c25 */ /* 0x000fe2000f8e0002 */
[----:B------:R-:W1:Y:S01]  /*16450*/  S2R R8, SR_TID.X ;  /* 0x0000000000087919 */ /* 0x000e620000002100 */
[----:B------:R-:W-:Y:S02]  /*16460*/  ULDC.64 UR4, c[0x0][0x3d0] ;  /* 0x0000f40000047ab9 */ /* 0x000fe40000000a00 */
[----:B------:R-:W-:Y:S02]  /*16470*/  IMAD.IADD R3, R3, 0x1, R5 ;  /* 0x0000000103037824 */ /* 0x000fe400078e0205 */
[----:B------:R-:W2:Y:S01]  /*16480*/  @P0 LDC R5, c[0x0][0x44c] ;  /* 0x00011300ff050b82 */ /* 0x000ea20000000800 */
[----:B---3--:R-:W-:Y:S02]  /*16490*/  IMAD.MOV.U32 R4, RZ, RZ, R6 ;  /* 0x000000ffff047224 */ /* 0x008fe400078e0006 */
[----:B--2---:R-:W-:-:S05]  /*164a0*/  @P0 IMAD.HI.U32 R5, R6, R5, RZ ;  /* 0x0000000506050227 */ /* 0x004fca00078e00ff */
[----:B0-----:R-:W-:-:S04]  /*164b0*/  @P0 SHF.R.U32.HI R4, RZ, R0, R5 ;  /* 0x00000000ff040219 */ /* 0x001fc80000011605 */
[--C-:B------:R-:W-:Y:S01]  /*164c0*/  SHF.R.S32.HI R5, RZ, 0x1f, R4.reuse ;  /* 0x0000001fff057819 */ /* 0x100fe20000011404 */
[----:B------:R-:W-:-:S04]  /*164d0*/  IMAD.MOV R0, RZ, RZ, -R4 ;  /* 0x000000ffff007224 */ /* 0x000fc800078e0a04 */
[----:B------:R-:W-:Y:S02]  /*164e0*/  IMAD R0, R7, R0, R6 ;  /* 0x0000000007007224 */ /* 0x000fe400078e0206 */
[----:B------:R-:W-:Y:S02]  /*164f0*/  IMAD R5, R5, UR4, RZ ;  /* 0x0000000405057c24 */ /* 0x000fe4000f8e02ff */
[----:B------:R-:W-:-:S04]  /*16500*/  IMAD.WIDE.U32 R2, R4, UR4, R2 ;  /* 0x0000000404027c25 */ /* 0x000fc8000f8e0002 */
[----:B------:R-:W-:Y:S01]  /*16510*/  IMAD R5, R4, UR5, R5 ;  /* 0x0000000504057c24 */ /* 0x000fe2000f8e0205 */
[----:B------:R-:W-:Y:S01]  /*16520*/  SHF.R.S32.HI R4, RZ, 0x1f, R0 ;  /* 0x0000001fff047819 */ /* 0x000fe20000011400 */
[----:B------:R-:W-:Y:S02]  /*16530*/  ULDC.64 UR4, c[0x0][0x3c8] ;  /* 0x0000f20000047ab9 */ /* 0x000fe40000000a00 */
[----:B------:R-:W-:Y:S02]  /*16540*/  IMAD.IADD R3, R3, 0x1, R5 ;  /* 0x0000000103037824 */ /* 0x000fe400078e0205 */
[----:B------:R-:W-:Y:S02]  /*16550*/  IMAD R4, R4, UR4, RZ ;  /* 0x0000000404047c24 */ /* 0x000fe4000f8e02ff */
[----:B------:R-:W-:-:S04]  /*16560*/  IMAD.WIDE.U32 R2, R0, UR4, R2 ;  /* 0x0000000400027c25 */ /* 0x000fc8000f8e0002 */
[----:B------:R-:W-:Y:S01]  /*16570*/  IMAD R5, R0, UR5, R4 ;  /* 0x0000000500057c24 */ /* 0x000fe2000f8e0204 */
[----:B------:R-:W-:Y:S01]  /*16580*/  ULDC.64 UR4, c[0x0][0x390] ;  /* 0x0000e40000047ab9 */ /* 0x000fe20000000a00 */
[----:B-1----:R-:W-:Y:S01]  /*16590*/  IMAD.SHL.U32 R10, R8, 0x8, RZ ;  /* 0x00000008080a7824 */ /* 0x002fe200078e00ff */
[----:B------:R-:W-:Y:S01]  /*165a0*/  LEA R0, P0, R2, UR4, 0x1 ;  /* 0x0000000402007c11 */ /* 0x000fe2000f8008ff */
[----:B------:R-:W-:Y:S01]  /*165b0*/  IMAD.IADD R3, R3, 0x1, R5 ;  /* 0x0000000103037824 */ /* 0x000fe200078e0205 */
[----:B------:R-:W-:Y:S02]  /*165c0*/  ULDC UR4, c[0x0][0x3b8] ;  /* 0x0000ee0000047ab9 */ /* 0x000fe40000000800 */
[----:B------:R-:W-:Y:S02]  /*165d0*/  LOP3.LUT R10, R10, 0x38, RZ, 0xc0, !PT ;  /* 0x000000380a0a7812 */ /* 0x000fe400078ec0ff */
        /* <DEDUP_REMOVED lines=134> */
.L_x_2228:
        /* <DEDUP_REMOVED lines=38> */
.L_x_2116:
[----:B------:R-:W-:Y:S05]  /*170a0*/  BSYNC B0 ;  /* 0x0000000000007941 */ /* 0x000fea0003800000 */
.L_x_2115:
        /* <DEDUP_REMOVED lines=9> */
.L_x_2229:
        /* <DEDUP_REMOVED lines=9> */
.L_x_2230:
        /* <DEDUP_REMOVED lines=8> */
.L_x_2122:
[----:B------:R-:W-:Y:S05]  /*17250*/  BSYNC B1 ;  /* 0x0000000000017941 */ /* 0x000fea0003800000 */
.L_x_2121:
        /* <DEDUP_REMOVED lines=11> */
.L_x_2123:
        /* <DEDUP_REMOVED lines=13> */
.L_x_2124:
        /* <DEDUP_REMOVED lines=13> */
.L_x_2125:
        /* <DEDUP_REMOVED lines=13> */
.L_x_2126:
        /* <DEDUP_REMOVED lines=13> */
.L_x_2127:
        /* <DEDUP_REMOVED lines=13> */
.L_x_2128:
        /* <DEDUP_REMOVED lines=13> */
.L_x_2129:
        /* <DEDUP_REMOVED lines=13> */
.L_x_2130:
        /* <DEDUP_REMOVED lines=8> */
.L_x_2119:
[----:B------:R-:W-:Y:S05]  /*17940*/  BSYNC B0 ;  /* 0x0000000000007941 */ /* 0x000fea0003800000 */
.L_x_2118:
[----:B0-----:R-:W3:Y:S01]  /*17950*/  LDL.LU R3, [R1+0x20] ;  /* 0x0000200001037983 */ /* 0x001ee20000300800 */
[----:B------:R-:W-:Y:S02]  /*17960*/  IMAD.MOV.U32 R9, RZ, RZ, RZ ;  /* 0x000000ffff097224 */ /* 0x000fe400078e00ff */
[----:B-1----:R-:W-:Y:S02]  /*17970*/  IMAD.MOV.U32 R6, RZ, RZ, 0x1 ;  /* 0x00000001ff067424 */ /* 0x002fe400078e00ff */
[----:B---3--:R-:W-:-:S05]  /*17980*/  VIADD R8, R3, 0xfffffffe ;  /* 0xfffffffe03087836 */ /* 0x008fca0000000000 */
        /* <DEDUP_REMOVED lines=19> */
[----:B0-----:R-:W-:-:S03]  /*17ac0*/  LOP3.LUT R10, R4, 0x1f, RZ, 0xc0, !PT ;  /* 0x0000001f040a7812 */ /* 0x001fc600078ec0ff */
[----:B------:R-:W-:-:S05]  /*17ad0*/  IMAD.IADD R2, R2, 0x1, R3 ;  /* 0x0000000102027824 */ /* 0x000fca00078e0203 */
[----:B------:R-:W-:Y:S01]  /*17ae0*/  LOP3.LUT R11, R2, 0x1, RZ, 0xc0, !PT ;  /* 0x00000001020b7812 */ /* 0x000fe200078ec0ff */
[----:B------:R-:W-:Y:S06]  /*17af0*/  @!P0 BRA `(.L_x_2131) ;  /* 0x0000001400e08947 */ /* 0x000fec0003800000 */
[----:B------:R-:W-:Y:S01]  /*17b00*/  BSSY B0, `(.L_x_2131) ;  /* 0x0000177000007945 */ /* 0x000fe20003800000 */
[----:B------:R-:W-:Y:S02]  /*17b10*/  IMAD.IADD R7, R2, 0x1, -R11 ;  /* 0x0000000102077824 */ /* 0x000fe400078e0a0b */
[----:B------:R-:W-:-:S07]  /*17b20*/  IMAD.MOV.U32 R0, RZ, RZ, 0x1 ;  /* 0x00000001ff007424 */ /* 0x000fce00078e00ff */
.L_x_2172:
        /* <DEDUP_REMOVED lines=28> */
.L_x_2134:
[----:B------:R-:W1:Y:S01]  /*17cf0*/  S2R R2, SR_TID.X ;  /* 0x0000000000027919 */ /* 0x000e620000002100 */
[----:B------:R-:W-:Y:S01]  /*17d00*/  BSSY B2, `(.L_x_2135) ;  /* 0x0000006000027945 */ /* 0x000fe20003800000 */
[----:B-1----:R-:W-:Y:S02]  /*17d10*/  LOP3.LUT R3, R2, 0x7f, RZ, 0xc0, !PT ;  /* 0x0000007f02037812 */ /* 0x002fe400078ec0ff */
[----:B------:R-:W-:Y:S02]  /*17d20*/  SHF.L.U32 R2, R0, 0x1f, RZ ;  /* 0x0000001f00027819 */ /* 0x000fe400000006ff */
[----:B------:R-:W-:Y:S02]  /*17d30*/  ISETP.NE.AND P2, PT, R3, RZ, PT ;  /* 0x000000ff0300720c */ /* 0x000fe40003f45270 */
[----:B------:R-:W1:Y:S02]  /*17d40*/  SYNCS.PHASECHK.TRANS64.TRYWAIT P0, [UR38+0x38848], R2 ;  /* 0x03884802ff0075a7 */ /* 0x000e640008000166 */
[----:B-1----:R-:W-:Y:S09]  /*17d50*/  @!P0 BRA `(.L_x_2136) ;  /* 0x0000003800348947 */ /* 0x002ff20003800000 */
.L_x_2231:
[----:B------:R-:W-:Y:S05]  /*17d60*/  BSYNC B2 ;  /* 0x0000000000027941 */ /* 0x000fea0003800000 */
.L_x_2135:
[----:B------:R-:W-:Y:S04]  /*17d70*/  BSSY B2, `(.L_x_2137) ;  /* 0x0000007000027945 */ /* 0x000fe80003800000 */
[----:B------:R-:W-:Y:S05]  /*17d80*/  @P2 BRA `(.L_x_2138) ;  /* 0x0000000000142947 */ /* 0x000fea0003800000 */
[----:B------:R-:W-:Y:S01]  /*17d90*/  ISETP.NE.AND P0, PT, R10, RZ, PT ;  /* 0x000000ff0a00720c */ /* 0x000fe20003f05270 */
[----:B-1----:R-:W-:-:S04]  /*17da0*/  IMAD.MOV.U32 R3, RZ, RZ, 0x2000 ;  /* 0x00002000ff037424 */ /* 0x002fc800078e00ff */
[----:B------:R3:W-:Y:S08]  /*17db0*/  SYNCS.ARRIVE.TRANS64 RZ, [UR38+0x38838], R3 ;  /* 0x03883803ffff79a7 */ /* 0x0007f00008000026 */
[----:B---3--:R-:W-:Y:S05]  /*17dc0*/  @!P0 BRA `(.L_x_2138) ;  /* 0x0000000000048947 */ /* 0x008fea0003800000 */
[----:B------:R-:W-:Y:S01]  /*17dd0*/  BPT.TRAP 0x1 ;  /* 0x000000040000795c */ /* 0x000fe20000300000 */
.L_x_2138:
[----:B------:R-:W-:Y:S05]  /*17de0*/  BSYNC B2 ;  /* 0x0000000000027941 */ /* 0x000fea0003800000 */
.L_x_2137:
        /* <DEDUP_REMOVED lines=11> */
.L_x_2139:
        /* <DEDUP_REMOVED lines=10> */
.L_x_2232:
[----:B------:R-:W-:Y:S05]  /*17f40*/  BSYNC B2 ;  /* 0x0000000000027941 */ /* 0x000fea0003800000 */
.L_x_2140:
        /* <DEDUP_REMOVED lines=9> */
.L_x_2143:
[----:B------:R-:W-:Y:S05]  /*17fe0*/  BSYNC B2 ;  /* 0x0000000000027941 */ /* 0x000fea0003800000 */
.L_x_2142:
        /* <DEDUP_REMOVED lines=9> */
.L_x_2144:
        /* <DEDUP_REMOVED lines=13> */
.L_x_2145:
        /* <DEDUP_REMOVED lines=13> */
.L_x_2146:
        /* <DEDUP_REMOVED lines=13> */
.L_x_2147:
        /* <DEDUP_REMOVED lines=13> */
.L_x_2148:
        /* <DEDUP_REMOVED lines=13> */
.L_x_2149:
        /* <DEDUP_REMOVED lines=13> */
.L_x_2150:
        /* <DEDUP_REMOVED lines=13> */
.L_x_2151:
        /* <DEDUP_REMOVED lines=8> */
.L_x_2133:
[----:B------:R-:W-:Y:S05]  /*186b0*/  BSYNC B1 ;  /* 0x0000000000017941 */ /* 0x000fea0003800000 */
.L_x_2132:
        /* <DEDUP_REMOVED lines=27> */
.L_x_2154:
[----:B------:R-:W1:Y:S01]  /*18870*/  S2R R2, SR_TID.X ;  /* 0x0000000000027919 */ /* 0x000e620000002100 */
[----:B------:R-:W-:Y:S01]  /*18880*/  BSSY B2, `(.L_x_2155) ;  /* 0x0000006000027945 */ /* 0x000fe20003800000 */
[----:B-1----:R-:W-:Y:S02]  /*18890*/  LOP3.LUT R3, R2, 0x7f, RZ, 0xc0, !PT ;  /* 0x0000007f02037812 */ /* 0x002fe400078ec0ff */
[----:B------:R-:W-:Y:S02]  /*188a0*/  SHF.L.U32 R2, R0, 0x1f, RZ ;  /* 0x0000001f00027819 */ /* 0x000fe400000006ff */
[----:B------:R-:W-:Y:S02]  /*188b0*/  ISETP.NE.AND P2, PT, R3, RZ, PT ;  /* 0x000000ff0300720c */ /* 0x000fe40003f45270 */
[----:B------:R-:W1:Y:S02]  /*188c0*/  SYNCS.PHASECHK.TRANS64.TRYWAIT P0, [UR38+0x38840], R2 ;  /* 0x03884002ff0075a7 */ /* 0x000e640008000166 */
[----:B-1----:R-:W-:Y:S09]  /*188d0*/  @!P0 BRA `(.L_x_2156) ;  /* 0x0000002c00848947 */ /* 0x002ff20003800000 */
.L_x_2233:
[----:B------:R-:W-:Y:S05]  /*188e0*/  BSYNC B2 ;  /* 0x0000000000027941 */ /* 0x000fea0003800000 */
.L_x_2155:
[----:B------:R-:W-:Y:S04]  /*188f0*/  BSSY B2, `(.L_x_2157) ;  /* 0x0000007000027945 */ /* 0x000fe80003800000 */
[----:B------:R-:W-:Y:S05]  /*18900*/  @P2 BRA `(.L_x_2158) ;  /* 0x0000000000142947 */ /* 0x000fea0003800000 */
[----:B------:R-:W-:Y:S01]  /*18910*/  ISETP.NE.AND P0, PT, R10, RZ, PT ;  /* 0x000000ff0a00720c */ /* 0x000fe20003f05270 */
[----:B-1----:R-:W-:-:S04]  /*18920*/  IMAD.MOV.U32 R3, RZ, RZ, 0x2000 ;  /* 0x00002000ff037424 */ /* 0x002fc800078e00ff */
[----:B------:R3:W-:Y:S08]  /*18930*/  SYNCS.ARRIVE.TRANS64 RZ, [UR38+0x38830], R3 ;  /* 0x03883003ffff79a7 */ /* 0x0007f00008000026 */
[----:B---3--:R-:W-:Y:S05]  /*18940*/  @!P0 BRA `(.L_x_2158) ;  /* 0x0000000000048947 */ /* 0x008fea0003800000 */
[----:B------:R-:W-:Y:S01]  /*18950*/  BPT.TRAP 0x1 ;  /* 0x000000040000795c */ /* 0x000fe20000300000 */
.L_x_2158:
[----:B------:R-:W-:Y:S05]  /*18960*/  BSYNC B2 ;  /* 0x0000000000027941 */ /* 0x000fea0003800000 */
.L_x_2157:
        /* <DEDUP_REMOVED lines=11> */
.L_x_2159:
        /* <DEDUP_REMOVED lines=11> */
.L_x_2234:
[----:B------:R-:W-:Y:S05]  /*18ad0*/  BSYNC B2 ;  /* 0x0000000000027941 */ /* 0x000fea0003800000 */
.L_x_2160:
        /* <DEDUP_REMOVED lines=9> */
.L_x_2163:
[----:B------:R-:W-:Y:S05]  /*18b70*/  BSYNC B2 ;  /* 0x0000000000027941 */ /* 0x000fea0003800000 */
.L_x_2162:
        /* <DEDUP_REMOVED lines=9> */
.L_x_2164:
        /* <DEDUP_REMOVED lines=13> */
.L_x_2165:
        /* <DEDUP_REMOVED lines=13> */
.L_x_2166:
        /* <DEDUP_REMOVED lines=13> */
.L_x_2167:
        /* <DEDUP_REMOVED lines=13> */
.L_x_2168:
        /* <DEDUP_REMOVED lines=13> */
.L_x_2169:
        /* <DEDUP_REMOVED lines=13> */
.L_x_2170:
        /* <DEDUP_REMOVED lines=13> */
.L_x_2171:
        /* <DEDUP_REMOVED lines=8> */
.L_x_2153:
[----:B------:R-:W-:Y:S05]  /*19240*/  BSYNC B1 ;  /* 0x0000000000017941 */ /* 0x000fea0003800000 */
.L_x_2152:
[----:B------:R-:W-:Y:S01]  /*19250*/  VIADD R8, R8, 0xfffffffe ;  /* 0xfffffffe08087836 */ /* 0x000fe20000000000 */
[----:B------:R-:W-:Y:S06]  /*19260*/  @P1 BRA `(.L_x_2172) ;  /* 0xffffffe800301947 */ /* 0x000fec000383ffff */
[----:B------:R-:W-:Y:S05]  /*19270*/  BSYNC B0 ;  /* 0x0000000000007941 */ /* 0x000fea0003800000 */
.L_x_2131:
        /* <DEDUP_REMOVED lines=26> */
.L_x_2175:
[----:B------:R-:W1:Y:S01]  /*19420*/  S2R R2, SR_TID.X ;  /* 0x0000000000027919 */ /* 0x000e620000002100 */
[----:B------:R-:W-:Y:S01]  /*19430*/  BSSY B1, `(.L_x_2176) ;  /* 0x0000006000017945 */ /* 0x000fe20003800000 */
[----:B-1----:R-:W-:Y:S02]  /*19440*/  LOP3.LUT R3, R2, 0x7f, RZ, 0xc0, !PT ;  /* 0x0000007f02037812 */ /* 0x002fe400078ec0ff */
[----:B------:R-:W-:Y:S02]  /*19450*/  SHF.L.U32 R2, R0, 0x1f, RZ ;  /* 0x0000001f00027819 */ /* 0x000fe400000006ff */
[----:B------:R-:W-:Y:S02]  /*19460*/  ISETP.NE.AND P1, PT, R3, RZ, PT ;  /* 0x000000ff0300720c */ /* 0x000fe40003f25270 */
[----:B------:R-:W1:Y:S02]  /*19470*/  SYNCS.PHASECHK.TRANS64.TRYWAIT P0, [UR38+0x38848], R2 ;  /* 0x03884802ff0075a7 */ /* 0x000e640008000166 */
[----:B-1----:R-:W-:Y:S09]  /*19480*/  @!P0 BRA `(.L_x_2177) ;  /* 0x0000002000c88947 */ /* 0x002ff20003800000 */
.L_x_2235:
[----:B------:R-:W-:Y:S05]  /*19490*/  BSYNC B1 ;  /* 0x0000000000017941 */ /* 0x000fea0003800000 */
.L_x_2176:
[----:B------:R-:W-:Y:S04]  /*194a0*/  BSSY B1, `(.L_x_2178) ;  /* 0x0000007000017945 */ /* 0x000fe80003800000 */
[----:B------:R-:W-:Y:S05]  /*194b0*/  @P1 BRA `(.L_x_2179) ;  /* 0x0000000000141947 */ /* 0x000fea0003800000 */
[----:B------:R-:W-:Y:S01]  /*194c0*/  ISETP.NE.AND P0, PT, R10, RZ, PT ;  /* 0x000000ff0a00720c */ /* 0x000fe20003f05270 */
[----:B-1----:R-:W-:-:S04]  /*194d0*/  IMAD.MOV.U32 R3, RZ, RZ, 0x2000 ;  /* 0x00002000ff037424 */ /* 0x002fc800078e00ff */
[----:B------:R3:W-:Y:S08]  /*194e0*/  SYNCS.ARRIVE.TRANS64 RZ, [UR38+0x38838], R3 ;  /* 0x03883803ffff79a7 */ /* 0x0007f00008000026 */
[----:B---3--:R-:W-:Y:S05]  /*194f0*/  @!P0 BRA `(.L_x_2179) ;  /* 0x0000000000048947 */ /* 0x008fea0003800000 */
[----:B------:R-:W-:Y:S01]  /*19500*/  BPT.TRAP 0x1 ;  /* 0x000000040000795c */ /* 0x000fe20000300000 */
.L_x_2179:
[----:B------:R-:W-:Y:S05]  /*19510*/  BSYNC B1 ;  /* 0x0000000000017941 */ /* 0x000fea0003800000 */
.L_x_2178:
        /* <DEDUP_REMOVED lines=11> */
.L_x_2180:
        /* <DEDUP_REMOVED lines=11> */
.L_x_2236:
[----:B------:R-:W-:Y:S05]  /*19680*/  BSYNC B1 ;  /* 0x0000000000017941 */ /* 0x000fea0003800000 */
.L_x_2181:
        /* <DEDUP_REMOVED lines=9> */
.L_x_2184:
[----:B------:R-:W-:Y:S05]  /*19720*/  BSYNC B1 ;  /* 0x0000000000017941 */ /* 0x000fea0003800000 */
.L_x_2183:
        /* <DEDUP_REMOVED lines=9> */
.L_x_2185:
        /* <DEDUP_REMOVED lines=13> */
.L_x_2186:
        /* <DEDUP_REMOVED lines=13> */
.L_x_2187:
        /* <DEDUP_REMOVED lines=13> */
.L_x_2188:
        /* <DEDUP_REMOVED lines=13> */
.L_x_2189:
        /* <DEDUP_REMOVED lines=13> */
.L_x_2190:
        /* <DEDUP_REMOVED lines=13> */
.L_x_2191:
        /* <DEDUP_REMOVED lines=13> */
.L_x_2192:
        /* <DEDUP_REMOVED lines=8> */
.L_x_2174:
[----:B------:R-:W-:Y:S05]  /*19df0*/  BSYNC B0 ;  /* 0x0000000000007941 */ /* 0x000fea0003800000 */
.L_x_2173:
[----:B------:R-:W-:Y:S01]  /*19e00*/  LOP3.LUT R0, R0, 0x1, RZ, 0x3c, !PT ;  /* 0x0000000100007812 */ /* 0x000fe200078e3cff */
[----:B------:R-:W-:Y:S02]  /*19e10*/  IMAD.MOV.U32 R6, RZ, RZ, RZ ;  /* 0x000000ffff067224 */ /* 0x000fe400078e00ff */
[----:B------:R-:W-:-:S07]  /*19e20*/  IMAD.MOV.U32 R9, RZ, RZ, RZ ;  /* 0x000000ffff097224 */ /* 0x000fce00078e00ff */
.L_x_2094:
[----:B------:R-:W1:Y:S01]  /*19e30*/  S2R R3, SR_CgaCtaId ;  /* 0x0000000000037919 */ /* 0x000e620000008800 */
[----:B------:R-:W-:Y:S02]  /*19e40*/  MOV R2, 0x400 ;  /* 0x0000040000027802 */ /* 0x000fe40000000f00 */
[----:B------:R-:W-:Y:S02]  /*19e50*/  SHF.L.U32 R9, R9, 0x1f, RZ ;  /* 0x0000001f09097819 */ /* 0x000fe400000006ff */
[----:B-1----:R-:W-:-:S04]  /*19e60*/  LEA R2, R3, R2, 0x18 ;  /* 0x0000000203027211 */ /* 0x002fc800078ec0ff */
[----:B------:R-:W1:Y:S02]  /*19e70*/  SYNCS.PHASECHK.TRANS64.TRYWAIT P0, [R2+URZ+0x38820], R9 ;  /* 0x03882009020075a7 */ /* 0x000e64000800017f */
[----:B-1----:R-:W-:Y:S05]  /*19e80*/  @!P0 BRA `(.L_x_2193) ;  /* 0x0000001800788947 */ /* 0x002fea0003800000 */
.L_x_2237:
[----:B------:R-:W-:-:S03]  /*19e90*/  UMOV UR4, 0xffffffff ;  /* 0xffffffff00047882 */ /* 0x000fc60000000000 */
[----:B------:R-:W-:Y:S05]  /*19ea0*/  BRA.DIV UR4, `(.L_x_2194) ;  /* 0x0000001a04847947 */ /* 0x000fea000b800000 */
[----:B------:R-:W3:Y:S02]  /*19eb0*/  S2R R3, SR_TID.X ;  /* 0x0000000000037919 */ /* 0x000ee40000002100 */
[----:B---3--:R-:W-:-:S04]  /*19ec0*/  SHF.R.U32.HI R3, RZ, 0x5, R3 ;  /* 0x00000005ff037819 */ /* 0x008fc80000011603 */
[----:B------:R-:W-:-:S05]  /*19ed0*/  LOP3.LUT R3, R3, 0x3, RZ, 0xc0, !PT ;  /* 0x0000000303037812 */ /* 0x000fca00078ec0ff */
[----:B--2---:R2:W3:Y:S02]  /*19ee0*/  SHFL.IDX PT, R14, R3, RZ, 0x1f ;  /* 0x00001fff030e7589 */ /* 0x0044e400000e0000 */
.L_x_2240:
[----:B---3--:R-:W-:-:S13]  /*19ef0*/  ISETP.NE.AND P0, PT, R14, RZ, PT ;  /* 0x000000ff0e00720c */ /* 0x008fda0003f05270 */
[----:B------:R-:W-:Y:S05]  /*19f00*/  @P0 BRA `(.L_x_1998) ;  /* 0x0000000000900947 */ /* 0x000fea0003800000 */
[----:B------:R-:W-:-:S03]  /*19f10*/  UMOV UR4, 0xffffffff ;  /* 0xffffffff00047882 */ /* 0x000fc60000000000 */
[----:B------:R-:W-:Y:S05]  /*19f20*/  BRA.DIV UR4, `(.L_x_2195) ;  /* 0x0000001a04987947 */ /* 0x000fea000b800000 */
[----:B------:R-:W-:-:S13]  /*19f30*/  ELECT P6, URZ, PT ;  /* 0x00000000003f782f */ /* 0x000fda00038c0000 */
.L_x_2243:
        /* <DEDUP_REMOVED lines=8> */
.L_x_2196:
        /* <DEDUP_REMOVED lines=12> */
.L_x_2244:
[----:B------:R-:W3:Y:S02]  /*1a080*/  SYNCS.PHASECHK.TRANS64.TRYWAIT P0, [R5+URZ], R0 ;  /* 0x00000000050075a7 */ /* 0x000ee4000800017f */
[----:B---3--:R-:W-:Y:S05]  /*1a090*/  @!P0 BRA `(.L_x_2198) ;  /* 0x0000001800708947 */ /* 0x008fea0003800000 */
.L_x_2245:
[----:B------:R-:W-:Y:S05]  /*1a0a0*/  @!P2 BRA `(.L_x_2199) ;  /* 0x000000000004a947 */ /* 0x000fea0003800000 */
[----:B------:R-:W-:Y:S01]  /*1a0b0*/  BPT.TRAP 0x1 ;  /* 0x000000040000795c */ /* 0x000fe20000300000 */
.L_x_2199:
[----:B-1----:R-:W-:-:S04]  /*1a0c0*/  VIADD R2, R2, 0x38860 ;  /* 0x0003886002027836 */ /* 0x002fc80000000000 */
[----:B---3--:R-:W-:-:S04]  /*1a0d0*/  IMAD R5, R6, 0x8, R2 ;  /* 0x0000000806057824 */ /* 0x008fc800078e0202 */
[----:B------:R-:W1:Y:S02]  /*1a0e0*/  SYNCS.PHASECHK.TRANS64.TRYWAIT P0, [R5+URZ], R4 ;  /* 0x00000004050075a7 */ /* 0x000e64000800017f */
[----:B-1----:R-:W-:Y:S05]  /*1a0f0*/  @!P0 BRA `(.L_x_2200) ;  /* 0x00000018006c8947 */ /* 0x002fea0003800000 */
.L_x_2246:
[----:B------:R-:W-:-:S07]  /*1a100*/  IMAD R3, R3, 0x8, R2 ;  /* 0x0000000803037824 */ /* 0x000fce00078e0202 */
.L_x_2201:
[----:B---3--:R3:W4:Y:S02]  /*1a110*/  SYNCS.PHASECHK.TRANS64.TRYWAIT P0, [R3+URZ], R0 ;  /* 0x00000000030075a7 */ /* 0x008724000800017f */
[----:B----4-:R-:W-:Y:S05]  /*1a120*/  @!P0 NANOSLEEP.SYNCS 0x989680 ;  /* 0x009896800000895d */ /* 0x010fea0003900000 */
[----:B------:R-:W4:Y:S02]  /*1a130*/  @!P0 SYNCS.PHASECHK.TRANS64 P0, [R3+URZ], R0 ;  /* 0x00000000030085a7 */ /* 0x000f24000800007f */
[----:B----4-:R-:W-:Y:S05]  /*1a140*/  @!P0 BRA `(.L_x_2201) ;  /* 0xfffffffc00f08947 */ /* 0x010fea000383ffff */
.L_x_1998:
[----:B------:R-:W-:Y:S05]  /*1a150*/  BSYNC B6 ;  /* 0x0000000000067941 */ /* 0x000fea0003800000 */
.L_x_1995:
[----:B------:R-:W-:Y:S05]  /*1a160*/  EXIT ;  /* 0x000000000000794d */ /* 0x000fea0003800000 */
.L_x_2018:
[----:B0-----:R0:W1:Y:S02]  /*1a170*/  SYNCS.PHASECHK.TRANS64.TRYWAIT P0, [R199+URZ+0x38800], R4 ;  /* 0x03880004c70075a7 */ /* 0x001064000800017f */
[----:B-1----:R-:W-:Y:S05]  /*1a180*/  @!P0 NANOSLEEP.SYNCS 0x989680 ;  /* 0x009896800000895d */ /* 0x002fea0003900000 */
[----:B------:R-:W1:Y:S02]  /*1a190*/  @!P0 SYNCS.PHASECHK.TRANS64 P0, [R199+URZ+0x38800], R4 ;  /* 0x03880004c70085a7 */ /* 0x000e64000800007f */
[----:B-1----:R-:W-:Y:S05]  /*1a1a0*/  @!P0 BRA `(.L_x_2018) ;  /* 0xfffffffc00f08947 */ /* 0x002fea000383ffff */
[----:B------:R-:W-:Y:S05]  /*1a1b0*/  BRA `(.L_x_2202) ;  /* 0xfffffe9800f87947 */ /* 0x000fea000383ffff */
.L_x_2022:
[----:B--2---:R2:W3:Y:S02]  /*1a1c0*/  SYNCS.PHASECHK.TRANS64.TRYWAIT P1, [R199+URZ+0x38830], R4 ;  /* 0x03883004c70075a7 */ /* 0x0044e4000802017f */
[----:B---3--:R-:W-:Y:S05]  /*1a1d0*/  @!P1 NANOSLEEP.SYNCS 0x989680 ;  /* 0x009896800000995d */ /* 0x008fea0003900000 */
[----:B------:R-:W3:Y:S02]  /*1a1e0*/  @!P1 SYNCS.PHASECHK.TRANS64 P1, [R199+URZ+0x38830], R4 ;  /* 0x03883004c70095a7 */ /* 0x000ee4000802007f */
[----:B---3--:R-:W-:Y:S05]  /*1a1f0*/  @!P1 BRA `(.L_x_2022) ;  /* 0xfffffffc00f09947 */ /* 0x008fea000383ffff */
[----:B------:R-:W-:Y:S05]  /*1a200*/  BRA `(.L_x_2021) ;  /* 0xfffffe9c00447947 */ /* 0x000fea000383ffff */
.L_x_2023:
[----:B---3--:R3:W4:Y:S02]  /*1a210*/  SYNCS.PHASECHK.TRANS64.TRYWAIT P1, [R199+URZ+0x38810], R4 ;  /* 0x03881004c70075a7 */ /* 0x008724000802017f */
[----:B----4-:R-:W-:Y:S05]  /*1a220*/  @!P1 NANOSLEEP.SYNCS 0x989680 ;  /* 0x009896800000995d */ /* 0x010fea0003900000 */
[----:B------:R-:W4:Y:S02]  /*1a230*/  @!P1 SYNCS.PHASECHK.TRANS64 P1, [R199+URZ+0x38810], R4 ;  /* 0x03881004c70095a7 */ /* 0x000f24000802007f */
[----:B----4-:R-:W-:Y:S05]  /*1a240*/  @!P1 BRA `(.L_x_2023) ;  /* 0xfffffffc00f09947 */ /* 0x010fea000383ffff */
[----:B------:R-:W-:Y:S05]  /*1a250*/  BRA `(.L_x_2203) ;  /* 0xfffffea000347947 */ /* 0x000fea000383ffff */
.L_x_2027:
[----:B------:R0:W0:Y:S02]  /*1a260*/  SYNCS.PHASECHK.TRANS64.TRYWAIT P1, [R199+URZ+0x38850], R4 ;  /* 0x03885004c70075a7 */ /* 0x000024000802017f */
[----:B0-----:R-:W-:Y:S05]  /*1a270*/  @!P1 NANOSLEEP.SYNCS 0x989680 ;  /* 0x009896800000995d */ /* 0x001fea0003900000 */
[----:B------:R-:W0:Y:S02]  /*1a280*/  @!P1 SYNCS.PHASECHK.TRANS64 P1, [R199+URZ+0x38850], R4 ;  /* 0x03885004c70095a7 */ /* 0x000e24000802007f */
[----:B0-----:R-:W-:Y:S05]  /*1a290*/  @!P1 BRA `(.L_x_2027) ;  /* 0xfffffffc00f09947 */ /* 0x001fea000383ffff */
[----:B------:R-:W-:Y:S05]  /*1a2a0*/  BRA `(.L_x_2026) ;  /* 0xfffffea000607947 */ /* 0x000fea000383ffff */
.L_x_2043:
[----:B-1----:R1:W2:Y:S02]  /*1a2b0*/  SYNCS.PHASECHK.TRANS64.TRYWAIT P2, [R204+URZ+0x38830], R203 ;  /* 0x038830cbcc0075a7 */ /* 0x0022a4000804017f */
[----:B--2---:R-:W-:Y:S05]  /*1a2c0*/  @!P2 NANOSLEEP.SYNCS 0x989680 ;  /* 0x009896800000a95d */ /* 0x004fea0003900000 */
[----:B------:R-:W2:Y:S02]  /*1a2d0*/  @!P2 SYNCS.PHASECHK.TRANS64 P2, [R204+URZ+0x38830], R203 ;  /* 0x038830cbcc00a5a7 */ /* 0x000ea4000804007f */
[----:B--2---:R-:W-:Y:S05]  /*1a2e0*/  @!P2 BRA `(.L_x_2043) ;  /* 0xfffffffc00f0a947 */ /* 0x004fea000383ffff */
[----:B------:R-:W-:Y:S05]  /*1a2f0*/  BRA `(.L_x_2042) ;  /* 0xfffffed400447947 */ /* 0x000fea000383ffff */
.L_x_2047:
[----:B---3--:R3:W4:Y:S02]  /*1a300*/  SYNCS.PHASECHK.TRANS64.TRYWAIT P2, [R204+URZ+0x38850], R203 ;  /* 0x038850cbcc0075a7 */ /* 0x008724000804017f */
[----:B----4-:R-:W-:Y:S05]  /*1a310*/  @!P2 NANOSLEEP.SYNCS 0x989680 ;  /* 0x009896800000a95d */ /* 0x010fea0003900000 */
[----:B------:R-:W4:Y:S02]  /*1a320*/  @!P2 SYNCS.PHASECHK.TRANS64 P2, [R204+URZ+0x38850], R203 ;  /* 0x038850cbcc00a5a7 */ /* 0x000f24000804007f */
[----:B----4-:R-:W-:Y:S05]  /*1a330*/  @!P2 BRA `(.L_x_2047) ;  /* 0xfffffffc00f0a947 */ /* 0x010fea000383ffff */
[----:B------:R-:W-:Y:S05]  /*1a340*/  BRA `(.L_x_2046) ;  /* 0xfffffed800107947 */ /* 0x000fea000383ffff */
.L_x_2064:
[----:B-1----:R1:W3:Y:S02]  /*1a350*/  SYNCS.PHASECHK.TRANS64.TRYWAIT P3, [R184+URZ+0x38830], R23 ;  /* 0x03883017b80075a7 */ /* 0x0022e4000806017f */
[----:B---3--:R-:W-:Y:S05]  /*1a360*/  @!P3 NANOSLEEP.SYNCS 0x989680 ;  /* 0x009896800000b95d */ /* 0x008fea0003900000 */
[----:B------:R-:W3:Y:S02]  /*1a370*/  @!P3 SYNCS.PHASECHK.TRANS64 P3, [R184+URZ+0x38830], R23 ;  /* 0x03883017b800b5a7 */ /* 0x000ee4000806007f */
[----:B---3--:R-:W-:Y:S05]  /*1a380*/  @!P3 BRA `(.L_x_2064) ;  /* 0xfffffffc00f0b947 */ /* 0x008fea000383ffff */
[----:B------:R-:W-:Y:S05]  /*1a390*/  BRA `(.L_x_2063) ;  /* 0xffffff0c00e87947 */ /* 0x000fea000383ffff */
.L_x_2068:
[----:B---3--:R3:W4:Y:S02]  /*1a3a0*/  SYNCS.PHASECHK.TRANS64.TRYWAIT P3, [R184+URZ+0x38850], R23 ;  /* 0x03885017b80075a7 */ /* 0x008724000806017f */
[----:B----4-:R-:W-:Y:S05]  /*1a3b0*/  @!P3 NANOSLEEP.SYNCS 0x989680 ;  /* 0x009896800000b95d */ /* 0x010fea0003900000 */
[----:B------:R-:W4:Y:S02]  /*1a3c0*/  @!P3 SYNCS.PHASECHK.TRANS64 P3, [R184+URZ+0x38850], R23 ;  /* 0x03885017b800b5a7 */ /* 0x000f24000806007f */
[----:B----4-:R-:W-:Y:S05]  /*1a3d0*/  @!P3 BRA `(.L_x_2068) ;  /* 0xfffffffc00f0b947 */ /* 0x010fea000383ffff */
[----:B------:R-:W-:Y:S05]  /*1a3e0*/  BRA `(.L_x_2067) ;  /* 0xffffff1000707947 */ /* 0x000fea000383ffff */
.L_x_2074:
[----:B-1----:R1:W2:Y:S02]  /*1a3f0*/  SYNCS.PHASECHK.TRANS64.TRYWAIT P2, [R202+URZ+0x38830], R189 ;  /* 0x038830bdca0075a7 */ /* 0x0022a4000804017f */
[----:B--2---:R-:W-:Y:S05]  /*1a400*/  @!P2 NANOSLEEP.SYNCS 0x989680 ;  /* 0x009896800000a95d */ /* 0x004fea0003900000 */
[----:B------:R-:W2:Y:S02]  /*1a410*/  @!P2 SYNCS.PHASECHK.TRANS64 P2, [R202+URZ+0x38830], R189 ;  /* 0x038830bdca00a5a7 */ /* 0x000ea4000804007f */
[----:B--2---:R-:W-:Y:S05]  /*1a420*/  @!P2 BRA `(.L_x_2074) ;  /* 0xfffffffc00f0a947 */ /* 0x004fea000383ffff */
[----:B------:R-:W-:Y:S05]  /*1a430*/  BRA `(.L_x_2073) ;  /* 0xffffff3800907947 */ /* 0x000fea000383ffff */
.L_x_2078:
[----:B---3--:R3:W4:Y:S02]  /*1a440*/  SYNCS.PHASECHK.TRANS64.TRYWAIT P2, [R202+URZ+0x38850], R189 ;  /* 0x038850bdca0075a7 */ /* 0x008724000804017f */
[----:B----4-:R-:W-:Y:S05]  /*1a450*/  @!P2 NANOSLEEP.SYNCS 0x989680 ;  /* 0x009896800000a95d */ /* 0x010fea0003900000 */
[----:B------:R-:W4:Y:S02]  /*1a460*/  @!P2 SYNCS.PHASECHK.TRANS64 P2, [R202+URZ+0x38850], R189 ;  /* 0x038850bdca00a5a7 */ /* 0x000f24000804007f */
[----:B----4-:R-:W-:Y:S05]  /*1a470*/  @!P2 BRA `(.L_x_2078) ;  /* 0xfffffffc00f0a947 */ /* 0x010fea000383ffff */
[----:B------:R-:W-:Y:S05]  /*1a480*/  BRA `(.L_x_2077) ;  /* 0xffffff3c001c7947 */ /* 0x000fea000383ffff */
.L_x_2105:
[----:B------:R-:W-:Y:S02]  /*1a490*/  IMAD.MOV.U32 R13, RZ, RZ, R6 ;  /* 0x000000ffff0d7224 */ /* 0x000fe400078e0006 */
[----:B------:R-:W-:Y:S02]  /*1a4a0*/  IMAD.MOV.U32 R12, RZ, RZ, RZ ;  /* 0x000000ffff0c7224 */ /* 0x000fe400078e00ff */
[----:B------:R-:W-:Y:S02]  /*1a4b0*/  IMAD.MOV.U32 R11, RZ, RZ, 0x1f ;  /* 0x0000001fff0b7424 */ /* 0x000fe400078e00ff */
[----:B------:R-:W-:-:S07]  /*1a4c0*/  IMAD.MOV.U32 R15, RZ, RZ, -0x1 ;  /* 0xffffffffff0f7424 */ /* 0x000fce00078e00ff */
[----:B------:R-:W-:Y:S05]  /*1a4d0*/  WARPSYNC.COLLECTIVE R15, `(.L_x_2204) ;  /* 0x000000000f087348 */ /* 0x000fea0003c00000 */
[----:B------:R0:W1:Y:S02]  /*1a4e0*/  SHFL.IDX P6, R14, R13, R12, R11 ;  /* 0x0000000c0d0e7389 */ /* 0x00006400000c000b */
[----:B01----:R-:W-:Y:S01]  /*1a4f0*/  ENDCOLLECTIVE ;  /* 0x000000000000791b */ /* 0x003fe20003800000 */
.L_x_2204:
[----:B------:R-:W-:Y:S05]  /*1a500*/  BRA `(.L_x_2205) ;  /* 0xffffffb000047947 */ /* 0x000fea000383ffff */
.L_x_2107:
[----:B------:R-:W-:Y:S01]  /*1a510*/  BSSY B0, `(.L_x_2206) ;  /* 0x0000006000007945 */ /* 0x000fe20003800000 */
[----:B------:R-:W-:-:S07]  /*1a520*/  IMAD.MOV.U32 R15, RZ, RZ, -0x1 ;  /* 0xffffffffff0f7424 */ /* 0x000fce00078e00ff */
[----:B0-----:R-:W-:Y:S05]  /*1a530*/  WARPSYNC.COLLECTIVE R15, `(.L_x_2207) ;  /* 0x000000000f0c7348 */ /* 0x001fea0003c00000 */
[----:B------:R-:W-:Y:S02]  /*1a540*/  ELECT P6, UR62, PT ;  /* 0x00000000003e782f */ /* 0x000fe400038c0000 */
[----:B------:R-:W-:Y:S01]  /*1a550*/  MOV R14, UR62 ;  /* 0x0000003e000e7c02 */ /* 0x000fe20008000f00 */
[----:B0-----:R-:W-:Y:S10]  /*1a560*/  ENDCOLLECTIVE ;  /* 0x000000000000791b */ /* 0x001ff40003800000 */
.L_x_2207:
[----:B------:R-:W-:Y:S05]  /*1a570*/  BSYNC B0 ;  /* 0x0000000000007941 */ /* 0x000fea0003800000 */
.L_x_2206:
[----:B------:R-:W-:Y:S05]  /*1a580*/  BRA `(.L_x_2208) ;  /* 0xffffffb000087947 */ /* 0x000fea000383ffff */
.L_x_2109:
[----:B-1----:R-:W-:-:S04]  /*1a590*/  IMAD.U32 R3, RZ, RZ, UR38 ;  /* 0x00000026ff037e24 */ /* 0x002fc8000f8e00ff */
[----:B------:R1:W2:Y:S03]  /*1a5a0*/  SYNCS.PHASECHK.TRANS64.TRYWAIT P0, [R3+URZ+0x38840], R0 ;  /* 0x03884000030075a7 */ /* 0x0002a6000800017f */
[----:B--2---:R-:W-:Y:S05]  /*1a5b0*/  @!P0 NANOSLEEP.SYNCS 0x989680 ;  /* 0x009896800000895d */ /* 0x004fea0003900000 */
[----:B------:R-:W2:Y:S02]  /*1a5c0*/  @!P0 SYNCS.PHASECHK.TRANS64 P0, [R3+URZ+0x38840], R0 ;  /* 0x03884000030085a7 */ /* 0x000ea4000800007f */
[----:B--2---:R-:W-:Y:S05]  /*1a5d0*/  @!P0 BRA `(.L_x_2109) ;  /* 0xfffffffc00ec8947 */ /* 0x004fea000383ffff */
[----:B------:R-:W-:Y:S05]  /*1a5e0*/  BRA `(.L_x_2209) ;  /* 0xffffffb0006c7947 */ /* 0x000fea000383ffff */
.L_x_2112:
[----:B------:R-:W-:Y:S02]  /*1a5f0*/  IMAD.MOV.U32 R13, RZ, RZ, R3 ;  /* 0x000000ffff0d7224 */ /* 0x000fe400078e0003 */
[----:B------:R-:W-:Y:S02]  /*1a600*/  IMAD.MOV.U32 R12, RZ, RZ, RZ ;  /* 0x000000ffff0c7224 */ /* 0x000fe400078e00ff */
[----:B------:R-:W-:Y:S02]  /*1a610*/  IMAD.MOV.U32 R11, RZ, RZ, 0x181f ;  /* 0x0000181fff0b7424 */ /* 0x000fe400078e00ff */
[----:B------:R-:W-:Y:S02]  /*1a620*/  IMAD.MOV.U32 R15, RZ, RZ, -0x1 ;  /* 0xffffffffff0f7424 */ /* 0x000fe400078e00ff */
[----:B------:R-:W-:-:S07]  /*1a630*/  VIADD R9, R5, UR46 ;  /* 0x0000002e05097c36 */ /* 0x000fce0008000000 */
[----:B------:R-:W-:Y:S05]  /*1a640*/  WARPSYNC.COLLECTIVE R15, `(.L_x_2210) ;  /* 0x000000000f087348 */ /* 0x000fea0003c00000 */
[----:B------:R0:W1:Y:S02]  /*1a650*/  SHFL.IDX P6, R14, R13, R12, R11 ;  /* 0x0000000c0d0e7389 */ /* 0x00006400000c000b */
[----:B01----:R-:W-:Y:S01]  /*1a660*/  ENDCOLLECTIVE ;  /* 0x000000000000791b */ /* 0x003fe20003800000 */
.L_x_2210:
[----:B------:R0:W-:Y:S01]  /*1a670*/  STL [R1+0x4], R9 ;  /* 0x0000040901007387 */ /* 0x0001e20000100800 */
[----:B------:R-:W-:Y:S02]  /*1a680*/  IMAD.MOV.U32 R13, RZ, RZ, R0 ;  /* 0x000000ffff0d7224 */ /* 0x000fe400078e0000 */
[----:B------:R-:W-:-:S07]  /*1a690*/  IMAD.MOV.U32 R4, RZ, RZ, R14 ;  /* 0x000000ffff047224 */ /* 0x000fce00078e000e */
[----:B0-----:R-:W-:Y:S05]  /*1a6a0*/  WARPSYNC.COLLECTIVE R15, `(.L_x_2211) ;  /* 0x000000000f087348 */ /* 0x001fea0003c00000 */
[----:B------:R1:W2:Y:S02]  /*1a6b0*/  SHFL.IDX P6, R14, R13, R12, R11 ;  /* 0x0000000c0d0e7389 */ /* 0x0002a400000c000b */
[----:B012---:R-:W-:Y:S01]  /*1a6c0*/  ENDCOLLECTIVE ;  /* 0x000000000000791b */ /* 0x007fe20003800000 */
.L_x_2211:
[----:B------:R-:W-:Y:S01]  /*1a6d0*/  ULDC UR4, c[0x0][0x288] ;  /* 0x0000a20000047ab9 */ /* 0x000fe20000000800 */
[----:B------:R-:W-:Y:S01]  /*1a6e0*/  ULDC.64 UR6, c[0x0][0x208] ;  /* 0x0000820000067ab9 */ /* 0x000fe20000000a00 */
[----:B------:R-:W-:Y:S02]  /*1a6f0*/  IMAD R2, R7, UR4, RZ ;  /* 0x0000000407027c24 */ /* 0x000fe4000f8e02ff */
[----:B------:R-:W-:-:S03]  /*1a700*/  VIADD R7, R9, 0x10 ;  /* 0x0000001009077836 */ /* 0x000fc60000000000 */
[----:B------:R-:W-:Y:S02]  /*1a710*/  ISETP.GE.AND P1, PT, R9, R2, PT ;  /* 0x000000020900720c */ /* 0x000fe40003f26270 */
[----:B------:R0:W-:Y:S01]  /*1a720*/  STL [R1+0x18], R7 ;  /* 0x0000180701007387 */ /* 0x0001e20000100800 */
[----:B------:R-:W-:Y:S02]  /*1a730*/  IMAD.MOV.U32 R13, RZ, RZ, R3 ;  /* 0x000000ffff0d7224 */ /* 0x000fe400078e0003 */
[----:B------:R-:W-:Y:S02]  /*1a740*/  IMAD.MOV.U32 R12, RZ, RZ, 0x1 ;  /* 0x00000001ff0c7424 */ /* 0x000fe400078e00ff */
[----:B------:R-:W-:-:S06]  /*1a750*/  IMAD.MOV.U32 R6, RZ, RZ, R14 ;  /* 0x000000ffff067224 */ /* 0x000fcc00078e000e */
[----:B------:R-:W-:Y:S02]  /*1a760*/  @!P1 LEA R5, P2, R10, R6, 0x1 ;  /* 0x000000060a059211 */ /* 0x000fe400078408ff */
[----:B------:R-:W-:-:S03]  /*1a770*/  @!P1 LEA R6, R8, UR38, 0x1 ;  /* 0x0000002608069c11 */ /* 0x000fc6000f8e08ff */
        /* <DEDUP_REMOVED lines=9> */
[----:B0-----:R-:W-:-:S12]  /*1a810*/  VIADD R7, R9, 0x20 ;  /* 0x0000002009077836 */ /* 0x001fd80000000000 */
[----:B-1----:R-:W-:Y:S05]  /*1a820*/  WARPSYNC.COLLECTIVE R15, `(.L_x_2212) ;  /* 0x000000000f087348 */ /* 0x002fea0003c00000 */
[----:B------:R0:W2:Y:S02]  /*1a830*/  SHFL.IDX P6, R14, R13, R12, R11 ;  /* 0x0000000c0d0e7389 */ /* 0x0000a400000c000b */
[----:B012---:R-:W-:Y:S01]  /*1a840*/  ENDCOLLECTIVE ;  /* 0x000000000000791b */ /* 0x007fe20003800000 */
.L_x_2212:
[----:B------:R0:W-:Y:S01]  /*1a850*/  STL [R1+0x1c], R7 ;  /* 0x00001c0701007387 */ /* 0x0001e20000100800 */
[----:B------:R-:W-:Y:S01]  /*1a860*/  @!P1 LEA R6, R8, UR38, 0x1 ;  /* 0x0000002608069c11 */ /* 0x000fe2000f8e08ff */
[----:B------:R-:W-:Y:S02]  /*1a870*/  IMAD.MOV.U32 R13, RZ, RZ, R0 ;  /* 0x000000ffff0d7224 */ /* 0x000fe400078e0000 */
[----:B------:R-:W-:-:S07]  /*1a880*/  IMAD.MOV.U32 R4, RZ, RZ, R14 ;  /* 0x000000ffff047224 */ /* 0x000fce00078e000e */
[----:B0-----:R-:W-:Y:S05]  /*1a890*/  WARPSYNC.COLLECTIVE R15, `(.L_x_2213) ;  /* 0x000000000f087348 */ /* 0x001fea0003c00000 */
[----:B------:R1:W2:Y:S02]  /*1a8a0*/  SHFL.IDX P6, R14, R13, R12, R11 ;  /* 0x0000000c0d0e7389 */ /* 0x0002a400000c000b */
[----:B012---:R-:W-:Y:S01]  /*1a8b0*/  ENDCOLLECTIVE ;  /* 0x000000000000791b */ /* 0x007fe20003800000 */
.L_x_2213:
[----:B------:R-:W-:Y:S01]  /*1a8c0*/  ULDC.64 UR4, c[0x0][0x208] ;  /* 0x0000820000047ab9 */ /* 0x000fe20000000a00 */
[----:B------:R-:W-:Y:S02]  /*1a8d0*/  IMAD.MOV.U32 R13, RZ, RZ, R3 ;  /* 0x000000ffff0d7224 */ /* 0x000fe400078e0003 */
[----:B------:R-:W-:Y:S02]  /*1a8e0*/  IMAD.MOV.U32 R12, RZ, RZ, 0x2 ;  /* 0x00000002ff0c7424 */ /* 0x000fe400078e00ff */
[----:B------:R-:W-:-:S05]  /*1a8f0*/  IMAD.MOV.U32 R5, RZ, RZ, R14 ;  /* 0x000000ffff057224 */ /* 0x000fca00078e000e */
        /* <DEDUP_REMOVED lines=13> */
.L_x_2214:
[----:B------:R-:W-:Y:S01]  /*1a9d0*/  @!P1 LEA R6, R8, UR38, 0x1 ;  /* 0x0000002608069c11 */ /* 0x000fe2000f8e08ff */
[----:B------:R-:W-:Y:S02]  /*1a9e0*/  IMAD.MOV.U32 R13, RZ, RZ, R0 ;  /* 0x000000ffff0d7224 */ /* 0x000fe400078e0000 */
[----:B------:R-:W-:-:S07]  /*1a9f0*/  IMAD.MOV.U32 R4, RZ, RZ, R14 ;  /* 0x000000ffff047224 */ /* 0x000fce00078e000e */
[----:B------:R-:W-:Y:S05]  /*1aa00*/  WARPSYNC.COLLECTIVE R15, `(.L_x_2215) ;  /* 0x000000000f087348 */ /* 0x000fea0003c00000 */
[----:B------:R0:W1:Y:S02]  /*1aa10*/  SHFL.IDX P6, R14, R13, R12, R11 ;  /* 0x0000000c0d0e7389 */ /* 0x00006400000c000b */
[----:B01----:R-:W-:Y:S01]  /*1aa20*/  ENDCOLLECTIVE ;  /* 0x000000000000791b */ /* 0x003fe20003800000 */
.L_x_2215:
        /* <DEDUP_REMOVED lines=16> */
.L_x_2216:
[----:B------:R-:W-:Y:S02]  /*1ab30*/  IMAD.MOV.U32 R13, RZ, RZ, R0 ;  /* 0x000000ffff0d7224 */ /* 0x000fe400078e0000 */
[----:B------:R-:W-:-:S07]  /*1ab40*/  IMAD.MOV.U32 R3, RZ, RZ, R14 ;  /* 0x000000ffff037224 */ /* 0x000fce00078e000e */
[----:B------:R-:W-:Y:S05]  /*1ab50*/  WARPSYNC.COLLECTIVE R15, `(.L_x_2217) ;  /* 0x000000000f087348 */ /* 0x000fea0003c00000 */
[----:B------:R0:W1:Y:S02]  /*1ab60*/  SHFL.IDX P6, R14, R13, R12, R11 ;  /* 0x0000000c0d0e7389 */ /* 0x00006400000c000b */
[----:B01----:R-:W-:Y:S01]  /*1ab70*/  ENDCOLLECTIVE ;  /* 0x000000000000791b */ /* 0x003fe20003800000 */
.L_x_2217:
[----:B------:R-:W-:Y:S01]  /*1ab80*/  IMAD.MOV.U32 R0, RZ, RZ, R14 ;  /* 0x000000ffff007224 */ /* 0x000fe200078e000e */
[----:B------:R-:W-:Y:S06]  /*1ab90*/  BRA `(.L_x_2218) ;  /* 0xffffffb400407947 */ /* 0x000fec000383ffff */
.L_x_2114:
        /* <DEDUP_REMOVED lines=8> */
.L_x_2220:
[----:B------:R-:W-:Y:S05]  /*1ac20*/  BSYNC B0 ;  /* 0x0000000000007941 */ /* 0x000fea0003800000 */
.L_x_2219:
        /* <DEDUP_REMOVED lines=17> */
.L_x_2221:
        /* <DEDUP_REMOVED lines=49> */
.L_x_2222:
[----:B------:R-:W-:Y:S02]  /*1b050*/  IMAD.MOV.U32 R13, RZ, RZ, R0 ;  /* 0x000000ffff0d7224 */ /* 0x000fe400078e0000 */
[----:B------:R-:W-:-:S07]  /*1b060*/  IMAD.MOV.U32 R8, RZ, RZ, R14 ;  /* 0x000000ffff087224 */ /* 0x000fce00078e000e */
[----:B------:R-:W-:Y:S05]  /*1b070*/  WARPSYNC.COLLECTIVE R15, `(.L_x_2223) ;  /* 0x000000000f087348 */ /* 0x000fea0003c00000 */
[----:B------:R0:W1:Y:S02]  /*1b080*/  SHFL.IDX P6, R14, R13, R12, R11 ;  /* 0x0000000c0d0e7389 */ /* 0x00006400000c000b */
[----:B01----:R-:W-:Y:S01]  /*1b090*/  ENDCOLLECTIVE ;  /* 0x000000000000791b */ /* 0x003fe20003800000 */
.L_x_2223:
        /* <DEDUP_REMOVED lines=31> */
.L_x_2224:
[----:B------:R-:W-:Y:S02]  /*1b290*/  IMAD.MOV.U32 R13, RZ, RZ, R0 ;  /* 0x000000ffff0d7224 */ /* 0x000fe400078e0000 */
[----:B------:R-:W-:-:S07]  /*1b2a0*/  IMAD.MOV.U32 R2, RZ, RZ, R14 ;  /* 0x000000ffff027224 */ /* 0x000fce00078e000e */
[----:B------:R-:W-:Y:S05]  /*1b2b0*/  WARPSYNC.COLLECTIVE R15, `(.L_x_2225) ;  /* 0x000000000f087348 */ /* 0x000fea0003c00000 */
[----:B------:R0:W1:Y:S02]  /*1b2c0*/  SHFL.IDX P6, R14, R13, R12, R11 ;  /* 0x0000000c0d0e7389 */ /* 0x00006400000c000b */
[----:B01----:R-:W-:Y:S01]  /*1b2d0*/  ENDCOLLECTIVE ;  /* 0x000000000000791b */ /* 0x003fe20003800000 */
.L_x_2225:
        /* <DEDUP_REMOVED lines=35> */
.L_x_2226:
[----:B------:R-:W-:Y:S02]  /*1b510*/  IMAD.MOV.U32 R13, RZ, RZ, R0 ;  /* 0x000000ffff0d7224 */ /* 0x000fe400078e0000 */
[----:B------:R-:W-:-:S07]  /*1b520*/  IMAD.MOV.U32 R6, RZ, RZ, R14 ;  /* 0x000000ffff067224 */ /* 0x000fce00078e000e */
[----:B------:R-:W-:Y:S05]  /*1b530*/  WARPSYNC.COLLECTIVE R15, `(.L_x_2227) ;  /* 0x000000000f087348 */ /* 0x000fea0003c00000 */
[----:B------:R0:W1:Y:S02]  /*1b540*/  SHFL.IDX P6, R14, R13, R12, R11 ;  /* 0x0000000c0d0e7389 */ /* 0x00006400000c000b */
[----:B01----:R-:W-:Y:S01]  /*1b550*/  ENDCOLLECTIVE ;  /* 0x000000000000791b */ /* 0x003fe20003800000 */
.L_x_2227:
[----:B------:R-:W-:Y:S05]  /*1b560*/  BRA `(.L_x_2228) ;  /* 0xffffffb800347947 */ /* 0x000fea000383ffff */
.L_x_2117:
[----:B0-----:R-:W-:-:S04]  /*1b570*/  IMAD.U32 R3, RZ, RZ, UR38 ;  /* 0x00000026ff037e24 */ /* 0x001fc8000f8e00ff */
[----:B------:R0:W3:Y:S03]  /*1b580*/  SYNCS.PHASECHK.TRANS64.TRYWAIT P0, [R3+URZ+0x38820], R2 ;  /* 0x03882002030075a7 */ /* 0x0000e6000800017f */
[----:B---3--:R-:W-:Y:S05]  /*1b590*/  @!P0 NANOSLEEP.SYNCS 0x989680 ;  /* 0x009896800000895d */ /* 0x008fea0003900000 */
[----:B------:R-:W3:Y:S02]  /*1b5a0*/  @!P0 SYNCS.PHASECHK.TRANS64 P0, [R3+URZ+0x38820], R2 ;  /* 0x03882002030085a7 */ /* 0x000ee4000800007f */
[----:B---3--:R-:W-:Y:S05]  /*1b5b0*/  @!P0 BRA `(.L_x_2117) ;  /* 0xfffffffc00ec8947 */ /* 0x008fea000383ffff */
[----:B------:R-:W-:Y:S05]  /*1b5c0*/  BRA `(.L_x_2229) ;  /* 0xffffffb800dc7947 */ /* 0x000fea000383ffff */
.L_x_2120:
[----:B0-----:R-:W-:-:S04]  /*1b5d0*/  IMAD.U32 R3, RZ, RZ, UR38 ;  /* 0x00000026ff037e24 */ /* 0x001fc8000f8e00ff */
[----:B------:R0:W3:Y:S03]  /*1b5e0*/  SYNCS.PHASECHK.TRANS64.TRYWAIT P0, [R3+URZ+0x38860], R2 ;  /* 0x03886002030075a7 */ /* 0x0000e6000800017f */
[----:B---3--:R-:W-:Y:S05]  /*1b5f0*/  @!P0 NANOSLEEP.SYNCS 0x989680 ;  /* 0x009896800000895d */ /* 0x008fea0003900000 */
[----:B------:R-:W3:Y:S02]  /*1b600*/  @!P0 SYNCS.PHASECHK.TRANS64 P0, [R3+URZ+0x38860], R2 ;  /* 0x03886002030085a7 */ /* 0x000ee4000800007f */
[----:B---3--:R-:W-:Y:S05]  /*1b610*/  @!P0 BRA `(.L_x_2120) ;  /* 0xfffffffc00ec8947 */ /* 0x008fea000383ffff */
[----:B------:R-:W-:Y:S05]  /*1b620*/  BRA `(.L_x_2230) ;  /* 0xffffffb800e87947 */ /* 0x000fea000383ffff */
.L_x_2136:
[----:B-1----:R-:W-:-:S04]  /*1b630*/  IMAD.U32 R3, RZ, RZ, UR38 ;  /* 0x00000026ff037e24 */ /* 0x002fc8000f8e00ff */
[----:B------:R1:W3:Y:S03]  /*1b640*/  SYNCS.PHASECHK.TRANS64.TRYWAIT P0, [R3+URZ+0x38848], R2 ;  /* 0x03884802030075a7 */ /* 0x0002e6000800017f */
[----:B---3--:R-:W-:Y:S05]  /*1b650*/  @!P0 NANOSLEEP.SYNCS 0x989680 ;  /* 0x009896800000895d */ /* 0x008fea0003900000 */
[----:B------:R-:W3:Y:S02]  /*1b660*/  @!P0 SYNCS.PHASECHK.TRANS64 P0, [R3+URZ+0x38848], R2 ;  /* 0x03884802030085a7 */ /* 0x000ee4000800007f */
[----:B---3--:R-:W-:Y:S05]  /*1b670*/  @!P0 BRA `(.L_x_2136) ;  /* 0xfffffffc00ec8947 */ /* 0x008fea000383ffff */
[----:B------:R-:W-:Y:S05]  /*1b680*/  BRA `(.L_x_2231) ;  /* 0xffffffc400b47947 */ /* 0x000fea000383ffff */
.L_x_2141:
[----:B01----:R-:W-:-:S04]  /*1b690*/  IMAD.U32 R3, RZ, RZ, UR38 ;  /* 0x00000026ff037e24 */ /* 0x003fc8000f8e00ff */
[----:B------:R0:W1:Y:S03]  /*1b6a0*/  SYNCS.PHASECHK.TRANS64.TRYWAIT P0, [R3+URZ+0x38868], R2 ;  /* 0x03886802030075a7 */ /* 0x000066000800017f */
[----:B-1----:R-:W-:Y:S05]  /*1b6b0*/  @!P0 NANOSLEEP.SYNCS 0x989680 ;  /* 0x009896800000895d */ /* 0x002fea0003900000 */
[----:B------:R-:W1:Y:S02]  /*1b6c0*/  @!P0 SYNCS.PHASECHK.TRANS64 P0, [R3+URZ+0x38868], R2 ;  /* 0x03886802030085a7 */ /* 0x000e64000800007f */
[----:B-1----:R-:W-:Y:S05]  /*1b6d0*/  @!P0 BRA `(.L_x_2141) ;  /* 0xfffffffc00ec8947 */ /* 0x002fea000383ffff */
[----:B------:R-:W-:Y:S05]  /*1b6e0*/  BRA `(.L_x_2232) ;  /* 0xffffffc800147947 */ /* 0x000fea000383ffff */
.L_x_2156:
[----:B-1----:R-:W-:-:S04]  /*1b6f0*/  IMAD.U32 R3, RZ, RZ, UR38 ;  /* 0x00000026ff037e24 */ /* 0x002fc8000f8e00ff */
[----:B------:R1:W3:Y:S03]  /*1b700*/  SYNCS.PHASECHK.TRANS64.TRYWAIT P0, [R3+URZ+0x38840], R2 ;  /* 0x03884002030075a7 */ /* 0x0002e6000800017f */
[----:B---3--:R-:W-:Y:S05]  /*1b710*/  @!P0 NANOSLEEP.SYNCS 0x989680 ;  /* 0x009896800000895d */ /* 0x008fea0003900000 */
[----:B------:R-:W3:Y:S02]  /*1b720*/  @!P0 SYNCS.PHASECHK.TRANS64 P0, [R3+URZ+0x38840], R2 ;  /* 0x03884002030085a7 */ /* 0x000ee4000800007f */
[----:B---3--:R-:W-:Y:S05]  /*1b730*/  @!P0 BRA `(.L_x_2156) ;  /* 0xfffffffc00ec8947 */ /* 0x008fea000383ffff */
[----:B------:R-:W-:Y:S05]  /*1b740*/  BRA `(.L_x_2233) ;  /* 0xffffffd000647947 */ /* 0x000fea000383ffff */
.L_x_2161:
[----:B01----:R-:W-:-:S04]  /*1b750*/  IMAD.U32 R3, RZ, RZ, UR38 ;  /* 0x00000026ff037e24 */ /* 0x003fc8000f8e00ff */
[----:B------:R0:W1:Y:S03]  /*1b760*/  SYNCS.PHASECHK.TRANS64.TRYWAIT P0, [R3+URZ+0x38860], R2 ;  /* 0x03886002030075a7 */ /* 0x000066000800017f */
[----:B-1----:R-:W-:Y:S05]  /*1b770*/  @!P0 NANOSLEEP.SYNCS 0x989680 ;  /* 0x009896800000895d */ /* 0x002fea0003900000 */
[----:B------:R-:W1:Y:S02]  /*1b780*/  @!P0 SYNCS.PHASECHK.TRANS64 P0, [R3+URZ+0x38860], R2 ;  /* 0x03886002030085a7 */ /* 0x000e64000800007f */
[----:B-1----:R-:W-:Y:S05]  /*1b790*/  @!P0 BRA `(.L_x_2161) ;  /* 0xfffffffc00ec8947 */ /* 0x002fea000383ffff */
[----:B------:R-:W-:Y:S05]  /*1b7a0*/  BRA `(.L_x_2234) ;  /* 0xffffffd000c87947 */ /* 0x000fea000383ffff */
.L_x_2177:
[----:B-1----:R-:W-:-:S04]  /*1b7b0*/  IMAD.U32 R3, RZ, RZ, UR38 ;  /* 0x00000026ff037e24 */ /* 0x002fc8000f8e00ff */
[----:B------:R1:W3:Y:S03]  /*1b7c0*/  SYNCS.PHASECHK.TRANS64.TRYWAIT P0, [R3+URZ+0x38848], R2 ;  /* 0x03884802030075a7 */ /* 0x0002e6000800017f */
[----:B---3--:R-:W-:Y:S05]  /*1b7d0*/  @!P0 NANOSLEEP.SYNCS 0x989680 ;  /* 0x009896800000895d */ /* 0x008fea0003900000 */
[----:B------:R-:W3:Y:S02]  /*1b7e0*/  @!P0 SYNCS.PHASECHK.TRANS64 P0, [R3+URZ+0x38848], R2 ;  /* 0x03884802030085a7 */ /* 0x000ee4000800007f */
[----:B---3--:R-:W-:Y:S05]  /*1b7f0*/  @!P0 BRA `(.L_x_2177) ;  /* 0xfffffffc00ec8947 */ /* 0x008fea000383ffff */
[----:B------:R-:W-:Y:S05]  /*1b800*/  BRA `(.L_x_2235) ;  /* 0xffffffdc00207947 */ /* 0x000fea000383ffff */
.L_x_2182:
[----:B-1----:R-:W-:-:S04]  /*1b810*/  IMAD.U32 R3, RZ, RZ, UR38 ;  /* 0x00000026ff037e24 */ /* 0x002fc8000f8e00ff */
[----:B------:R1:W3:Y:S03]  /*1b820*/  SYNCS.PHASECHK.TRANS64.TRYWAIT P0, [R3+URZ+0x38868], R2 ;  /* 0x03886802030075a7 */ /* 0x0002e6000800017f */
[----:B---3--:R-:W-:Y:S05]  /*1b830*/  @!P0 NANOSLEEP.SYNCS 0x989680 ;  /* 0x009896800000895d */ /* 0x008fea0003900000 */
[----:B------:R-:W3:Y:S02]  /*1b840*/  @!P0 SYNCS.PHASECHK.TRANS64 P0, [R3+URZ+0x38868], R2 ;  /* 0x03886802030085a7 */ /* 0x000ee4000800007f */
[----:B---3--:R-:W-:Y:S05]  /*1b850*/  @!P0 BRA `(.L_x_2182) ;  /* 0xfffffffc00ec8947 */ /* 0x008fea000383ffff */
[----:B------:R-:W-:Y:S05]  /*1b860*/  BRA `(.L_x_2236) ;  /* 0xffffffdc00847947 */ /* 0x000fea000383ffff */
.L_x_2193:
[----:B-1----:R1:W3:Y:S02]  /*1b870*/  SYNCS.PHASECHK.TRANS64.TRYWAIT P0, [R2+URZ+0x38820], R9 ;  /* 0x03882009020075a7 */ /* 0x0022e4000800017f */
[----:B---3--:R-:W-:Y:S05]  /*1b880*/  @!P0 NANOSLEEP.SYNCS 0x989680 ;  /* 0x009896800000895d */ /* 0x008fea0003900000 */
[----:B------:R-:W3:Y:S02]  /*1b890*/  @!P0 SYNCS.PHASECHK.TRANS64 P0, [R2+URZ+0x38820], R9 ;  /* 0x03882009020085a7 */ /* 0x000ee4000800007f */
[----:B---3--:R-:W-:Y:S05]  /*1b8a0*/  @!P0 BRA `(.L_x_2193) ;  /* 0xfffffffc00f08947 */ /* 0x008fea000383ffff */
[----:B------:R-:W-:Y:S05]  /*1b8b0*/  BRA `(.L_x_2237) ;  /* 0xffffffe400747947 */ /* 0x000fea000383ffff */
.L_x_2194:
        /* <DEDUP_REMOVED lines=11> */
.L_x_2239:
[----:B------:R-:W-:Y:S05]  /*1b970*/  BSYNC B0 ;  /* 0x0000000000007941 */ /* 0x000fea0003800000 */
.L_x_2238:
[----:B------:R-:W-:Y:S05]  /*1b980*/  BRA `(.L_x_2240) ;  /* 0xffffffe400587947 */ /* 0x000fea000383ffff */
.L_x_2195:
[----:B------:R-:W-:Y:S01]  /*1b990*/  BSSY B0, `(.L_x_2241) ;  /* 0x0000006000007945 */ /* 0x000fe20003800000 */
[----:B------:R-:W-:-:S07]  /*1b9a0*/  IMAD.MOV.U32 R15, RZ, RZ, -0x1 ;  /* 0xffffffffff0f7424 */ /* 0x000fce00078e00ff */
[----:B012---:R-:W-:Y:S05]  /*1b9b0*/  WARPSYNC.COLLECTIVE R15, `(.L_x_2242) ;  /* 0x000000000f0c7348 */ /* 0x007fea0003c00000 */
[----:B------:R-:W-:Y:S02]  /*1b9c0*/  ELECT P6, UR62, PT ;  /* 0x00000000003e782f */ /* 0x000fe400038c0000 */
[----:B------:R-:W-:Y:S01]  /*1b9d0*/  MOV R14, UR62 ;  /* 0x0000003e000e7c02 */ /* 0x000fe20008000f00 */
[----:B012---:R-:W-:Y:S10]  /*1b9e0*/  ENDCOLLECTIVE ;  /* 0x000000000000791b */ /* 0x007ff40003800000 */
.L_x_2242:
[----:B------:R-:W-:Y:S05]  /*1b9f0*/  BSYNC B0 ;  /* 0x0000000000007941 */ /* 0x000fea0003800000 */
.L_x_2241:
[----:B------:R-:W-:Y:S05]  /*1ba00*/  BRA `(.L_x_2243) ;  /* 0xffffffe4004c7947 */ /* 0x000fea000383ffff */
.L_x_2197:
[----:B--2---:R2:W3:Y:S02]  /*1ba10*/  SYNCS.PHASECHK.TRANS64.TRYWAIT P0, [R7+URZ], R4 ;  /* 0x00000004070075a7 */ /* 0x0044e4000800017f */
[----:B---3--:R-:W-:Y:S05]  /*1ba20*/  @!P0 NANOSLEEP.SYNCS 0x989680 ;  /* 0x009896800000895d */ /* 0x008fea0003900000 */
[----:B------:R-:W3:Y:S02]  /*1ba30*/  @!P0 SYNCS.PHASECHK.TRANS64 P0, [R7+URZ], R4 ;  /* 0x00000004070085a7 */ /* 0x000ee4000800007f */
[----:B---3--:R-:W-:Y:S05]  /*1ba40*/  @!P0 BRA `(.L_x_2197) ;  /* 0xfffffffc00f08947 */ /* 0x008fea000383ffff */
[----:B------:R-:W-:Y:S05]  /*1ba50*/  BRA `(.L_x_2244) ;  /* 0xffffffe400887947 */ /* 0x000fea000383ffff */
.L_x_2198:
[----:B---3--:R3:W4:Y:S02]  /*1ba60*/  SYNCS.PHASECHK.TRANS64.TRYWAIT P0, [R5+URZ], R0 ;  /* 0x00000000050075a7 */ /* 0x008724000800017f */
[----:B----4-:R-:W-:Y:S05]  /*1ba70*/  @!P0 NANOSLEEP.SYNCS 0x989680 ;  /* 0x009896800000895d */ /* 0x010fea0003900000 */
[----:B------:R-:W4:Y:S02]  /*1ba80*/  @!P0 SYNCS.PHASECHK.TRANS64 P0, [R5+URZ], R0 ;  /* 0x00000000050085a7 */ /* 0x000f24000800007f */
[----:B----4-:R-:W-:Y:S05]  /*1ba90*/  @!P0 BRA `(.L_x_2198) ;  /* 0xfffffffc00f08947 */ /* 0x010fea000383ffff */
[----:B------:R-:W-:Y:S05]  /*1baa0*/  BRA `(.L_x_2245) ;  /* 0xffffffe4007c7947 */ /* 0x000fea000383ffff */
.L_x_2200:
[----:B-1----:R1:W3:Y:S02]  /*1bab0*/  SYNCS.PHASECHK.TRANS64.TRYWAIT P0, [R5+URZ], R4 ;  /* 0x00000004050075a7 */ /* 0x0022e4000800017f */
[----:B---3--:R-:W-:Y:S05]  /*1bac0*/  @!P0 NANOSLEEP.SYNCS 0x989680 ;  /* 0x009896800000895d */ /* 0x008fea0003900000 */
[----:B------:R-:W3:Y:S02]  /*1bad0*/  @!P0 SYNCS.PHASECHK.TRANS64 P0, [R5+URZ], R4 ;  /* 0x00000004050085a7 */ /* 0x000ee4000800007f */
[----:B---3--:R-:W-:Y:S05]  /*1bae0*/  @!P0 BRA `(.L_x_2200) ;  /* 0xfffffffc00f08947 */ /* 0x008fea000383ffff */
[----:B------:R-:W-:Y:S05]  /*1baf0*/  BRA `(.L_x_2246) ;  /* 0xffffffe400807947 */ /* 0x000fea000383ffff */
.L_x_2247:
        /* <DEDUP_REMOVED lines=16> */
.L_x_5873:


//--------------------- .text._ZN7cutlass13device_kernelIN5flash11enable_sm90INS1_16FlashAttnFwdSm90INS1_25CollectiveMainloopFwdSm90ILi2EN4cute5tupleIJNS5_1CILi1EEES8_S8_EEENS6_IJNS7_ILi64EEESA_SA_EEELi512ENS_10bfloat16_tEfNS_4arch4Sm90ELb0ELb1ELb0ELb1ELb0ELb0ELb0ELb0ELb0ELb1ELb1ELb0EEENS1_21CollectiveEpilogueFwdINS6_IJSA_NS7_ILi512EEESA_EEES9_SC_SE_Li256ELb1ELb1ELb1ELb0EEENS1_36VarlenDynamicPersistentTileSchedulerILi64ELi64ELi256ELi128ELb1ELb1ELb1ELb1ELb0ELb1EEEEEEEEEvNT_6ParamsE --------------------------
	.section	.text._ZN7cutlass13device_kernelIN5flash11enable_sm90INS1_16FlashAttnFwdSm90INS1_25CollectiveMainloopFwdSm90ILi2EN4cute5tupleIJNS5_1CILi1EEES8_S8_EEENS6_IJNS7_ILi64EEESA_SA_EEELi512ENS_10bfloat16_tEfNS_4arch4Sm90ELb0ELb1ELb0ELb1ELb0ELb0ELb0ELb0ELb0ELb1ELb1ELb0EEENS1_21CollectiveEpilogueFwdINS6_IJSA_NS7_ILi512EEESA_EEES9_SC_SE_Li256ELb1ELb1ELb1ELb0EEENS1_36VarlenDynamicPersistentTileSchedulerILi64ELi64ELi256ELi128ELb1ELb1ELb1ELb1ELb0ELb1EEEEEEEEEvNT_6ParamsE,"ax",@progbits
	.align	128
.text._ZN7cutlass13device_kernelIN5flash11enable_sm90INS1_16FlashAttnFwdSm90INS1_25CollectiveMainloopFwdSm90ILi2EN4cute5tupleIJNS5_1CILi1EEES8_S8_EEENS6_IJNS7_ILi64EEESA_SA_EEELi512ENS_10bfloat16_tEfNS_4arch4Sm90ELb0ELb1ELb0ELb1ELb0ELb0ELb0ELb0ELb0ELb1ELb1ELb0EEENS1_21CollectiveEpilogueFwdINS6_IJSA_NS7_ILi512EEESA_EEES9_SC_SE_Li256ELb1ELb1ELb1ELb0EEENS1_36VarlenDynamicPersistentTileSchedulerILi64ELi64ELi256ELi128ELb1ELb1ELb1ELb1ELb0ELb1EEEEEEEEEvNT_6ParamsE:
        .type           _ZN7cutlass13device_kernelIN5flash11enable_sm90INS1_16FlashAttnFwdSm90INS1_25CollectiveMainloopFwdSm90ILi2EN4cute5tupleIJNS5_1CILi1EEES8_S8_EEENS6_IJNS7_ILi64EEESA_SA_EEELi512ENS_10bfloat16_tEfNS_4arch4Sm90ELb0ELb1ELb0ELb1ELb0ELb0ELb0ELb0ELb0ELb1ELb1ELb0EEENS1_21CollectiveEpilogueFwdINS6_IJSA_NS7_ILi512EEESA_EEES9_SC_SE_Li256ELb1ELb1ELb1ELb0EEENS1_36VarlenDynamicPersistentTileSchedulerILi64ELi64ELi256ELi128ELb1ELb1ELb1ELb1ELb0ELb1EEEEEEEEEvNT_6ParamsE,@function
        .size           _ZN7cutlass13device_kernelIN5flash11enable_sm90INS1_16FlashAttnFwdSm90INS1_25CollectiveMainloopFwdSm90ILi2EN4cute5tupleIJNS5_1CILi1EEES8_S8_EEENS6_IJNS7_ILi64EEESA_SA_EEELi512ENS_10bfloat16_tEfNS_4arch4Sm90ELb0ELb1ELb0ELb1ELb0ELb0ELb0ELb0ELb0ELb1ELb1ELb0EEENS1_21CollectiveEpilogueFwdINS6_IJSA_NS7_ILi512EEESA_EEES9_SC_SE_Li256ELb1ELb1ELb1ELb0EEENS1_36VarlenDynamicPersistentTileSchedulerILi64ELi64ELi256ELi128ELb1ELb1ELb1ELb1ELb0ELb1EEEEEEEEEvNT_6ParamsE,(.L_x_5874 - _ZN7cutlass13device_kernelIN5flash11enable_sm90INS1_16FlashAttnFwdSm90INS1_25CollectiveMainloopFwdSm90ILi2EN4cute5tupleIJNS5_1CILi1EEES8_S8_EEENS6_IJNS7_ILi64EEESA_SA_EEELi512ENS_10bfloat16_tEfNS_4arch4Sm90ELb0ELb1ELb0ELb1ELb0ELb0ELb0ELb0ELb0ELb1ELb1ELb0EEENS1_21CollectiveEpilogueFwdINS6_IJSA_NS7_ILi512EEESA_EEES9_SC_SE_Li256ELb1ELb1ELb1ELb0EEENS1_36VarlenDynamicPersistentTileSchedulerILi64ELi64ELi256ELi128ELb1ELb1ELb1ELb1ELb0ELb1EEEEEEEEEvNT_6ParamsE)
        .other          _ZN7cutlass13device_kernelIN5flash11enable_sm90INS1_16FlashAttnFwdSm90INS1_25CollectiveMainloopFwdSm90ILi2EN4cute5tupleIJNS5_1CILi1EEES8_S8_EEENS6_IJNS7_ILi64EEESA_SA_EEELi512ENS_10bfloat16_tEfNS_4arch4Sm90ELb0ELb1ELb0ELb1ELb0ELb0ELb0ELb0ELb0ELb1ELb1ELb0EEENS1_21CollectiveEpilogueFwdINS6_IJSA_NS7_ILi512EEESA_EEES9_SC_SE_Li256ELb1ELb1ELb1ELb0EEENS1_36VarlenDynamicPersistentTileSchedulerILi64ELi64ELi256ELi128ELb1ELb1ELb1ELb1ELb0ELb1EEEEEEEEEvNT_6ParamsE,@"STO_CUDA_ENTRY STV_DEFAULT"
_ZN7cutlass13device_kernelIN5flash11enable_sm90INS1_16FlashAttnFwdSm90INS1_25CollectiveMainloopFwdSm90ILi2EN4cute5tupleIJNS5_1CILi1EEES8_S8_EEENS6_IJNS7_ILi64EEESA_SA_EEELi512ENS_10bfloat16_tEfNS_4arch4Sm90ELb0ELb1ELb0ELb1ELb0ELb0ELb0ELb0ELb0ELb1ELb1ELb0EEENS1_21CollectiveEpilogueFwdINS6_IJSA_NS7_ILi512EEESA_EEES9_SC_SE_Li256ELb1ELb1ELb1ELb0EEENS1_36VarlenDynamicPersistentTileSchedulerILi64ELi64ELi256ELi128ELb1ELb1ELb1ELb1ELb0ELb1EEEEEEEEEvNT_6ParamsE:
        /* <DEDUP_REMOVED lines=18> */
.L_x_2249:
[----:B------:R-:W-:Y:S05]  /*0120*/  BSYNC B0 ;  /* 0x0000000000007941 */ /* 0x000fea0003800000 */
.L_x_2248:
        /* <DEDUP_REMOVED lines=37> */
.L_x_2250:
        /* <DEDUP_REMOVED lines=22> */
.L_x_2251:
        /* <DEDUP_REMOVED lines=18> */
.L_x_2252:
        /* <DEDUP_REMOVED lines=22> */
.L_x_2253:
        /* <DEDUP_REMOVED lines=22> */
.L_x_2254:
[----:B------:R-:W-:Y:S01]  /*08c0*/  PLOP3.LUT P0, PT, PT, PT, UP0, 0x80, 0x0 ;  /* 0x000000000000781c */ /* 0x000fe20003f0f008 */
[----:B------:R-:W-:Y:S01]  /*08d0*/  UMOV UR36, 0x1 ;  /* 0x0000000100247882 */ /* 0x000fe20000000000 */
[----:B------:R-:W-:Y:S01]  /*08e0*/  NOP ;  /* 0x0000000000007918 */ /* 0x000fe20000000000 */
[----:B------:R-:W-:Y:S01]  /*08f0*/  USEL UR36, UR36, 0x2, !UP0 ;  /* 0x0000000224247887 */ /* 0x000fe2000c000000 */
[----:B------:R-:W-:Y:S01]  /*0900*/  ULDC.64 UR40, c[0x0][0x208] ;  /* 0x0000820000287ab9 */ /* 0x000fe20000000a00 */
[----:B012-4-:R-:W-:Y:S08]  /*0910*/  BAR.SYNC.DEFER_BLOCKING 0x0 ;  /* 0x0000000000007b1d */ /* 0x017ff00000010000 */
[----:B------:R-:W-:Y:S05]  /*0920*/  @!P0 BRA `(.L_x_2255) ;  /* 0x0000011800d08947 */ /* 0x000fea0003800000 */
.L_x_2256:
        /* <DEDUP_REMOVED lines=25> */
[----:B------:R-:W-:Y:S01]  /*0ac0*/  R2UR UR5, R9 ;  /* 0x00000000090572ca */ /* 0x000fe200000e0000 */
[----:B------:R-:W-:Y:S01]  /*0ad0*/  UMOV UR37, URZ ;  /* 0x0000003f00257c82 */ /* 0x000fe20008000000 */
        /* <DEDUP_REMOVED lines=9> */
[----:B------:R-:W-:Y:S01]  /*0b70*/  IMAD.IADD R10, R6, 0x1, -R11 ;  /* 0x00000001060a7824 */ /* 0x000fe200078e0a0b */
[----:B------:R-:W-:Y:S02]  /*0b80*/  SHF.R.S32.HI R7, RZ, 0x1f, R2 ;  /* 0x0000001fff077819 */ /* 0x000fe40000011402 */
[----:B------:R-:W-:Y:S01]  /*0b90*/  LEA.HI R2, R0, R5, RZ, 0x1 ;  /* 0x0000000500027211 */ /* 0x000fe200078f08ff */
[----:B------:R-:W-:Y:S01]  /*0ba0*/  IMAD.IADD R0, R6, 0x1, -R3 ;  /* 0x0000000106007824 */ /* 0x000fe200078e0a03 */
[----:B------:R-:W-:Y:S02]  /*0bb0*/  LEA.HI R7, R7, R4, RZ, 0x2 ;  /* 0x0000000407077211 */ /* 0x000fe400078f10ff */
[----:B------:R-:W-:Y:S02]  /*0bc0*/  LOP3.LUT R2, R2, 0x1ffffffe, RZ, 0xc0, !PT ;  /* 0x1ffffffe02027812 */ /* 0x000fe400078ec0ff */
[----:B------:R-:W-:-:S02]  /*0bd0*/  SHF.R.S32.HI R3, RZ, 0x1f, R0 ;  /* 0x0000001fff037819 */ /* 0x000fc40000011400 */
[----:B------:R-:W-:Y:S01]  /*0be0*/  SHF.R.S32.HI R225, RZ, 0x7, R8 ;  /* 0x00000007ffe17819 */ /* 0x000fe20000011408 */
[----:B------:R-:W-:Y:S01]  /*0bf0*/  IMAD.IADD R2, R5, 0x1, -R2 ;  /* 0x0000000105027824 */ /* 0x000fe200078e0a02 */
[----:B------:R-:W-:Y:S02]  /*0c00*/  LEA.HI R5, R3, R0, RZ, 0x3 ;  /* 0x0000000003057211 */ /* 0x000fe400078f18ff */
[----:B------:R-:W-:Y:S01]  /*0c10*/  LOP3.LUT R7, R7, 0x3ffffc, RZ, 0xc0, !PT ;  /* 0x003ffffc07077812 */ /* 0x000fe200078ec0ff */
[----:B------:R-:W-:Y:S01]  /*0c20*/  IMAD R12, R225, 0x100, R0 ;  /* 0x00000100e10c7824 */ /* 0x000fe200078e0200 */
[----:B------:R-:W-:Y:S01]  /*0c30*/  LOP3.LUT R9, R8, 0xffffff80, RZ, 0xc0, !PT ;  /* 0xffffff8008097812 */ /* 0x000fe200078ec0ff */
[----:B------:R-:W-:Y:S01]  /*0c40*/  IMAD.SHL.U32 R2, R2, 0x8, RZ ;  /* 0x0000000802027824 */ /* 0x000fe200078e00ff */
[----:B------:R-:W-:Y:S01]  /*0c50*/  LOP3.LUT R187, R224, 0xfffffff8, RZ, 0xc0, !PT ;  /* 0xfffffff8e0bb7812 */ /* 0x000fe200078ec0ff */
[----:B------:R-:W-:Y:S01]  /*0c60*/  IMAD.IADD R7, R4, 0x1, -R7 ;  /* 0x0000000104077824 */ /* 0x000fe200078e0a07 */
[C---:B------:R-:W-:Y:S01]  /*0c70*/  LOP3.LUT R11, R5.reuse, 0xfffffff8, RZ, 0xc0, !PT ;  /* 0xfffffff8050b7812 */ /* 0x040fe200078ec0ff */
[----:B------:R-:W-:Y:S01]  /*0c80*/  IMAD.SHL.U32 R5, R5, 0x40, RZ ;  /* 0x0000004005057824 */ /* 0x000fe200078e00ff */
[----:B------:R-:W-:Y:S01]  /*0c90*/  LEA.HI R8, R8, R225, RZ, 0x1 ;  /* 0x000000e108087211 */ /* 0x000fe200078f08ff */
[C---:B------:R-:W-:Y:S01]  /*0ca0*/  IMAD.IADD R9, R6.reuse, 0x1, -R9 ;  /* 0x0000000106097824 */ /* 0x040fe200078e0a09 */
[----:B------:R-:W-:Y:S01]  /*0cb0*/  SHF.R.S32.HI R224, RZ, 0x3, R224 ;  /* 0x00000003ffe07819 */ /* 0x000fe200000114e0 */
[----:B------:R-:W-:Y:S01]  /*0cc0*/  IMAD.IADD R187, R6, 0x1, -R187 ;  /* 0x0000000106bb7824 */ /* 0x000fe200078e0abb */
[----:B------:R-:W-:Y:S01]  /*0cd0*/  LEA.HI R6, R10, R10, RZ, 0x1 ;  /* 0x0000000a0a067211 */ /* 0x000fe200078f08ff */
[----:B------:R-:W-:Y:S01]  /*0ce0*/  IMAD.IADD R11, R0, 0x1, -R11 ;  /* 0x00000001000b7824 */ /* 0x000fe200078e0a0b */
[----:B------:R-:W-:Y:S01]  /*0cf0*/  LOP3.LUT R8, R8, 0xfffffe, RZ, 0xc0, !PT ;  /* 0x00fffffe08087812 */ /* 0x000fe200078ec0ff */
[----:B------:R-:W-:Y:S01]  /*0d00*/  IMAD R15, R7, 0x10, R12 ;  /* 0x00000010070f7824 */ /* 0x000fe200078e020c */
[----:B------:R-:W-:Y:S01]  /*0d10*/  LOP3.LUT R7, R5, 0x7ffffe00, RZ, 0xc0, !PT ;  /* 0x7ffffe0005077812 */ /* 0x000fe200078ec0ff */
[----:B------:R-:W-:Y:S01]  /*0d20*/  IMAD.SHL.U32 R5, R11, 0x40, RZ ;  /* 0x000000400b057824 */ /* 0x000fe200078e00ff */
[----:B------:R-:W-:Y:S01]  /*0d30*/  LOP3.LUT R3, R6, 0x1ffffffe, RZ, 0xc0, !PT ;  /* 0x1ffffffe06037812 */ /* 0x000fe200078ec0ff */
[----:B------:R-:W-:Y:S01]  /*0d40*/  IMAD.IADD R8, R225, 0x1, -R8 ;  /* 0x00000001e1087824 */ /* 0x000fe200078e0a08 */
[----:B------:R-:W-:Y:S01]  /*0d50*/  SHF.R.S32.HI R6, RZ, 0x1f, R9 ;  /* 0x0000001fff067819 */ /* 0x000fe20000011409 */
[----:B------:R-:W-:Y:S01]  /*0d60*/  IMAD R7, R4, 0x400, R7 ;  /* 0x0000040004077824 */ /* 0x000fe200078e0207 */
[----:B------:R-:W-:Y:S01]  /*0d70*/  LOP3.LUT R5, R5, 0x1c0, RZ, 0xc0, !PT ;  /* 0x000001c005057812 */ /* 0x000fe200078ec0ff */
[----:B------:R-:W-:Y:S01]  /*0d80*/  IMAD.IADD R13, R10, 0x1, -R3 ;  /* 0x000000010a0d7824 */ /* 0x000fe200078e0a03 */
[----:B------:R-:W-:Y:S01]  /*0d90*/  LEA.HI R3, R6, R9, RZ, 0x2 ;  /* 0x0000000906037211 */ /* 0x000fe200078f10ff */
[--C-:B------:R-:W-:Y:S01]  /*0da0*/  IMAD.U32 R4, R15, 0x40, R2.reuse ;  /* 0x000000400f047824 */ /* 0x100fe200078e0002 */
[----:B------:R-:W-:Y:S01]  /*0db0*/  LOP3.LUT R2, R5, 0x8, R2, 0xf8, !PT ;  /* 0x0000000805027812 */ /* 0x000fe200078ef802 */
[----:B------:R-:W-:Y:S01]  /*0dc0*/  IMAD.SHL.U32 R185, R187, 0x8, RZ ;  /* 0x00000008bbb97824 */ /* 0x000fe200078e00ff */
[----:B------:R-:W-:-:S02]  /*0dd0*/  SHF.R.U32.HI R5, RZ, 0x3, R5 ;  /* 0x00000003ff057819 */ /* 0x000fc40000011605 */
[----:B------:R-:W-:Y:S01]  /*0de0*/  LOP3.LUT R10, R3, 0x7ffffffc, RZ, 0xc0, !PT ;  /* 0x7ffffffc030a7812 */ /* 0x000fe200078ec0ff */
[----:B------:R0:W-:Y:S01]  /*0df0*/  STL [R1+0x54], R4 ;  /* 0x0000540401007387 */ /* 0x0001e20000100800 */
[--C-:B------:R-:W-:Y:S01]  /*0e00*/  SHF.R.S32.HI R0, RZ, 0x2, R3.reuse ;  /* 0x00000002ff007819 */ /* 0x100fe20000011403 */
[----:B------:R-:W-:Y:S01]  /*0e10*/  VIADD R192, R185, 0x40 ;  /* 0x00000040b9c07836 */ /* 0x000fe20000000000 */
[----:B------:R-:W-:Y:S01]  /*0e20*/  LOP3.LUT R2, R2, R5, RZ, 0x3c, !PT ;  /* 0x0000000502027212 */ /* 0x000fe200078e3cff */
[----:B------:R-:W-:Y:S01]  /*0e30*/  IMAD.IADD R10, R9, 0x1, -R10 ;  /* 0x00000001090a7824 */ /* 0x000fe200078e0a0a */
[----:B------:R-:W-:Y:S02]  /*0e40*/  SHF.R.S32.HI R3, RZ, 0x1f, R3 ;  /* 0x0000001fff037819 */ /* 0x000fe40000011403 */
[----:B------:R-:W-:Y:S01]  /*0e50*/  R2P PR, R11, 0x6 ;  /* 0x000000060b007804 */ /* 0x000fe20000000000 */
[----:B------:R-:W-:Y:S01]  /*0e60*/  IMAD.IADD R7, R7, 0x1, R2 ;  /* 0x0000000107077824 */ /* 0x000fe200078e0202 */
[----:B------:R-:W-:Y:S01]  /*0e70*/  LEA.HI R3, R3, R0, RZ, 0x3 ;  /* 0x0000000003037211 */ /* 0x000fe200078f18ff */
[----:B0-----:R-:W-:Y:S01]  /*0e80*/  IMAD.SHL.U32 R4, R8, 0x100, RZ ;  /* 0x0000010008047824 */ /* 0x001fe200078e00ff */
[----:B------:R-:W-:Y:S01]  /*0e90*/  LEA.HI R6, R6, R9, RZ, 0x5 ;  /* 0x0000000906067211 */ /* 0x000fe200078f28ff */
[----:B------:R-:W-:Y:S01]  /*0ea0*/  IMAD.SHL.U32 R2, R10, 0x2, RZ ;  /* 0x000000020a027824 */ /* 0x000fe200078e00ff */
[----:B------:R-:W-:-:S02]  /*0eb0*/  LOP3.LUT R3, R3, 0xfffffff8, RZ, 0xc0, !PT ;  /* 0xfffffff803037812 */ /* 0x000fc400078ec0ff */
[----:B------:R-:W-:Y:S01]  /*0ec0*/  LEA R19, R7, UR46, 0x1 ;  /* 0x0000002e07137c11 */ /* 0x000fe2000f8e08ff */
[----:B------:R-:W-:Y:S01]  /*0ed0*/  IMAD.IADD R17, R2, 0x1, R4 ;  /* 0x0000000102117824 */ /* 0x000fe200078e0204 */
[----:B------:R-:W-:Y:S01]  /*0ee0*/  SHF.R.S32.HI R6, RZ, 0x5, R6 ;  /* 0x00000005ff067819 */ /* 0x000fe20000011406 */
[----:B------:R-:W-:Y:S01]  /*0ef0*/  IMAD.IADD R3, R0, 0x1, -R3 ;  /* 0x0000000100037824 */ /* 0x000fe200078e0a03 */
[----:B------:R0:W-:Y:S01]  /*0f00*/  STL [R1+0x50], R4 ;  /* 0x0000500401007387 */ /* 0x0001e20000100800 */
[C---:B------:R-:W-:Y:S01]  /*0f10*/  VIADD R223, R17.reuse, 0x8 ;  /* 0x0000000811df7836 */ /* 0x040fe20000000000 */
[----:B------:R-:W-:Y:S01]  /*0f20*/  SHF.R.S32.HI R0, RZ, 0x1f, R17 ;  /* 0x0000001fff007819 */ /* 0x000fe20000011411 */
[----:B------:R-:W-:Y:S01]  /*0f30*/  VIADD R222, R17, 0x10 ;  /* 0x0000001011de7836 */ /* 0x000fe20000000000 */
[----:B------:R-:W-:Y:S01]  /*0f40*/  SEL R23, R23, 0xffffffc0, !P2 ;  /* 0xffffffc017177807 */ /* 0x000fe20005000000 */
[C---:B------:R-:W-:Y:S01]  /*0f50*/  VIADD R221, R17.reuse, 0x18 ;  /* 0x0000001811dd7836 */ /* 0x040fe20000000000 */
[----:B------:R-:W-:Y:S01]  /*0f60*/  SHF.R.S32.HI R0, RZ, 0x1f, R223 ;  /* 0x0000001fff007819 */ /* 0x000fe200000114df */
[----:B------:R-:W-:-:S02]  /*0f70*/  VIADD R220, R17, 0x20 ;  /* 0x0000002011dc7836 */ /* 0x000fc40000000000 */
[C---:B------:R-:W-:Y:S01]  /*0f80*/  VIADD R219, R17.reuse, 0x28 ;  /* 0x0000002811db7836 */ /* 0x040fe20000000000 */
[----:B0-----:R-:W-:Y:S01]  /*0f90*/  SHF.R.S32.HI R4, RZ, 0x1f, R222 ;  /* 0x0000001fff047819 */ /* 0x001fe200000114de */
[C---:B------:R-:W-:Y:S01]  /*0fa0*/  VIADD R218, R17.reuse, 0x30 ;  /* 0x0000003011da7836 */ /* 0x040fe20000000000 */
[----:B------:R-:W-:Y:S01]  /*0fb0*/  SHF.R.S32.HI R0, RZ, 0x1f, R220 ;  /* 0x0000001fff007819 */ /* 0x000fe200000114dc */
[C---:B------:R-:W-:Y:S01]  /*0fc0*/  VIADD R217, R17.reuse, 0x38 ;  /* 0x0000003811d97836 */ /* 0x040fe20000000000 */
[----:B------:R-:W-:Y:S01]  /*0fd0*/  SHF.R.S32.HI R4, RZ, 0x1f, R219 ;  /* 0x0000001fff047819 */ /* 0x000fe200000114db */
[C---:B------:R-:W-:Y:S02]  /*0fe0*/  VIADD R216, R17.reuse, 0x40 ;  /* 0x0000004011d87836 */ /* 0x040fe40000000000 */
[C---:B------:R-:W-:Y:S01]  /*0ff0*/  VIADD R215, R17.reuse, 0x48 ;  /* 0x0000004811d77836 */ /* 0x040fe20000000000 */
[----:B------:R-:W-:Y:S01]  /*1000*/  SHF.R.S32.HI R0, RZ, 0x1f, R217 ;  /* 0x0000001fff007819 */ /* 0x000fe200000114d9 */
[----:B------:R-:W-:Y:S01]  /*1010*/  VIADD R214, R17, 0x50 ;  /* 0x0000005011d67836 */ /* 0x000fe20000000000 */
[----:B------:R-:W-:Y:S01]  /*1020*/  SHF.R.S32.HI R4, RZ, 0x1f, R216 ;  /* 0x0000001fff047819 */ /* 0x000fe200000114d8 */
[----:B------:R-:W-:-:S02]  /*1030*/  VIADD R184, R19, 0x26800 ;  /* 0x0002680013b87836 */ /* 0x000fc40000000000 */
        /* <DEDUP_REMOVED lines=50> */
[----:B------:R-:W-:Y:S01]  /*1360*/  IMAD R186, R13, 0x8, R16 ;  /* 0x000000080dba7824 */ /* 0x000fe200078e0210 */
[----:B------:R-:W-:Y:S01]  /*1370*/  SHF.R.S32.HI R226, RZ, 0x1f, R193 ;  /* 0x0000001fffe27819 */ /* 0x000fe200000114c1 */
[----:B------:R-:W-:-:S07]  /*1380*/  IMAD.IADD R23, R23, 0x1, R22 ;  /* 0x0000000117177824 */ /* 0x000fce00078e0216 */
.L_x_2369:
[----:B------:R-:W-:Y:S02]  /*1390*/  ULDC.64 UR8, c[0x0][0xa28] ;  /* 0x00028a0000087ab9 */ /* 0x000fe40000000a00 */
[----:B------:R-:W-:-:S04]  /*13a0*/  UISETP.NE.U32.AND UP0, UPT, UR8, URZ, UPT ;  /* 0x0000003f0800728c */ /* 0x000fc8000bf05070 */
[----:B------:R-:W-:-:S03]  /*13b0*/  UISETP.NE.AND.EX UP0, UPT, UR9, URZ, UPT, UP0 ;  /* 0x0000003f0900728c */ /* 0x000fc6000bf05300 */
[----:B------:R-:W-:Y:S02]  /*13c0*/  ULDC.64 UR8, c[0x0][0xa18] ;  /* 0x0002860000087ab9 */ /* 0x000fe40000000a00 */
[----:B------:R-:W-:Y:S01]  /*13d0*/  UISETP.NE.U32.AND UP1, UPT, UR8, URZ, UPT ;  /* 0x0000003f0800728c */ /* 0x000fe2000bf25070 */
[----:B------:R-:W-:-:S03]  /*13e0*/  PLOP3.LUT P0, PT, PT, PT, UP0, 0x80, 0x0 ;  /* 0x000000000000781c */ /* 0x000fc60003f0f008 */
[----:B------:R-:W-:-:S03]  /*13f0*/  UISETP.NE.AND.EX UP1, UPT, UR9, URZ, UPT, UP1 ;  /* 0x0000003f0900728c */ /* 0x000fc6000bf25310 */
[----:B------:R-:W-:Y:S02]  /*1400*/  @UP0 ULDC.64 UR8, c[0x0][0xa28] ;  /* 0x00028a0000080ab9 */ /* 0x000fe40000000a00 */
[----:B------:R-:W-:Y:S01]  /*1410*/  @UP0 UIMAD.WIDE UR8, UR6, 0x4, UR8 ;  /* 0x00000004060808a5 */ /* 0x000fe2000f8e0208 */
[----:B------:R-:W-:-:S05]  /*1420*/  PLOP3.LUT P2, PT, PT, PT, UP1, 0x80, 0x0 ;  /* 0x000000000000781c */ /* 0x000fca0003f4f018 */
[----:B------:R-:W-:Y:S01]  /*1430*/  @UP1 ULDC.64 UR10, c[0x0][0xa18] ;  /* 0x00028600000a1ab9 */ /* 0x000fe20000000a00 */
[----:B0-23--:R-:W-:Y:S02]  /*1440*/  IMAD.U32 R4, RZ, RZ, UR8 ;  /* 0x00000008ff047e24 */ /* 0x00dfe4000f8e00ff */
[----:B----4-:R-:W-:Y:S01]  /*1450*/  IMAD.U32 R5, RZ, RZ, UR9 ;  /* 0x00000009ff057e24 */ /* 0x010fe2000f8e00ff */
[----:B------:R-:W-:Y:S02]  /*1460*/  @UP1 UIMAD.WIDE UR8, UR6, 0x4, UR10 ;  /* 0x00000004060818a5 */ /* 0x000fe4000f8e020a */
[----:B------:R-:W-:Y:S02]  /*1470*/  ULOP3.LUT UR4, UR7, 0xff000000, URZ, 0xc0, !UPT ;  /* 0xff00000007047892 */ /* 0x000fe4000f8ec03f */
[----:B------:R-:W2:Y:S01]  /*1480*/  @P0 LDG.E R4, desc[UR40][R4.64] ;  /* 0x0000002804040981 */ /* 0x000ea2000c1e1900 */
[----:B------:R-:W-:Y:S01]  /*1490*/  ULDC.64 UR10, c[0x0][0xa20] ;  /* 0x00028800000a7ab9 */ /* 0x000fe20000000a00 */
[----:B-1----:R-:W-:-:S02]  /*14a0*/  IMAD.U32 R6, RZ, RZ, UR8 ;  /* 0x00000008ff067e24 */ /* 0x002fc4000f8e00ff */
[----:B------:R-:W-:Y:S01]  /*14b0*/  IMAD.U32 R7, RZ, RZ, UR9 ;  /* 0x00000009ff077e24 */ /* 0x000fe2000f8e00ff */
[----:B------:R-:W-:-:S04]  /*14c0*/  ULDC.64 UR8, c[0x0][0x418] ;  /* 0x0001060000087ab9 */ /* 0x000fc80000000a00 */
[----:B------:R-:W3:Y:S01]  /*14d0*/  @P2 LDG.E R6, desc[UR40][R6.64] ;  /* 0x0000002806062981 */ /* 0x000ee2000c1e1900 */
[----:B------:R-:W-:Y:S01]  /*14e0*/  UISETP.NE.U32.AND UP0, UPT, UR8, URZ, UPT ;  /* 0x0000003f0800728c */ /* 0x000fe2000bf05070 */
[----:B------:R-:W-:Y:S01]  /*14f0*/  ISETP.NE.U32.AND P1, PT, RZ, UR10, PT ;  /* 0x0000000aff007c0c */ /* 0x000fe2000bf25070 */
[----:B------:R-:W-:Y:S02]  /*1500*/  ULOP3.LUT UR45, UR7, 0xff0000, URZ, 0xc0, !UPT ;  /* 0x00ff0000072d7892 */ /* 0x000fe4000f8ec03f */
[----:B------:R-:W-:Y:S01]  /*1510*/  UISETP.NE.AND.EX UP0, UPT, UR9, URZ, UPT, UP0 ;  /* 0x0000003f0900728c */ /* 0x000fe2000bf05300 */
[----:B------:R-:W-:Y:S01]  /*1520*/  ISETP.NE.AND.EX P1, PT, RZ, UR11, PT, P1 ;  /* 0x0000000bff007c0c */ /* 0x000fe2000bf25310 */
[----:B------:R-:W-:Y:S01]  /*1530*/  ULDC UR8, c[0x0][0x424] ;  /* 0x0001090000087ab9 */ /* 0x000fe20000000800 */
[----:B------:R-:W-:Y:S02]  /*1540*/  USHF.R.U32.HI UR4, URZ, 0x8, UR4 ;  /* 0x000000083f047899 */ /* 0x000fe40008011604 */
[----:B------:R-:W-:Y:S01]  /*1550*/  USEL UR8, UR8, 0x1, UP0 ;  /* 0x0000000108087887 */ /* 0x000fe20008000000 */
[----:B------:R-:W-:Y:S01]  /*1560*/  ULDC UR9, c[0x0][0x2f0] ;  /* 0x0000bc0000097ab9 */ /* 0x000fe20000000800 */
[----:B------:R-:W-:Y:S01]  /*1570*/  UMOV UR49, URZ ;  /* 0x0000003f00317c82 */ /* 0x000fe20008000000 */
[----:B------:R-:W-:Y:S01]  /*1580*/  ULEA.HI UR45, UR45, UR4, URZ, 0x10 ;  /* 0x000000042d2d7291 */ /* 0x000fe2000f8f803f */
[----:B------:R-:W-:Y:S01]  /*1590*/  ULDC UR51, c[0x0][0x288] ;  /* 0x0000a20000337ab9 */ /* 0x000fe20000000800 */
[----:B------:R-:W-:-:S02]  /*15a0*/  UIMAD UR4, UR8, UR9, URZ ;  /* 0x00000009080472a4 */ /* 0x000fc4000f8e023f */
[----:B------:R-:W-:Y:S01]  /*15b0*/  ULOP3.LUT UR44, UR7, 0xffff, URZ, 0xc0, !UPT ;  /* 0x0000ffff072c7892 */ /* 0x000fe2000f8ec03f */
[----:B--2---:R-:W-:Y:S02]  /*15c0*/  @P0 R2UR UR49, R4 ;  /* 0x00000000043102ca */ /* 0x004fe400000e0000 */
        /* <DEDUP_REMOVED lines=15> */
.L_x_2257:
[----:B------:R-:W-:Y:S01]  /*16c0*/  UMOV UR43, UR6 ;  /* 0x00000006002b7c82 */ /* 0x000fe20008000000 */
[----:B------:R-:W-:Y:S05]  /*16d0*/  @!P1 BRA `(.L_x_2258) ;  /* 0x00000000001c9947 */ /* 0x000fea0003800000 */
[----:B------:R-:W-:Y:S02]  /*16e0*/  ULDC.64 UR8, c[0x0][0xa20] ;  /* 0x0002880000087ab9 */ /* 0x000fe40000000a00 */
[----:B------:R-:W-:-:S06]  /*16f0*/  UIMAD.WIDE UR6, UR6, 0x4, UR8 ;  /* 0x00000004060678a5 */ /* 0x000fcc000f8e0208 */
[----:B------:R-:W-:Y:S02]  /*1700*/  IMAD.U32 R4, RZ, RZ, UR6 ;  /* 0x00000006ff047e24 */ /* 0x000fe4000f8e00ff */
[----:B------:R-:W-:-:S05]  /*1710*/  IMAD.U32 R5, RZ, RZ, UR7 ;  /* 0x00000007ff057e24 */ /* 0x000fca000f8e00ff */
[----:B------:R-:W2:Y:S02]  /*1720*/  LDG.E R4, desc[UR40][R4.64] ;  /* 0x0000002804047981 */ /* 0x000ea4000c1e1900 */
[----:B--2---:R-:W-:Y:S01]  /*1730*/  R2UR UR4, R4 ;  /* 0x00000000040472ca */ /* 0x004fe200000e0000 */
[----:B------:R-:W-:-:S14]  /*1740*/  BRA `(.L_x_2259) ;  /* 0x0000000000347947 */ /* 0x000fdc0003800000 */
.L_x_2258:
        /* <DEDUP_REMOVED lines=13> */
.L_x_2259:
[----:B------:R-:W-:Y:S02]  /*1820*/  UISETP.NE.AND UP0, UPT, UR47, 0x1, UPT ;  /* 0x000000012f00788c */ /* 0x000fe4000bf05270 */
[----:B------:R-:W-:Y:S02]  /*1830*/  UIADD3 UR49, UR4, -UR49, URZ ;  /* 0x8000003104317290 */ /* 0x000fe4000fffe03f */
[----:B------:R-:W-:Y:S02]  /*1840*/  USHF.L.U32 UR42, UR5, 0x6, URZ ;  /* 0x00000006052a7899 */ /* 0x000fe4000800063f */
[----:B------:R-:W-:Y:S01]  /*1850*/  UIADD3 UR4, UR49, 0x3f, URZ ;  /* 0x0000003f31047890 */ /* 0x000fe2000fffe03f */
[----:B------:R-:W-:-:S03]  /*1860*/  PLOP3.LUT P0, PT, PT, PT, UP0, 0x80, 0x0 ;  /* 0x000000000000781c */ /* 0x000fc60003f0f008 */
[----:B------:R-:W-:-:S04]  /*1870*/  USHF.R.S32.HI UR6, URZ, 0x1f, UR4 ;  /* 0x0000001f3f067899 */ /* 0x000fc80008011404 */
[----:B------:R-:W-:-:S04]  /*1880*/  ULEA.HI UR6, UR6, UR4, URZ, 0x6 ;  /* 0x0000000406067291 */ /* 0x000fc8000f8f303f */
[----:B------:R-:W-:Y:S02]  /*1890*/  USHF.R.S32.HI UR6, URZ, 0x6, UR6 ;  /* 0x000000063f067899 */ /* 0x000fe40008011406 */
[----:B------:R-:W-:Y:S10]  /*18a0*/  @!P0 BRA `(.L_x_2260) ;  /* 0x0000002400108947 */ /* 0x000ff40003800000 */
[----:B------:R-:W-:Y:S01]  /*18b0*/  ULDC UR4, c[0x0][0x448] ;  /* 0x0001120000047ab9 */ /* 0x000fe20000000800 */
[----:B------:R-:W-:Y:S02]  /*18c0*/  UIADD3 UR7, UR42, 0x3f, URZ ;  /* 0x0000003f2a077890 */ /* 0x000fe4000fffe03f */
[----:B------:R-:W-:Y:S02]  /*18d0*/  UISETP.NE.AND UP0, UPT, UR4, 0x1, UPT ;  /* 0x000000010400788c */ /* 0x000fe4000bf05270 */
[----:B------:R-:W-:Y:S01]  /*18e0*/  UIADD3 UR10, UR49, 0x1, -UR51 ;  /* 0x00000001310a7890 */ /* 0x000fe2000fffe833 */
[----:B------:R-:W-:Y:S02]  /*18f0*/  ULDC.64 UR4, c[0x0][0x9e0] ;  /* 0x0002780000047ab9 */ /* 0x000fe40000000a00 */
[----:B------:R-:W-:-:S06]  /*1900*/  UISETP.GE.AND UP1, UPT, UR5, 0x1, UPT ;  /* 0x000000010500788c */ /* 0x000fcc000bf26270 */
        /* <DEDUP_REMOVED lines=18> */
.L_x_2262:
[----:B------:R-:W-:-:S11]  /*1a30*/  UISETP.NE.AND UP1, UPT, UR5, 0x1, UPT ;  /* 0x000000010500788c */ /* 0x000fd6000bf25270 */
[----:B------:R-:W-:Y:S02]  /*1a40*/  @UP1 ULDC.64 UR10, c[0x0][0x9e8] ;  /* 0x00027a00000a1ab9 */ /* 0x000fe40000000a00 */
[----:B------:R-:W-:-:S04]  /*1a50*/  UIMAD.WIDE.U32 UR8, UR7, UR10, URZ ;  /* 0x0000000a070872a5 */ /* 0x000fc8000f8e003f */
[----:B------:R-:W-:-:S12]  /*1a60*/  @UP1 USHF.R.U32.HI UR7, URZ, UR11, UR9 ;  /* 0x0000000b3f071299 */ /* 0x000fd80008011609 */
.L_x_2263:
[----:B------:R-:W-:-:S04]  /*1a70*/  UIMAD UR7, UR7, UR5, UR5 ;  /* 0x00000005070772a4 */ /* 0x000fc8000f8e0205 */
[----:B------:R-:W-:-:S04]  /*1a80*/  UISETP.LT.AND UP1, UPT, UR4, UR7, UPT ;  /* 0x000000070400728c */ /* 0x000fc8000bf21270 */
[----:B------:R-:W-:-:S12]  /*1a90*/  USEL UR4, UR4, UR7, UP1 ;  /* 0x0000000704047287 */ /* 0x000fd80008800000 */
.L_x_2261:
[----:B------:R-:W-:Y:S01]  /*1aa0*/  UIADD3 UR4, UR4, 0x3f, URZ ;  /* 0x0000003f04047890 */ /* 0x000fe2000fffe03f */
[----:B------:R-:W-:Y:S01]  /*1ab0*/  @UP0 ULDC UR8, c[0x0][0x44c] ;  /* 0x0001130000080ab9 */ /* 0x000fe20000000800 */
[----:B------:R-:W-:Y:S02]  /*1ac0*/  @UP0 ULDC UR10, c[0x0][0x450] ;  /* 0x00011400000a0ab9 */ /* 0x000fe40000000800 */
[----:B------:R-:W-:Y:S02]  /*1ad0*/  USHF.R.S32.HI UR7, URZ, 0x1f, UR4 ;  /* 0x0000001f3f077899 */ /* 0x000fe40008011404 */
[----:B------:R-:W-:Y:S02]  /*1ae0*/  UIMAD.WIDE.U32 UR8, UR42, UR8, URZ ;  /* 0x000000082a0872a5 */ /* 0x000fe4000f8e003f */
[----:B------:R-:W-:-:S03]  /*1af0*/  ULEA.HI UR7, UR7, UR4, URZ, 0x6 ;  /* 0x0000000407077291 */ /* 0x000fc6000f8f303f */
[----:B------:R-:W-:Y:S01]  /*1b00*/  UMOV UR4, UR42 ;  /* 0x0000002a00047c82 */ /* 0x000fe20008000000 */
[----:B------:R-:W-:Y:S02]  /*1b10*/  @UP0 USHF.R.U32.HI UR4, URZ, UR10, UR9 ;  /* 0x0000000a3f040299 */ /* 0x000fe40008011609 */
[----:B------:R-:W-:Y:S02]  /*1b20*/  USHF.R.S32.HI UR7, URZ, 0x6, UR7 ;  /* 0x000000063f077899 */ /* 0x000fe40008011407 */
[----:B------:R-:W-:Y:S02]  /*1b30*/  UIADD3 UR49, UR4, UR49, -UR51 ;  /* 0x0000003104317290 */ /* 0x000fe4000fffe833 */
[----:B------:R-:W-:Y:S01]  /*1b40*/  UISETP.LT.AND UP0, UPT, UR6, UR7, UPT ;  /* 0x000000070600728c */ /* 0x000fe2000bf01270 */
[----:B------:R-:W-:-:S03]  /*1b50*/  ULDC UR4, c[0x0][0x9dc] ;  /* 0x0002770000047ab9 */ /* 0x000fc60000000800 */
        /* <DEDUP_REMOVED lines=13> */
.L_x_2265:
[----:B------:R-:W-:-:S11]  /*1c30*/  UISETP.NE.AND UP0, UPT, UR5, 0x1, UPT ;  /* 0x000000010500788c */ /* 0x000fd6000bf05270 */
[----:B------:R-:W-:Y:S02]  /*1c40*/  @UP0 ULDC.64 UR10, c[0x0][0x9e8] ;  /* 0x00027a00000a0ab9 */ /* 0x000fe40000000a00 */
[----:B------:R-:W-:-:S04]  /*1c50*/  UIMAD.WIDE.U32 UR6, UR49, UR10, URZ ;  /* 0x0000000a310672a5 */ /* 0x000fc8000f8e003f */
[----:B------:R-:W-:-:S12]  /*1c60*/  @UP0 USHF.R.U32.HI UR49, URZ, UR11, UR7 ;  /* 0x0000000b3f310299 */ /* 0x000fd80008011607 */
.L_x_2266:
[----:B------:R-:W-:-:S04]  /*1c70*/  UIMAD UR5, UR49, UR5, URZ ;  /* 0x00000005310572a4 */ /* 0x000fc8000f8e023f */
[----:B------:R-:W-:-:S04]  /*1c80*/  UISETP.LT.AND UP0, UPT, UR4, UR5, UPT ;  /* 0x000000050400728c */ /* 0x000fc8000bf01270 */
[----:B------:R-:W-:-:S12]  /*1c90*/  USEL UR4, UR4, UR5, !UP0 ;  /* 0x0000000504047287 */ /* 0x000fd8000c000000 */
.L_x_2264:
[----:B------:R-:W-:Y:S02]  /*1ca0*/  USHF.R.S32.HI UR5, URZ, 0x1f, UR4 ;  /* 0x0000001f3f057899 */ /* 0x000fe40008011404 */
[----:B------:R-:W-:Y:S02]  /*1cb0*/  ULOP3.LUT UR20, UR45, 0xff, URZ, 0xc0, !UPT ;  /* 0x000000ff2d147892 */ /* 0x000fe4000f8ec03f */
[----:B------:R-:W-:-:S03]  /*1cc0*/  ULEA.HI UR5, UR5, UR4, URZ, 0x6 ;  /* 0x0000000405057291 */ /* 0x000fc6000f8f303f */
[----:B------:R-:W-:Y:S01]  /*1cd0*/  UMOV UR4, URZ ;  /* 0x0000003f00047c82 */ /* 0x000fe20008000000 */
[----:B------:R-:W-:-:S04]  /*1ce0*/  USHF.R.S32.HI UR5, URZ, 0x6, UR5 ;  /* 0x000000063f057899 */ /* 0x000fc80008011405 */
[----:B------:R-:W-:-:S04]  /*1cf0*/  UISETP.LT.AND UP0, UPT, URZ, UR5, UPT ;  /* 0x000000053f00728c */ /* 0x000fc8000bf01270 */
[----:B------:R-:W-:-:S04]  /*1d00*/  USEL UR10, URZ, UR5, !UP0 ;  /* 0x000000053f0a7287 */ /* 0x000fc8000c000000 */
[----:B------:R-:W-:-:S06]  /*1d10*/  UISETP.GT.AND UP0, UPT, UR9, UR10, UPT ;  /* 0x0000000a0900728c */ /* 0x000fcc000bf04270 */
[----:B------:R-:W-:-:S13]  /*1d20*/  PLOP3.LUT P0, PT, PT, PT, UP0, 0x80, 0x0 ;  /* 0x000000000000781c */ /* 0x000fda0003f0f008 */
[----:B------:R-:W-:Y:S05]  /*1d30*/  @!P0 BRA `(.L_x_2267) ;  /* 0x0000000000948947 */ /* 0x000fea0003800000 */
[----:B------:R-:W-:-:S04]  /*1d40*/  USHF.R.U32.HI UR11, URZ, 0x10, UR45 ;  /* 0x000000103f0b7899 */ /* 0x000fc8000801162d */
[----:B------:R-:W-:-:S11]  /*1d50*/  UISETP.NE.AND UP0, UPT, UR11, URZ, UPT ;  /* 0x0000003f0b00728c */ /* 0x000fd6000bf05270 */
[----:B------:R-:W-:Y:S02]  /*1d60*/  @!UP0 ULDC UR11, c[0x0][0x9f0] ;  /* 0x00027c00000b8ab9 */ /* 0x000fe40000000800 */
        /* <DEDUP_REMOVED lines=9> */
[----:B------:R-:W-:-:S05]  /*1e00*/  IABS R5, R5 ;  /* 0x0000000500057213 */ /* 0x000fca0000000000 */
[----:B------:R-:W0:Y:S01]  /*1e10*/  I2F.RP R0, UR12 ;  /* 0x0000000c00007d06 */ /* 0x000e220008209400 */
[----:B------:R-:W-:-:S05]  /*1e20*/  IMAD.MOV.U32 R4, RZ, RZ, R5 ;  /* 0x000000ffff047224 */ /* 0x000fca00078e0005 */
[----:B------:R-:W-:Y:S02]  /*1e30*/  R2UR UR8, R4 ;  /* 0x00000000040872ca */ /* 0x000fe400000e0000 */
        /* <DEDUP_REMOVED lines=21> */
.L_x_2267:
[----:B------:R-:W-:Y:S01]  /*1f90*/  UIMAD UR20, UR20, UR4, UR10 ;  /* 0x00000004141472a4 */ /* 0x000fe2000f8e020a */
[----:B------:R-:W-:Y:S01]  /*1fa0*/  IMAD.U32 R0, RZ, RZ, UR9 ;  /* 0x00000009ff007e24 */ /* 0x000fe2000f8e00ff */
[----:B------:R-:W-:Y:S01]  /*1fb0*/  PLOP3.LUT P0, PT, PT, PT, PT, 0x80, 0x0 ;  /* 0x000000000000781c */ /* 0x000fe20003f0f070 */
[----:B------:R-:W-:Y:S01]  /*1fc0*/  IMAD.U32 R3, RZ, RZ, UR4 ;  /* 0x00000004ff037e24 */ /* 0x000fe2000f8e00ff */
[----:B------:R-:W-:Y:S01]  /*1fd0*/  CS2R R150, SRZ ;  /* 0x0000000000967805 */ /* 0x000fe2000001ff00 */
[----:B------:R-:W-:Y:S01]  /*1fe0*/  IMAD.MOV.U32 R12, RZ, RZ, RZ ;  /* 0x000000ffff0c7224 */ /* 0x000fe200078e00ff */
[----:B------:R-:W-:Y:S02]  /*1ff0*/  CS2R R148, SRZ ;  /* 0x0000000000947805 */ /* 0x000fe4000001ff00 */
[----:B------:R-:W-:Y:S02]  /*2000*/  CS2R R146, SRZ ;  /* 0x0000000000927805 */ /* 0x000fe4000001ff00 */
[----:B------:R-:W-:Y:S01]  /*2010*/  VIADDMNMX R0, R3, UR20, R0, PT ;  /* 0x0000001403007c46 */ /* 0x000fe2000b800100 */
[----:B------:R-:W-:Y:S01]  /*2020*/  IMAD.MOV.U32 R3, RZ, RZ, RZ ;  /* 0x000000ffff037224 */ /* 0x000fe200078e00ff */
[----:B------:R-:W-:-:S02]  /*2030*/  CS2R R144, SRZ ;  /* 0x0000000000907805 */ /* 0x000fc4000001ff00 */
[----:B------:R-:W-:Y:S02]  /*2040*/  CS2R R142, SRZ ;  /* 0x00000000008e7805 */ /* 0x000fe4000001ff00 */
[----:B------:R-:W-:Y:S02]  /*2050*/  R2UR UR22, R0 ;  /* 0x00000000001672ca */ /* 0x000fe400000e0000 */
        /* <DEDUP_REMOVED lines=12> */
[----:B------:R-:W-:Y:S01]  /*2120*/  UISETP.GT.AND UP0, UPT, UR22, UR20, UPT ;  /* 0x000000141600728c */ /* 0x000fe2000bf04270 */
[----:B------:R-:W-:Y:S02]  /*2130*/  CS2R R116, SRZ ;  /* 0x0000000000747805 */ /* 0x000fe4000001ff00 */
[----:B------:R-:W-:Y:S02]  /*2140*/  CS2R R114, SRZ ;  /* 0x0000000000727805 */ /* 0x000fe4000001ff00 */
[----:B------:R-:W-:Y:S02]  /*2150*/  CS2R R112, SRZ ;  /* 0x0000000000707805 */ /* 0x000fe4000001ff00 */
[----:B------:R-:W-:-:S02]  /*2160*/  CS2R R110, SRZ ;  /* 0x00000000006e7805 */ /* 0x000fc4000001ff00 */
[----:B------:R-:W-:Y:S02]  /*2170*/  CS2R R108, SRZ ;  /* 0x00000000006c7805 */ /* 0x000fe4000001ff00 */
[----:B------:R-:W-:Y:S02]  /*2180*/  PLOP3.LUT P1, PT, PT, PT, UP0, 0x80, 0x0 ;  /* 0x000000000000781c */ /* 0x000fe40003f2f008 */
        /* <DEDUP_REMOVED lines=44> */
[----:B------:R-:W-:Y:S02]  /*2450*/  ISETP.NE.AND P0, PT, RZ, UR47, PT ;  /* 0x0000002fff007c0c */ /* 0x000fe4000bf05270 */
[----:B0-----:R-:W-:Y:S01]  /*2460*/  R2UR UR4, R0 ;  /* 0x00000000000472ca */ /* 0x001fe200000e0000 */
[----:B------:R-:W-:-:S05]  /*2470*/  IMAD.MOV.U32 R0, RZ, RZ, 0x1 ;  /* 0x00000001ff007424 */ /* 0x000fca00078e00ff */
[----:B------:R-:W-:-:S04]  /*2480*/  SEL R0, R0, 0x2, !P0 ;  /* 0x0000000200007807 */ /* 0x000fc80004000000 */
[----:B------:R-:W-:-:S03]  /*2490*/  LOP3.LUT R0, R0, 0x1, RZ, 0xfc, !PT ;  /* 0x0000000100007812 */ /* 0x000fc600078efcff */
[----:B------:R-:W-:Y:S01]  /*24a0*/  ULEA.HI UR5, UR4, UR4, URZ, 0x1 ;  /* 0x0000000404057291 */ /* 0x000fe2000f8f083f */
[----:B------:R-:W-:-:S03]  /*24b0*/  ISETP.NE.AND P0, PT, R0, 0x3, PT ;  /* 0x000000030000780c */ /* 0x000fc60003f05270 */
        /* <DEDUP_REMOVED lines=9> */
.L_x_2269:
[----:B------:R-:W-:Y:S01]  /*2550*/  ULEA UR23, UR37, UR46, 0x3 ;  /* 0x0000002e25177291 */ /* 0x000fe2000f8e183f */
[----:B------:R-:W-:-:S05]  /*2560*/  IMAD.U32 R0, RZ, RZ, UR38 ;  /* 0x00000026ff007e24 */ /* 0x000fca000f8e00ff */
[----:B------:R-:W-:-:S04]  /*2570*/  SHF.L.U32 R0, R0, 0x1f, RZ ;  /* 0x0000001f00007819 */ /* 0x000fc800000006ff */
[----:B------:R-:W0:Y:S02]  /*2580*/  SYNCS.PHASECHK.TRANS64.TRYWAIT P1, [UR23+0x28c50], R0 ;  /* 0x028c5000ff0075a7 */ /* 0x000e240008020157 */
[----:B0-----:R-:W-:Y:S05]  /*2590*/  @!P1 BRA `(.L_x_2270) ;  /* 0x0000017c005c9947 */ /* 0x001fea0003800000 */
.L_x_2520:
        /* <DEDUP_REMOVED lines=9> */
[----:B------:R-:W-:-:S02]  /*2630*/  UIADD3 UR6, UR18, 0x80, URZ ;  /* 0x0000008012067890 */ /* 0x000fc4000fffe03f */
[----:B------:R-:W-:Y:S01]  /*2640*/  ULOP3.LUT UR16, UR4, 0x10000, URZ, 0xfc, !UPT ;  /* 0x0001000004107892 */ /* 0x000fe2000f8efc3f */
[----:B------:R-:W-:Y:S01]  /*2650*/  UMOV UR7, 0x40000040 ;  /* 0x4000004000077882 */ /* 0x000fe20000000000 */
[----:B------:R-:W-:Y:S02]  /*2660*/  UMOV UR5, 0x40000040 ;  /* 0x4000004000057882 */ /* 0x000fe40000000000 */
[----:B------:R-:W-:Y:S02]  /*2670*/  UIADD3 UR4, UR16, 0x2, URZ ;  /* 0x0000000210047890 */ /* 0x000fe4000fffe03f */
[----:B------:R-:W-:Y:S02]  /*2680*/  UIADD3 UR10, UR18, 0x100, URZ ;  /* 0x00000100120a7890 */ /* 0x000fe4000fffe03f */
[----:B------:R-:W-:Y:S01]  /*2690*/  UIADD3 UR8, UR16, 0x4, URZ ;  /* 0x0000000410087890 */ /* 0x000fe2000fffe03f */
[----:B------:R-:W-:Y:S01]  /*26a0*/  UMOV UR11, 0x40000040 ;  /* 0x40000040000b7882 */ /* 0x000fe20000000000 */
[----:B------:R-:W-:Y:S01]  /*26b0*/  WARPGROUP.ARRIVE ;  /* 0x00000000000079c5 */ /* 0x000fe20000000000 */
[----:B------:R-:W-:Y:S01]  /*26c0*/  UMOV UR9, 0x40000040 ;  /* 0x4000004000097882 */ /* 0x000fe20000000000 */
[----:B------:R-:W-:-:S02]  /*26d0*/  UIADD3 UR14, UR18, 0x180, URZ ;  /* 0x00000180120e7890 */ /* 0x000fc4000fffe03f */
[----:B------:R-:W-:Y:S02]  /*26e0*/  UIADD3 UR12, UR16, 0x6, URZ ;  /* 0x00000006100c7890 */ /* 0x000fe4000fffe03f */
[----:B------:R-:W-:Y:S01]  /*26f0*/  HGMMA.64x256x16.F32.BF16 R24, gdesc[UR16].tnspB, RZ, !UPT, gsb0 ;  /* 0x43e00000101879f0 */ /* 0x000fe2000c0018ff */
[----:B------:R-:W-:Y:S01]  /*2700*/  UMOV UR15, 0x40000040 ;  /* 0x40000040000f7882 */ /* 0x000fe20000000000 */
        /* <DEDUP_REMOVED lines=9> */
[----:B------:R-:W-:-:S06]  /*27a0*/  UISETP.GE.AND UP0, UPT, UR6, UR20, UPT ;  /* 0x000000140600728c */ /* 0x000fcc000bf06270 */
[----:B------:R-:W-:Y:S01]  /*27b0*/  PLOP3.LUT P1, PT, PT, PT, UP0, 0x80, 0x0 ;  /* 0x000000000000781c */ /* 0x000fe20003f2f008 */
        /* <DEDUP_REMOVED lines=12> */
.L_x_2276:
[----:B------:R-:W-:Y:S01]  /*2880*/  BAR.SYNC.DEFER_BLOCKING 0xe, 0x100 ;  /* 0x0384000000007b1d */ /* 0x000fe20000010000 */
[----:B------:R-:W-:Y:S01]  /*2890*/  IMAD.U32 R3, RZ, RZ, UR37 ;  /* 0x00000025ff037e24 */ /* 0x000fe2000f8e00ff */
[----:B------:R-:W-:-:S03]  /*28a0*/  UIADD3 UR37, UR37, 0x1, URZ ;  /* 0x0000000125257890 */ /* 0x000fc6000fffe03f */
[----:B01----:R-:W-:Y:S01]  /*28b0*/  IMAD R0, R3, 0x40, R16 ;  /* 0x0000004003007824 */ /* 0x003fe200078e0210 */
[----:B------:R-:W-:Y:S01]  /*28c0*/  UISETP.NE.AND UP0, UPT, UR37, 0x2, UPT ;  /* 0x000000022500788c */ /* 0x000fe2000bf05270 */
[----:B------:R-:W-:Y:S01]  /*28d0*/  UMOV UR6, UR22 ;  /* 0x0000001600067c82 */ /* 0x000fe20008000000 */
[----:B------:R-:W-:Y:S02]  /*28e0*/  UIADD3 UR22, UR22, -0x1, URZ ;  /* 0xffffffff16167890 */ /* 0x000fe4000fffe03f */
[----:B------:R-:W-:Y:S01]  /*28f0*/  LEA R0, R0, UR46, 0x2 ;  /* 0x0000002e00007c11 */ /* 0x000fe2000f8e10ff */
[----:B------:R-:W-:Y:S02]  /*2900*/  UISETP.GT.AND UP1, UPT, UR6, UR20, UPT ;  /* 0x000000140600728c */ /* 0x000fe4000bf24270 */
[----:B------:R-:W-:Y:S02]  /*2910*/  USEL UR6, URZ, 0x1, UP0 ;  /* 0x000000013f067887 */ /* 0x000fe40008000000 */
[----:B------:R-:W-:-:S02]  /*2920*/  USEL UR37, UR37, URZ, UP0 ;  /* 0x0000003f25257287 */ /* 0x000fc40008000000 */
        /* <DEDUP_REMOVED lines=133> */
.L_x_2272:
[----:B------:R-:W-:Y:S01]  /*3180*/  ULEA UR23, UR37, UR46, 0x3 ;  /* 0x0000002e25177291 */ /* 0x000fe2000f8e183f */
[----:B------:R-:W-:-:S05]  /*3190*/  IMAD.U32 R0, RZ, RZ, UR38 ;  /* 0x00000026ff007e24 */ /* 0x000fca000f8e00ff */
[----:B------:R-:W-:-:S04]  /*31a0*/  SHF.L.U32 R0, R0, 0x1f, RZ ;  /* 0x0000001f00007819 */ /* 0x000fc800000006ff */
[----:B------:R0:W1:Y:S01]  /*31b0*/  SYNCS.PHASECHK.TRANS64.TRYWAIT P1, [UR23+0x28c50], R0 ;  /* 0x028c5000ff0075a7 */ /* 0x0000620008020157 */
[----:B------:R-:W-:Y:S05]  /*31c0*/  @!P0 BRA `(.L_x_2273) ;  /* 0x0000000000048947 */ /* 0x000fea0003800000 */
[----:B------:R-:W-:Y:S01]  /*31d0*/  BPT.TRAP 0x1 ;  /* 0x000000040000795c */ /* 0x000fe20000300000 */
.L_x_2273:
[----:B-1----:R-:W-:Y:S05]  /*31e0*/  @P1 BRA `(.L_x_2274) ;  /* 0x0000000000081947 */ /* 0x002fea0003800000 */
[----:B------:R-:W1:Y:S02]  /*31f0*/  SYNCS.PHASECHK.TRANS64.TRYWAIT P1, [UR23+0x28c50], R0 ;  /* 0x028c5000ff0075a7 */ /* 0x000e640008020157 */
[----:B-1----:R-:W-:Y:S05]  /*3200*/  @!P1 BRA `(.L_x_2275) ;  /* 0x0000017000589947 */ /* 0x002fea0003800000 */
.L_x_2274:
[----:B------:R-:W-:Y:S01]  /*3210*/  ULEA UR18, UR37, UR21, 0xc ;  /* 0x0000001525127291 */ /* 0x000fe2000f8e603f */
[----:B------:R-:W-:Y:S01]  /*3220*/  WARPGROUP.ARRIVE ;  /* 0x00000000000079c5 */ /* 0x000fe20000000000 */
[----:B------:R-:W-:Y:S01]  /*3230*/  UMOV UR19, 0x40000040 ;  /* 0x4000004000137882 */ /* 0x000fe20000000000 */
[----:B------:R-:W-:Y:S01]  /*3240*/  UMOV UR7, 0x40000040 ;  /* 0x4000004000077882 */ /* 0x000fe20000000000 */
[----:B------:R-:W-:Y:S01]  /*3250*/  UIADD3 UR6, UR18, 0x80, URZ ;  /* 0x0000008012067890 */ /* 0x000fe2000fffe03f */
[----:B01----:R-:W-:Y:S01]  /*3260*/  IMAD.U32 R0, RZ, RZ, UR23 ;  /* 0x00000017ff007e24 */ /* 0x003fe2000f8e00ff */
[----:B------:R-:W-:Y:S01]  /*3270*/  UIADD3 UR10, UR18, 0x100, URZ ;  /* 0x00000100120a7890 */ /* 0x000fe2000fffe03f */
[----:B------:R-:W-:Y:S01]  /*3280*/  PLOP3.LUT P1, PT, PT, PT, UP1, 0x80, 0x0 ;  /* 0x000000000000781c */ /* 0x000fe20003f2f018 */
[----:B------:R-:W-:Y:S01]  /*3290*/  UMOV UR11, 0x40000040 ;  /* 0x40000040000b7882 */ /* 0x000fe20000000000 */
        /* <DEDUP_REMOVED lines=21> */
.L_x_2271:
[----:B------:R-:W-:Y:S01]  /*33f0*/  BAR.SYNC.DEFER_BLOCKING 0xe, 0x100 ;  /* 0x0384000000007b1d */ /* 0x000fe20000010000 */
[----:B------:R-:W-:Y:S01]  /*3400*/  IMAD.U32 R3, RZ, RZ, UR37 ;  /* 0x00000025ff037e24 */ /* 0x000fe2000f8e00ff */
[----:B------:R-:W-:Y:S01]  /*3410*/  UIADD3 UR37, UR37, 0x1, URZ ;  /* 0x0000000125257890 */ /* 0x000fe2000fffe03f */
[----:B------:R-:W-:Y:S01]  /*3420*/  PLOP3.LUT P0, PT, PT, PT, PT, 0x8, 0x0 ;  /* 0x000000000000781c */ /* 0x000fe20003f0e170 */
[----:B------:R-:W-:Y:S02]  /*3430*/  IMAD.MOV.U32 R12, RZ, RZ, RZ ;  /* 0x000000ffff0c7224 */ /* 0x000fe400078e00ff */
[----:B01----:R-:W-:Y:S01]  /*3440*/  IMAD R0, R3, 0x40, R16 ;  /* 0x0000004003007824 */ /* 0x003fe200078e0210 */
        /* <DEDUP_REMOVED lines=138> */
.L_x_2260:
        /* <DEDUP_REMOVED lines=24> */
.L_x_2278:
[----:B------:R-:W-:-:S11]  /*3e70*/  UISETP.NE.AND UP1, UPT, UR5, 0x1, UPT ;  /* 0x000000010500788c */ /* 0x000fd6000bf25270 */
[----:B------:R-:W-:Y:S02]  /*3e80*/  @UP1 ULDC.64 UR10, c[0x0][0x9e8] ;  /* 0x00027a00000a1ab9 */ /* 0x000fe40000000a00 */
[----:B------:R-:W-:-:S04]  /*3e90*/  UIMAD.WIDE.U32 UR8, UR7, UR10, URZ ;  /* 0x0000000a070872a5 */ /* 0x000fc8000f8e003f */
[----:B------:R-:W-:-:S12]  /*3ea0*/  @UP1 USHF.R.U32.HI UR7, URZ, UR11, UR9 ;  /* 0x0000000b3f071299 */ /* 0x000fd80008011609 */
.L_x_2279:
[----:B------:R-:W-:-:S04]  /*3eb0*/  UIMAD UR7, UR7, UR5, UR5 ;  /* 0x00000005070772a4 */ /* 0x000fc8000f8e0205 */
[----:B------:R-:W-:-:S04]  /*3ec0*/  UISETP.LT.AND UP1, UPT, UR4, UR7, UPT ;  /* 0x000000070400728c */ /* 0x000fc8000bf21270 */
[----:B------:R-:W-:-:S12]  /*3ed0*/  USEL UR4, UR4, UR7, UP1 ;  /* 0x0000000704047287 */ /* 0x000fd80008800000 */
.L_x_2277:
[----:B------:R-:W-:Y:S01]  /*3ee0*/  UIADD3 UR4, UR4, 0x3f, URZ ;  /* 0x0000003f04047890 */ /* 0x000fe2000fffe03f */
[----:B------:R-:W-:Y:S01]  /*3ef0*/  @UP0 ULDC UR8, c[0x0][0x44c] ;  /* 0x0001130000080ab9 */ /* 0x000fe20000000800 */
[----:B------:R-:W-:Y:S02]  /*3f00*/  @UP0 ULDC UR10, c[0x0][0x450] ;  /* 0x00011400000a0ab9 */ /* 0x000fe40000000800 */
[----:B------:R-:W-:Y:S02]  /*3f10*/  USHF.R.S32.HI UR7, URZ, 0x1f, UR4 ;  /* 0x0000001f3f077899 */ /* 0x000fe40008011404 */
[----:B------:R-:W-:Y:S02]  /*3f20*/  UIMAD.WIDE.U32 UR8, UR42, UR8, URZ ;  /* 0x000000082a0872a5 */ /* 0x000fe4000f8e003f */
[----:B------:R-:W-:-:S03]  /*3f30*/  ULEA.HI UR7, UR7, UR4, URZ, 0x6 ;  /* 0x0000000407077291 */ /* 0x000fc6000f8f303f */
[----:B------:R-:W-:Y:S01]  /*3f40*/  UMOV UR4, UR42 ;  /* 0x0000002a00047c82 */ /* 0x000fe20008000000 */
[----:B------:R-:W-:Y:S02]  /*3f50*/  USHF.R.S32.HI UR7, URZ, 0x6, UR7 ;  /* 0x000000063f077899 */ /* 0x000fe40008011407 */
[----:B------:R-:W-:Y:S02]  /*3f60*/  @UP0 USHF.R.U32.HI UR4, URZ, UR10, UR9 ;  /* 0x0000000a3f040299 */ /* 0x000fe40008011609 */
[----:B------:R-:W-:Y:S02]  /*3f70*/  UISETP.LT.AND UP0, UPT, UR6, UR7, UPT ;  /* 0x000000070600728c */ /* 0x000fe4000bf01270 */
[----:B------:R-:W-:Y:S01]  /*3f80*/  UIADD3 UR4, UR4, UR49, -UR51 ;  /* 0x0000003104047290 */ /* 0x000fe2000fffe833 */
        /* <DEDUP_REMOVED lines=14> */
.L_x_2281:
[----:B------:R-:W-:-:S11]  /*4070*/  UISETP.NE.AND UP0, UPT, UR5, 0x1, UPT ;  /* 0x000000010500788c */ /* 0x000fd6000bf05270 */
[----:B------:R-:W-:Y:S02]  /*4080*/  @UP0 ULDC.64 UR10, c[0x0][0x9e8] ;  /* 0x00027a00000a0ab9 */ /* 0x000fe40000000a00 */
[----:B------:R-:W-:-:S04]  /*4090*/  UIMAD.WIDE.U32 UR8, UR4, UR10, URZ ;  /* 0x0000000a040872a5 */ /* 0x000fc8000f8e003f */
[----:B------:R-:W-:-:S12]  /*40a0*/  @UP0 USHF.R.U32.HI UR4, URZ, UR11, UR9 ;  /* 0x0000000b3f040299 */ /* 0x000fd80008011609 */
.L_x_2282:
[----:B------:R-:W-:-:S04]  /*40b0*/  UIMAD UR4, UR4, UR5, URZ ;  /* 0x00000005040472a4 */ /* 0x000fc8000f8e023f */
[----:B------:R-:W-:-:S04]  /*40c0*/  UISETP.LT.AND UP0, UPT, UR7, UR4, UPT ;  /* 0x000000040700728c */ /* 0x000fc8000bf01270 */
[----:B------:R-:W-:-:S12]  /*40d0*/  USEL UR7, UR7, UR4, !UP0 ;  /* 0x0000000407077287 */ /* 0x000fd8000c000000 */
.L_x_2280:
[----:B------:R-:W-:Y:S02]  /*40e0*/  USHF.R.S32.HI UR4, URZ, 0x1f, UR7 ;  /* 0x0000001f3f047899 */ /* 0x000fe40008011407 */
[----:B------:R-:W-:Y:S02]  /*40f0*/  ULOP3.LUT UR10, UR45, 0xff, URZ, 0xc0, !UPT ;  /* 0x000000ff2d0a7892 */ /* 0x000fe4000f8ec03f */
[----:B------:R-:W-:-:S04]  /*4100*/  ULEA.HI UR4, UR4, UR7, URZ, 0x6 ;  /* 0x0000000704047291 */ /* 0x000fc8000f8f303f */
[----:B------:R-:W-:-:S04]  /*4110*/  USHF.R.S32.HI UR4, URZ, 0x6, UR4 ;  /* 0x000000063f047899 */ /* 0x000fc80008011404 */
[----:B------:R-:W-:-:S04]  /*4120*/  UISETP.LT.AND UP0, UPT, URZ, UR4, UPT ;  /* 0x000000043f00728c */ /* 0x000fc8000bf01270 */
[----:B------:R-:W-:-:S03]  /*4130*/  USEL UR48, URZ, UR4, !UP0 ;  /* 0x000000043f307287 */ /* 0x000fc6000c000000 */
[----:B------:R-:W-:Y:S01]  /*4140*/  UMOV UR4, URZ ;  /* 0x0000003f00047c82 */ /* 0x000fe20008000000 */
        /* <DEDUP_REMOVED lines=40> */
.L_x_2283:
        /* <DEDUP_REMOVED lines=12> */
[----:B------:R-:W-:Y:S02]  /*4490*/  ISETP.GT.AND P1, PT, R168, UR48, PT ;  /* 0x00000030a8007c0c */ /* 0x000fe4000bf24270 */
        /* <DEDUP_REMOVED lines=90> */
.L_x_2284:
[----:B------:R-:W-:Y:S01]  /*4a40*/  ULEA.HI UR4, UR39, UR39, URZ, 0x1 ;  /* 0x0000002727047291 */ /* 0x000fe2000f8f083f */
[----:B------:R-:W-:Y:S01]  /*4a50*/  IMAD.MOV.U32 R3, RZ, RZ, 0x1 ;  /* 0x00000001ff037424 */ /* 0x000fe200078e00ff */
[----:B------:R-:W-:Y:S02]  /*4a60*/  ISETP.NE.AND P0, PT, RZ, UR47, PT ;  /* 0x0000002fff007c0c */ /* 0x000fe4000bf05270 */
[----:B------:R-:W-:Y:S02]  /*4a70*/  ULOP3.LUT UR4, UR4, 0xfffffffe, URZ, 0xc0, !UPT ;  /* 0xfffffffe04047892 */ /* 0x000fe4000f8ec03f */
[----:B------:R-:W-:Y:S02]  /*4a80*/  SEL R3, R3, 0x2, !P0 ;  /* 0x0000000203037807 */ /* 0x000fe40004000000 */
[----:B------:R-:W-:Y:S02]  /*4a90*/  UIADD3 UR4, UR39, -UR4, URZ ;  /* 0x8000000427047290 */ /* 0x000fe4000fffe03f */
[----:B------:R-:W-:-:S04]  /*4aa0*/  LOP3.LUT R3, R3, 0x1, RZ, 0xfc, !PT ;  /* 0x0000000103037812 */ /* 0x000fc800078efcff */
[----:B------:R-:W-:Y:S01]  /*4ab0*/  IMAD.U32 R0, RZ, RZ, UR4 ;  /* 0x00000004ff007e24 */ /* 0x000fe2000f8e00ff */
[----:B------:R-:W-:-:S04]  /*4ac0*/  ISETP.NE.AND P0, PT, R3, 0x3, PT ;  /* 0x000000030300780c */ /* 0x000fc80003f05270 */
[----:B------:R-:W-:-:S04]  /*4ad0*/  SHF.L.U32 R0, R0, 0x1f, RZ ;  /* 0x0000001f00007819 */ /* 0x000fc800000006ff */
[----:B------:R-:W0:Y:S02]  /*4ae0*/  SYNCS.PHASECHK.TRANS64.TRYWAIT P1, [UR46+0x28c00], R0 ;  /* 0x028c0000ff0075a7 */ /* 0x000e24000802016e */
[----:B0-----:R-:W-:Y:S05]  /*4af0*/  @!P1 BRA `(.L_x_2285) ;  /* 0x0000015800349947 */ /* 0x001fea0003800000 */
.L_x_2521:
[----:B------:R-:W-:Y:S05]  /*4b00*/  @!P0 BRA `(.L_x_2286) ;  /* 0x0000000000048947 */ /* 0x000fea0003800000 */
[----:B------:R-:W-:Y:S01]  /*4b10*/  BPT.TRAP 0x1 ;  /* 0x000000040000795c */ /* 0x000fe20000300000 */
.L_x_2286:
[----:B------:R-:W-:Y:S02]  /*4b20*/  IMAD.U32 R7, RZ, RZ, UR37 ;  /* 0x00000025ff077e24 */ /* 0x000fe4000f8e00ff */
[----:B------:R-:W-:-:S03]  /*4b30*/  IMAD.U32 R8, RZ, RZ, UR38 ;  /* 0x00000026ff087e24 */ /* 0x000fc6000f8e00ff */
[----:B------:R-:W-:Y:S02]  /*4b40*/  LEA R7, R7, UR46, 0x3 ;  /* 0x0000002e07077c11 */ /* 0x000fe4000f8e18ff */
[----:B------:R-:W-:-:S04]  /*4b50*/  SHF.L.U32 R8, R8, 0x1f, RZ ;  /* 0x0000001f08087819 */ /* 0x000fc800000006ff */
[----:B------:R1:W2:Y:S01]  /*4b60*/  SYNCS.PHASECHK.TRANS64.TRYWAIT P1, [R7+URZ+0x28c30], R8 ;  /* 0x028c3008070075a7 */ /* 0x0002a2000802017f */
[----:B------:R-:W-:Y:S05]  /*4b70*/  @!P0 BRA `(.L_x_2287) ;  /* 0x0000000000048947 */ /* 0x000fea0003800000 */
[----:B------:R-:W-:Y:S01]  /*4b80*/  BPT.TRAP 0x1 ;  /* 0x000000040000795c */ /* 0x000fe20000300000 */
.L_x_2287:
[----:B--2---:R-:W-:Y:S05]  /*4b90*/  @P1 BRA `(.L_x_2288) ;  /* 0x0000000000081947 */ /* 0x004fea0003800000 */
[----:B------:R-:W2:Y:S02]  /*4ba0*/  SYNCS.PHASECHK.TRANS64.TRYWAIT P1, [R7+URZ+0x28c30], R8 ;  /* 0x028c3008070075a7 */ /* 0x000ea4000802017f */
[----:B--2---:R-:W-:Y:S05]  /*4bb0*/  @!P1 BRA `(.L_x_2289) ;  /* 0x00000158001c9947 */ /* 0x004fea0003800000 */
.L_x_2288:
        /* <DEDUP_REMOVED lines=15> */
[----:B------:R-:W-:Y:S01]  /*4cb0*/  VIADD R3, R186, UR42 ;  /* 0x0000002aba037c36 */ /* 0x000fe20008000000 */
[----:B------:R-:W-:Y:S01]  /*4cc0*/  UMOV UR7, 0x40000040 ;  /* 0x4000004000077882 */ /* 0x000fe20000000000 */
[----:B------:R-:W-:Y:S01]  /*4cd0*/  UMOV UR5, 0x40000040 ;  /* 0x4000004000057882 */ /* 0x000fe20000000000 */
[----:B------:R-:W-:Y:S01]  /*4ce0*/  ULOP3.LUT UR4, UR4, 0x3fff, URZ, 0xc0, !UPT ;  /* 0x00003fff04047892 */ /* 0x000fe2000f8ec03f */
[----:B------:R-:W-:Y:S01]  /*4cf0*/  IMAD.MOV.U32 R4, RZ, RZ, R3 ;  /* 0x000000ffff047224 */ /* 0x000fe200078e0003 */
[----:B------:R-:W-:Y:S01]  /*4d00*/  UMOV UR11, 0x40000040 ;  /* 0x40000040000b7882 */ /* 0x000fe20000000000 */
[----:B------:R-:W-:Y:S01]  /*4d10*/  UMOV UR9, 0x40000040 ;  /* 0x4000004000097882 */ /* 0x000fe20000000000 */
[----:B------:R-:W-:Y:S01]  /*4d20*/  ULEA UR18, UR37, UR18, 0x9 ;  /* 0x0000001225127291 */ /* 0x000fe2000f8e483f */
[----:B------:R-:W-:Y:S01]  /*4d30*/  LEA R11, R168, 0xffffffc0, 0x6 ;  /* 0xffffffc0a80b7811 */ /* 0x000fe200078e30ff */
[----:B------:R-:W-:-:S02]  /*4d40*/  ULOP3.LUT UR16, UR4, 0x10000, URZ, 0xfc, !UPT ;  /* 0x0001000004107892 */ /* 0x000fc4000f8efc3f */
[----:B------:R-:W-:Y:S01]  /*4d50*/  UIADD3 UR6, UR18, 0x2, URZ ;  /* 0x0000000212067890 */ /* 0x000fe2000fffe03f */
[----:B------:R-:W-:Y:S01]  /*4d60*/  IADD3 R10, -R2, UR49, -R11 ;  /* 0x00000031020a7c10 */ /* 0x000fe2000fffe90b */
[----:B------:R-:W-:Y:S02]  /*4d70*/  UIADD3 UR4, UR16, 0x2, URZ ;  /* 0x0000000210047890 */ /* 0x000fe4000fffe03f */
[----:B------:R-:W-:Y:S02]  /*4d80*/  UIADD3 UR10, UR18, 0x4, URZ ;  /* 0x00000004120a7890 */ /* 0x000fe4000fffe03f */
[----:B------:R-:W-:Y:S02]  /*4d90*/  UIADD3 UR8, UR16, 0x4, URZ ;  /* 0x0000000410087890 */ /* 0x000fe4000fffe03f */
[----:B------:R-:W-:Y:S01]  /*4da0*/  HGMMA.64x64x16.F32.BF16 R24, gdesc[UR16], RZ, !UPT, gsb0 ;  /* 0x00e00000101879f0 */ /* 0x000fe2000c0018ff */
[----:B------:R-:W-:Y:S02]  /*4db0*/  UIADD3 UR14, UR18, 0x6, URZ ;  /* 0x00000006120e7890 */ /* 0x000fe4000fffe03f */
[----:B------:R-:W-:Y:S01]  /*4dc0*/  UIADD3 UR12, UR16, 0x6, URZ ;  /* 0x00000006100c7890 */ /* 0x000fe2000fffe03f */
[----:B------:R-:W-:Y:S01]  /*4dd0*/  UMOV UR15, 0x40000040 ;  /* 0x40000040000f7882 */ /* 0x000fe20000000000 */
[----:B------:R-:W-:Y:S01]  /*4de0*/  UMOV UR13, 0x40000040 ;  /* 0x40000040000d7882 */ /* 0x000fe20000000000 */
[----:B------:R-:W-:-:S02]  /*4df0*/  WARPGROUP.DEPBAR.LE gsb0, 0x0 ;  /* 0x00008000000079c5 */ /* 0x000fc40000010000 */
[----:B------:R-:W-:-:S06]  /*4e00*/  WARPGROUP.ARRIVE ;  /* 0x00000000000079c5 */ /* 0x000fcc0000000000 */
[----:B------:R-:W-:Y:S01]  /*4e10*/  HGMMA.64x64x16.F32.BF16 R24, gdesc[UR4], R24, gsb0 ;  /* 0x00e00000041879f0 */ /* 0x000fe20008001818 */
[----:B------:R-:W-:Y:S02]  /*4e20*/  ULDC UR6, c[0x0][0x448] ;  /* 0x0001120000067ab9 */ /* 0x000fe40000000800 */
[----:B------:R-:W-:-:S06]  /*4e30*/  UISETP.NE.AND UP0, UPT, UR6, 0x1, UPT ;  /* 0x000000010600788c */ /* 0x000fcc000bf05270 */
[----:B------:R-:W-:Y:S02]  /*4e40*/  PLOP3.LUT P2, PT, PT, PT, UP0, 0x80, 0x0 ;  /* 0x000000000000781c */ /* 0x000fe40003f4f008 */
[----:B------:R-:W-:-:S03]  /*4e50*/  PLOP3.LUT P3, PT, PT, PT, UP0, 0x80, 0x0 ;  /* 0x000000000000781c */ /* 0x000fc60003f6f008 */
[----:B------:R-:W-:-:S08]  /*4e60*/  @UP0 ULDC UR6, c[0x0][0x44c] ;  /* 0x0001130000060ab9 */ /* 0x000fd00000000800 */
[----:B------:R-:W-:Y:S01]  /*4e70*/  @P2 IMAD.HI.U32 R5, R3, UR6, RZ ;  /* 0x0000000603052c27 */ /* 0x000fe2000f8e00ff */
[----:B------:R-:W-:-:S03]  /*4e80*/  @UP0 ULDC UR6, c[0x0][0x450] ;  /* 0x0001140000060ab9 */ /* 0x000fc60000000800 */
[----:B------:R-:W-:Y:S01]  /*4e90*/  @!P1 VIADD R3, R7, 0x28c40 ;  /* 0x00028c4007039836 */ /* 0x000fe20000000000 */
[----:B------:R-:W-:Y:S01]  /*4ea0*/  @P3 SHF.R.U32.HI R4, RZ, UR6, R5 ;  /* 0x00000006ff043c19 */ /* 0x000fe20008011605 */
[----:B------:R-:W-:-:S03]  /*4eb0*/  IMAD.MOV.U32 R5, RZ, RZ, -0x40 ;  /* 0xffffffc0ff057424 */ /* 0x000fc600078e00ff */
[----:B------:R-:W-:Y:S01]  /*4ec0*/  @!P1 PRMT R3, RZ, 0x654, R3 ;  /* 0x00000654ff039816 */ /* 0x000fe20000000003 */
[----:B------:R-:W0:Y:S01]  /*4ed0*/  SHFL.IDX PT, R9, R4, RZ, 0x1c1f ;  /* 0x001c1fff04097589 */ /* 0x000e2200000e0000 */
[----:B------:R-:W-:-:S04]  /*4ee0*/  IMAD R5, R168, R5, 0x41 ;  /* 0x00000041a8057424 */ /* 0x000fc800078e0205 */
[----:B------:R-:W-:Y:S01]  /*4ef0*/  VIADD R14, R5, 0xffffffff ;  /* 0xffffffff050e7836 */ /* 0x000fe20000000000 */
[----:B------:R-:W-:Y:S02]  /*4f00*/  WARPGROUP.DEPBAR.LE gsb0, 0x0 ;  /* 0x00008000000079c5 */ /* 0x000fe40000010000 */
[----:B------:R-:W-:-:S06]  /*4f10*/  WARPGROUP.ARRIVE ;  /* 0x00000000000079c5 */ /* 0x000fcc0000000000 */
[----:B------:R-:W-:Y:S01]  /*4f20*/  HGMMA.64x64x16.F32.BF16 R24, gdesc[UR8], R24, gsb0 ;  /* 0x00e00000081879f0 */ /* 0x000fe20008001818 */
[----:B------:R-:W-:Y:S02]  /*4f30*/  ULDC UR11, c[0x0][0x9dc] ;  /* 0x00027700000b7ab9 */ /* 0x000fe40000000800 */
[----:B------:R-:W-:Y:S01]  /*4f40*/  ULOP3.LUT UR6, URZ, UR11, URZ, 0x33, !UPT ;  /* 0x0000000b3f067292 */ /* 0x000fe2000f8e333f */
[----:B------:R-:W-:Y:S02]  /*4f50*/  WARPGROUP.DEPBAR.LE gsb0, 0x0 ;  /* 0x00008000000079c5 */ /* 0x000fe40000010000 */
[----:B------:R-:W-:-:S06]  /*4f60*/  WARPGROUP.ARRIVE ;  /* 0x00000000000079c5 */ /* 0x000fcc0000000000 */
[----:B------:R-:W-:Y:S01]  /*4f70*/  HGMMA.64x64x16.F32.BF16 R24, gdesc[UR12], R24, gsb0 ;  /* 0x00e000000c1879f0 */ /* 0x000fe20008001818 */
[----:B------:R-:W-:Y:S02]  /*4f80*/  ULDC.64 UR14, c[0x0][0x9e0] ;  /* 0x00027800000e7ab9 */ /* 0x000fe40000000a00 */
[----:B------:R-:W-:-:S06]  /*4f90*/  UISETP.GE.AND UP1, UPT, UR15, 0x1, UPT ;  /* 0x000000010f00788c */ /* 0x000fcc000bf26270 */
[----:B------:R-:W-:Y:S01]  /*4fa0*/  PLOP3.LUT P2, PT, PT, PT, UP1, 0x40, 0x0 ;  /* 0x000000000000781c */ /* 0x000fe20003f4e818 */
[----:B------:R-:W-:Y:S02]  /*4fb0*/  WARPGROUP.DEPBAR.LE gsb0, 0x0 ;  /* 0x00008000000079c5 */ /* 0x000fe40000010000 */
[----:B------:R3:W-:Y:S02]  /*4fc0*/  @!P1 SYNCS.ARRIVE.TRANS64.RED.A1T0 RZ, [R3+URZ], RZ ;  /* 0x000000ff03ff99a7 */ /* 0x0007e4000810043f */
[----:B---3--:R-:W-:-:S05]  /*4fd0*/  IADD3 R3, -R2, UR49, R5 ;  /* 0x0000003102037c10 */ /* 0x008fca000fffe105 */
[----:B------:R-:W-:-:S04]  /*4fe0*/  VIADD R3, R3, -UR51 ;  /* 0x8000003303037c36 */ /* 0x000fc80008000000 */
[C---:B------:R-:W-:Y:S02]  /*4ff0*/  VIADD R13, R3.reuse, UR14 ;  /* 0x0000000e030d7c36 */ /* 0x040fe40008000000 */
[----:B------:R-:W-:-:S03]  /*5000*/  VIADD R12, R3, UR6 ;  /* 0x00000006030c7c36 */ /* 0x000fc60008000000 */
[----:B0-----:R-:W-:Y:S01]  /*5010*/  VIADDMNMX R3, R9, R13, R10, PT ;  /* 0x0000000d09037246 */ /* 0x001fe2000380010a */
[----:B------:R-:W-:Y:S01]  /*5020*/  IMAD.IADD R5, R12, 0x1, R9 ;  /* 0x000000010c057824 */ /* 0x000fe200078e0209 */
[----:B------:R-:W-:Y:S06]  /*5030*/  @P2 BRA `(.L_x_2290) ;  /* 0x00000000005c2947 */ /* 0x000fec0003800000 */
[----:B------:R-:W-:Y:S01]  /*5040*/  IMAD.U32 R6, RZ, RZ, UR51 ;  /* 0x00000033ff067e24 */ /* 0x000fe2000f8e00ff */
[----:B------:R-:W-:Y:S04]  /*5050*/  BSSY B0, `(.L_x_2291) ;  /* 0x0000011000007945 */ /* 0x000fe80003800000 */
[----:B------:R-:W-:-:S04]  /*5060*/  IADD3 R6, -R6, UR49, R9 ;  /* 0x0000003106067c10 */ /* 0x000fc8000fffe109 */
        /* <DEDUP_REMOVED lines=10> */
.L_x_2292:
[----:B------:R-:W-:-:S06]  /*5110*/  UISETP.NE.AND UP2, UPT, UR15, 0x1, UPT ;  /* 0x000000010f00788c */ /* 0x000fcc000bf45270 */
[----:B------:R-:W-:-:S05]  /*5120*/  PLOP3.LUT P2, PT, PT, PT, UP2, 0x80, 0x0 ;  /* 0x000000000000781c */ /* 0x000fca0003f4f028 */
[----:B------:R-:W-:-:S08]  /*5130*/  @UP2 ULDC.64 UR6, c[0x0][0x9e8] ;  /* 0x00027a0000062ab9 */ /* 0x000fd00000000a00 */
[----:B------:R-:W-:-:S05]  /*5140*/  @P2 IMAD.HI.U32 R9, R6, UR6, RZ ;  /* 0x0000000606092c27 */ /* 0x000fca000f8e00ff */
[----:B------:R-:W-:-:S07]  /*5150*/  @P2 SHF.R.U32.HI R6, RZ, UR7, R9 ;  /* 0x00000007ff062c19 */ /* 0x000fce0008011609 */
.L_x_2293:
[----:B------:R-:W-:Y:S05]  /*5160*/  BSYNC B0 ;  /* 0x0000000000007941 */ /* 0x000fea0003800000 */
.L_x_2291:
[----:B------:R-:W-:-:S04]  /*5170*/  IMAD R9, R6, UR15, -R11 ;  /* 0x0000000f06097c24 */ /* 0x000fc8000f8e0a0b */
[----:B------:R-:W-:-:S05]  /*5180*/  IMAD.IADD R6, R9, 0x1, -R2 ;  /* 0x0000000109067824 */ /* 0x000fca00078e0a02 */
[----:B------:R-:W-:Y:S02]  /*5190*/  VIMNMX R5, R5, R6, !PT ;  /* 0x0000000605057248 */ /* 0x000fe40007fe0100 */
[----:B------:R-:W-:-:S07]  /*51a0*/  VIADDMNMX R3, R6, UR15, R3, PT ;  /* 0x0000000f06037c46 */ /* 0x000fce000b800103 */
.L_x_2290:
[C---:B------:R-:W-:Y:S02]  /*51b0*/  ISETP.GE.AND P2, PT, R14.reuse, 0x2, PT ;  /* 0x000000020e00780c */ /* 0x040fe40003f46270 */
[C---:B------:R-:W-:Y:S02]  /*51c0*/  ISETP.GE.AND P6, PT, R14.reuse, 0xa, PT ;  /* 0x0000000a0e00780c */ /* 0x040fe40003fc6270 */
[----:B------:R-:W-:Y:S02]  /*51d0*/  ISETP.GT.AND P4, PT, R5, 0x1, !P2 ;  /* 0x000000010500780c */ /* 0x000fe40005784270 */
[----:B------:R-:W-:Y:S02]  /*51e0*/  ISETP.GE.AND P3, PT, R14, 0x9, PT ;  /* 0x000000090e00780c */ /* 0x000fe40003f66270 */
[----:B------:R-:W-:Y:S02]  /*51f0*/  ISETP.LT.OR P4, PT, R3, 0x2, P4 ;  /* 0x000000020300780c */ /* 0x000fe40002781670 */
[----:B------:R-:W-:-:S02]  /*5200*/  P2R R20, PR, RZ, 0x40 ;  /* 0x00000040ff147803 */ /* 0x000fc40000000000 */
[----:B------:R-:W-:Y:S02]  /*5210*/  FSEL R25, R25, -INF , !P4 ;  /* 0xff80000019197808 */ /* 0x000fe40006000000 */
[C---:B------:R-:W-:Y:S02]  /*5220*/  ISETP.GT.AND P4, PT, R5.reuse, 0x9, !P6 ;  /* 0x000000090500780c */ /* 0x040fe40007784270 */
[----:B------:R-:W-:Y:S02]  /*5230*/  ISETP.GT.AND P5, PT, R5, 0x8, !P3 ;  /* 0x000000080500780c */ /* 0x000fe40005fa4270 */
[----:B------:R-:W-:Y:S02]  /*5240*/  ISETP.LT.OR P4, PT, R3, 0xa, P4 ;  /* 0x0000000a0300780c */ /* 0x000fe40002781670 */
[----:B------:R-:W-:Y:S02]  /*5250*/  ISETP.GE.AND P6, PT, R14, 0x11, PT ;  /* 0x000000110e00780c */ /* 0x000fe40003fc6270 */
[----:B------:R-:W-:-:S02]  /*5260*/  FSEL R29, R29, -INF , !P4 ;  /* 0xff8000001d1d7808 */ /* 0x000fc40006000000 */
[----:B------:R-:W-:Y:S02]  /*5270*/  ISETP.LT.OR P5, PT, R3, 0x9, P5 ;  /* 0x000000090300780c */ /* 0x000fe40002fa1670 */
[----:B------:R-:W-:Y:S02]  /*5280*/  ISETP.GT.AND P4, PT, R5, 0x10, !P6 ;  /* 0x000000100500780c */ /* 0x000fe40007784270 */
[----:B------:R-:W-:Y:S02]  /*5290*/  FSEL R21, R28, -INF , !P5 ;  /* 0xff8000001c157808 */ /* 0x000fe40006800000 */
[----:B------:R-:W-:Y:S02]  /*52a0*/  ISETP.LT.OR P4, PT, R3, 0x11, P4 ;  /* 0x000000110300780c */ /* 0x000fe40002781670 */
[----:B------:R-:W-:Y:S02]  /*52b0*/  ISETP.GE.AND P5, PT, R14, 0x12, PT ;  /* 0x000000120e00780c */ /* 0x000fe40003fa6270 */
[----:B------:R-:W-:-:S02]  /*52c0*/  FSEL R57, R32, -INF , !P4 ;  /* 0xff80000020397808 */ /* 0x000fc40006000000 */
[----:B------:R-:W-:Y:S02]  /*52d0*/  ISETP.GT.AND P4, PT, R5, 0x11, !P5 ;  /* 0x000000110500780c */ /* 0x000fe40006f84270 */
[----:B------:R-:W-:Y:S02]  /*52e0*/  P2R R32, PR, RZ, 0x20 ;  /* 0x00000020ff207803 */ /* 0x000fe40000000000 */
[----:B------:R-:W-:Y:S02]  /*52f0*/  ISETP.LT.OR P4, PT, R3, 0x12, P4 ;  /* 0x000000120300780c */ /* 0x000fe40002781670 */
[----:B------:R-:W-:Y:S02]  /*5300*/  ISETP.GE.AND P5, PT, R14, 0x19, PT ;  /* 0x000000190e00780c */ /* 0x000fe40003fa6270 */
[----:B------:R-:W-:Y:S02]  /*5310*/  FSEL R33, R33, -INF , !P4 ;  /* 0xff80000021217808 */ /* 0x000fe40006000000 */
[----:B------:R-:W-:-:S02]  /*5320*/  ISETP.GT.AND P4, PT, R5, 0x18, !P5 ;  /* 0x000000180500780c */ /* 0x000fc40006f84270 */
[----:B------:R-:W-:Y:S02]  /*5330*/  P2R R56, PR, RZ, 0x20 ;  /* 0x00000020ff387803 */ /* 0x000fe40000000000 */
[----:B------:R-:W-:Y:S02]  /*5340*/  ISETP.LT.OR P4, PT, R3, 0x19, P4 ;  /* 0x000000190300780c */ /* 0x000fe40002781670 */
[----:B------:R-:W-:Y:S02]  /*5350*/  ISETP.GE.AND P5, PT, R14, 0x1a, PT ;  /* 0x0000001a0e00780c */ /* 0x000fe40003fa6270 */
[----:B------:R-:W-:Y:S02]  /*5360*/  FSEL R59, R36, -INF , !P4 ;  /* 0xff800000243b7808 */ /* 0x000fe40006000000 */
[----:B------:R-:W-:Y:S02]  /*5370*/  ISETP.GT.AND P4, PT, R5, 0x19, !P5 ;  /* 0x000000190500780c */ /* 0x000fe40006f84270 */
[----:B------:R-:W-:-:S02]  /*5380*/  P2R R36, PR, RZ, 0x20 ;  /* 0x00000020ff247803 */ /* 0x000fc40000000000 */
[----:B------:R-:W-:Y:S02]  /*5390*/  ISETP.LT.OR P4, PT, R3, 0x1a, P4 ;  /* 0x0000001a0300780c */ /* 0x000fe40002781670 */
[----:B------:R-:W-:Y:S02]  /*53a0*/  ISETP.GE.AND P5, PT, R14, 0x21, PT ;  /* 0x000000210e00780c */ /* 0x000fe40003fa6270 */
[----:B------:R-:W-:Y:S02]  /*53b0*/  FSEL R37, R37, -INF , !P4 ;  /* 0xff80000025257808 */ /* 0x000fe40006000000 */
[----:B------:R-:W-:Y:S02]  /*53c0*/  ISETP.GT.AND P4, PT, R5, 0x20, !P5 ;  /* 0x000000200500780c */ /* 0x000fe40006f84270 */
[----:B------:R-:W-:Y:S02]  /*53d0*/  P2R R58, PR, RZ, 0x20 ;  /* 0x00000020ff3a7803 */ /* 0x000fe40000000000 */
[----:B------:R-:W-:-:S02]  /*53e0*/  ISETP.LT.OR P4, PT, R3, 0x21, P4 ;  /* 0x000000210300780c */ /* 0x000fc40002781670 */
[----:B------:R-:W-:Y:S02]  /*53f0*/  ISETP.GE.AND P5, PT, R14, 0x22, PT ;  /* 0x000000220e00780c */ /* 0x000fe40003fa6270 */
[----:B------:R-:W-:Y:S02]  /*5400*/  FSEL R61, R40, -INF , !P4 ;  /* 0xff800000283d7808 */ /* 0x000fe40006000000 */
[----:B------:R-:W-:Y:S02]  /*5410*/  ISETP.GT.AND P4, PT, R5, 0x21, !P5 ;  /* 0x000000210500780c */ /* 0x000fe40006f84270 */
[----:B------:R-:W-:Y:S02]  /*5420*/  P2R R40, PR, RZ, 0x20 ;  /* 0x00000020ff287803 */ /* 0x000fe40000000000 */
[----:B------:R-:W-:Y:S02]  /*5430*/  ISETP.LT.OR P4, PT, R3, 0x22, P4 ;  /* 0x000000220300780c */ /* 0x000fe40002781670 */
[----:B------:R-:W-:-:S02]  /*5440*/  ISETP.GE.AND P5, PT, R14, 0x29, PT ;  /* 0x000000290e00780c */ /* 0x000fc40003fa6270 */
[----:B------:R-:W-:Y:S02]  /*5450*/  FSEL R41, R41, -INF , !P4 ;  /* 0xff80000029297808 */ /* 0x000fe40006000000 */
[----:B------:R-:W-:Y:S02]  /*5460*/  ISETP.GT.AND P4, PT, R5, 0x28, !P5 ;  /* 0x000000280500780c */ /* 0x000fe40006f84270 */
[----:B------:R-:W-:Y:S02]  /*5470*/  P2R R60, PR, RZ, 0x20 ;  /* 0x00000020ff3c7803 */ /* 0x000fe40000000000 */
        /* <DEDUP_REMOVED lines=11> */
[----:B------:R-:W-:Y:S02]  /*5530*/  P2R R28, PR, RZ, 0x40 ;  /* 0x00000040ff1c7803 */ /* 0x000fe40000000000 */
[----:B------:R-:W-:Y:S02]  /*5540*/  FSEL R65, R48, -INF , !P4 ;  /* 0xff80000030417808 */ /* 0x000fe40006000000 */
[----:B------:R-:W-:-:S04]  /*5550*/  ISETP.GE.AND P4, PT, R14, 0x32, PT ;  /* 0x000000320e00780c */ /* 0x000fc80003f86270 */
[----:B------:R-:W-:-:S04]  /*5560*/  ISETP.GT.AND P5, PT, R5, 0x31, !P4 ;  /* 0x000000310500780c */ /* 0x000fc800067a4270 */
[----:B------:R-:W-:-:S04]  /*5570*/  ISETP.LT.OR P5, PT, R3, 0x32, P5 ;  /* 0x000000320300780c */ /* 0x000fc80002fa1670 */
[----:B------:R-:W-:Y:S02]  /*5580*/  FSEL R49, R49, -INF , !P5 ;  /* 0xff80000031317808 */ /* 0x000fe40006800000 */
[----:B------:R-:W-:-:S04]  /*5590*/  ISETP.GE.AND P5, PT, R14, 0x39, PT ;  /* 0x000000390e00780c */ /* 0x000fc80003fa6270 */
[----:B------:R-:W-:-:S04]  /*55a0*/  ISETP.GT.AND P6, PT, R5, 0x38, !P5 ;  /* 0x000000380500780c */ /* 0x000fc80006fc4270 */
[----:B------:R-:W-:-:S04]  /*55b0*/  ISETP.LT.OR P6, PT, R3, 0x39, P6 ;  /* 0x000000390300780c */ /* 0x000fc800037c1670 */
[----:B------:R-:W-:Y:S02]  /*55c0*/  FSEL R67, R52, -INF , !P6 ;  /* 0xff80000034437808 */ /* 0x000fe40007000000 */
[----:B------:R-:W-:-:S04]  /*55d0*/  ISETP.GE.AND P6, PT, R14, 0x1, PT ;  /* 0x000000010e00780c */ /* 0x000fc80003fc6270 */
[----:B------:R-:W-:Y:S02]  /*55e0*/  P2R R9, PR, RZ, 0x40 ;  /* 0x00000040ff097803 */ /* 0x000fe40000000000 */
[----:B------:R-:W-:-:S04]  /*55f0*/  ISETP.GT.AND P6, PT, R5, RZ, !P6 ;  /* 0x000000ff0500720c */ /* 0x000fc800077c4270 */
[----:B------:R-:W-:-:S04]  /*5600*/  ISETP.LT.OR P6, PT, R3, 0x1, P6 ;  /* 0x000000010300780c */ /* 0x000fc800037c1670 */
[----:B------:R-:W-:Y:S02]  /*5610*/  FSEL R15, R24, -INF , !P6 ;  /* 0xff800000180f7808 */ /* 0x000fe40007000000 */
[----:B------:R-:W-:-:S04]  /*5620*/  ISETP.GE.AND P6, PT, R14, 0x3a, PT ;  /* 0x0000003a0e00780c */ /* 0x000fc80003fc6270 */
[----:B------:R-:W-:Y:S02]  /*5630*/  P2R R14, PR, RZ, 0x40 ;  /* 0x00000040ff0e7803 */ /* 0x000fe40000000000 */
[----:B------:R-:W-:Y:S02]  /*5640*/  ISETP.GT.AND P6, PT, R5, 0x39, !P6 ;  /* 0x000000390500780c */ /* 0x000fe400077c4270 */
[----:B------:R-:W0:Y:S02]  /*5650*/  SHFL.IDX PT, R5, R4, 0x1, 0x1c1f ;  /* 0x003c1f0004057f89 */ /* 0x000e2400000e0000 */
[----:B------:R-:W-:-:S04]  /*5660*/  ISETP.LT.OR P6, PT, R3, 0x3a, P6 ;  /* 0x0000003a0300780c */ /* 0x000fc800037c1670 */
[----:B------:R-:W-:Y:S02]  /*5670*/  FSEL R53, R53, -INF , !P6 ;  /* 0xff80000035357808 */ /* 0x000fe40007000000 */
[----:B------:R-:W-:Y:S02]  /*5680*/  PLOP3.LUT P6, PT, PT, PT, UP1, 0x40, 0x0 ;  /* 0x000000000000781c */ /* 0x000fe40003fce818 */
[----:B0-----:R-:W-:Y:S01]  /*5690*/  VIADDMNMX R3, R5, R13, R10, PT ;  /* 0x0000000d05037246 */ /* 0x001fe2000380010a */
[----:B------:R-:W-:-:S10]  /*56a0*/  IMAD.IADD R6, R12, 0x1, R5 ;  /* 0x000000010c067824 */ /* 0x000fd400078e0205 */
[----:B------:R-:W-:Y:S05]  /*56b0*/  @P6 BRA `(.L_x_2294) ;  /* 0x0000000000646947 */ /* 0x000fea0003800000 */
        /* <DEDUP_REMOVED lines=9> */
[----:B------:R-:W-:Y:S01]  /*5750*/  @P6 IMAD.HI.U32 R5, R4, UR6, RZ ;  /* 0x0000000604056c27 */ /* 0x000fe2000f8e00ff */
[----:B------:R-:W-:-:S13]  /*5760*/  PLOP3.LUT P6, PT, PT, PT, UP2, 0x80, 0x0 ;  /* 0x000000000000781c */ /* 0x000fda0003fcf028 */
[----:B------:R-:W-:-:S04]  /*5770*/  @P6 SHF.R.U32.HI R4, RZ, UR7, R5 ;  /* 0x00000007ff046c19 */ /* 0x000fc80008011605 */
[----:B------:R-:W-:Y:S01]  /*5780*/  LOP3.LUT R4, RZ, R4, RZ, 0x33, !PT ;  /* 0x00000004ff047212 */ /* 0x000fe200078e33ff */
[----:B------:R-:W-:Y:S06]  /*5790*/  BRA `(.L_x_2297) ;  /* 0x0000000000187947 */ /* 0x000fec0003800000 */
.L_x_2296:
[----:B------:R-:W-:-:S06]  /*57a0*/  UISETP.NE.AND UP2, UPT, UR15, 0x1, UPT ;  /* 0x000000010f00788c */ /* 0x000fcc000bf45270 */
[----:B------:R-:W-:-:S05]  /*57b0*/  PLOP3.LUT P6, PT, PT, PT, UP2, 0x80, 0x0 ;  /* 0x000000000000781c */ /* 0x000fca0003fcf028 */
[----:B------:R-:W-:-:S08]  /*57c0*/  @UP2 ULDC.64 UR6, c[0x0][0x9e8] ;  /* 0x00027a0000062ab9 */ /* 0x000fd00000000a00 */
[----:B------:R-:W-:Y:S01]  /*57d0*/  @P6 IMAD.HI.U32 R5, R4, UR6, RZ ;  /* 0x0000000604056c27 */ /* 0x000fe2000f8e00ff */
[----:B------:R-:W-:-:S13]  /*57e0*/  PLOP3.LUT P6, PT, PT, PT, UP2, 0x80, 0x0 ;  /* 0x000000000000781c */ /* 0x000fda0003fcf028 */
[----:B------:R-:W-:-:S07]  /*57f0*/  @P6 SHF.R.U32.HI R4, RZ, UR7, R5 ;  /* 0x00000007ff046c19 */ /* 0x000fce0008011605 */
.L_x_2297:
[----:B------:R-:W-:Y:S05]  /*5800*/  BSYNC B0 ;  /* 0x0000000000007941 */ /* 0x000fea0003800000 */
.L_x_2295:
[----:B------:R-:W-:-:S04]  /*5810*/  IMAD R5, R4, UR15, -R11 ;  /* 0x0000000f04057c24 */ /* 0x000fc8000f8e0a0b */
[----:B------:R-:W-:-:S05]  /*5820*/  IMAD.IADD R5, R5, 0x1, -R2 ;  /* 0x0000000105057824 */ /* 0x000fca00078e0a02 */
[----:B------:R-:W-:Y:S02]  /*5830*/  VIMNMX R6, R6, R5, !PT ;  /* 0x0000000506067248 */ /* 0x000fe40007fe0100 */
[----:B------:R-:W-:-:S07]  /*5840*/  VIADDMNMX R3, R5, UR15, R3, PT ;  /* 0x0000000f05037c46 */ /* 0x000fce000b800103 */
.L_x_2294:
[----:B------:R-:W-:Y:S01]  /*5850*/  BAR.SYNC.DEFER_BLOCKING 0xf, 0x100 ;  /* 0x03c4000000007b1d */ /* 0x000fe20000010000 */
[----:B------:R-:W-:Y:S02]  /*5860*/  ISETP.GT.AND P2, PT, R6, 0x1, !P2 ;  /* 0x000000010600780c */ /* 0x000fe40005744270 */
[----:B------:R-:W-:Y:S02]  /*5870*/  FMNMX.FTZ R4, R15, R25, !PT ;  /* 0x000000190f047209 */ /* 0x000fe40007810000 */
[----:B------:R-:W-:Y:S01]  /*5880*/  ISETP.LT.OR P2, PT, R3, 0x2, P2 ;  /* 0x000000020300780c */ /* 0x000fe20001741670 */
[----:B------:R-:W-:Y:S01]  /*5890*/  ULDC UR10, c[0x0][0x988] ;  /* 0x00026200000a7ab9 */ /* 0x000fe20000000800 */
[----:B------:R-:W-:Y:S02]  /*58a0*/  FMNMX.FTZ R4, R21, R4, !PT ;  /* 0x0000000415047209 */ /* 0x000fe40007810000 */
[----:B------:R-:W-:Y:S02]  /*58b0*/  FSEL R27, R27, -INF , !P2 ;  /* 0xff8000001b1b7808 */ /* 0x000fe40005000000 */
[----:B------:R-:W-:-:S02]  /*58c0*/  ISETP.NE.AND P2, PT, R20, RZ, PT ;  /* 0x000000ff1400720c */ /* 0x000fc40003f45270 */
[----:B------:R-:W-:Y:S02]  /*58d0*/  FMNMX.FTZ R4, R29, R4, !PT ;  /* 0x000000041d047209 */ /* 0x000fe40007810000 */
[----:B------:R-:W-:Y:S02]  /*58e0*/  ISETP.GT.AND P2, PT, R6, 0x9, !P2 ;  /* 0x000000090600780c */ /* 0x000fe40005744270 */
[----:B------:R-:W-:Y:S02]  /*58f0*/  FMNMX.FTZ R4, R57, R4, !PT ;  /* 0x0000000439047209 */ /* 0x000fe40007810000 */
[----:B------:R-:W-:Y:S02]  /*5900*/  ISETP.LT.OR P2, PT, R3, 0xa, P2 ;  /* 0x0000000a0300780c */ /* 0x000fe40001741670 */
[----:B------:R-:W-:Y:S02]  /*5910*/  FMNMX.FTZ R4, R33, R4, !PT ;  /* 0x0000000421047209 */ /* 0x000fe40007810000 */
[----:B------:R-:W-:-:S02]  /*5920*/  FSEL R31, R31, -INF , !P2 ;  /* 0xff8000001f1f7808 */ /* 0x000fc40005000000 */
[----:B------:R-:W-:Y:S02]  /*5930*/  ISETP.NE.AND P2, PT, R28, RZ, PT ;  /* 0x000000ff1c00720c */ /* 0x000fe40003f45270 */
[----:B------:R-:W-:Y:S02]  /*5940*/  FMNMX.FTZ R4, R59, R4, !PT ;  /* 0x000000043b047209 */ /* 0x000fe40007810000 */
[----:B------:R-:W-:Y:S02]  /*5950*/  ISETP.GT.AND P2, PT, R6, 0x10, !P2 ;  /* 0x000000100600780c */ /* 0x000fe40005744270 */
[----:B------:R-:W-:Y:S02]  /*5960*/  FMNMX.FTZ R4, R37, R4, !PT ;  /* 0x0000000425047209 */ /* 0x000fe40007810000 */
[----:B------:R-:W-:Y:S02]  /*5970*/  ISETP.LT.OR P2, PT, R3, 0x11, P2 ;  /* 0x000000110300780c */ /* 0x000fe40001741670 */
[----:B------:R-:W-:-:S02]  /*5980*/  FMNMX.FTZ R4, R61, R4, !PT ;  /* 0x000000043d047209 */ /* 0x000fc40007810000 */
[----:B------:R-:W-:Y:S02]  /*5990*/  FSEL R34, R34, -INF , !P2 ;  /* 0xff80000022227808 */ /* 0x000fe40005000000 */
[----:B------:R-:W-:Y:S02]  /*59a0*/  ISETP.NE.AND P2, PT, R32, RZ, PT ;  /* 0x000000ff2000720c */ /* 0x000fe40003f45270 */
[----:B------:R-:W-:Y:S02]  /*59b0*/  FMNMX.FTZ R4, R41, R4, !PT ;  /* 0x0000000429047209 */ /* 0x000fe40007810000 */
[----:B------:R-:W-:Y:S02]  /*59c0*/  ISETP.GT.AND P2, PT, R6, 0x11, !P2 ;  /* 0x000000110600780c */ /* 0x000fe40005744270 */
[----:B------:R-:W-:Y:S02]  /*59d0*/  FMNMX.FTZ R4, R63, R4, !PT ;  /* 0x000000043f047209 */ /* 0x000fe40007810000 */
[----:B------:R-:W-:-:S02]  /*59e0*/  ISETP.LT.OR P2, PT, R3, 0x12, P2 ;  /* 0x000000120300780c */ /* 0x000fc40001741670 */
[----:B------:R-:W-:Y:S02]  /*59f0*/  FMNMX.FTZ R4, R45, R4, !PT ;  /* 0x000000042d047209 */ /* 0x000fe40007810000 */
[----:B------:R-:W-:Y:S02]  /*5a00*/  FSEL R35, R35, -INF , !P2 ;  /* 0xff80000023237808 */ /* 0x000fe40005000000 */
[----:B------:R-:W-:Y:S02]  /*5a10*/  ISETP.NE.AND P2, PT, R56, RZ, PT ;  /* 0x000000ff3800720c */ /* 0x000fe40003f45270 */
[----:B------:R-:W-:Y:S02]  /*5a20*/  FMNMX.FTZ R4, R65, R4, !PT ;  /* 0x0000000441047209 */ /* 0x000fe40007810000 */
[----:B------:R-:W-:Y:S02]  /*5a30*/  ISETP.GT.AND P2, PT, R6, 0x18, !P2 ;  /* 0x000000180600780c */ /* 0x000fe40005744270 */
[----:B------:R-:W-:-:S02]  /*5a40*/  FMNMX.FTZ R4, R49, R4, !PT ;  /* 0x0000000431047209 */ /* 0x000fc40007810000 */
[----:B------:R-:W-:Y:S02]  /*5a50*/  ISETP.LT.OR P2, PT, R3, 0x19, P2 ;  /* 0x000000190300780c */ /* 0x000fe40001741670 */
[----:B------:R-:W-:Y:S02]  /*5a60*/  ISETP.GT.AND P3, PT, R6, 0x8, !P3 ;  /* 0x000000080600780c */ /* 0x000fe40005f64270 */
[----:B------:R-:W-:Y:S02]  /*5a70*/  FSEL R38, R38, -INF , !P2 ;  /* 0xff80000026267808 */ /* 0x000fe40005000000 */
[----:B------:R-:W-:Y:S02]  /*5a80*/  ISETP.NE.AND P2, PT, R36, RZ, PT ;  /* 0x000000ff2400720c */ /* 0x000fe40003f45270 */
[----:B------:R-:W-:Y:S02]  /*5a90*/  FMNMX.FTZ R4, R67, R4, !PT ;  /* 0x0000000443047209 */ /* 0x000fe40007810000 */
[----:B------:R-:W-:-:S02]  /*5aa0*/  ISETP.GT.AND P2, PT, R6, 0x19, !P2 ;  /* 0x000000190600780c */ /* 0x000fc40005744270 */
[C---:B------:R-:W-:Y:S02]  /*5ab0*/  ISETP.LT.OR P3, PT, R3.reuse, 0x9, P3 ;  /* 0x000000090300780c */ /* 0x040fe40001f61670 */
[----:B------:R-:W-:Y:S02]  /*5ac0*/  ISETP.LT.OR P2, PT, R3, 0x1a, P2 ;  /* 0x0000001a0300780c */ /* 0x000fe40001741670 */
[----:B------:R-:W-:Y:S02]  /*5ad0*/  FMNMX.FTZ R10, R53, R4, !PT ;  /* 0x00000004350a7209 */ /* 0x000fe40007810000 */
[----:B------:R-:W-:Y:S02]  /*5ae0*/  FSEL R39, R39, -INF , !P2 ;  /* 0xff80000027277808 */ /* 0x000fe40005000000 */
[----:B------:R-:W-:Y:S01]  /*5af0*/  ISETP.NE.AND P2, PT, R58, RZ, PT ;  /* 0x000000ff3a00720c */ /* 0x000fe20003f45270 */
[----:B------:R-:W0:Y:S01]  /*5b00*/  SHFL.BFLY PT, R5, R10, 0x2, 0x1f ;  /* 0x0c401f000a057f89 */ /* 0x000e2200000e0000 */
[----:B------:R-:W-:-:S02]  /*5b10*/  FSEL R30, R30, -INF , !P3 ;  /* 0xff8000001e1e7808 */ /* 0x000fc40005800000 */
[----:B------:R-:W-:Y:S02]  /*5b20*/  ISETP.GT.AND P2, PT, R6, 0x20, !P2 ;  /* 0x000000200600780c */ /* 0x000fe40005744270 */
[----:B------:R-:W-:Y:S02]  /*5b30*/  ISETP.NE.AND P3, PT, R60, RZ, PT ;  /* 0x000000ff3c00720c */ /* 0x000fe40003f65270 */
[----:B------:R-:W-:Y:S02]  /*5b40*/  ISETP.LT.OR P2, PT, R3, 0x21, P2 ;  /* 0x000000210300780c */ /* 0x000fe40001741670 */
[----:B------:R-:W-:Y:S02]  /*5b50*/  ISETP.NE.AND P6, PT, R9, RZ, PT ;  /* 0x000000ff0900720c */ /* 0x000fe40003fc5270 */
[----:B------:R-:W-:Y:S02]  /*5b60*/  FSEL R42, R42, -INF , !P2 ;  /* 0xff8000002a2a7808 */ /* 0x000fe40005000000 */
[----:B------:R-:W-:-:S02]  /*5b70*/  ISETP.NE.AND P2, PT, R40, RZ, PT ;  /* 0x000000ff2800720c */ /* 0x000fc40003f45270 */
[C---:B------:R-:W-:Y:S02]  /*5b80*/  ISETP.GT.AND P4, PT, R6.reuse, 0x31, !P4 ;  /* 0x000000310600780c */ /* 0x040fe40006784270 */
[C---:B------:R-:W-:Y:S02]  /*5b90*/  ISETP.GT.AND P2, PT, R6.reuse, 0x21, !P2 ;  /* 0x000000210600780c */ /* 0x040fe40005744270 */
[----:B------:R-:W-:Y:S02]  /*5ba0*/  ISETP.GT.AND P5, PT, R6, 0x38, !P5 ;  /* 0x000000380600780c */ /* 0x000fe40006fa4270 */
[C---:B------:R-:W-:Y:S02]  /*5bb0*/  ISETP.LT.OR P2, PT, R3.reuse, 0x22, P2 ;  /* 0x000000220300780c */ /* 0x040fe40001741670 */
[----:B------:R-:W-:Y:S02]  /*5bc0*/  ISETP.LT.OR P4, PT, R3, 0x32, P4 ;  /* 0x000000320300780c */ /* 0x000fe40002781670 */
[----:B------:R-:W-:-:S02]  /*5bd0*/  FSEL R43, R43, -INF , !P2 ;  /* 0xff8000002b2b7808 */ /* 0x000fc40005000000 */
[----:B------:R-:W-:Y:S02]  /*5be0*/  ISETP.GT.AND P2, PT, R6, 0x28, !P3 ;  /* 0x000000280600780c */ /* 0x000fe40005f44270 */
[----:B0-----:R-:W-:Y:S02]  /*5bf0*/  FMNMX.FTZ R11, R10, R5, !PT ;  /* 0x000000050a0b7209 */ /* 0x001fe40007810000 */
[----:B------:R-:W-:Y:S02]  /*5c00*/  ISETP.LT.OR P2, PT, R3, 0x29, P2 ;  /* 0x000000290300780c */ /* 0x000fe40001741670 */
[----:B------:R-:W-:Y:S01]  /*5c10*/  ISETP.NE.AND P3, PT, R62, RZ, PT ;  /* 0x000000ff3e00720c */ /* 0x000fe20003f65270 */
[----:B------:R-:W0:Y:S01]  /*5c20*/  SHFL.BFLY PT, R12, R11, 0x1, 0x1f ;  /* 0x0c201f000b0c7f89 */ /* 0x000e2200000e0000 */
[----:B------:R-:W-:Y:S02]  /*5c30*/  FSEL R46, R46, -INF , !P2 ;  /* 0xff8000002e2e7808 */ /* 0x000fe40005000000 */
[----:B------:R-:W-:-:S02]  /*5c40*/  ISETP.GT.AND P2, PT, R6, RZ, !P6 ;  /* 0x000000ff0600720c */ /* 0x000fc40007744270 */
[----:B------:R-:W-:Y:S02]  /*5c50*/  ISETP.GT.AND P3, PT, R6, 0x30, !P3 ;  /* 0x000000300600780c */ /* 0x000fe40005f64270 */
[C---:B------:R-:W-:Y:S02]  /*5c60*/  ISETP.LT.OR P2, PT, R3.reuse, 0x1, P2 ;  /* 0x000000010300780c */ /* 0x040fe40001741670 */
[----:B------:R-:W-:Y:S02]  /*5c70*/  ISETP.LT.OR P3, PT, R3, 0x31, P3 ;  /* 0x000000310300780c */ /* 0x000fe40001f61670 */
[----:B------:R-:W-:Y:S02]  /*5c80*/  FSEL R26, R26, -INF , !P2 ;  /* 0xff8000001a1a7808 */ /* 0x000fe40005000000 */
[----:B------:R-:W-:Y:S02]  /*5c90*/  ISETP.NE.AND P2, PT, R44, RZ, PT ;  /* 0x000000ff2c00720c */ /* 0x000fe40003f45270 */
[----:B------:R-:W-:-:S02]  /*5ca0*/  FMNMX.FTZ R5, R26, R27, !PT ;  /* 0x0000001b1a057209 */ /* 0x000fc40007810000 */
[----:B------:R-:W-:Y:S02]  /*5cb0*/  ISETP.GT.AND P2, PT, R6, 0x29, !P2 ;  /* 0x000000290600780c */ /* 0x000fe40005744270 */
[----:B------:R-:W-:Y:S02]  /*5cc0*/  FMNMX.FTZ R4, R30, R5, !PT ;  /* 0x000000051e047209 */ /* 0x000fe40007810000 */
[----:B------:R-:W-:Y:S02]  /*5cd0*/  ISETP.LT.OR P2, PT, R3, 0x2a, P2 ;  /* 0x0000002a0300780c */ /* 0x000fe40001741670 */
[----:B------:R-:W-:Y:S02]  /*5ce0*/  FMNMX.FTZ R5, R31, R4, !PT ;  /* 0x000000041f057209 */ /* 0x000fe40007810000 */
[----:B------:R-:W-:Y:S02]  /*5cf0*/  FSEL R47, R47, -INF , !P2 ;  /* 0xff8000002f2f7808 */ /* 0x000fe40005000000 */
[----:B------:R-:W-:-:S02]  /*5d00*/  FMNMX.FTZ R4, R34, R5, !PT ;  /* 0x0000000522047209 */ /* 0x000fc40007810000 */
[----:B0-----:R-:W-:Y:S02]  /*5d10*/  FMNMX.FTZ R5, R11, R12, !PT ;  /* 0x0000000c0b057209 */ /* 0x001fe40007810000 */
[----:B------:R-:W-:Y:S02]  /*5d20*/  FMNMX.FTZ R9, R35, R4, !PT ;  /* 0x0000000423097209 */ /* 0x000fe40007810000 */
[C---:B------:R-:W-:Y:S01]  /*5d30*/  FSETP.NEU.FTZ.AND P2, PT, R5.reuse, -INF , PT ;  /* 0xff8000000500780b */ /* 0x040fe20003f5d000 */
[----:B------:R-:W-:Y:S01]  /*5d40*/  FMUL.FTZ R10, R5, UR10 ;  /* 0x0000000a050a7c20 */ /* 0x000fe20008410000 */
[----:B------:R-:W-:Y:S02]  /*5d50*/  FMNMX.FTZ R4, R38, R9, !PT ;  /* 0x0000000926047209 */ /* 0x000fe40007810000 */
[----:B------:R-:W-:Y:S02]  /*5d60*/  ISETP.NE.AND P6, PT, R14, RZ, PT ;  /* 0x000000ff0e00720c */ /* 0x000fe40003fc5270 */
[----:B------:R-:W-:-:S02]  /*5d70*/  FMNMX.FTZ R9, R39, R4, !PT ;  /* 0x0000000427097209 */ /* 0x000fc40007810000 */
[----:B------:R-:W-:Y:S02]  /*5d80*/  FSEL R50, R50, -INF , !P3 ;  /* 0xff80000032327808 */ /* 0x000fe40005800000 */
[----:B------:R-:W-:Y:S02]  /*5d90*/  FMNMX.FTZ R4, R42, R9, !PT ;  /* 0x000000092a047209 */ /* 0x000fe40007810000 */
[----:B------:R-:W-:Y:S02]  /*5da0*/  FSEL R10, R10, RZ, P2 ;  /* 0x000000ff0a0a7208 */ /* 0x000fe40001000000 */
[----:B------:R-:W-:Y:S02]  /*5db0*/  FMNMX.FTZ R9, R43, R4, !PT ;  /* 0x000000042b097209 */ /* 0x000fe40007810000 */
[----:B------:R-:W-:Y:S01]  /*5dc0*/  ISETP.GT.AND P2, PT, R6, 0x39, !P6 ;  /* 0x000000390600780c */ /* 0x000fe20007744270 */
[--C-:B------:R-:W-:Y:S01]  /*5dd0*/  FFMA.FTZ R6, R15, UR10, -R10.reuse ;  /* 0x0000000a0f067c23 */ /* 0x100fe2000801080a */
[----:B------:R-:W-:Y:S01]  /*5de0*/  FMNMX.FTZ R4, R46, R9, !PT ;  /* 0x000000092e047209 */ /* 0x000fe20007810000 */
[--C-:B------:R-:W-:Y:S01]  /*5df0*/  FFMA.FTZ R11, R25, UR10, -R10.reuse ;  /* 0x0000000a190b7c23 */ /* 0x100fe2000801080a */
[----:B------:R-:W-:Y:S01]  /*5e00*/  ISETP.LT.OR P5, PT, R3, 0x39, P5 ;  /* 0x000000390300780c */ /* 0x000fe20002fa1670 */
[----:B------:R0:W-:Y:S01]  /*5e10*/  MUFU.EX2 R152, R6 ;  /* 0x0000000600987308 */ /* 0x0001e20000000800 */
[----:B------:R-:W-:Y:S01]  /*5e20*/  FMNMX.FTZ R9, R47, R4, !PT ;  /* 0x000000042f097209 */ /* 0x000fe20007810000 */
[--C-:B------:R-:W-:Y:S01]  /*5e30*/  FFMA.FTZ R12, R57, UR10, -R10.reuse ;  /* 0x0000000a390c7c23 */ /* 0x100fe2000801080a */
[----:B------:R-:W-:Y:S01]  /*5e40*/  FSEL R51, R51, -INF , !P4 ;  /* 0xff80000033337808 */ /* 0x000fe20006000000 */
[--C-:B------:R-:W-:Y:S01]  /*5e50*/  FFMA.FTZ R13, R33, UR10, -R10.reuse ;  /* 0x0000000a210d7c23 */ /* 0x100fe2000801080a */
[----:B------:R-:W-:Y:S01]  /*5e60*/  FMNMX.FTZ R4, R50, R9, !PT ;  /* 0x0000000932047209 */ /* 0x000fe20007810000 */
[--C-:B------:R-:W-:Y:S01]  /*5e70*/  FFMA.FTZ R9, R29, UR10, -R10.reuse ;  /* 0x0000000a1d097c23 */ /* 0x100fe2000801080a */
[----:B------:R-:W-:Y:S01]  /*5e80*/  ISETP.LT.OR P2, PT, R3, 0x3a, P2 ;  /* 0x0000003a0300780c */ /* 0x000fe20001741670 */
[----:B------:R-:W3:Y:S01]  /*5e90*/  MUFU.EX2 R11, R11 ;  /* 0x0000000b000b7308 */ /* 0x000ee20000000800 */
[----:B------:R-:W-:Y:S01]  /*5ea0*/  FSEL R54, R54, -INF , !P5 ;  /* 0xff80000036367808 */ /* 0x000fe20006800000 */
[--C-:B0-----:R-:W-:Y:S01]  /*5eb0*/  FFMA.FTZ R6, R21, UR10, -R10.reuse ;  /* 0x0000000a15067c23 */ /* 0x101fe2000801080a */
[----:B------:R-:W-:Y:S01]  /*5ec0*/  FMNMX.FTZ R3, R51, R4, !PT ;  /* 0x0000000433037209 */ /* 0x000fe20007810000 */
[--C-:B------:R-:W-:Y:S01]  /*5ed0*/  FFMA.FTZ R14, R59, UR10, -R10.reuse ;  /* 0x0000000a3b0e7c23 */ /* 0x100fe2000801080a */
[----:B------:R-:W-:Y:S01]  /*5ee0*/  FSEL R55, R55, -INF , !P2 ;  /* 0xff80000037377808 */ /* 0x000fe20005000000 */
[--C-:B------:R-:W-:Y:S01]  /*5ef0*/  FFMA.FTZ R15, R37, UR10, -R10.reuse ;  /* 0x0000000a250f7c23 */ /* 0x100fe2000801080a */
[----:B------:R-:W-:Y:S01]  /*5f00*/  FMNMX.FTZ R4, R54, R3, !PT ;  /* 0x0000000336047209 */ /* 0x000fe20007810000 */
[----:B------:R-:W0:Y:S01]  /*5f10*/  MUFU.EX2 R154, R6 ;  /* 0x00000006009a7308 */ /* 0x000e220000000800 */
[--C-:B------:R-:W-:Y:S01]  /*5f20*/  FFMA.FTZ R20, R61, UR10, -R10.reuse ;  /* 0x0000000a3d147c23 */ /* 0x100fe2000801080a */
[--C-:B------:R-:W-:Y:S01]  /*5f30*/  FFMA.FTZ R24, R63, UR10, -R10.reuse ;  /* 0x0000000a3f187c23 */ /* 0x100fe2000801080a */
[----:B------:R-:W-:Y:S01]  /*5f40*/  FMNMX.FTZ R4, R55, R4, !PT ;  /* 0x0000000437047209 */ /* 0x000fe20007810000 */
[--C-:B------:R-:W-:Y:S01]  /*5f50*/  FFMA.FTZ R25, R45, UR10, -R10.reuse ;  /* 0x0000000a2d197c23 */ /* 0x100fe2000801080a */
[--C-:B------:R-:W-:Y:S01]  /*5f60*/  FFMA.FTZ R28, R65, UR10, -R10.reuse ;  /* 0x0000000a411c7c23 */ /* 0x100fe2000801080a */
[----:B------:R-:W-:-:S02]  /*5f70*/  FFMA.FTZ R29, R49, UR10, -R10 ;  /* 0x0000000a311d7c23 */ /* 0x000fc4000801080a */
[----:B------:R-:W4:Y:S01]  /*5f80*/  SHFL.BFLY PT, R3, R4, 0x2, 0x1f ;  /* 0x0c401f0004037f89 */ /* 0x000f2200000e0000 */
[----:B------:R-:W5:Y:S01]  /*5f90*/  MUFU.EX2 R9, R9 ;  /* 0x0000000900097308 */ /* 0x000f620000000800 */
[----:B---3--:R-:W-:Y:S01]  /*5fa0*/  FADD.FTZ R33, R152, R11 ;  /* 0x0000000b98217221 */ /* 0x008fe20000010000 */
[----:B------:R-:W-:-:S06]  /*5fb0*/  F2FP.BF16.F32.PACK_AB R152, R11, R152 ;  /* 0x000000980b98723e */ /* 0x000fcc00000010ff */
[----:B------:R-:W3:Y:S01]  /*5fc0*/  MUFU.EX2 R12, R12 ;  /* 0x0000000c000c7308 */ /* 0x000ee20000000800 */
[----:B0-----:R-:W-:-:S07]  /*5fd0*/  FADD.FTZ R32, R154, R33 ;  /* 0x000000219a207221 */ /* 0x001fce0000010000 */
[----:B------:R-:W0:Y:S01]  /*5fe0*/  MUFU.EX2 R13, R13 ;  /* 0x0000000d000d7308 */ /* 0x000e220000000800 */
[C---:B-----5:R-:W-:Y:S01]  /*5ff0*/  FADD.FTZ R37, R9.reuse, R32 ;  /* 0x0000002009257221 */ /* 0x060fe20000010000 */
[----:B------:R-:W-:Y:S02]  /*6000*/  F2FP.BF16.F32.PACK_AB R154, R9, R154 ;  /* 0x0000009a099a723e */ /* 0x000fe400000010ff */
[----:B----4-:R-:W-:Y:S01]  /*6010*/  FMNMX.FTZ R3, R4, R3, !PT ;  /* 0x0000000304037209 */ /* 0x010fe20007810000 */
[----:B------:R-:W-:-:S03]  /*6020*/  FFMA.FTZ R4, R41, UR10, -R10 ;  /* 0x0000000a29047c23 */ /* 0x000fc6000801080a */
[----:B------:R-:W4:Y:S01]  /*6030*/  MUFU.EX2 R14, R14 ;  /* 0x0000000e000e7308 */ /* 0x000f220000000800 */
[----:B---3--:R-:W-:Y:S01]  /*6040*/  FADD.FTZ R36, R12, R37 ;  /* 0x000000250c247221 */ /* 0x008fe20000010000 */
[----:B------:R-:W3:Y:S06]  /*6050*/  SHFL.BFLY PT, R6, R3, 0x1, 0x1f ;  /* 0x0c201f0003067f89 */ /* 0x000eec00000e0000 */
[----:B------:R5:W-:Y:S01]  /*6060*/  MUFU.EX2 R21, R4 ;  /* 0x0000000400157308 */ /* 0x000be20000000800 */
[C---:B0-----:R-:W-:Y:S01]  /*6070*/  FADD.FTZ R37, R13.reuse, R36 ;  /* 0x000000240d257221 */ /* 0x041fe20000010000 */
[----:B------:R-:W-:-:S06]  /*6080*/  F2FP.BF16.F32.PACK_AB R156, R13, R12 ;  /* 0x0000000c0d9c723e */ /* 0x000fcc00000010ff */
[----:B------:R-:W0:Y:S01]  /*6090*/  MUFU.EX2 R15, R15 ;  /* 0x0000000f000f7308 */ /* 0x000e220000000800 */
[----:B----4-:R-:W-:-:S07]  /*60a0*/  FADD.FTZ R36, R14, R37 ;  /* 0x000000250e247221 */ /* 0x010fce0000010000 */
[----:B------:R-:W-:Y:S01]  /*60b0*/  MUFU.EX2 R20, R20 ;  /* 0x0000001400147308 */ /* 0x000fe20000000800 */
[----:B---3--:R-:W-:Y:S01]  /*60c0*/  FMNMX.FTZ R6, R3, R6, !PT ;  /* 0x0000000603067209 */ /* 0x008fe20007810000 */
[--C-:B------:R-:W-:Y:S01]  /*60d0*/  FFMA.FTZ R3, R67, UR10, -R10.reuse ;  /* 0x0000000a43037c23 */ /* 0x100fe2000801080a */
[----:B------:R-:W-:Y:S02]  /*60e0*/  FFMA.FTZ R10, R53, UR10, -R10 ;  /* 0x0000000a350a7c23 */ /* 0x000fe4000801080a */
[C---:B------:R-:W-:Y:S01]  /*60f0*/  FSETP.NEU.FTZ.AND P2, PT, R6.reuse, -INF , PT ;  /* 0xff8000000600780b */ /* 0x040fe20003f5d000 */
[----:B-----5:R-:W-:Y:S02]  /*6100*/  FMUL.FTZ R4, R6, UR10 ;  /* 0x0000000a06047c20 */ /* 0x020fe40008410000 */
[----:B------:R-:W-:Y:S01]  /*6110*/  MUFU.EX2 R24, R24 ;  /* 0x0000001800187308 */ /* 0x000fe20000000800 */
[----:B0-----:R-:W-:Y:S02]  /*6120*/  F2FP.BF16.F32.PACK_AB R158, R15, R14 ;  /* 0x0000000e0f9e723e */ /* 0x001fe400000010ff */
[----:B------:R-:W-:-:S05]  /*6130*/  FSEL R4, R4, RZ, P2 ;  /* 0x000000ff04047208 */ /* 0x000fca0001000000 */
        /* <DEDUP_REMOVED lines=16> */
[----:B------:R-:W3:Y:S01]  /*6240*/  MUFU.EX2 R27, R27 ;  /* 0x0000001b001b7308 */ /* 0x000ee20000000800 */
[--C-:B------:R-:W-:Y:S01]  /*6250*/  FFMA.FTZ R54, R54, UR10, -R4.reuse ;  /* 0x0000000a36367c23 */ /* 0x100fe20008010804 */
[----:B------:R-:W-:Y:S01]  /*6260*/  FFMA.FTZ R4, R55, UR10, -R4 ;  /* 0x0000000a37047c23 */ /* 0x000fe20008010804 */
[----:B0-----:R-:W-:-:S02]  /*6270*/  F2FP.BF16.F32.PACK_AB R162, R25, R24 ;  /* 0x0000001819a2723e */ /* 0x001fc400000010ff */
[----:B------:R-:W-:-:S03]  /*6280*/  F2FP.BF16.F32.PACK_AB R160, R21, R20 ;  /* 0x0000001415a0723e */ /* 0x000fc600000010ff */
[----:B------:R-:W0:Y:S08]  /*6290*/  MUFU.EX2 R30, R30 ;  /* 0x0000001e001e7308 */ /* 0x000e300000000800 */
[----:B------:R-:W4:Y:S01]  /*62a0*/  MUFU.EX2 R31, R31 ;  /* 0x0000001f001f7308 */ /* 0x000f220000000800 */
[----:B---3--:R-:W-:Y:S01]  /*62b0*/  FADD.FTZ R33, R26, R27 ;  /* 0x0000001b1a217221 */ /* 0x008fe20000010000 */
[----:B------:R-:W-:-:S06]  /*62c0*/  F2FP.BF16.F32.PACK_AB R153, R27, R26 ;  /* 0x0000001a1b99723e */ /* 0x000fcc00000010ff */
[----:B------:R-:W3:Y:S01]  /*62d0*/  MUFU.EX2 R34, R34 ;  /* 0x0000002200227308 */ /* 0x000ee20000000800 */
[----:B0-----:R-:W-:-:S07]  /*62e0*/  FADD.FTZ R32, R30, R33 ;  /* 0x000000211e207221 */ /* 0x001fce0000010000 */
[----:B------:R-:W0:Y:S01]  /*62f0*/  MUFU.EX2 R35, R35 ;  /* 0x0000002300237308 */ /* 0x000e220000000800 */
[C---:B----4-:R-:W-:Y:S01]  /*6300*/  FADD.FTZ R33, R31.reuse, R32 ;  /* 0x000000201f217221 */ /* 0x050fe20000010000 */
[----:B------:R-:W-:-:S05]  /*6310*/  F2FP.BF16.F32.PACK_AB R155, R31, R30 ;  /* 0x0000001e1f9b723e */ /* 0x000fca00000010ff */
[----:B------:R4:W-:Y:S01]  /*6320*/  STSM.16.M88.4 [R19+0x26800], R152 ;  /* 0x0268009813007844 */ /* 0x0009e20000000200 */
[----:B------:R-:W5:Y:S01]  /*6330*/  MUFU.EX2 R38, R38 ;  /* 0x0000002600267308 */ /* 0x000f620000000800 */
[----:B---3--:R-:W-:Y:S01]  /*6340*/  FADD.FTZ R32, R34, R33 ;  /* 0x0000002122207221 */ /* 0x008fe20000010000 */
[----:B------:R-:W-:-:S06]  /*6350*/  FADD.FTZ R33, R15, R36 ;  /* 0x000000240f217221 */ /* 0x000fcc0000010000 */
[----:B------:R-:W3:Y:S01]  /*6360*/  MUFU.EX2 R39, R39 ;  /* 0x0000002700277308 */ /* 0x000ee20000000800 */
[C---:B0-----:R-:W-:Y:S01]  /*6370*/  FADD.FTZ R11, R35.reuse, R32 ;  /* 0x00000020230b7221 */ /* 0x041fe20000010000 */
[----:B------:R-:W-:Y:S01]  /*6380*/  FADD.FTZ R32, R20, R33 ;  /* 0x0000002114207221 */ /* 0x000fe20000010000 */
[----:B------:R-:W-:-:S03]  /*6390*/  F2FP.BF16.F32.PACK_AB R157, R35, R34 ;  /* 0x00000022239d723e */ /* 0x000fc600000010ff */
[----:B------:R-:W-:Y:S02]  /*63a0*/  FADD.FTZ R13, R21, R32 ;  /* 0x00000020150d7221 */ /* 0x000fe40000010000 */
[----:B------:R-:W0:Y:S01]  /*63b0*/  MUFU.EX2 R42, R42 ;  /* 0x0000002a002a7308 */ /* 0x000e220000000800 */
[----:B-----5:R-:W-:-:S07]  /*63c0*/  FADD.FTZ R12, R38, R11 ;  /* 0x0000000b260c7221 */ /* 0x020fce0000010000 */
[----:B------:R-:W5:Y:S01]  /*63d0*/  MUFU.EX2 R43, R43 ;  /* 0x0000002b002b7308 */ /* 0x000f620000000800 */
[C---:B---3--:R-:W-:Y:S01]  /*63e0*/  FADD.FTZ R11, R39.reuse, R12 ;  /* 0x0000000c270b7221 */ /* 0x048fe20000010000 */
[----:B------:R-:W-:-:S05]  /*63f0*/  F2FP.BF16.F32.PACK_AB R159, R39, R38 ;  /* 0x00000026279f723e */ /* 0x000fca00000010ff */
[----:B------:R4:W-:Y:S01]  /*6400*/  STSM.16.M88.4 [R22], R156 ;  /* 0x0000009c16007844 */ /* 0x0009e20000000200 */
[----:B------:R-:W3:Y:S01]  /*6410*/  MUFU.EX2 R46, R46 ;  /* 0x0000002e002e7308 */ /* 0x000ee20000000800 */
[----:B0-----:R-:W-:-:S07]  /*6420*/  FADD.FTZ R12, R42, R11 ;  /* 0x0000000b2a0c7221 */ /* 0x001fce0000010000 */
[----:B------:R-:W0:Y:S01]  /*6430*/  MUFU.EX2 R47, R47 ;  /* 0x0000002f002f7308 */ /* 0x000e220000000800 */
[C---:B-----5:R-:W-:Y:S01]  /*6440*/  FADD.FTZ R11, R43.reuse, R12 ;  /* 0x0000000c2b0b7221 */ /* 0x060fe20000010000 */
[----:B------:R-:W-:-:S06]  /*6450*/  F2FP.BF16.F32.PACK_AB R161, R43, R42 ;  /* 0x0000002a2ba1723e */ /* 0x000fcc00000010ff */
[----:B------:R-:W-:Y:S01]  /*6460*/  MUFU.EX2 R28, R28 ;  /* 0x0000001c001c7308 */ /* 0x000fe20000000800 */
[----:B---3--:R-:W-:-:S07]  /*6470*/  FADD.FTZ R12, R46, R11 ;  /* 0x0000000b2e0c7221 */ /* 0x008fce0000010000 */
[----:B------:R-:W3:Y:S01]  /*6480*/  MUFU.EX2 R29, R29 ;  /* 0x0000001d001d7308 */ /* 0x000ee20000000800 */
[C---:B0-----:R-:W-:Y:S01]  /*6490*/  F2FP.BF16.F32.PACK_AB R163, R47.reuse, R46 ;  /* 0x0000002e2fa3723e */ /* 0x041fe200000010ff */
[----:B------:R-:W-:-:S04]  /*64a0*/  FADD.FTZ R47, R47, R12 ;  /* 0x0000000c2f2f7221 */ /* 0x000fc80000010000 */
[----:B------:R4:W-:Y:S02]  /*64b0*/  STSM.16.M88.4 [R184], R160 ;  /* 0x000000a0b8007844 */ /* 0x0009e40000000200 */
[----:B------:R-:W-:Y:S08]  /*64c0*/  MUFU.EX2 R50, R50 ;  /* 0x0000003200327308 */ /* 0x000ff00000000800 */
[----:B------:R-:W0:Y:S01]  /*64d0*/  MUFU.EX2 R51, R51 ;  /* 0x0000003300337308 */ /* 0x000e220000000800 */
[----:B---3--:R-:W-:-:S07]  /*64e0*/  F2FP.BF16.F32.PACK_AB R164, R29, R28 ;  /* 0x0000001c1da4723e */ /* 0x008fce00000010ff */
[----:B------:R-:W-:Y:S08]  /*64f0*/  MUFU.EX2 R3, R3 ;  /* 0x0000000300037308 */ /* 0x000ff00000000800 */
[----:B------:R-:W3:Y:S01]  /*6500*/  MUFU.EX2 R10, R10 ;  /* 0x0000000a000a7308 */ /* 0x000ee20000000800 */
[----:B0-----:R-:W-:Y:S01]  /*6510*/  F2FP.BF16.F32.PACK_AB R165, R51, R50 ;  /* 0x0000003233a5723e */ /* 0x001fe200000010ff */
[----:B------:R-:W-:-:S04]  /*6520*/  FADD.FTZ R50, R50, R47 ;  /* 0x0000002f32327221 */ /* 0x000fc80000010000 */
[----:B------:R-:W-:Y:S02]  /*6530*/  FADD.FTZ R51, R51, R50 ;  /* 0x0000003233337221 */ /* 0x000fe40000010000 */
[----:B------:R-:W-:Y:S08]  /*6540*/  MUFU.EX2 R54, R54 ;  /* 0x0000003600367308 */ /* 0x000ff00000000800 */
[----:B------:R0:W5:Y:S01]  /*6550*/  MUFU.EX2 R9, R4 ;  /* 0x0000000400097308 */ /* 0x0001620000000800 */
[----:B---3--:R-:W-:Y:S01]  /*6560*/  F2FP.BF16.F32.PACK_AB R166, R10, R3 ;  /* 0x000000030aa6723e */ /* 0x008fe200000010ff */
[----:B0-----:R-:W-:-:S04]  /*6570*/  FADD.FTZ R4, R24, R13 ;  /* 0x0000000d18047221 */ /* 0x001fc80000010000 */
[----:B------:R-:W-:-:S04]  /*6580*/  FADD.FTZ R25, R25, R4 ;  /* 0x0000000419197221 */ /* 0x000fc80000010000 */
[----:B------:R-:W-:Y:S01]  /*6590*/  FADD.FTZ R28, R28, R25 ;  /* 0x000000191c1c7221 */ /* 0x000fe20000010000 */
[----:B-----5:R-:W-:Y:S01]  /*65a0*/  F2FP.BF16.F32.PACK_AB R167, R9, R54 ;  /* 0x0000003609a7723e */ /* 0x020fe200000010ff */
[----:B------:R-:W-:Y:S02]  /*65b0*/  FADD.FTZ R54, R54, R51 ;  /* 0x0000003336367221 */ /* 0x000fe40000010000 */
[----:B------:R-:W-:Y:S02]  /*65c0*/  FADD.FTZ R28, R29, R28 ;  /* 0x0000001c1d1c7221 */ /* 0x000fe40000010000 */
[----:B------:R4:W-:Y:S02]  /*65d0*/  STSM.16.M88.4 [R23], R164 ;  /* 0x000000a417007844 */ /* 0x0009e40000000200 */
[----:B------:R-:W-:-:S04]  /*65e0*/  FADD.FTZ R3, R3, R28 ;  /* 0x0000001c03037221 */ /* 0x000fc80000010000 */
[----:B------:R-:W-:Y:S01]  /*65f0*/  FADD.FTZ R4, R10, R3 ;  /* 0x000000030a047221 */ /* 0x000fe20000010000 */
[----:B------:R-:W-:Y:S01]  /*6600*/  FADD.FTZ R3, R9, R54 ;  /* 0x0000003609037221 */ /* 0x000fe20000010000 */
[----:B------:R-:W-:Y:S06]  /*6610*/  @!P0 BRA `(.L_x_2298) ;  /* 0x0000000000048947 */ /* 0x000fec0003800000 */
[----:B------:R-:W-:Y:S01]  /*6620*/  BPT.TRAP 0x1 ;  /* 0x000000040000795c */ /* 0x000fe20000300000 */
.L_x_2298:
[----:B------:R0:W3:Y:S01]  /*6630*/  SYNCS.PHASECHK.TRANS64.TRYWAIT P2, [R7+URZ+0x28c50], R8 ;  /* 0x028c5008070075a7 */ /* 0x0000e2000804017f */
[----:B------:R-:W-:Y:S05]  /*6640*/  @!P0 BRA `(.L_x_2299) ;  /* 0x0000000000048947 */ /* 0x000fea0003800000 */
[----:B------:R-:W-:Y:S01]  /*6650*/  BPT.TRAP 0x1 ;  /* 0x000000040000795c */ /* 0x000fe20000300000 */
.L_x_2299:
[----:B---3--:R-:W-:Y:S05]  /*6660*/  @P2 BRA `(.L_x_2300) ;  /* 0x0000000000082947 */ /* 0x008fea0003800000 */
[----:B------:R-:W3:Y:S02]  /*6670*/  SYNCS.PHASECHK.TRANS64.TRYWAIT P2, [R7+URZ+0x28c50], R8 ;  /* 0x028c5008070075a7 */ /* 0x000ee4000804017f */
[----:B---3--:R-:W-:Y:S05]  /*6680*/  @!P2 BRA `(.L_x_2301) ;  /* 0x0000013c007ca947 */ /* 0x008fea0003800000 */
.L_x_2300:
[----:B------:R-:W-:Y:S01]  /*6690*/  ULEA UR18, UR37, UR50, 0xc ;  /* 0x0000003225127291 */ /* 0x000fe2000f8e603f */
[----:B------:R-:W-:Y:S01]  /*66a0*/  WARPGROUP.ARRIVE ;  /* 0x00000000000079c5 */ /* 0x000fe20000000000 */
[----:B------:R-:W-:Y:S01]  /*66b0*/  UMOV UR7, 0x40000040 ;  /* 0x4000004000077882 */ /* 0x000fe20000000000 */
[----:B------:R-:W-:Y:S01]  /*66c0*/  R2UR UR20, R168 ;  /* 0x00000000a81472ca */ /* 0x000fe200000e0000 */
[----:B------:R-:W-:Y:S01]  /*66d0*/  @UP0 ULDC UR19, c[0x0][0x450] ;  /* 0x0001140000130ab9 */ /* 0x000fe20000000800 */
[----:B------:R-:W-:Y:S01]  /*66e0*/  PLOP3.LUT P2, PT, PT, PT, UP1, 0x40, 0x0 ;  /* 0x000000000000781c */ /* 0x000fe20003f4e818 */
[----:B0123--:R-:W-:Y:S01]  /*66f0*/  @!P1 VIADD R7, R7, 0x28c60 ;  /* 0x00028c6007079836 */ /* 0x00ffe20000000000 */
[----:B------:R-:W-:Y:S02]  /*6700*/  UMOV UR6, UR18 ;  /* 0x0000001200067c82 */ /* 0x000fe40008000000 */
[----:B------:R-:W-:Y:S01]  /*6710*/  HGMMA.64x256x16.F32.BF16 R24, R152, gdesc[UR4].tnspB, RZ, !UPT, gsb0 ;  /* 0x43e0000498187df0 */ /* 0x000fe2000c0018ff */
[----:B------:R-:W-:Y:S01]  /*6720*/  UIADD3 UR6, UR18, 0x80, URZ ;  /* 0x0000008012067890 */ /* 0x000fe2000fffe03f */
[----:B------:R-:W-:Y:S01]  /*6730*/  @!P1 PRMT R7, RZ, 0x654, R7 ;  /* 0x00000654ff079816 */ /* 0x000fe20000000007 */
[----:B------:R-:W-:-:S04]  /*6740*/  UMOV UR7, 0x40000040 ;  /* 0x4000004000077882 */ /* 0x000fc80000000000 */
[----:B------:R-:W-:Y:S01]  /*6750*/  UIADD3 UR20, UR20, -0x2, URZ ;  /* 0xfffffffe14147890 */ /* 0x000fe2000fffe03f */
[----:B------:R-:W-:Y:S02]  /*6760*/  WARPGROUP.DEPBAR.LE gsb0, 0x0 ;  /* 0x00008000000079c5 */ /* 0x000fe40000010000 */
[----:B------:R-:W-:-:S15]  /*6770*/  WARPGROUP.ARRIVE ;  /* 0x00000000000079c5 */ /* 0x000fde0000000000 */
[----:B------:R-:W-:-:S03]  /*6780*/  NOP ;  /* 0x0000000000007918 */ /* 0x000fc60000000000 */
        /* <DEDUP_REMOVED lines=8> */
[----:B------:R-:W-:Y:S02]  /*6810*/  UMOV UR7, 0x40000040 ;  /* 0x4000004000077882 */ /* 0x000fe40000000000 */
[----:B------:R-:W-:Y:S01]  /*6820*/  UMOV UR18, UR42 ;  /* 0x0000002a00127c82 */ /* 0x000fe20008000000 */
[----:B------:R-:W-:Y:S02]  /*6830*/  WARPGROUP.DEPBAR.LE gsb0, 0x0 ;  /* 0x00008000000079c5 */ /* 0x000fe40000010000 */
[----:B------:R-:W-:-:S15]  /*6840*/  WARPGROUP.ARRIVE ;  /* 0x00000000000079c5 */ /* 0x000fde0000000000 */
[----:B------:R-:W-:-:S06]  /*6850*/  NOP ;  /* 0x0000000000007918 */ /* 0x000fcc0000000000 */
[----:B------:R-:W-:Y:S01]  /*6860*/  HGMMA.64x256x16.F32.BF16 R24, R164, gdesc[UR4].tnspB, R24, gsb0 ;  /* 0x43e00004a4187df0 */ /* 0x000fe20008001818 */
[----:B------:R-:W-:Y:S02]  /*6870*/  @UP0 ULDC UR6, c[0x0][0x44c] ;  /* 0x0001130000060ab9 */ /* 0x000fe40000000800 */
[----:B------:R-:W-:-:S04]  /*6880*/  UIMAD.WIDE.U32 UR6, UR42, UR6, URZ ;  /* 0x000000062a0672a5 */ /* 0x000fc8000f8e003f */
[----:B------:R-:W-:-:S04]  /*6890*/  @UP0 USHF.R.U32.HI UR18, URZ, UR19, UR7 ;  /* 0x000000133f120299 */ /* 0x000fc80008011607 */
[----:B------:R-:W-:-:S04]  /*68a0*/  UIADD3 UR6, UR18, UR49, -UR51 ;  /* 0x0000003112067290 */ /* 0x000fc8000fffe833 */
[----:B------:R-:W-:Y:S01]  /*68b0*/  UIADD3 UR14, UR6, UR14, URZ ;  /* 0x0000000e060e7290 */ /* 0x000fe2000fffe03f */
        /* <DEDUP_REMOVED lines=21> */
.L_x_2303:
[----:B------:R-:W-:-:S11]  /*6a10*/  UISETP.NE.AND UP2, UPT, UR15, 0x1, UPT ;  /* 0x000000010f00788c */ /* 0x000fd6000bf45270 */
[----:B------:R-:W-:Y:S02]  /*6a20*/  @UP2 ULDC.64 UR22, c[0x0][0x9e8] ;  /* 0x00027a0000162ab9 */ /* 0x000fe40000000a00 */
[----:B------:R-:W-:-:S04]  /*6a30*/  UIMAD.WIDE.U32 UR6, UR18, UR22, URZ ;  /* 0x00000016120672a5 */ /* 0x000fc8000f8e003f */
[----:B------:R-:W-:-:S12]  /*6a40*/  @UP2 USHF.R.U32.HI UR18, URZ, UR23, UR7 ;  /* 0x000000173f122299 */ /* 0x000fd80008011607 */
.L_x_2304:
[----:B------:R-:W-:-:S04]  /*6a50*/  UIMAD UR15, UR18, UR15, UR15 ;  /* 0x0000000f120f72a4 */ /* 0x000fc8000f8e020f */
[----:B------:R-:W-:-:S04]  /*6a60*/  UISETP.LT.AND UP2, UPT, UR14, UR15, UPT ;  /* 0x0000000f0e00728c */ /* 0x000fc8000bf41270 */
[----:B------:R-:W-:-:S12]  /*6a70*/  USEL UR14, UR14, UR15, UP2 ;  /* 0x0000000f0e0e7287 */ /* 0x000fd80009000000 */
.L_x_2302:
[----:B------:R-:W-:Y:S01]  /*6a80*/  USHF.R.S32.HI UR6, URZ, 0x1f, UR14 ;  /* 0x0000001f3f067899 */ /* 0x000fe2000801140e */
[----:B------:R-:W-:Y:S01]  /*6a90*/  ULDC UR25, c[0x0][0x9e4] ;  /* 0x0002790000197ab9 */ /* 0x000fe20000000800 */
[----:B------:R-:W-:Y:S02]  /*6aa0*/  ULDC UR22, c[0x0][0x9dc] ;  /* 0x0002770000167ab9 */ /* 0x000fe40000000800 */
[----:B------:R-:W-:Y:S01]  /*6ab0*/  ULEA.HI UR6, UR6, UR14, URZ, 0x6 ;  /* 0x0000000e06067291 */ /* 0x000fe2000f8f303f */
[----:B------:R-:W-:Y:S01]  /*6ac0*/  ULDC UR23, c[0x0][0x988] ;  /* 0x0002620000177ab9 */ /* 0x000fe20000000800 */
[----:B------:R-:W-:Y:S02]  /*6ad0*/  ULDC UR26, c[0x0][0x9e0] ;  /* 0x00027800001a7ab9 */ /* 0x000fe40000000800 */
[----:B------:R-:W-:-:S04]  /*6ae0*/  USHF.R.S32.HI UR6, URZ, 0x6, UR6 ;  /* 0x000000063f067899 */ /* 0x000fc80008011406 */
[----:B------:R-:W-:-:S04]  /*6af0*/  UISETP.LT.AND UP2, UPT, UR48, UR6, UPT ;  /* 0x000000063000728c */ /* 0x000fc8000bf41270 */
[----:B------:R-:W-:-:S04]  /*6b00*/  USEL UR21, UR48, UR6, !UP2 ;  /* 0x0000000630157287 */ /* 0x000fc8000d000000 */
[----:B------:R-:W-:-:S06]  /*6b10*/  UISETP.GE.AND UP2, UPT, UR20, UR21, UPT ;  /* 0x000000151400728c */ /* 0x000fcc000bf46270 */
[----:B------:R-:W-:-:S13]  /*6b20*/  PLOP3.LUT P2, PT, PT, PT, UP2, 0x80, 0x0 ;  /* 0x000000000000781c */ /* 0x000fda0003f4f028 */
[----:B------:R-:W-:Y:S05]  /*6b30*/  @!P2 BRA `(.L_x_2305) ;  /* 0x000000240060a947 */ /* 0x000fea0003800000 */
.L_x_2322:
[----:B------:R-:W-:-:S04]  /*6b40*/  UIADD3 UR24, UR37, 0x1, URZ ;  /* 0x0000000125187890 */ /* 0x000fc8000fffe03f */
[----:B------:R-:W-:-:S04]  /*6b50*/  UISETP.NE.AND UP2, UPT, UR24, 0x2, UPT ;  /* 0x000000021800788c */ /* 0x000fc8000bf45270 */
[----:B------:R-:W-:Y:S02]  /*6b60*/  USEL UR6, URZ, 0x1, UP2 ;  /* 0x000000013f067887 */ /* 0x000fe40009000000 */
[----:B------:R-:W-:Y:S02]  /*6b70*/  USEL UR24, UR24, URZ, UP2 ;  /* 0x0000003f18187287 */ /* 0x000fe40009000000 */
[----:B------:R-:W-:Y:S01]  /*6b80*/  ULOP3.LUT UR38, UR38, UR6, URZ, 0x3c, !UPT ;  /* 0x0000000626267292 */ /* 0x000fe2000f8e3c3f */
[----:B-12---:R-:W-:Y:S11]  /*6b90*/  @!P0 BRA `(.L_x_2306) ;  /* 0x0000000000048947 */ /* 0x006ff60003800000 */
[----:B------:R-:W-:Y:S01]  /*6ba0*/  BPT.TRAP 0x1 ;  /* 0x000000040000795c */ /* 0x000fe20000300000 */
.L_x_2306:
[----:B------:R-:W-:Y:S01]  /*6bb0*/  ULEA UR27, UR24, UR46, 0x3 ;  /* 0x0000002e181b7291 */ /* 0x000fe2000f8e183f */
[----:B0-----:R-:W-:-:S05]  /*6bc0*/  IMAD.U32 R7, RZ, RZ, UR38 ;  /* 0x00000026ff077e24 */ /* 0x001fca000f8e00ff */
[----:B------:R-:W-:-:S04]  /*6bd0*/  SHF.L.U32 R7, R7, 0x1f, RZ ;  /* 0x0000001f07077819 */ /* 0x000fc800000006ff */
[----:B------:R0:W1:Y:S01]  /*6be0*/  SYNCS.PHASECHK.TRANS64.TRYWAIT P2, [UR27+0x28c30], R7 ;  /* 0x028c3007ff0075a7 */ /* 0x000062000804015b */
[----:B------:R-:W-:Y:S05]  /*6bf0*/  @!P0 BRA `(.L_x_2307) ;  /* 0x0000000000048947 */ /* 0x000fea0003800000 */
[----:B------:R-:W-:Y:S01]  /*6c00*/  BPT.TRAP 0x1 ;  /* 0x000000040000795c */ /* 0x000fe20000300000 */
.L_x_2307:
[----:B-1----:R-:W-:Y:S05]  /*6c10*/  @P2 BRA `(.L_x_2308) ;  /* 0x0000000000082947 */ /* 0x002fea0003800000 */
[----:B------:R-:W1:Y:S02]  /*6c20*/  SYNCS.PHASECHK.TRANS64.TRYWAIT P2, [UR27+0x28c30], R7 ;  /* 0x028c3007ff0075a7 */ /* 0x000e64000804015b */
[----:B-1----:R-:W-:Y:S05]  /*6c30*/  @!P2 BRA `(.L_x_2309) ;  /* 0x000001380024a947 */ /* 0x002fea0003800000 */
.L_x_2308:
[----:B------:R-:W-:Y:S01]  /*6c40*/  R2UR UR18, R0 ;  /* 0x00000000001272ca */ /* 0x000fe200000e0000 */
[----:B----4-:R-:W-:Y:S01]  /*6c50*/  WARPGROUP.ARRIVE ;  /* 0x00000000000079c5 */ /* 0x010fe20000000000 */
[----:B------:R-:W-:Y:S01]  /*6c60*/  UMOV UR19, 0x40000040 ;  /* 0x4000004000137882 */ /* 0x000fe20000000000 */
[----:B------:R-:W-:Y:S01]  /*6c70*/  UMOV UR7, 0x40000040 ;  /* 0x4000004000077882 */ /* 0x000fe20000000000 */
[----:B------:R-:W-:Y:S01]  /*6c80*/  UMOV UR11, 0x40000040 ;  /* 0x40000040000b7882 */ /* 0x000fe20000000000 */
[----:B------:R-:W-:Y:S01]  /*6c90*/  UMOV UR15, 0x40000040 ;  /* 0x40000040000f7882 */ /* 0x000fe20000000000 */
[----:B------:R-:W-:Y:S01]  /*6ca0*/  PLOP3.LUT P2, PT, PT, PT, UP0, 0x80, 0x0 ;  /* 0x000000000000781c */ /* 0x000fe20003f4f008 */
[----:B------:R-:W-:Y:S01]  /*6cb0*/  VIADD R15, R186, UR42 ;  /* 0x0000002aba0f7c36 */ /* 0x000fe20008000000 */
[----:B------:R-:W-:Y:S01]  /*6cc0*/  PLOP3.LUT P3, PT, PT, PT, UP0, 0x80, 0x0 ;  /* 0x000000000000781c */ /* 0x000fe20003f6f008 */
[----:B------:R-:W-:-:S04]  /*6cd0*/  IMAD.U32 R10, RZ, RZ, UR27 ;  /* 0x0000001bff0a7e24 */ /* 0x000fc8000f8e00ff */
[----:B------:R-:W-:Y:S01]  /*6ce0*/  ULEA UR18, UR24, UR18, 0x9 ;  /* 0x0000001218127291 */ /* 0x000fe2000f8e483f */
[----:B-1----:R-:W-:-:S03]  /*6cf0*/  @!P1 VIADD R8, R10, 0x28c40 ;  /* 0x00028c400a089836 */ /* 0x002fc60000000000 */
[----:B------:R-:W-:Y:S02]  /*6d00*/  UIADD3 UR6, UR18, 0x2, URZ ;  /* 0x0000000212067890 */ /* 0x000fe4000fffe03f */
[----:B------:R-:W-:Y:S01]  /*6d10*/  UIADD3 UR10, UR18, 0x4, URZ ;  /* 0x00000004120a7890 */ /* 0x000fe2000fffe03f */
[----:B------:R-:W-:Y:S01]  /*6d20*/  @!P1 PRMT R8, RZ, 0x654, R8 ;  /* 0x00000654ff089816 */ /* 0x000fe20000000008 */
[----:B------:R-:W-:Y:S02]  /*6d30*/  UIADD3 UR14, UR18, 0x6, URZ ;  /* 0x00000006120e7890 */ /* 0x000fe4000fffe03f */
[----:B------:R-:W-:Y:S03]  /*6d40*/  HGMMA.64x64x16.F32.BF16 R152, gdesc[UR16], RZ, !UPT, gsb0 ;  /* 0x00e00000109879f0 */ /* 0x000fe6000c0018ff */
[----:B------:R-:W-:Y:S02]  /*6d50*/  WARPGROUP.DEPBAR.LE gsb0, 0x0 ;  /* 0x00008000000079c5 */ /* 0x000fe40000010000 */
[----:B------:R-:W-:-:S06]  /*6d60*/  WARPGROUP.ARRIVE ;  /* 0x00000000000079c5 */ /* 0x000fcc0000000000 */
[----:B------:R-:W-:Y:S01]  /*6d70*/  HGMMA.64x64x16.F32.BF16 R152, gdesc[UR4], R152, gsb0 ;  /* 0x00e00000049879f0 */ /* 0x000fe20008001898 */
[----:B------:R-:W-:Y:S01]  /*6d80*/  @UP0 ULDC UR7, c[0x0][0x44c] ;  /* 0x0001130000070ab9 */ /* 0x000fe20000000800 */
[----:B------:R-:W-:Y:S01]  /*6d90*/  USHF.L.U32 UR6, UR20, 0x6, URZ ;  /* 0x0000000614067899 */ /* 0x000fe2000800063f */
[----:B------:R-:W-:Y:S01]  /*6da0*/  @P2 IMAD.HI.U32 R9, R15, UR7, RZ ;  /* 0x000000070f092c27 */ /* 0x000fe2000f8e00ff */
[----:B------:R-:W-:Y:S01]  /*6db0*/  @UP0 ULDC UR7, c[0x0][0x450] ;  /* 0x0001140000070ab9 */ /* 0x000fe20000000800 */
[----:B------:R-:W-:-:S03]  /*6dc0*/  PLOP3.LUT P2, PT, PT, PT, UP1, 0x40, 0x0 ;  /* 0x000000000000781c */ /* 0x000fc60003f4e818 */
[----:B------:R-:W-:Y:S01]  /*6dd0*/  @P3 SHF.R.U32.HI R15, RZ, UR7, R9 ;  /* 0x00000007ff0f3c19 */ /* 0x000fe20008011609 */
[----:B------:R-:W-:-:S04]  /*6de0*/  IMAD.U32 R13, RZ, RZ, UR6 ;  /* 0x00000006ff0d7e24 */ /* 0x000fc8000f8e00ff */
[----:B------:R-:W1:Y:S01]  /*6df0*/  SHFL.IDX PT, R20, R15, RZ, 0x1c1f ;  /* 0x001c1fff0f147589 */ /* 0x000e6200000e0000 */
[----:B------:R-:W-:Y:S01]  /*6e00*/  IADD3 R13, -R2, 0x1, -R13 ;  /* 0x00000001020d7810 */ /* 0x000fe20007ffe90d */
[----:B------:R-:W-:Y:S02]  /*6e10*/  WARPGROUP.DEPBAR.LE gsb0, 0x0 ;  /* 0x00008000000079c5 */ /* 0x000fe40000010000 */
[----:B------:R-:W-:-:S06]  /*6e20*/  WARPGROUP.ARRIVE ;  /* 0x00000000000079c5 */ /* 0x000fcc0000000000 */
[----:B------:R-:W-:Y:S01]  /*6e30*/  HGMMA.64x64x16.F32.BF16 R152, gdesc[UR8], R152, gsb0 ;  /* 0x00e00000089879f0 */ /* 0x000fe20008001898 */
[----:B------:R-:W-:Y:S02]  /*6e40*/  UMOV UR11, UR22 ;  /* 0x00000016000b7c82 */ /* 0x000fe40008000000 */
[----:B------:R-:W-:Y:S01]  /*6e50*/  ULOP3.LUT UR7, URZ, UR11, URZ, 0x33, !UPT ;  /* 0x0000000b3f077292 */ /* 0x000fe2000f8e333f */
[----:B------:R-:W-:Y:S02]  /*6e60*/  WARPGROUP.DEPBAR.LE gsb0, 0x0 ;  /* 0x00008000000079c5 */ /* 0x000fe40000010000 */
[----:B------:R-:W-:-:S06]  /*6e70*/  WARPGROUP.ARRIVE ;  /* 0x00000000000079c5 */ /* 0x000fcc0000000000 */
[----:B------:R-:W-:Y:S03]  /*6e80*/  HGMMA.64x64x16.F32.BF16 R152, gdesc[UR12], R152, gsb0 ;  /* 0x00e000000c9879f0 */ /* 0x000fe60008001898 */
[----:B------:R-:W-:Y:S02]  /*6e90*/  WARPGROUP.DEPBAR.LE gsb0, 0x0 ;  /* 0x00008000000079c5 */ /* 0x000fe40000010000 */
[----:B------:R2:W-:Y:S02]  /*6ea0*/  @!P1 SYNCS.ARRIVE.TRANS64.RED.A1T0 RZ, [R8+URZ], RZ ;  /* 0x000000ff08ff99a7 */ /* 0x0005e4000810043f */
[----:B--2---:R-:W-:-:S05]  /*6eb0*/  IMAD.U32 R8, RZ, RZ, UR51 ;  /* 0x00000033ff087e24 */ /* 0x004fca000f8e00ff */
[----:B------:R-:W-:-:S05]  /*6ec0*/  IADD3 R13, -R8, UR49, R13 ;  /* 0x00000031080d7c10 */ /* 0x000fca000fffe10d */
[C---:B------:R-:W-:Y:S02]  /*6ed0*/  VIADD R14, R13.reuse, UR26 ;  /* 0x0000001a0d0e7c36 */ /* 0x040fe40008000000 */
[----:B------:R-:W-:Y:S02]  /*6ee0*/  VIADD R13, R13, UR7 ;  /* 0x000000070d0d7c36 */ /* 0x000fe40008000000 */
[C---:B-1----:R-:W-:Y:S02]  /*6ef0*/  IMAD.IADD R12, R20.reuse, 0x1, R14 ;  /* 0x00000001140c7824 */ /* 0x042fe400078e020e */
[----:B------:R-:W-:Y:S01]  /*6f00*/  IMAD.IADD R11, R20, 0x1, R13 ;  /* 0x00000001140b7824 */ /* 0x000fe200078e020d */
[----:B------:R-:W-:Y:S06]  /*6f10*/  @P2 BRA `(.L_x_2310) ;  /* 0x00000000005c2947 */ /* 0x000fec0003800000 */
[----:B------:R-:W-:Y:S01]  /*6f20*/  IMAD.U32 R8, RZ, RZ, UR51 ;  /* 0x00000033ff087e24 */ /* 0x000fe2000f8e00ff */
[----:B------:R-:W-:Y:S04]  /*6f30*/  BSSY B0, `(.L_x_2311) ;  /* 0x0000011000007945 */ /* 0x000fe80003800000 */
[----:B------:R-:W-:-:S04]  /*6f40*/  IADD3 R20, -R8, UR49, R20 ;  /* 0x0000003108147c10 */ /* 0x000fc8000fffe114 */
        /* <DEDUP_REMOVED lines=10> */
.L_x_2312:
[----:B------:R-:W-:-:S05]  /*6ff0*/  IMAD.U32 R21, RZ, RZ, UR25 ;  /* 0x00000019ff157e24 */ /* 0x000fca000f8e00ff */
[----:B------:R-:W-:-:S13]  /*7000*/  ISETP.NE.AND P2, PT, R21, 0x1, PT ;  /* 0x000000011500780c */ /* 0x000fda0003f45270 */
[----:B------:R-:W1:Y:S02]  /*7010*/  @P2 LDC.64 R8, c[0x0][0x9e8] ;  /* 0x00027a00ff082b82 */ /* 0x000e640000000a00 */
[----:B-1----:R-:W-:-:S05]  /*7020*/  @P2 IMAD.HI.U32 R8, R20, R8, RZ ;  /* 0x0000000814082227 */ /* 0x002fca00078e00ff */
[----:B------:R-:W-:-:S07]  /*7030*/  @P2 SHF.R.U32.HI R20, RZ, R9, R8 ;  /* 0x00000009ff142219 */ /* 0x000fce0000011608 */
.L_x_2313:
[----:B------:R-:W-:Y:S05]  /*7040*/  BSYNC B0 ;  /* 0x0000000000007941 */ /* 0x000fea0003800000 */
.L_x_2311:
[----:B------:R-:W-:-:S04]  /*7050*/  IMAD R20, R20, R21, -UR6 ;  /* 0x8000000614147e24 */ /* 0x000fc8000f8e0215 */
[----:B------:R-:W-:-:S05]  /*7060*/  IMAD.IADD R20, R20, 0x1, -R2 ;  /* 0x0000000114147824 */ /* 0x000fca00078e0a02 */
[----:B------:R-:W-:Y:S02]  /*7070*/  VIMNMX R11, R11, R20, !PT ;  /* 0x000000140b0b7248 */ /* 0x000fe40007fe0100 */
[----:B------:R-:W-:-:S07]  /*7080*/  VIADDMNMX R12, R20, R21, R12, PT ;  /* 0x00000015140c7246 */ /* 0x000fce000380010c */
.L_x_2310:
[----:B------:R-:W-:Y:S01]  /*7090*/  UISETP.GT.AND UP2, UPT, UR20, -0x1, UPT ;  /* 0xffffffff1400788c */ /* 0x000fe2000bf44270 */
[----:B------:R-:W1:Y:S05]  /*70a0*/  SHFL.IDX PT, R8, R15, 0x1, 0x1c1f ;  /* 0x003c1f000f087f89 */ /* 0x000e6a00000e0000 */
[----:B------:R-:W-:-:S04]  /*70b0*/  PLOP3.LUT P2, PT, PT, PT, UP2, 0x80, 0x0 ;  /* 0x000000000000781c */ /* 0x000fc80003f4f028 */
[C---:B------:R-:W-:Y:S02]  /*70c0*/  ISETP.GT.AND P5, PT, R11.reuse, RZ, P2 ;  /* 0x000000ff0b00720c */ /* 0x040fe400017a4270 */
[C---:B------:R-:W-:Y:S02]  /*70d0*/  ISETP.GT.AND P4, PT, R11.reuse, 0x1, P2 ;  /* 0x000000010b00780c */ /* 0x040fe40001784270 */
[----:B------:R-:W-:Y:S02]  /*70e0*/  ISETP.LT.OR P5, PT, R12, 0x1, P5 ;  /* 0x000000010c00780c */ /* 0x000fe40002fa1670 */
[C---:B------:R-:W-:Y:S02]  /*70f0*/  ISETP.GT.AND P6, PT, R11.reuse, 0x8, P2 ;  /* 0x000000080b00780c */ /* 0x040fe400017c4270 */
[----:B------:R-:W-:Y:S02]  /*7100*/  FSEL R152, R152, -INF , !P5 ;  /* 0xff80000098987808 */ /* 0x000fe40006800000 */
[----:B------:R-:W-:-:S02]  /*7110*/  ISETP.GT.AND P5, PT, R11, 0x10, P2 ;  /* 0x000000100b00780c */ /* 0x000fc400017a4270 */
[----:B------:R-:W-:Y:S02]  /*7120*/  ISETP.GT.AND P3, PT, R11, 0x9, P2 ;  /* 0x000000090b00780c */ /* 0x000fe40001764270 */
[----:B------:R-:W-:Y:S01]  /*7130*/  ISETP.LT.OR P5, PT, R12, 0x11, P5 ;  /* 0x000000110c00780c */ /* 0x000fe20002fa1670 */
[--C-:B-1----:R-:W-:Y:S01]  /*7140*/  IMAD.IADD R14, R14, 0x1, R8.reuse ;  /* 0x000000010e0e7824 */ /* 0x102fe200078e0208 */
[----:B------:R-:W-:Y:S01]  /*7150*/  ISETP.LT.OR P4, PT, R12, 0x2, P4 ;  /* 0x000000020c00780c */ /* 0x000fe20002781670 */
[----:B------:R-:W-:Y:S01]  /*7160*/  IMAD.IADD R13, R13, 0x1, R8 ;  /* 0x000000010d0d7824 */ /* 0x000fe200078e0208 */
        /* <DEDUP_REMOVED lines=37> */
[----:B------:R-:W-:Y:S02]  /*73c0*/  FSEL R177, R177, -INF , !P4 ;  /* 0xff800000b1b17808 */ /* 0x000fe40006000000 */
[----:B------:R-:W-:-:S02]  /*73d0*/  FSEL R180, R180, -INF , !P6 ;  /* 0xff800000b4b47808 */ /* 0x000fc40007000000 */
[----:B------:R-:W-:Y:S01]  /*73e0*/  FSEL R181, R181, -INF , !P3 ;  /* 0xff800000b5b57808 */ /* 0x000fe20005800000 */
        /* <DEDUP_REMOVED lines=14> */
.L_x_2316:
[----:B------:R-:W-:-:S05]  /*74d0*/  IMAD.U32 R12, RZ, RZ, UR25 ;  /* 0x00000019ff0c7e24 */ /* 0x000fca000f8e00ff */
[----:B------:R-:W-:-:S13]  /*74e0*/  ISETP.NE.AND P3, PT, R12, 0x1, PT ;  /* 0x000000010c00780c */ /* 0x000fda0003f65270 */
[----:B------:R-:W1:Y:S02]  /*74f0*/  @P3 LDC.64 R8, c[0x0][0x9e8] ;  /* 0x00027a00ff083b82 */ /* 0x000e640000000a00 */
[----:B-1----:R-:W-:-:S05]  /*7500*/  @P3 IMAD.HI.U32 R8, R11, R8, RZ ;  /* 0x000000080b083227 */ /* 0x002fca00078e00ff */
[----:B------:R-:W-:-:S07]  /*7510*/  @P3 SHF.R.U32.HI R11, RZ, R9, R8 ;  /* 0x00000009ff0b3219 */ /* 0x000fce0000011608 */
.L_x_2317:
[----:B------:R-:W-:Y:S05]  /*7520*/  BSYNC B0 ;  /* 0x0000000000007941 */ /* 0x000fea0003800000 */
.L_x_2315:
[----:B------:R-:W-:-:S04]  /*7530*/  IMAD R11, R11, R12, -UR6 ;  /* 0x800000060b0b7e24 */ /* 0x000fc8000f8e020c */
[----:B------:R-:W-:-:S05]  /*7540*/  IMAD.IADD R11, R11, 0x1, -R2 ;  /* 0x000000010b0b7824 */ /* 0x000fca00078e0a02 */
[----:B------:R-:W-:Y:S02]  /*7550*/  VIMNMX R13, R13, R11, !PT ;  /* 0x0000000b0d0d7248 */ /* 0x000fe40007fe0100 */
[----:B------:R-:W-:-:S07]  /*7560*/  VIADDMNMX R14, R11, R12, R14, PT ;  /* 0x0000000c0b0e7246 */ /* 0x000fce000380010e */
.L_x_2314:
[----:B------:R-:W-:Y:S01]  /*7570*/  FMNMX.FTZ R8, R152, R5, !PT ;  /* 0x0000000598087209 */ /* 0x000fe20007810000 */
[----:B------:R-:W-:Y:S01]  /*7580*/  UMOV UR10, UR23 ;  /* 0x00000017000a7c82 */ /* 0x000fe20008000000 */
[----:B------:R-:W-:Y:S02]  /*7590*/  LOP3.LUT R18, R18, 0xffffdfff, RZ, 0xc0, !PT ;  /* 0xffffdfff12127812 */ /* 0x000fe400078ec0ff */
[----:B------:R-:W-:Y:S02]  /*75a0*/  FMNMX.FTZ R8, R153, R8, !PT ;  /* 0x0000000899087209 */ /* 0x000fe40007810000 */
[----:B------:R-:W-:Y:S02]  /*75b0*/  @P0 LOP3.LUT R18, R18, 0x2000, RZ, 0xfc, !PT ;  /* 0x0000200012120812 */ /* 0x000fe400078efcff */
[----:B------:R-:W-:Y:S02]  /*75c0*/  FMNMX.FTZ R8, R156, R8, !PT ;  /* 0x000000089c087209 */ /* 0x000fe40007810000 */
[----:B------:R-:W-:-:S02]  /*75d0*/  ISETP.GT.AND P0, PT, R13, 0x31, P2 ;  /* 0x000000310d00780c */ /* 0x000fc40001704270 */
[----:B------:R-:W-:Y:S02]  /*75e0*/  FMNMX.FTZ R8, R157, R8, !PT ;  /* 0x000000089d087209 */ /* 0x000fe40007810000 */
[----:B------:R-:W-:Y:S02]  /*75f0*/  LOP3.LUT R18, R18, 0xffffefff, RZ, 0xc0, !PT ;  /* 0xffffefff12127812 */ /* 0x000fe400078ec0ff */
[----:B------:R-:W-:Y:S02]  /*7600*/  FMNMX.FTZ R8, R160, R8, !PT ;  /* 0x00000008a0087209 */ /* 0x000fe40007810000 */
[----:B------:R-:W-:Y:S02]  /*7610*/  @P1 LOP3.LUT R18, R18, 0x1000, RZ, 0xfc, !PT ;  /* 0x0000100012121812 */ /* 0x000fe400078efcff */
[----:B------:R-:W-:Y:S02]  /*7620*/  FMNMX.FTZ R8, R161, R8, !PT ;  /* 0x00000008a1087209 */ /* 0x000fe40007810000 */
[----:B------:R-:W-:-:S02]  /*7630*/  LOP3.LUT R18, R18, 0xfffffffd, RZ, 0xc0, !PT ;  /* 0xfffffffd12127812 */ /* 0x000fc400078ec0ff */
[----:B------:R-:W-:Y:S02]  /*7640*/  FMNMX.FTZ R8, R164, R8, !PT ;  /* 0x00000008a4087209 */ /* 0x000fe40007810000 */
[----:B------:R-:W-:Y:S02]  /*7650*/  ISETP.GT.AND P3, PT, R13, 0x1, P2 ;  /* 0x000000010d00780c */ /* 0x000fe40001764270 */
[----:B------:R-:W-:Y:S02]  /*7660*/  FMNMX.FTZ R8, R165, R8, !PT ;  /* 0x00000008a5087209 */ /* 0x000fe40007810000 */
[C---:B------:R-:W-:Y:S02]  /*7670*/  ISETP.GT.AND P4, PT, R13.reuse, 0x8, P2 ;  /* 0x000000080d00780c */ /* 0x040fe40001784270 */
[----:B------:R-:W-:Y:S02]  /*7680*/  FMNMX.FTZ R8, R168, R8, !PT ;  /* 0x00000008a8087209 */ /* 0x000fe40007810000 */
[----:B------:R-:W-:-:S02]  /*7690*/  ISETP.GT.AND P5, PT, R13, 0x9, P2 ;  /* 0x000000090d00780c */ /* 0x000fc400017a4270 */
[----:B------:R-:W-:Y:S02]  /*76a0*/  FMNMX.FTZ R8, R169, R8, !PT ;  /* 0x00000008a9087209 */ /* 0x000fe40007810000 */
[----:B------:R-:W-:Y:S02]  /*76b0*/  @P0 LOP3.LUT R18, R18, 0x2, RZ, 0xfc, !PT ;  /* 0x0000000212120812 */ /* 0x000fe400078efcff */
[----:B------:R-:W-:Y:S02]  /*76c0*/  FMNMX.FTZ R8, R172, R8, !PT ;  /* 0x00000008ac087209 */ /* 0x000fe40007810000 */
[C---:B------:R-:W-:Y:S02]  /*76d0*/  ISETP.LT.OR P3, PT, R14.reuse, 0x2, P3 ;  /* 0x000000020e00780c */ /* 0x040fe40001f61670 */
[----:B------:R-:W-:Y:S02]  /*76e0*/  FMNMX.FTZ R8, R173, R8, !PT ;  /* 0x00000008ad087209 */ /* 0x000fe40007810000 */
[----:B------:R-:W-:-:S02]  /*76f0*/  ISETP.LT.OR P4, PT, R14, 0x9, P4 ;  /* 0x000000090e00780c */ /* 0x000fc40002781670 */
[----:B------:R-:W-:Y:S02]  /*7700*/  FMNMX.FTZ R8, R176, R8, !PT ;  /* 0x00000008b0087209 */ /* 0x000fe40007810000 */
[----:B------:R-:W-:Y:S02]  /*7710*/  ISETP.LT.OR P5, PT, R14, 0xa, P5 ;  /* 0x0000000a0e00780c */ /* 0x000fe40002fa1670 */
[----:B------:R-:W-:Y:S02]  /*7720*/  FMNMX.FTZ R8, R177, R8, !PT ;  /* 0x00000008b1087209 */ /* 0x000fe40007810000 */
[----:B------:R-:W-:Y:S02]  /*7730*/  ISETP.GT.AND P0, PT, R13, 0x38, P2 ;  /* 0x000000380d00780c */ /* 0x000fe40001704270 */
[----:B------:R-:W-:Y:S02]  /*7740*/  FMNMX.FTZ R8, R180, R8, !PT ;  /* 0x00000008b4087209 */ /* 0x000fe40007810000 */
[----:B------:R-:W-:-:S02]  /*7750*/  FSEL R155, R155, -INF , !P3 ;  /* 0xff8000009b9b7808 */ /* 0x000fc40005800000 */
[----:B------:R-:W-:Y:S02]  /*7760*/  FSEL R158, R158, -INF , !P4 ;  /* 0xff8000009e9e7808 */ /* 0x000fe40006000000 */
[----:B------:R-:W-:Y:S02]  /*7770*/  FSEL R159, R159, -INF , !P5 ;  /* 0xff8000009f9f7808 */ /* 0x000fe40006800000 */
[C---:B------:R-:W-:Y:S02]  /*7780*/  ISETP.GT.AND P6, PT, R13.reuse, 0x10, P2 ;  /* 0x000000100d00780c */ /* 0x040fe400017c4270 */
[C---:B------:R-:W-:Y:S02]  /*7790*/  ISETP.GT.AND P3, PT, R13.reuse, 0x11, P2 ;  /* 0x000000110d00780c */ /* 0x040fe40001764270 */
[C---:B------:R-:W-:Y:S02]  /*77a0*/  ISETP.GT.AND P4, PT, R13.reuse, 0x18, P2 ;  /* 0x000000180d00780c */ /* 0x040fe40001784270 */
[----:B------:R-:W-:-:S02]  /*77b0*/  ISETP.GT.AND P5, PT, R13, 0x19, P2 ;  /* 0x000000190d00780c */ /* 0x000fc400017a4270 */
[----:B------:R-:W-:Y:S02]  /*77c0*/  FMNMX.FTZ R8, R181, R8, !PT ;  /* 0x00000008b5087209 */ /* 0x000fe40007810000 */
[C---:B------:R-:W-:Y:S02]  /*77d0*/  ISETP.LT.OR P6, PT, R14.reuse, 0x11, P6 ;  /* 0x000000110e00780c */ /* 0x040fe400037c1670 */
[C---:B------:R-:W-:Y:S01]  /*77e0*/  ISETP.LT.OR P3, PT, R14.reuse, 0x12, P3 ;  /* 0x000000120e00780c */ /* 0x040fe20001f61670 */
[----:B------:R-:W1:Y:S01]  /*77f0*/  SHFL.BFLY PT, R9, R8, 0x2, 0x1f ;  /* 0x0c401f0008097f89 */ /* 0x000e6200000e0000 */
[C---:B------:R-:W-:Y:S02]  /*7800*/  ISETP.LT.OR P4, PT, R14.reuse, 0x19, P4 ;  /* 0x000000190e00780c */ /* 0x040fe40002781670 */
[----:B------:R-:W-:Y:S02]  /*7810*/  ISETP.LT.OR P5, PT, R14, 0x1a, P5 ;  /* 0x0000001a0e00780c */ /* 0x000fe40002fa1670 */
[----:B------:R-:W-:-:S02]  /*7820*/  LOP3.LUT R18, R18, 0xfffffff7, RZ, 0xc0, !PT ;  /* 0xfffffff712127812 */ /* 0x000fc400078ec0ff */
[----:B------:R-:W-:Y:S02]  /*7830*/  FSEL R162, R162, -INF , !P6 ;  /* 0xff800000a2a27808 */ /* 0x000fe40007000000 */
[----:B------:R-:W-:Y:S02]  /*7840*/  FSEL R163, R163, -INF , !P3 ;  /* 0xff800000a3a37808 */ /* 0x000fe40005800000 */
[----:B------:R-:W-:Y:S02]  /*7850*/  FSEL R166, R166, -INF , !P4 ;  /* 0xff800000a6a67808 */ /* 0x000fe40006000000 */
[----:B------:R-:W-:Y:S02]  /*7860*/  FSEL R167, R167, -INF , !P5 ;  /* 0xff800000a7a77808 */ /* 0x000fe40006800000 */
[----:B------:R-:W-:Y:S02]  /*7870*/  @P0 LOP3.LUT R18, R18, 0x8, RZ, 0xfc, !PT ;  /* 0x0000000812120812 */ /* 0x000fe400078efcff */
[----:B------:R-:W-:-:S02]  /*7880*/  ISETP.GT.AND P1, PT, R13, 0x20, P2 ;  /* 0x000000200d00780c */ /* 0x000fc40001724270 */
[C---:B------:R-:W-:Y:S02]  /*7890*/  ISETP.GT.AND P3, PT, R13.reuse, 0x21, P2 ;  /* 0x000000210d00780c */ /* 0x040fe40001764270 */
[C---:B------:R-:W-:Y:S02]  /*78a0*/  ISETP.GT.AND P4, PT, R13.reuse, 0x28, P2 ;  /* 0x000000280d00780c */ /* 0x040fe40001784270 */
[C---:B------:R-:W-:Y:S02]  /*78b0*/  ISETP.GT.AND P5, PT, R13.reuse, 0x29, P2 ;  /* 0x000000290d00780c */ /* 0x040fe400017a4270 */
[C---:B------:R-:W-:Y:S02]  /*78c0*/  ISETP.GT.AND P6, PT, R13.reuse, 0x30, P2 ;  /* 0x000000300d00780c */ /* 0x040fe400017c4270 */
[C---:B------:R-:W-:Y:S02]  /*78d0*/  ISETP.GT.AND P0, PT, R13.reuse, RZ, P2 ;  /* 0x000000ff0d00720c */ /* 0x040fe40001704270 */
[----:B------:R-:W-:-:S02]  /*78e0*/  ISETP.GT.AND P2, PT, R13, 0x39, P2 ;  /* 0x000000390d00780c */ /* 0x000fc40001744270 */
[----:B------:R-:W-:Y:S02]  /*78f0*/  LOP3.LUT R18, R18, 0xffffffdf, RZ, 0xc0, !PT ;  /* 0xffffffdf12127812 */ /* 0x000fe400078ec0ff */
[----:B------:R-:W-:Y:S02]  /*7900*/  ISETP.LT.OR P1, PT, R14, 0x21, P1 ;  /* 0x000000210e00780c */ /* 0x000fe40000f21670 */
[----:B-1----:R-:W-:Y:S02]  /*7910*/  FMNMX.FTZ R8, R8, R9, !PT ;  /* 0x0000000908087209 */ /* 0x002fe40007810000 */
[C---:B------:R-:W-:Y:S02]  /*7920*/  ISETP.LT.OR P0, PT, R14.reuse, 0x1, P0 ;  /* 0x000000010e00780c */ /* 0x040fe40000701670 */
[----:B------:R-:W-:Y:S01]  /*7930*/  ISETP.LT.OR P6, PT, R14, 0x31, P6 ;  /* 0x000000310e00780c */ /* 0x000fe200037c1670 */
[----:B------:R-:W1:Y:S01]  /*7940*/  SHFL.BFLY PT, R9, R8, 0x1, 0x1f ;  /* 0x0c201f0008097f89 */ /* 0x000e6200000e0000 */
[----:B------:R-:W-:-:S02]  /*7950*/  FSEL R154, R154, -INF , !P0 ;  /* 0xff8000009a9a7808 */ /* 0x000fc40004000000 */
[----:B------:R-:W-:-:S04]  /*7960*/  @P2 LOP3.LUT R18, R18, 0x20, RZ, 0xfc, !PT ;  /* 0x0000002012122812 */ /* 0x000fc800078efcff */
[C---:B------:R-:W-:Y:S02]  /*7970*/  LOP3.LUT P2, RZ, R18.reuse, 0x8, RZ, 0xc0, !PT ;  /* 0x0000000812ff7812 */ /* 0x040fe4000784c0ff */
[----:B------:R-:W-:Y:S02]  /*7980*/  LOP3.LUT R18, R18, 0xfffffeff, RZ, 0xc0, !PT ;  /* 0xfffffeff12127812 */ /* 0x000fe400078ec0ff */
[----:B------:R-:W-:Y:S02]  /*7990*/  ISETP.LT.OR P2, PT, R14, 0x39, P2 ;  /* 0x000000390e00780c */ /* 0x000fe40001741670 */
[----:B------:R-:W-:Y:S02]  /*79a0*/  @P1 LOP3.LUT R18, R18, 0x100, RZ, 0xfc, !PT ;  /* 0x0000010012121812 */ /* 0x000fe400078efcff */
[----:B------:R-:W-:Y:S02]  /*79b0*/  ISETP.LT.OR P1, PT, R14, 0x22, P3 ;  /* 0x000000220e00780c */ /* 0x000fe40001f21670 */
[----:B------:R-:W-:-:S02]  /*79c0*/  LOP3.LUT P3, RZ, R18, 0x2, RZ, 0xc0, !PT ;  /* 0x0000000212ff7812 */ /* 0x000fc4000786c0ff */
[----:B------:R-:W-:Y:S02]  /*79d0*/  LOP3.LUT R18, R18, 0xffffffbf, RZ, 0xc0, !PT ;  /* 0xffffffbf12127812 */ /* 0x000fe400078ec0ff */
[----:B------:R-:W-:Y:S02]  /*79e0*/  ISETP.LT.OR P3, PT, R14, 0x32, P3 ;  /* 0x000000320e00780c */ /* 0x000fe40001f61670 */
[----:B------:R-:W-:Y:S02]  /*79f0*/  FSEL R182, R182, -INF , !P2 ;  /* 0xff800000b6b67808 */ /* 0x000fe40005000000 */
[----:B-1----:R-:W-:Y:S02]  /*7a00*/  FMNMX.FTZ R8, R8, R9, !PT ;  /* 0x0000000908087209 */ /* 0x002fe40007810000 */
[----:B------:R-:W-:Y:S02]  /*7a10*/  FSEL R179, R179, -INF , !P3 ;  /* 0xff800000b3b37808 */ /* 0x000fe40005800000 */
[----:B------:R-:W-:-:S02]  /*7a20*/  @P1 LOP3.LUT R18, R18, 0x40, RZ, 0xfc, !PT ;  /* 0x0000004012121812 */ /* 0x000fc400078efcff */
[----:B------:R-:W-:Y:S02]  /*7a30*/  ISETP.LT.OR P1, PT, R14, 0x29, P4 ;  /* 0x000000290e00780c */ /* 0x000fe40002721670 */
[C---:B------:R-:W-:Y:S02]  /*7a40*/  LOP3.LUT P4, RZ, R18.reuse, 0x20, RZ, 0xc0, !PT ;  /* 0x0000002012ff7812 */ /* 0x040fe4000788c0ff */
[----:B------:R-:W-:Y:S02]  /*7a50*/  LOP3.LUT R18, R18, 0xffffffef, RZ, 0xc0, !PT ;  /* 0xffffffef12127812 */ /* 0x000fe400078ec0ff */
[----:B------:R-:W-:Y:S02]  /*7a60*/  ISETP.LT.OR P4, PT, R14, 0x3a, P4 ;  /* 0x0000003a0e00780c */ /* 0x000fe40002781670 */
[----:B------:R-:W-:Y:S02]  /*7a70*/  ISETP.NE.AND P2, PT, R17, RZ, PT ;  /* 0x000000ff1100720c */ /* 0x000fe40003f45270 */
[----:B------:R-:W-:-:S03]  /*7a80*/  FSEL R183, R183, -INF , !P4 ;  /* 0xff800000b7b77808 */ /* 0x000fc60006000000 */
[----:B------:R-:W-:Y:S02]  /*7a90*/  @P1 LOP3.LUT R18, R18, 0x10, RZ, 0xfc, !PT ;  /* 0x0000001012121812 */ /* 0x000fe400078efcff */
[----:B------:R-:W-:Y:S02]  /*7aa0*/  ISETP.LT.OR P1, PT, R14, 0x2a, P5 ;  /* 0x0000002a0e00780c */ /* 0x000fe40002f21670 */
[----:B------:R-:W-:Y:S02]  /*7ab0*/  FSETP.NEU.FTZ.AND P5, PT, R8, -INF , PT ;  /* 0xff8000000800780b */ /* 0x000fe40003fbd000 */
[----:B------:R-:W-:Y:S02]  /*7ac0*/  LOP3.LUT R18, R18, 0xffffbfff, RZ, 0xc0, !PT ;  /* 0xffffbfff12127812 */ /* 0x000fe400078ec0ff */
[----:B------:R-:W-:-:S05]  /*7ad0*/  FSEL R9, R8, RZ, P5 ;  /* 0x000000ff08097208 */ /* 0x000fca0002800000 */
[----:B------:R-:W-:Y:S01]  /*7ae0*/  FADD.FTZ R5, -R9, R5 ;  /* 0x0000000509057221 */ /* 0x000fe20000010100 */
[----:B------:R-:W-:Y:S01]  /*7af0*/  FMUL.FTZ R9, R8, UR10 ;  /* 0x0000000a08097c20 */ /* 0x000fe20008410000 */
[----:B------:R-:W-:Y:S02]  /*7b00*/  @P1 LOP3.LUT R18, R18, 0x4000, RZ, 0xfc, !PT ;  /* 0x0000400012121812 */ /* 0x000fe400078efcff */
[----:B------:R-:W-:Y:S02]  /*7b10*/  FMUL.FTZ R5, R5, UR10 ;  /* 0x0000000a05057c20 */ /* 0x000fe40008410000 */
[----:B------:R-:W-:Y:S02]  /*7b20*/  FSEL R9, R9, RZ, P5 ;  /* 0x000000ff09097208 */ /* 0x000fe40002800000 */
[----:B------:R-:W-:-:S03]  /*7b30*/  LOP3.LUT R18, R18, 0xffff7fff, RZ, 0xc0, !PT ;  /* 0xffff7fff12127812 */ /* 0x000fc600078ec0ff */
        /* <DEDUP_REMOVED lines=16> */
[----:B------:R-:W-:Y:S01]  /*7c40*/  FMNMX.FTZ R9, R154, R6, !PT ;  /* 0x000000069a097209 */ /* 0x000fe20007810000 */
[----:B------:R-:W-:Y:S01]  /*7c50*/  MUFU.EX2 R152, R152 ;  /* 0x0000009800987308 */ /* 0x000fe20000000800 */
[----:B------:R-:W-:-:S02]  /*7c60*/  @P6 LOP3.LUT R18, R18, 0x8000, RZ, 0xfc, !PT ;  /* 0x0000800012126812 */ /* 0x000fc400078efcff */
[----:B------:R-:W-:Y:S02]  /*7c70*/  FMNMX.FTZ R9, R155, R9, !PT ;  /* 0x000000099b097209 */ /* 0x000fe40007810000 */
[----:B------:R-:W-:Y:S02]  /*7c80*/  LOP3.LUT P6, RZ, R18, 0x100, RZ, 0xc0, !PT ;  /* 0x0000010012ff7812 */ /* 0x000fe400078cc0ff */
[----:B------:R-:W-:Y:S01]  /*7c90*/  FMNMX.FTZ R9, R158, R9, !PT ;  /* 0x000000099e097209 */ /* 0x000fe20007810000 */
[----:B------:R-:W-:Y:S01]  /*7ca0*/  MUFU.EX2 R153, R153 ;  /* 0x0000009900997308 */ /* 0x000fe20000000800 */
[----:B------:R-:W-:Y:S02]  /*7cb0*/  LOP3.LUT P1, RZ, R18, 0x40, RZ, 0xc0, !PT ;  /* 0x0000004012ff7812 */ /* 0x000fe4000782c0ff */
[----:B------:R-:W-:Y:S02]  /*7cc0*/  FMNMX.FTZ R9, R159, R9, !PT ;  /* 0x000000099f097209 */ /* 0x000fe40007810000 */
[----:B------:R-:W-:-:S02]  /*7cd0*/  FSEL R170, R170, -INF , !P6 ;  /* 0xff800000aaaa7808 */ /* 0x000fc40007000000 */
[----:B------:R-:W-:Y:S01]  /*7ce0*/  FMNMX.FTZ R9, R162, R9, !PT ;  /* 0x00000009a2097209 */ /* 0x000fe20007810000 */
[----:B------:R-:W-:Y:S01]  /*7cf0*/  MUFU.EX2 R156, R156 ;  /* 0x0000009c009c7308 */ /* 0x000fe20000000800 */
[----:B------:R-:W-:Y:S02]  /*7d00*/  LOP3.LUT P5, RZ, R18, 0x10, RZ, 0xc0, !PT ;  /* 0x0000001012ff7812 */ /* 0x000fe400078ac0ff */
[----:B------:R-:W-:Y:S02]  /*7d10*/  FMNMX.FTZ R9, R163, R9, !PT ;  /* 0x00000009a3097209 */ /* 0x000fe40007810000 */
[----:B------:R-:W-:Y:S02]  /*7d20*/  FSEL R171, R171, -INF , !P1 ;  /* 0xff800000abab7808 */ /* 0x000fe40004800000 */
[----:B------:R-:W-:Y:S01]  /*7d30*/  FMNMX.FTZ R9, R166, R9, !PT ;  /* 0x00000009a6097209 */ /* 0x000fe20007810000 */
[----:B------:R-:W1:Y:S01]  /*7d40*/  MUFU.EX2 R157, R157 ;  /* 0x0000009d009d7308 */ /* 0x000e620000000800 */
[----:B------:R-:W-:-:S02]  /*7d50*/  LOP3.LUT P1, RZ, R18, 0x4000, RZ, 0xc0, !PT ;  /* 0x0000400012ff7812 */ /* 0x000fc4000782c0ff */
[----:B------:R-:W-:Y:S02]  /*7d60*/  FMNMX.FTZ R9, R167, R9, !PT ;  /* 0x00000009a7097209 */ /* 0x000fe40007810000 */
[----:B------:R-:W-:Y:S02]  /*7d70*/  FSEL R174, R174, -INF , !P5 ;  /* 0xff800000aeae7808 */ /* 0x000fe40006800000 */
[----:B------:R-:W-:Y:S01]  /*7d80*/  FMNMX.FTZ R9, R170, R9, !PT ;  /* 0x00000009aa097209 */ /* 0x000fe20007810000 */
[----:B------:R-:W-:Y:S01]  /*7d90*/  MUFU.EX2 R160, R160 ;  /* 0x000000a000a07308 */ /* 0x000fe20000000800 */
[----:B------:R-:W-:Y:S02]  /*7da0*/  LOP3.LUT P6, RZ, R18, 0x8000, RZ, 0xc0, !PT ;  /* 0x0000800012ff7812 */ /* 0x000fe400078cc0ff */
[----:B------:R-:W-:Y:S02]  /*7db0*/  FMNMX.FTZ R9, R171, R9, !PT ;  /* 0x00000009ab097209 */ /* 0x000fe40007810000 */
[----:B------:R-:W-:-:S02]  /*7dc0*/  FSEL R175, R175, -INF , !P1 ;  /* 0xff800000afaf7808 */ /* 0x000fc40004800000 */
[----:B------:R-:W-:Y:S01]  /*7dd0*/  FMNMX.FTZ R9, R174, R9, !PT ;  /* 0x00000009ae097209 */ /* 0x000fe20007810000 */
[----:B------:R-:W-:Y:S01]  /*7de0*/  MUFU.EX2 R161, R161 ;  /* 0x000000a100a17308 */ /* 0x000fe20000000800 */
[----:B------:R-:W-:Y:S02]  /*7df0*/  FSEL R178, R178, -INF , !P6 ;  /* 0xff800000b2b27808 */ /* 0x000fe40007000000 */
[----:B------:R-:W-:Y:S02]  /*7e00*/  FMNMX.FTZ R9, R175, R9, !PT ;  /* 0x00000009af097209 */ /* 0x000fe40007810000 */
[----:B------:R-:W-:Y:S02]  /*7e10*/  LOP3.LUT P0, RZ, R18, 0x2000, RZ, 0xc0, !PT ;  /* 0x0000200012ff7812 */ /* 0x000fe4000780c0ff */
[----:B------:R-:W-:Y:S01]  /*7e20*/  FMNMX.FTZ R9, R178, R9, !PT ;  /* 0x00000009b2097209 */ /* 0x000fe20007810000 */
[----:B------:R-:W-:Y:S01]  /*7e30*/  MUFU.EX2 R164, R164 ;  /* 0x000000a400a47308 */ /* 0x000fe20000000800 */
[----:B------:R-:W-:-:S02]  /*7e40*/  LOP3.LUT P1, RZ, R18, 0x1000, RZ, 0xc0, !PT ;  /* 0x0000100012ff7812 */ /* 0x000fc4000782c0ff */
[----:B------:R-:W-:-:S04]  /*7e50*/  FMNMX.FTZ R9, R179, R9, !PT ;  /* 0x00000009b3097209 */ /* 0x000fc80007810000 */
[----:B------:R-:W-:Y:S01]  /*7e60*/  FMNMX.FTZ R9, R182, R9, !PT ;  /* 0x00000009b6097209 */ /* 0x000fe20007810000 */
[----:B------:R-:W-:Y:S03]  /*7e70*/  MUFU.EX2 R165, R165 ;  /* 0x000000a500a57308 */ /* 0x000fe60000000800 */
[----:B------:R-:W-:-:S05]  /*7e80*/  FMNMX.FTZ R9, R183, R9, !PT ;  /* 0x00000009b7097209 */ /* 0x000fca0007810000 */
[----:B------:R-:W2:Y:S01]  /*7e90*/  SHFL.BFLY PT, R11, R9, 0x2, 0x1f ;  /* 0x0c401f00090b7f89 */ /* 0x000ea200000e0000 */
[----:B------:R-:W-:Y:S08]  /*7ea0*/  MUFU.EX2 R168, R168 ;  /* 0x000000a800a87308 */ /* 0x000ff00000000800 */
[----:B------:R-:W-:Y:S08]  /*7eb0*/  MUFU.EX2 R169, R169 ;  /* 0x000000a900a97308 */ /* 0x000ff00000000800 */
[----:B------:R-:W-:Y:S01]  /*7ec0*/  MUFU.EX2 R173, R173 ;  /* 0x000000ad00ad7308 */ /* 0x000fe20000000800 */
[----:B--2---:R-:W-:-:S07]  /*7ed0*/  FMNMX.FTZ R9, R9, R11, !PT ;  /* 0x0000000b09097209 */ /* 0x004fce0007810000 */
[----:B------:R-:W-:Y:S01]  /*7ee0*/  MUFU.EX2 R176, R176 ;  /* 0x000000b000b07308 */ /* 0x000fe20000000800 */
[----:B------:R-:W2:Y:S07]  /*7ef0*/  SHFL.BFLY PT, R11, R9, 0x1, 0x1f ;  /* 0x0c201f00090b7f89 */ /* 0x000eae00000e0000 */
[----:B------:R-:W-:Y:S08]  /*7f00*/  MUFU.EX2 R177, R177 ;  /* 0x000000b100b17308 */ /* 0x000ff00000000800 */
[----:B------:R-:W-:Y:S01]  /*7f10*/  MUFU.EX2 R181, R181 ;  /* 0x000000b500b57308 */ /* 0x000fe20000000800 */
[----:B--2---:R-:W-:-:S04]  /*7f20*/  FMNMX.FTZ R9, R9, R11, !PT ;  /* 0x0000000b09097209 */ /* 0x004fc80007810000 */
[C---:B------:R-:W-:Y:S01]  /*7f30*/  FSETP.NEU.FTZ.AND P3, PT, R9.reuse, -INF , PT ;  /* 0xff8000000900780b */ /* 0x040fe20003f7d000 */
[----:B------:R-:W-:-:S03]  /*7f40*/  FMUL.FTZ R15, R9, UR10 ;  /* 0x0000000a090f7c20 */ /* 0x000fc60008410000 */
[----:B------:R-:W-:Y:S02]  /*7f50*/  FSEL R11, R9, RZ, P3 ;  /* 0x000000ff090b7208 */ /* 0x000fe40001800000 */
[----:B------:R-:W-:-:S03]  /*7f60*/  FSEL R15, R15, RZ, P3 ;  /* 0x000000ff0f0f7208 */ /* 0x000fc60001800000 */
[----:B------:R-:W-:Y:S02]  /*7f70*/  FADD.FTZ R11, -R11, R6 ;  /* 0x000000060b0b7221 */ /* 0x000fe40000010100 */
[----:B------:R2:W3:Y:S01]  /*7f80*/  MUFU.EX2 R6, R5 ;  /* 0x0000000500067308 */ /* 0x0004e20000000800 */
[--C-:B------:R-:W-:Y:S01]  /*7f90*/  FFMA.FTZ R12, R154, UR10, -R15.reuse ;  /* 0x0000000a9a0c7c23 */ /* 0x100fe2000801080f */
[--C-:B------:R-:W-:Y:S01]  /*7fa0*/  FFMA.FTZ R155, R155, UR10, -R15.reuse ;  /* 0x0000000a9b9b7c23 */ /* 0x100fe2000801080f */
[--C-:B------:R-:W-:Y:S01]  /*7fb0*/  FFMA.FTZ R159, R159, UR10, -R15.reuse ;  /* 0x0000000a9f9f7c23 */ /* 0x100fe2000801080f */
[--C-:B------:R-:W-:Y:S01]  /*7fc0*/  FFMA.FTZ R13, R162, UR10, -R15.reuse ;  /* 0x0000000aa20d7c23 */ /* 0x100fe2000801080f */
[--C-:B------:R-:W-:Y:S01]  /*7fd0*/  FFMA.FTZ R163, R163, UR10, -R15.reuse ;  /* 0x0000000aa3a37c23 */ /* 0x100fe2000801080f */
[----:B------:R-:W-:Y:S01]  /*7fe0*/  FFMA.FTZ R14, R166, UR10, -R15 ;  /* 0x0000000aa60e7c23 */ /* 0x000fe2000801080f */
[----:B-1----:R-:W-:Y:S01]  /*7ff0*/  F2FP.BF16.F32.PACK_AB R154, R157, R156 ;  /* 0x0000009c9d9a723e */ /* 0x002fe200000010ff */
[----:B------:R-:W-:Y:S01]  /*8000*/  MUFU.EX2 R12, R12 ;  /* 0x0000000c000c7308 */ /* 0x000fe20000000800 */
[----:B--2---:R-:W-:Y:S01]  /*8010*/  FMUL.FTZ R5, R11, UR10 ;  /* 0x0000000a0b057c20 */ /* 0x004fe20008410000 */
[----:B------:R-:W-:-:S02]  /*8020*/  IMAD.U32 R11, RZ, RZ, UR37 ;  /* 0x00000025ff0b7e24 */ /* 0x000fc4000f8e00ff */
[--C-:B------:R-:W-:Y:S01]  /*8030*/  FFMA.FTZ R167, R167, UR10, -R15.reuse ;  /* 0x0000000aa7a77c23 */ /* 0x100fe2000801080f */
[--C-:B------:R-:W-:Y:S01]  /*8040*/  FFMA.FTZ R170, R170, UR10, -R15.reuse ;  /* 0x0000000aaaaa7c23 */ /* 0x100fe2000801080f */
[--C-:B------:R-:W-:Y:S01]  /*8050*/  FFMA.FTZ R171, R171, UR10, -R15.reuse ;  /* 0x0000000aabab7c23 */ /* 0x100fe2000801080f */
[----:B------:R-:W-:Y:S02]  /*8060*/  @!P2 IMAD R11, R11, 0x40, R16 ;  /* 0x000000400b0ba824 */ /* 0x000fe400078e0210 */
[--C-:B------:R-:W-:Y:S01]  /*8070*/  FFMA.FTZ R174, R174, UR10, -R15.reuse ;  /* 0x0000000aaeae7c23 */ /* 0x100fe2000801080f */
[----:B------:R-:W1:Y:S01]  /*8080*/  MUFU.EX2 R5, R5 ;  /* 0x0000000500057308 */ /* 0x000e620000000800 */
[----:B---3--:R-:W-:Y:S01]  /*8090*/  FFMA.FTZ R4, R6, R4, R152 ;  /* 0x0000000406047223 */ /* 0x008fe20000010098 */
[----:B------:R-:W-:Y:S01]  /*80a0*/  F2FP.BF16.F32.PACK_AB R152, R153, R152 ;  /* 0x000000989998723e */ /* 0x000fe200000010ff */
[--C-:B------:R-:W-:Y:S01]  /*80b0*/  FFMA.FTZ R175, R175, UR10, -R15.reuse ;  /* 0x0000000aafaf7c23 */ /* 0x100fe2000801080f */
[----:B------:R-:W-:Y:S01]  /*80c0*/  @!P2 LEA R11, R11, UR46, 0x2 ;  /* 0x0000002e0b0bac11 */ /* 0x000fe2000f8e10ff */
[----:B------:R-:W-:Y:S01]  /*80d0*/  FADD.FTZ R4, R153, R4 ;  /* 0x0000000499047221 */ /* 0x000fe20000010000 */
[--C-:B------:R-:W-:Y:S01]  /*80e0*/  FFMA.FTZ R178, R178, UR10, -R15.reuse ;  /* 0x0000000ab2b27c23 */ /* 0x100fe2000801080f */
[--C-:B------:R-:W-:Y:S01]  /*80f0*/  FFMA.FTZ R179, R179, UR10, -R15.reuse ;  /* 0x0000000ab3b37c23 */ /* 0x100fe2000801080f */
[----:B------:R-:W2:Y:S01]  /*8100*/  MUFU.EX2 R153, R155 ;  /* 0x0000009b00997308 */ /* 0x000ea20000000800 */
[----:B------:R-:W-:Y:S01]  /*8110*/  @!P2 STS [R11+0x28800], R6 ;  /* 0x028800060b00a388 */ /* 0x000fe20000000800 */
[----:B------:R-:W-:Y:S01]  /*8120*/  FADD.FTZ R4, R156, R4 ;  /* 0x000000049c047221 */ /* 0x000fe20000010000 */
[----:B------:R-:W-:Y:S01]  /*8130*/  F2FP.BF16.F32.PACK_AB R156, R161, R160 ;  /* 0x000000a0a19c723e */ /* 0x000fe200000010ff */
[----:B------:R-:W-:Y:S01]  /*8140*/  FFMA.FTZ R182, R182, UR10, -R15 ;  /* 0x0000000ab6b67c23 */ /* 0x000fe2000801080f */
[-C--:B------:R-:W-:Y:S01]  /*8150*/  FMUL.FTZ R24, R24, R6.reuse ;  /* 0x0000000618187220 */ /* 0x080fe20000410000 */
[----:B------:R-:W-:Y:S01]  /*8160*/  FADD.FTZ R4, R157, R4 ;  /* 0x000000049d047221 */ /* 0x000fe20000010000 */
[-C--:B------:R-:W-:Y:S01]  /*8170*/  FMUL.FTZ R25, R25, R6.reuse ;  /* 0x0000000619197220 */ /* 0x080fe20000410000 */
[----:B------:R-:W-:Y:S01]  /*8180*/  MUFU.EX2 R155, R159 ;  /* 0x0000009f009b7308 */ /* 0x000fe20000000800 */
[----:B-1----:R1:W-:Y:S01]  /*8190*/  @!P2 STS [R11+0x28820], R5 ;  /* 0x028820050b00a388 */ /* 0x0023e20000000800 */
[----:B------:R-:W-:Y:S01]  /*81a0*/  FFMA.FTZ R3, R5, R3, R12 ;  /* 0x0000000305037223 */ /* 0x000fe2000001000c */
[----:B------:R-:W-:Y:S01]  /*81b0*/  FADD.FTZ R4, R160, R4 ;  /* 0x00000004a0047221 */ /* 0x000fe20000010000 */
[-C--:B------:R-:W-:Y:S01]  /*81c0*/  FMUL.FTZ R28, R28, R6.reuse ;  /* 0x000000061c1c7220 */ /* 0x080fe20000410000 */
[-C--:B------:R-:W-:Y:S01]  /*81d0*/  FMUL.FTZ R29, R29, R6.reuse ;  /* 0x000000061d1d7220 */ /* 0x080fe20000410000 */
[-C--:B------:R-:W-:Y:S01]  /*81e0*/  FMUL.FTZ R32, R32, R6.reuse ;  /* 0x0000000620207220 */ /* 0x080fe20000410000 */
[----:B------:R-:W-:Y:S01]  /*81f0*/  FADD.FTZ R4, R161, R4 ;  /* 0x00000004a1047221 */ /* 0x000fe20000010000 */
[----:B------:R-:W-:Y:S01]  /*8200*/  MUFU.EX2 R13, R13 ;  /* 0x0000000d000d7308 */ /* 0x000fe20000000800 */
[----:B--2---:R-:W-:Y:S01]  /*8210*/  FADD.FTZ R3, R153, R3 ;  /* 0x0000000399037221 */ /* 0x004fe20000010000 */
[----:B------:R-:W-:Y:S01]  /*8220*/  FMUL.FTZ R33, R33, R6 ;  /* 0x0000000621217220 */ /* 0x000fe20000410000 */
[--C-:B-1----:R-:W-:Y:S01]  /*8230*/  FFMA.FTZ R11, R158, UR10, -R15.reuse ;  /* 0x0000000a9e0b7c23 */ /* 0x102fe2000801080f */
[----:B------:R-:W-:Y:S01]  /*8240*/  FADD.FTZ R4, R164, R4 ;  /* 0x00000004a4047221 */ /* 0x000fe20000010000 */
[----:B------:R-:W-:Y:S01]  /*8250*/  F2FP.BF16.F32.PACK_AB R158, R165, R164 ;  /* 0x000000a4a59e723e */ /* 0x000fe200000010ff */
[----:B------:R-:W-:Y:S01]  /*8260*/  FFMA.FTZ R15, R183, UR10, -R15 ;  /* 0x0000000ab70f7c23 */ /* 0x000fe2000801080f */
        /* <DEDUP_REMOVED lines=9> */
[----:B------:R-:W1:Y:S01]  /*8300*/  MUFU.EX2 R11, R11 ;  /* 0x0000000b000b7308 */ /* 0x000e620000000800 */
[----:B------:R-:W-:Y:S01]  /*8310*/  FADD.FTZ R4, R169, R4 ;  /* 0x00000004a9047221 */ /* 0x000fe20000010000 */
[-C--:B------:R-:W-:Y:S01]  /*8320*/  FMUL.FTZ R48, R48, R6.reuse ;  /* 0x0000000630307220 */ /* 0x080fe20000410000 */
        /* <DEDUP_REMOVED lines=26> */
[----:B------:R-:W-:Y:S01]  /*84d0*/  FADD.FTZ R3, R157, R3 ;  /* 0x000000039d037221 */ /* 0x000fe20000010000 */
[-C--:B------:R-:W-:Y:S01]  /*84e0*/  FMUL.FTZ R89, R89, R6.reuse ;  /* 0x0000000659597220 */ /* 0x080fe20000410000 */
[-C--:B------:R-:W-:Y:S01]  /*84f0*/  FMUL.FTZ R92, R92, R6.reuse ;  /* 0x000000065c5c7220 */ /* 0x080fe20000410000 */
[----:B------:R-:W4:Y:S01]  /*8500*/  MUFU.EX2 R171, R171 ;  /* 0x000000ab00ab7308 */ /* 0x000f220000000800 */
[----:B--2---:R-:W-:Y:S01]  /*8510*/  FADD.FTZ R3, R14, R3 ;  /* 0x000000030e037221 */ /* 0x004fe20000010000 */
[-C--:B------:R-:W-:Y:S01]  /*8520*/  FMUL.FTZ R93, R93, R6.reuse ;  /* 0x000000065d5d7220 */ /* 0x080fe20000410000 */
[-C--:B------:R-:W-:Y:S01]  /*8530*/  FMUL.FTZ R96, R96, R6.reuse ;  /* 0x0000000660607220 */ /* 0x080fe20000410000 */
[-C--:B------:R-:W-:Y:S01]  /*8540*/  FMUL.FTZ R97, R97, R6.reuse ;  /* 0x0000000661617220 */ /* 0x080fe20000410000 */
[----:B---3--:R-:W-:Y:S01]  /*8550*/  FADD.FTZ R3, R159, R3 ;  /* 0x000000039f037221 */ /* 0x008fe20000010000 */
        /* <DEDUP_REMOVED lines=11> */
[----:B----4-:R-:W-:Y:S01]  /*8610*/  FADD.FTZ R3, R171, R3 ;  /* 0x00000003ab037221 */ /* 0x010fe20000010000 */
        /* <DEDUP_REMOVED lines=13> */
[-C--:B------:R-:W-:Y:S01]  /*86f0*/  FMUL.FTZ R136, R136, R6.reuse ;  /* 0x0000000688887220 */ /* 0x080fe20000410000 */
[----:B------:R-:W2:Y:S01]  /*8700*/  MUFU.EX2 R165, R178 ;  /* 0x000000b200a57308 */ /* 0x000ea20000000800 */
[----:B-1----:R-:W-:Y:S01]  /*8710*/  FADD.FTZ R3, R163, R3 ;  /* 0x00000003a3037221 */ /* 0x002fe20000010000 */
[----:B------:R-:W-:Y:S01]  /*8720*/  FADD.FTZ R4, R176, R4 ;  /* 0x00000004b0047221 */ /* 0x000fe20000010000 */
        /* <DEDUP_REMOVED lines=8> */
[----:B------:R-:W-:Y:S01]  /*87b0*/  FMUL.FTZ R149, R149, R6 ;  /* 0x0000000695957220 */ /* 0x000fe20000410000 */
[----:B------:R-:W-:Y:S01]  /*87c0*/  FADD.FTZ R4, R177, R4 ;  /* 0x00000004b1047221 */ /* 0x000fe20000010000 */
[----:B------:R-:W-:Y:S01]  /*87d0*/  F2FP.BF16.F32.PACK_AB R153, R153, R12 ;  /* 0x0000000c9999723e */ /* 0x000fe200000010ff */
[----:B------:R-:W-:Y:S01]  /*87e0*/  FMUL.FTZ R26, R26, R5 ;  /* 0x000000051a1a7220 */ /* 0x000fe20000410000 */
[----:B------:R-:W-:Y:S01]  /*87f0*/  F2FP.BF16.F32.PACK_AB R155, R155, R11 ;  /* 0x0000000b9b9b723e */ /* 0x000fe200000010ff */
[----:B------:R-:W-:Y:S01]  /*8800*/  BAR.SYNC.DEFER_BLOCKING 0xf, 0x100 ;  /* 0x03c4000000007b1d */ /* 0x000fe20000010000 */
[----:B--2---:R-:W-:Y:S01]  /*8810*/  FADD.FTZ R3, R165, R3 ;  /* 0x00000003a5037221 */ /* 0x004fe20000010000 */
[----:B------:R-:W-:Y:S01]  /*8820*/  F2FP.BF16.F32.PACK_AB R157, R157, R13 ;  /* 0x0000000d9d9d723e */ /* 0x000fe200000010ff */
[-C--:B------:R-:W-:Y:S01]  /*8830*/  FMUL.FTZ R27, R27, R5.reuse ;  /* 0x000000051b1b7220 */ /* 0x080fe20000410000 */
[----:B------:R-:W-:Y:S01]  /*8840*/  F2FP.BF16.F32.PACK_AB R159, R159, R14 ;  /* 0x0000000e9f9f723e */ /* 0x000fe200000010ff */
[-C--:B------:R-:W-:Y:S01]  /*8850*/  FMUL.FTZ R30, R30, R5.reuse ;  /* 0x000000051e1e7220 */ /* 0x080fe20000410000 */
[----:B------:R-:W2:Y:S01]  /*8860*/  MUFU.EX2 R166, R180 ;  /* 0x000000b400a67308 */ /* 0x000ea20000000800 */
[----:B------:R-:W-:Y:S01]  /*8870*/  F2FP.BF16.F32.PACK_AB R160, R169, R168 ;  /* 0x000000a8a9a0723e */ /* 0x000fe200000010ff */
[-C--:B------:R-:W-:Y:S01]  /*8880*/  FMUL.FTZ R31, R31, R5.reuse ;  /* 0x000000051f1f7220 */ /* 0x080fe20000410000 */
[----:B-1----:R-:W-:Y:S01]  /*8890*/  FADD.FTZ R6, R179, R3 ;  /* 0x00000003b3067221 */ /* 0x002fe20000010000 */
[----:B------:R-:W-:Y:S01]  /*88a0*/  F2FP.BF16.F32.PACK_AB R162, R173, R162 ;  /* 0x000000a2ada2723e */ /* 0x000fe200000010ff */
[----:B------:R-:W-:Y:S01]  /*88b0*/  FMUL.FTZ R34, R34, R5 ;  /* 0x0000000522227220 */ /* 0x000fe20000410000 */
[----:B------:R-:W-:Y:S01]  /*88c0*/  F2FP.BF16.F32.PACK_AB R161, R171, R161 ;  /* 0x000000a1aba1723e */ /* 0x000fe200000010ff */
[----:B------:R-:W-:Y:S01]  /*88d0*/  FMUL.FTZ R35, R35, R5 ;  /* 0x0000000523237220 */ /* 0x000fe20000410000 */
[----:B------:R-:W1:Y:S01]  /*88e0*/  MUFU.EX2 R167, R182 ;  /* 0x000000b600a77308 */ /* 0x000e620000000800 */
[----:B------:R-:W-:Y:S01]  /*88f0*/  F2FP.BF16.F32.PACK_AB R163, R175, R163 ;  /* 0x000000a3afa3723e */ /* 0x000fe200000010ff */
[-C--:B------:R-:W-:Y:S01]  /*8900*/  FMUL.FTZ R38, R38, R5.reuse ;  /* 0x0000000526267220 */ /* 0x080fe20000410000 */
[----:B------:R-:W-:Y:S01]  /*8910*/  F2FP.BF16.F32.PACK_AB R164, R177, R176 ;  /* 0x000000b0b1a4723e */ /* 0x000fe200000010ff */
[----:B------:R-:W-:Y:S01]  /*8920*/  FMUL.FTZ R39, R39, R5 ;  /* 0x0000000527277220 */ /* 0x000fe20000410000 */
[----:B------:R-:W-:Y:S01]  /*8930*/  F2FP.BF16.F32.PACK_AB R165, R179, R165 ;  /* 0x000000a5b3a5723e */ /* 0x000fe200000010ff */
[-C--:B------:R-:W-:Y:S01]  /*8940*/  FMUL.FTZ R42, R42, R5.reuse ;  /* 0x000000052a2a7220 */ /* 0x080fe20000410000 */
[-C--:B------:R-:W-:Y:S01]  /*8950*/  FMUL.FTZ R43, R43, R5.reuse ;  /* 0x000000052b2b7220 */ /* 0x080fe20000410000 */
[----:B------:R-:W3:Y:S01]  /*8960*/  MUFU.EX2 R15, R15 ;  /* 0x0000000f000f7308 */ /* 0x000ee20000000800 */
[----:B--2---:R-:W-:Y:S01]  /*8970*/  FADD.FTZ R4, R166, R4 ;  /* 0x00000004a6047221 */ /* 0x004fe20000010000 */
[C---:B------:R-:W-:Y:S01]  /*8980*/  F2FP.BF16.F32.PACK_AB R166, R181.reuse, R166 ;  /* 0x000000a6b5a6723e */ /* 0x040fe200000010ff */
[----:B------:R2:W-:Y:S01]  /*8990*/  STSM.16.M88.4 [R19+0x26800], R152 ;  /* 0x0268009813007844 */ /* 0x0005e20000000200 */
[-C--:B------:R-:W-:Y:S01]  /*89a0*/  FMUL.FTZ R46, R46, R5.reuse ;  /* 0x000000052e2e7220 */ /* 0x080fe20000410000 */
[----:B------:R-:W-:Y:S01]  /*89b0*/  FADD.FTZ R4, R181, R4 ;  /* 0x00000004b5047221 */ /* 0x000fe20000010000 */
[-C--:B------:R-:W-:Y:S01]  /*89c0*/  FMUL.FTZ R47, R47, R5.reuse ;  /* 0x000000052f2f7220 */ /* 0x080fe20000410000 */
[----:B------:R2:W-:Y:S01]  /*89d0*/  STSM.16.M88.4 [R22], R156 ;  /* 0x0000009c16007844 */ /* 0x0005e20000000200 */
[-C--:B------:R-:W-:Y:S01]  /*89e0*/  FMUL.FTZ R50, R50, R5.reuse ;  /* 0x0000000532327220 */ /* 0x080fe20000410000 */
[----:B-1----:R-:W-:Y:S01]  /*89f0*/  FADD.FTZ R6, R167, R6 ;  /* 0x00000006a7067221 */ /* 0x002fe20000010000 */
[-C--:B------:R-:W-:Y:S01]  /*8a00*/  FMUL.FTZ R51, R51, R5.reuse ;  /* 0x0000000533337220 */ /* 0x080fe20000410000 */
[----:B------:R2:W-:Y:S01]  /*8a10*/  STSM.16.M88.4 [R184], R160 ;  /* 0x000000a0b8007844 */ /* 0x0005e20000000200 */
[-C--:B------:R-:W-:Y:S01]  /*8a20*/  FMUL.FTZ R54, R54, R5.reuse ;  /* 0x0000000536367220 */ /* 0x080fe20000410000 */
[-C--:B------:R-:W-:Y:S01]  /*8a30*/  FMUL.FTZ R55, R55, R5.reuse ;  /* 0x0000000537377220 */ /* 0x080fe20000410000 */
[-C--:B------:R-:W-:Y:S01]  /*8a40*/  FMUL.FTZ R58, R58, R5.reuse ;  /* 0x000000053a3a7220 */ /* 0x080fe20000410000 */
[-C--:B------:R-:W-:Y:S01]  /*8a50*/  FMUL.FTZ R59, R59, R5.reuse ;  /* 0x000000053b3b7220 */ /* 0x080fe20000410000 */
[----:B------:R-:W-:Y:S01]  /*8a60*/  FMUL.FTZ R62, R62, R5 ;  /* 0x000000053e3e7220 */ /* 0x000fe20000410000 */
[C---:B---3--:R-:W-:Y:S01]  /*8a70*/  F2FP.BF16.F32.PACK_AB R167, R15.reuse, R167 ;  /* 0x000000a70fa7723e */ /* 0x048fe200000010ff */
        /* <DEDUP_REMOVED lines=47> */
[----:B--2---:R-:W-:Y:S06]  /*8d70*/  @!P0 BRA `(.L_x_2318) ;  /* 0x0000000000048947 */ /* 0x004fec0003800000 */
[----:B------:R-:W-:Y:S01]  /*8d80*/  BPT.TRAP 0x1 ;  /* 0x000000040000795c */ /* 0x000fe20000300000 */
.L_x_2318:
[----:B------:R1:W2:Y:S01]  /*8d90*/  SYNCS.PHASECHK.TRANS64.TRYWAIT P2, [UR27+0x28c50], R7 ;  /* 0x028c5007ff0075a7 */ /* 0x0002a2000804015b */
[----:B------:R-:W-:Y:S05]  /*8da0*/  @!P0 BRA `(.L_x_2319) ;  /* 0x0000000000048947 */ /* 0x000fea0003800000 */
[----:B------:R-:W-:Y:S01]  /*8db0*/  BPT.TRAP 0x1 ;  /* 0x000000040000795c */ /* 0x000fe20000300000 */
.L_x_2319:
[----:B--2---:R-:W-:Y:S05]  /*8dc0*/  @P2 BRA `(.L_x_2320) ;  /* 0x0000000000082947 */ /* 0x004fea0003800000 */
[----:B------:R-:W2:Y:S02]  /*8dd0*/  SYNCS.PHASECHK.TRANS64.TRYWAIT P2, [UR27+0x28c50], R7 ;  /* 0x028c5007ff0075a7 */ /* 0x000ea4000804015b */
[----:B--2---:R-:W-:Y:S05]  /*8de0*/  @!P2 BRA `(.L_x_2321) ;  /* 0x0000011400d0a947 */ /* 0x004fea0003800000 */
.L_x_2320:
        /* <DEDUP_REMOVED lines=42> */
[----:B------:R-:W-:Y:S01]  /*9090*/  IMAD.MOV.U32 R6, RZ, RZ, R9 ;  /* 0x000000ffff067224 */ /* 0x000fe200078e0009 */
[----:B------:R-:W-:Y:S01]  /*90a0*/  UMOV UR37, UR24 ;  /* 0x0000001800257c82 */ /* 0x000fe20008000000 */
[----:B------:R-:W-:-:S07]  /*90b0*/  IMAD.MOV.U32 R5, RZ, RZ, R8 ;  /* 0x000000ffff057224 */ /* 0x000fce00078e0008 */
.L_x_2305:
[----:B------:R-:W-:Y:S01]  /*90c0*/  ULDC UR6, c[0x0][0x448] ;  /* 0x0001120000067ab9 */ /* 0x000fe20000000800 */
[----:B------:R-:W-:Y:S01]  /*90d0*/  ULDC UR18, c[0x0][0x9e4] ;  /* 0x0002790000127ab9 */ /* 0x000fe20000000800 */
[----:B------:R-:W-:Y:S02]  /*90e0*/  UISETP.NE.AND UP0, UPT, UR6, 0x1, UPT ;  /* 0x000000010600788c */ /* 0x000fe4000bf05270 */
[----:B------:R-:W-:Y:S02]  /*90f0*/  UISETP.GE.AND UP1, UPT, UR18, 0x1, UPT ;  /* 0x000000011200788c */ /* 0x000fe4000bf26270 */
[----:B------:R-:W-:Y:S02]  /*9100*/  UIADD3 UR14, UR42, 0x3f, URZ ;  /* 0x0000003f2a0e7890 */ /* 0x000fe4000fffe03f */
[----:B------:R-:W-:Y:S02]  /*9110*/  UIADD3 UR15, UR49, 0x1, -UR51 ;  /* 0x00000001310f7890 */ /* 0x000fe4000fffe833 */
[----:B------:R-:W-:-:S03]  /*9120*/  PLOP3.LUT P5, PT, PT, PT, UP1, 0x80, 0x0 ;  /* 0x000000000000781c */ /* 0x000fc60003faf018 */
[----:B------:R-:W-:Y:S01]  /*9130*/  @UP0 ULDC UR6, c[0x0][0x44c] ;  /* 0x0001130000060ab9 */ /* 0x000fe20000000800 */
[----:B------:R-:W-:Y:S01]  /*9140*/  @UP0 ULDC UR19, c[0x0][0x450] ;  /* 0x0001140000130ab9 */ /* 0x000fe20000000800 */
[----:B------:R-:W-:-:S04]  /*9150*/  UIMAD.WIDE.U32 UR6, UR14, UR6, URZ ;  /* 0x000000060e0672a5 */ /* 0x000fc8000f8e003f */
[----:B------:R-:W-:-:S04]  /*9160*/  @UP0 USHF.R.U32.HI UR14, URZ, UR19, UR7 ;  /* 0x000000133f0e0299 */ /* 0x000fc80008011607 */
        /* <DEDUP_REMOVED lines=13> */
.L_x_2324:
[----:B------:R-:W-:-:S11]  /*9240*/  UISETP.NE.AND UP1, UPT, UR18, 0x1, UPT ;  /* 0x000000011200788c */ /* 0x000fd6000bf25270 */
[----:B------:R-:W-:Y:S02]  /*9250*/  @UP1 ULDC.64 UR22, c[0x0][0x9e8] ;  /* 0x00027a0000161ab9 */ /* 0x000fe40000000a00 */
[----:B------:R-:W-:-:S04]  /*9260*/  UIMAD.WIDE.U32 UR6, UR14, UR22, URZ ;  /* 0x000000160e0672a5 */ /* 0x000fc8000f8e003f */
[----:B------:R-:W-:-:S12]  /*9270*/  @UP1 USHF.R.U32.HI UR14, URZ, UR23, UR7 ;  /* 0x000000173f0e1299 */ /* 0x000fd80008011607 */
.L_x_2325:
[----:B------:R-:W-:-:S04]  /*9280*/  UIMAD UR14, UR14, UR18, URZ ;  /* 0x000000120e0e72a4 */ /* 0x000fc8000f8e023f */
[----:B------:R-:W-:-:S04]  /*9290*/  UISETP.LT.AND UP1, UPT, UR11, UR14, UPT ;  /* 0x0000000e0b00728c */ /* 0x000fc8000bf21270 */
[----:B------:R-:W-:-:S12]  /*92a0*/  USEL UR11, UR11, UR14, !UP1 ;  /* 0x0000000e0b0b7287 */ /* 0x000fd8000c800000 */
.L_x_2323:
        /* <DEDUP_REMOVED lines=11> */
[----:B------:R-:W-:Y:S01]  /*9360*/  IMAD.MOV.U32 R9, RZ, RZ, R5 ;  /* 0x000000ffff097224 */ /* 0x000fe200078e0005 */
[----:B------:R-:W-:Y:S01]  /*9370*/  UMOV UR23, UR37 ;  /* 0x0000002500177c82 */ /* 0x000fe20008000000 */
[----:B------:R-:W-:-:S05]  /*9380*/  ULDC UR20, c[0x0][0x988] ;  /* 0x0002620000147ab9 */ /* 0x000fca0000000800 */
.L_x_2335:
        /* <DEDUP_REMOVED lines=8> */
[----:B---3--:R-:W-:Y:S10]  /*9410*/  @!P0 BRA `(.L_x_2327) ;  /* 0x0000000000048947 */ /* 0x008ff40003800000 */
[----:B------:R-:W-:Y:S01]  /*9420*/  BPT.TRAP 0x1 ;  /* 0x000000040000795c */ /* 0x000fe20000300000 */
.L_x_2327:
[----:B------:R-:W-:Y:S01]  /*9430*/  ULEA UR24, UR37, UR46, 0x3 ;  /* 0x0000002e25187291 */ /* 0x000fe2000f8e183f */
[----:B01----:R-:W-:-:S05]  /*9440*/  IMAD.U32 R7, RZ, RZ, UR38 ;  /* 0x00000026ff077e24 */ /* 0x003fca000f8e00ff */
[----:B------:R-:W-:-:S04]  /*9450*/  SHF.L.U32 R7, R7, 0x1f, RZ ;  /* 0x0000001f07077819 */ /* 0x000fc800000006ff */
[----:B------:R0:W1:Y:S01]  /*9460*/  SYNCS.PHASECHK.TRANS64.TRYWAIT P2, [UR24+0x28c30], R7 ;  /* 0x028c3007ff0075a7 */ /* 0x0000620008040158 */
[----:B------:R-:W-:Y:S05]  /*9470*/  @!P0 BRA `(.L_x_2328) ;  /* 0x0000000000048947 */ /* 0x000fea0003800000 */
[----:B------:R-:W-:Y:S01]  /*9480*/  BPT.TRAP 0x1 ;  /* 0x000000040000795c */ /* 0x000fe20000300000 */
.L_x_2328:
[----:B-1----:R-:W-:Y:S05]  /*9490*/  @P2 BRA `(.L_x_2329) ;  /* 0x0000000000082947 */ /* 0x002fea0003800000 */
[----:B------:R-:W1:Y:S02]  /*94a0*/  SYNCS.PHASECHK.TRANS64.TRYWAIT P2, [UR24+0x28c30], R7 ;  /* 0x028c3007ff0075a7 */ /* 0x000e640008040158 */
[----:B-1----:R-:W-:Y:S05]  /*94b0*/  @!P2 BRA `(.L_x_2330) ;  /* 0x000001100030a947 */ /* 0x002fea0003800000 */
.L_x_2329:
[----:B------:R-:W-:Y:S01]  /*94c0*/  R2UR UR18, R0 ;  /* 0x00000000001272ca */ /* 0x000fe200000e0000 */
[----:B----4-:R-:W-:Y:S01]  /*94d0*/  WARPGROUP.ARRIVE ;  /* 0x00000000000079c5 */ /* 0x010fe20000000000 */
[----:B------:R-:W-:Y:S01]  /*94e0*/  UMOV UR19, 0x40000040 ;  /* 0x4000004000137882 */ /* 0x000fe20000000000 */
[----:B------:R-:W-:Y:S01]  /*94f0*/  UMOV UR7, 0x40000040 ;  /* 0x4000004000077882 */ /* 0x000fe20000000000 */
[----:B------:R-:W-:Y:S01]  /*9500*/  UMOV UR11, 0x40000040 ;  /* 0x40000040000b7882 */ /* 0x000fe20000000000 */
[----:B------:R-:W-:Y:S01]  /*9510*/  UMOV UR15, 0x40000040 ;  /* 0x40000040000f7882 */ /* 0x000fe20000000000 */
[----:B------:R-:W-:-:S07]  /*9520*/  ISETP.NE.AND P2, PT, R17, RZ, PT ;  /* 0x000000ff1100720c */ /* 0x000fce0003f45270 */
[----:B------:R-:W-:-:S04]  /*9530*/  ULEA UR18, UR37, UR18, 0x9 ;  /* 0x0000001225127291 */ /* 0x000fc8000f8e483f */
[----:B------:R-:W-:Y:S02]  /*9540*/  UIADD3 UR6, UR18, 0x2, URZ ;  /* 0x0000000212067890 */ /* 0x000fe4000fffe03f */
[----:B------:R-:W-:Y:S02]  /*9550*/  UIADD3 UR10, UR18, 0x4, URZ ;  /* 0x00000004120a7890 */ /* 0x000fe4000fffe03f */
[----:B------:R-:W-:Y:S02]  /*9560*/  UIADD3 UR14, UR18, 0x6, URZ ;  /* 0x00000006120e7890 */ /* 0x000fe4000fffe03f */
[----:B------:R-:W-:Y:S03]  /*9570*/  HGMMA.64x64x16.F32.BF16 R152, gdesc[UR16], RZ, !UPT, gsb0 ;  /* 0x00e00000109879f0 */ /* 0x000fe6000c0018ff */
[----:B------:R-:W-:Y:S02]  /*9580*/  WARPGROUP.DEPBAR.LE gsb0, 0x0 ;  /* 0x00008000000079c5 */ /* 0x000fe40000010000 */
[----:B------:R-:W-:-:S06]  /*9590*/  WARPGROUP.ARRIVE ;  /* 0x00000000000079c5 */ /* 0x000fcc0000000000 */
[----:B------:R-:W-:Y:S03]  /*95a0*/  HGMMA.64x64x16.F32.BF16 R152, gdesc[UR4], R152, gsb0 ;  /* 0x00e00000049879f0 */ /* 0x000fe60008001898 */
[----:B------:R-:W-:Y:S02]  /*95b0*/  WARPGROUP.DEPBAR.LE gsb0, 0x0 ;  /* 0x00008000000079c5 */ /* 0x000fe40000010000 */
[----:B------:R-:W-:-:S06]  /*95c0*/  WARPGROUP.ARRIVE ;  /* 0x00000000000079c5 */ /* 0x000fcc0000000000 */
[----:B------:R-:W-:Y:S01]  /*95d0*/  HGMMA.64x64x16.F32.BF16 R152, gdesc[UR8], R152, gsb0 ;  /* 0x00e00000089879f0 */ /* 0x000fe20008001898 */
[----:B------:R-:W-:Y:S02]  /*95e0*/  UMOV UR10, UR20 ;  /* 0x00000014000a7c82 */ /* 0x000fe40008000000 */
        /* <DEDUP_REMOVED lines=20> */
[----:B-1----:R-:W1:Y:S02]  /*9730*/  SHFL.BFLY PT, R6, R5, 0x2, 0x1f ;  /* 0x0c401f0005067f89 */ /* 0x002e6400000e0000 */
[----:B-1----:R-:W-:-:S05]  /*9740*/  FMNMX.FTZ R5, R5, R6, !PT ;  /* 0x0000000605057209 */ /* 0x002fca0007810000 */
[----:B------:R-:W1:Y:S02]  /*9750*/  SHFL.BFLY PT, R6, R5, 0x1, 0x1f ;  /* 0x0c201f0005067f89 */ /* 0x000e6400000e0000 */
[----:B-1----:R-:W-:-:S05]  /*9760*/  FMNMX.FTZ R5, R5, R6, !PT ;  /* 0x0000000605057209 */ /* 0x002fca0007810000 */
        /* <DEDUP_REMOVED lines=19> */
[----:B------:R-:W-:Y:S01]  /*98a0*/  FMUL.FTZ R9, R9, UR10 ;  /* 0x0000000a09097c20 */ /* 0x000fe20008410000 */
[----:B------:R-:W-:Y:S02]  /*98b0*/  MUFU.EX2 R152, R152 ;  /* 0x0000009800987308 */ /* 0x000fe40000000800 */
[----:B------:R-:W-:-:S04]  /*98c0*/  FMNMX.FTZ R6, R155, R6, !PT ;  /* 0x000000069b067209 */ /* 0x000fc80007810000 */
[----:B------:R-:W-:Y:S02]  /*98d0*/  FMNMX.FTZ R6, R158, R6, !PT ;  /* 0x000000069e067209 */ /* 0x000fe40007810000 */
[----:B------:R-:W1:Y:S02]  /*98e0*/  MUFU.EX2 R9, R9 ;  /* 0x0000000900097308 */ /* 0x000e640000000800 */
[----:B------:R-:W-:-:S04]  /*98f0*/  FMNMX.FTZ R6, R159, R6, !PT ;  /* 0x000000069f067209 */ /* 0x000fc80007810000 */
[----:B------:R-:W-:Y:S02]  /*9900*/  FMNMX.FTZ R6, R162, R6, !PT ;  /* 0x00000006a2067209 */ /* 0x000fe40007810000 */
[----:B------:R-:W3:Y:S02]  /*9910*/  MUFU.EX2 R153, R153 ;  /* 0x0000009900997308 */ /* 0x000ee40000000800 */
[----:B------:R-:W-:-:S04]  /*9920*/  FMNMX.FTZ R6, R163, R6, !PT ;  /* 0x00000006a3067209 */ /* 0x000fc80007810000 */
[----:B------:R-:W-:Y:S02]  /*9930*/  FMNMX.FTZ R6, R166, R6, !PT ;  /* 0x00000006a6067209 */ /* 0x000fe40007810000 */
[----:B------:R-:W4:Y:S01]  /*9940*/  MUFU.EX2 R156, R156 ;  /* 0x0000009c009c7308 */ /* 0x000f220000000800 */
[----:B-1----:R-:W-:Y:S01]  /*9950*/  FFMA.FTZ R4, R9, R4, R152 ;  /* 0x0000000409047223 */ /* 0x002fe20000010098 */
[----:B------:R-:W-:Y:S01]  /*9960*/  FMNMX.FTZ R6, R167, R6, !PT ;  /* 0x00000006a7067209 */ /* 0x000fe20007810000 */
[-C--:B------:R-:W-:Y:S01]  /*9970*/  FMUL.FTZ R24, R24, R9.reuse ;  /* 0x0000000918187220 */ /* 0x080fe20000410000 */
[-C--:B------:R-:W-:Y:S01]  /*9980*/  FMUL.FTZ R25, R25, R9.reuse ;  /* 0x0000000919197220 */ /* 0x080fe20000410000 */
[-C--:B------:R-:W-:Y:S01]  /*9990*/  FMUL.FTZ R28, R28, R9.reuse ;  /* 0x000000091c1c7220 */ /* 0x080fe20000410000 */
[----:B------:R-:W-:Y:S01]  /*99a0*/  FMNMX.FTZ R6, R170, R6, !PT ;  /* 0x00000006aa067209 */ /* 0x000fe20007810000 */
[-C--:B------:R-:W-:Y:S01]  /*99b0*/  FMUL.FTZ R29, R29, R9.reuse ;  /* 0x000000091d1d7220 */ /* 0x080fe20000410000 */
[----:B------:R-:W1:Y:S01]  /*99c0*/  MUFU.EX2 R157, R157 ;  /* 0x0000009d009d7308 */ /* 0x000e620000000800 */
[----:B---3--:R-:W-:Y:S01]  /*99d0*/  FADD.FTZ R4, R153, R4 ;  /* 0x0000000499047221 */ /* 0x008fe20000010000 */
[----:B------:R-:W-:Y:S01]  /*99e0*/  FMNMX.FTZ R6, R171, R6, !PT ;  /* 0x00000006ab067209 */ /* 0x000fe20007810000 */
[-C--:B------:R-:W-:Y:S01]  /*99f0*/  FMUL.FTZ R32, R32, R9.reuse ;  /* 0x0000000920207220 */ /* 0x080fe20000410000 */
[----:B------:R-:W-:Y:S01]  /*9a00*/  F2FP.BF16.F32.PACK_AB R188, R153, R152 ;  /* 0x0000009899bc723e */ /* 0x000fe200000010ff */
[-C--:B------:R-:W-:Y:S01]  /*9a10*/  FMUL.FTZ R33, R33, R9.reuse ;  /* 0x0000000921217220 */ /* 0x080fe20000410000 */
[----:B------:R-:W-:Y:S01]  /*9a20*/  FMNMX.FTZ R6, R174, R6, !PT ;  /* 0x00000006ae067209 */ /* 0x000fe20007810000 */
[-C--:B------:R-:W-:Y:S01]  /*9a30*/  FMUL.FTZ R36, R36, R9.reuse ;  /* 0x0000000924247220 */ /* 0x080fe20000410000 */
[----:B------:R-:W3:Y:S01]  /*9a40*/  MUFU.EX2 R152, R160 ;  /* 0x000000a000987308 */ /* 0x000ee20000000800 */
[----:B----4-:R-:W-:Y:S01]  /*9a50*/  FADD.FTZ R4, R156, R4 ;  /* 0x000000049c047221 */ /* 0x010fe20000010000 */
[----:B------:R-:W-:Y:S01]  /*9a60*/  FMNMX.FTZ R6, R175, R6, !PT ;  /* 0x00000006af067209 */ /* 0x000fe20007810000 */
[-C--:B------:R-:W-:Y:S01]  /*9a70*/  FMUL.FTZ R37, R37, R9.reuse ;  /* 0x0000000925257220 */ /* 0x080fe20000410000 */
[-C--:B------:R-:W-:Y:S01]  /*9a80*/  FMUL.FTZ R40, R40, R9.reuse ;  /* 0x0000000928287220 */ /* 0x080fe20000410000 */
[-C--:B------:R-:W-:Y:S01]  /*9a90*/  FMUL.FTZ R41, R41, R9.reuse ;  /* 0x0000000929297220 */ /* 0x080fe20000410000 */
[----:B------:R-:W-:Y:S01]  /*9aa0*/  FMNMX.FTZ R6, R178, R6, !PT ;  /* 0x00000006b2067209 */ /* 0x000fe20007810000 */
[-C--:B------:R-:W-:Y:S01]  /*9ab0*/  FMUL.FTZ R44, R44, R9.reuse ;  /* 0x000000092c2c7220 */ /* 0x080fe20000410000 */
[----:B------:R-:W4:Y:S01]  /*9ac0*/  MUFU.EX2 R161, R161 ;  /* 0x000000a100a17308 */ /* 0x000f220000000800 */
[----:B-1----:R-:W-:Y:S01]  /*9ad0*/  FADD.FTZ R4, R157, R4 ;  /* 0x000000049d047221 */ /* 0x002fe20000010000 */
[----:B------:R-:W-:Y:S01]  /*9ae0*/  FMNMX.FTZ R6, R179, R6, !PT ;  /* 0x00000006b3067209 */ /* 0x000fe20007810000 */
[-C--:B------:R-:W-:Y:S01]  /*9af0*/  FMUL.FTZ R45, R45, R9.reuse ;  /* 0x000000092d2d7220 */ /* 0x080fe20000410000 */
[----:B------:R-:W-:Y:S01]  /*9b00*/  F2FP.BF16.F32.PACK_AB R190, R157, R156 ;  /* 0x0000009c9dbe723e */ /* 0x000fe200000010ff */
[-C--:B------:R-:W-:Y:S01]  /*9b10*/  FMUL.FTZ R48, R48, R9.reuse ;  /* 0x0000000930307220 */ /* 0x080fe20000410000 */
[----:B------:R-:W-:Y:S01]  /*9b20*/  FMNMX.FTZ R6, R182, R6, !PT ;  /* 0x00000006b6067209 */ /* 0x000fe20007810000 */
[-C--:B------:R-:W-:Y:S01]  /*9b30*/  FMUL.FTZ R49, R49, R9.reuse ;  /* 0x0000000931317220 */ /* 0x080fe20000410000 */
[----:B------:R-:W1:Y:S01]  /*9b40*/  MUFU.EX2 R164, R164 ;  /* 0x000000a400a47308 */ /* 0x000e620000000800 */
[----:B---3--:R-:W-:Y:S01]  /*9b50*/  FADD.FTZ R4, R152, R4 ;  /* 0x0000000498047221 */ /* 0x008fe20000010000 */
[----:B------:R-:W-:Y:S01]  /*9b60*/  FMNMX.FTZ R6, R183, R6, !PT ;  /* 0x00000006b7067209 */ /* 0x000fe20007810000 */
[-C--:B------:R-:W-:Y:S01]  /*9b70*/  FMUL.FTZ R52, R52, R9.reuse ;  /* 0x0000000934347220 */ /* 0x080fe20000410000 */
[-C--:B------:R-:W-:Y:S01]  /*9b80*/  FMUL.FTZ R53, R53, R9.reuse ;  /* 0x0000000935357220 */ /* 0x080fe20000410000 */
[-C--:B------:R-:W-:Y:S01]  /*9b90*/  FMUL.FTZ R56, R56, R9.reuse ;  /* 0x0000000938387220 */ /* 0x080fe20000410000 */
[-C--:B------:R-:W-:Y:S01]  /*9ba0*/  FMUL.FTZ R57, R57, R9.reuse ;  /* 0x0000000939397220 */ /* 0x080fe20000410000 */
[----:B--2---:R-:W2:Y:S01]  /*9bb0*/  SHFL.BFLY PT, R10, R6, 0x2, 0x1f ;  /* 0x0c401f00060a7f89 */ /* 0x004ea200000e0000 */
[----:B------:R-:W3:Y:S01]  /*9bc0*/  MUFU.EX2 R165, R165 ;  /* 0x000000a500a57308 */ /* 0x000ee20000000800 */
[C---:B----4-:R-:W-:Y:S01]  /*9bd0*/  FADD.FTZ R4, R161.reuse, R4 ;  /* 0x00000004a1047221 */ /* 0x050fe20000010000 */
[----:B------:R-:W-:Y:S01]  /*9be0*/  F2FP.BF16.F32.PACK_AB R152, R161, R152 ;  /* 0x00000098a198723e */ /* 0x000fe200000010ff */
[-C--:B------:R-:W-:Y:S01]  /*9bf0*/  FMUL.FTZ R60, R60, R9.reuse ;  /* 0x000000093c3c7220 */ /* 0x080fe20000410000 */
[-C--:B------:R-:W-:Y:S01]  /*9c00*/  FMUL.FTZ R61, R61, R9.reuse ;  /* 0x000000093d3d7220 */ /* 0x080fe20000410000 */
[-C--:B------:R-:W-:Y:S01]  /*9c10*/  FMUL.FTZ R64, R64, R9.reuse ;  /* 0x0000000940407220 */ /* 0x080fe20000410000 */
[-C--:B------:R-:W-:Y:S01]  /*9c20*/  FMUL.FTZ R65, R65, R9.reuse ;  /* 0x0000000941417220 */ /* 0x080fe20000410000 */
[-C--:B------:R-:W-:Y:S01]  /*9c30*/  FMUL.FTZ R68, R68, R9.reuse ;  /* 0x0000000944447220 */ /* 0x080fe20000410000 */
[----:B------:R-:W4:Y:S01]  /*9c40*/  MUFU.EX2 R156, R168 ;  /* 0x000000a8009c7308 */ /* 0x000f220000000800 */
        /* <DEDUP_REMOVED lines=14> */
[----:B--2---:R-:W-:Y:S01]  /*9d30*/  FMNMX.FTZ R6, R6, R10, !PT ;  /* 0x0000000a06067209 */ /* 0x004fe20007810000 */
[----:B------:R-:W2:Y:S01]  /*9d40*/  MUFU.EX2 R172, R172 ;  /* 0x000000ac00ac7308 */ /* 0x000ea20000000800 */
[----:B----4-:R-:W-:Y:S01]  /*9d50*/  FADD.FTZ R4, R156, R4 ;  /* 0x000000049c047221 */ /* 0x010fe20000010000 */
[-C--:B------:R-:W-:Y:S01]  /*9d60*/  FMUL.FTZ R92, R92, R9.reuse ;  /* 0x000000095c5c7220 */ /* 0x080fe20000410000 */
[-C--:B------:R-:W-:Y:S01]  /*9d70*/  FMUL.FTZ R93, R93, R9.reuse ;  /* 0x000000095d5d7220 */ /* 0x080fe20000410000 */
[----:B------:R-:W3:Y:S01]  /*9d80*/  SHFL.BFLY PT, R10, R6, 0x1, 0x1f ;  /* 0x0c201f00060a7f89 */ /* 0x000ee200000e0000 */
[-C--:B------:R-:W-:Y:S01]  /*9d90*/  FMUL.FTZ R96, R96, R9.reuse ;  /* 0x0000000960607220 */ /* 0x080fe20000410000 */
[-C--:B------:R-:W-:Y:S01]  /*9da0*/  FMUL.FTZ R97, R97, R9.reuse ;  /* 0x0000000961617220 */ /* 0x080fe20000410000 */
[-C--:B------:R-:W-:Y:S01]  /*9db0*/  FMUL.FTZ R100, R100, R9.reuse ;  /* 0x0000000964647220 */ /* 0x080fe20000410000 */
[----:B------:R-:W4:Y:S01]  /*9dc0*/  MUFU.EX2 R173, R173 ;  /* 0x000000ad00ad7308 */ /* 0x000f220000000800 */
[C---:B-1----:R-:W-:Y:S01]  /*9dd0*/  FADD.FTZ R4, R169.reuse, R4 ;  /* 0x00000004a9047221 */ /* 0x042fe20000010000 */
[----:B------:R-:W-:Y:S01]  /*9de0*/  F2FP.BF16.F32.PACK_AB R156, R169, R156 ;  /* 0x0000009ca99c723e */ /* 0x000fe200000010ff */
[-C--:B------:R-:W-:Y:S01]  /*9df0*/  FMUL.FTZ R101, R101, R9.reuse ;  /* 0x0000000965657220 */ /* 0x080fe20000410000 */
        /* <DEDUP_REMOVED lines=16> */
[----:B---3--:R-:W-:Y:S01]  /*9f00*/  FMNMX.FTZ R6, R6, R10, !PT ;  /* 0x0000000a06067209 */ /* 0x008fe20007810000 */
[-C--:B------:R-:W-:Y:S01]  /*9f10*/  FMUL.FTZ R128, R128, R9.reuse ;  /* 0x0000000980807220 */ /* 0x080fe20000410000 */
[-C--:B------:R-:W-:Y:S01]  /*9f20*/  FMUL.FTZ R129, R129, R9.reuse ;  /* 0x0000000981817220 */ /* 0x080fe20000410000 */
[-C--:B------:R-:W-:Y:S01]  /*9f30*/  FMUL.FTZ R132, R132, R9.reuse ;  /* 0x0000000984847220 */ /* 0x080fe20000410000 */
[----:B------:R-:W3:Y:S01]  /*9f40*/  MUFU.EX2 R180, R180 ;  /* 0x000000b400b47308 */ /* 0x000ee20000000800 */
[C---:B------:R-:W-:Y:S01]  /*9f50*/  FADD.FTZ R8, -R6.reuse, R8 ;  /* 0x0000000806087221 */ /* 0x040fe20000010100 */
[----:B------:R-:W-:Y:S01]  /*9f60*/  FMUL.FTZ R10, R6, UR10 ;  /* 0x0000000a060a7c20 */ /* 0x000fe20008410000 */
[----:B-1----:R-:W-:Y:S01]  /*9f70*/  FADD.FTZ R4, R160, R4 ;  /* 0x00000004a0047221 */ /* 0x002fe20000010000 */
[-C--:B------:R-:W-:Y:S01]  /*9f80*/  FMUL.FTZ R133, R133, R9.reuse ;  /* 0x0000000985857220 */ /* 0x080fe20000410000 */
        /* <DEDUP_REMOVED lines=13> */
[----:B------:R-:W4:Y:S01]  /*a060*/  MUFU.EX2 R8, R8 ;  /* 0x0000000800087308 */ /* 0x000f220000000800 */
[--C-:B------:R-:W-:Y:S01]  /*a070*/  FFMA.FTZ R175, R175, UR10, -R10.reuse ;  /* 0x0000000aafaf7c23 */ /* 0x100fe2000801080a */
[--C-:B------:R-:W-:Y:S01]  /*a080*/  FFMA.FTZ R178, R178, UR10, -R10.reuse ;  /* 0x0000000ab2b27c23 */ /* 0x100fe2000801080a */
[--C-:B------:R-:W-:Y:S01]  /*a090*/  FFMA.FTZ R179, R179, UR10, -R10.reuse ;  /* 0x0000000ab3b37c23 */ /* 0x100fe2000801080a */
[--C-:B------:R-:W-:Y:S01]  /*a0a0*/  FFMA.FTZ R182, R182, UR10, -R10.reuse ;  /* 0x0000000ab6b67c23 */ /* 0x100fe2000801080a */
[----:B------:R-:W-:Y:S01]  /*a0b0*/  FFMA.FTZ R183, R183, UR10, -R10 ;  /* 0x0000000ab7b77c23 */ /* 0x000fe2000801080a */
[----:B------:R-:W-:Y:S01]  /*a0c0*/  IMAD.U32 R10, RZ, RZ, UR24 ;  /* 0x00000018ff0a7e24 */ /* 0x000fe2000f8e00ff */
[----:B-1----:R-:W-:Y:S01]  /*a0d0*/  F2FP.BF16.F32.PACK_AB R154, R165, R164 ;  /* 0x000000a4a59a723e */ /* 0x002fe200000010ff */
[----:B------:R-:W1:Y:S01]  /*a0e0*/  MUFU.EX2 R155, R155 ;  /* 0x0000009b009b7308 */ /* 0x000e620000000800 */
[C---:B--2---:R-:W-:Y:S01]  /*a0f0*/  FADD.FTZ R4, R177.reuse, R4 ;  /* 0x00000004b1047221 */ /* 0x044fe20000010000 */
[----:B------:R-:W-:Y:S01]  /*a100*/  @!P1 VIADD R11, R10, 0x28c40 ;  /* 0x00028c400a0b9836 */ /* 0x000fe20000000000 */
[----:B------:R-:W-:Y:S01]  /*a110*/  F2FP.BF16.F32.PACK_AB R160, R177, R160 ;  /* 0x000000a0b1a0723e */ /* 0x000fe200000010ff */
[-C--:B------:R-:W-:Y:S01]  /*a120*/  FMUL.FTZ R136, R136, R9.reuse ;  /* 0x0000000988887220 */ /* 0x080fe20000410000 */
[----:B---3--:R-:W-:Y:S01]  /*a130*/  FADD.FTZ R4, R180, R4 ;  /* 0x00000004b4047221 */ /* 0x008fe20000010000 */
[----:B------:R-:W-:Y:S01]  /*a140*/  FMUL.FTZ R137, R137, R9 ;  /* 0x0000000989897220 */ /* 0x000fe20000410000 */
[----:B------:R-:W-:Y:S01]  /*a150*/  @!P1 PRMT R11, RZ, 0x654, R11 ;  /* 0x00000654ff0b9816 */ /* 0x000fe2000000000b */
[----:B------:R2:W3:Y:S01]  /*a160*/  MUFU.EX2 R191, R158 ;  /* 0x0000009e00bf7308 */ /* 0x0004e20000000800 */
[----:B----4-:R-:W-:Y:S01]  /*a170*/  FFMA.FTZ R3, R8, R3, R189 ;  /* 0x0000000308037223 */ /* 0x010fe200000100bd */
[-C--:B------:R-:W-:Y:S01]  /*a180*/  FMUL.FTZ R140, R140, R9.reuse ;  /* 0x000000098c8c7220 */ /* 0x080fe20000410000 */
[----:B------:R4:W-:Y:S01]  /*a190*/  @!P1 SYNCS.ARRIVE.TRANS64.RED.A1T0 RZ, [R11+URZ], RZ ;  /* 0x000000ff0bff99a7 */ /* 0x0009e2000810043f */
[-C--:B------:R-:W-:Y:S01]  /*a1a0*/  FMUL.FTZ R141, R141, R9.reuse ;  /* 0x000000098d8d7220 */ /* 0x080fe20000410000 */
[-C--:B------:R-:W-:Y:S01]  /*a1b0*/  FMUL.FTZ R144, R144, R9.reuse ;  /* 0x0000000990907220 */ /* 0x080fe20000410000 */
[-C--:B------:R-:W-:Y:S01]  /*a1c0*/  FMUL.FTZ R145, R145, R9.reuse ;  /* 0x0000000991917220 */ /* 0x080fe20000410000 */
[----:B------:R-:W-:Y:S01]  /*a1d0*/  FMUL.FTZ R148, R148, R9 ;  /* 0x0000000994947220 */ /* 0x000fe20000410000 */
[----:B------:R-:W5:Y:S01]  /*a1e0*/  MUFU.EX2 R159, R159 ;  /* 0x0000009f009f7308 */ /* 0x000f620000000800 */
[C---:B-1----:R-:W-:Y:S01]  /*a1f0*/  FADD.FTZ R3, R155.reuse, R3 ;  /* 0x000000039b037221 */ /* 0x042fe20000010000 */
[----:B------:R-:W-:Y:S01]  /*a200*/  F2FP.BF16.F32.PACK_AB R189, R155, R189 ;  /* 0x000000bd9bbd723e */ /* 0x000fe200000010ff */
[----:B----4-:R-:W-:Y:S01]  /*a210*/  IMAD.U32 R11, RZ, RZ, UR23 ;  /* 0x00000017ff0b7e24 */ /* 0x010fe2000f8e00ff */
[----:B--2---:R-:W-:Y:S01]  /*a220*/  F2FP.BF16.F32.PACK_AB R158, R173, R172 ;  /* 0x000000acad9e723e */ /* 0x004fe200000010ff */
[----:B------:R-:W-:Y:S01]  /*a230*/  FMUL.FTZ R149, R149, R9 ;  /* 0x0000000995957220 */ /* 0x000fe20000410000 */
[-C--:B------:R-:W-:Y:S01]  /*a240*/  FMUL.FTZ R26, R26, R8.reuse ;  /* 0x000000081a1a7220 */ /* 0x080fe20000410000 */
[----:B------:R-:W-:Y:S01]  /*a250*/  @!P2 IMAD R11, R11, 0x40, R16 ;  /* 0x000000400b0ba824 */ /* 0x000fe200078e0210 */
[----:B------:R-:W1:Y:S01]  /*a260*/  MUFU.EX2 R153, R162 ;  /* 0x000000a200997308 */ /* 0x000e620000000800 */
[----:B---3--:R-:W-:Y:S01]  /*a270*/  FADD.FTZ R3, R191, R3 ;  /* 0x00000003bf037221 */ /* 0x008fe20000010000 */
[-C--:B------:R-:W-:Y:S01]  /*a280*/  FMUL.FTZ R27, R27, R8.reuse ;  /* 0x000000081b1b7220 */ /* 0x080fe20000410000 */
[-C--:B------:R-:W-:Y:S01]  /*a290*/  FMUL.FTZ R30, R30, R8.reuse ;  /* 0x000000081e1e7220 */ /* 0x080fe20000410000 */
[----:B------:R-:W-:Y:S01]  /*a2a0*/  @!P2 LEA R11, R11, UR46, 0x2 ;  /* 0x0000002e0b0bac11 */ /* 0x000fe2000f8e10ff */
[-C--:B------:R-:W-:Y:S01]  /*a2b0*/  FMUL.FTZ R31, R31, R8.reuse ;  /* 0x000000081f1f7220 */ /* 0x080fe20000410000 */
[-C--:B------:R-:W-:Y:S01]  /*a2c0*/  FMUL.FTZ R34, R34, R8.reuse ;  /* 0x0000000822227220 */ /* 0x080fe20000410000 */
[-C--:B------:R-:W-:Y:S01]  /*a2d0*/  FMUL.FTZ R35, R35, R8.reuse ;  /* 0x0000000823237220 */ /* 0x080fe20000410000 */
[----:B------:R-:W2:Y:S01]  /*a2e0*/  MUFU.EX2 R163, R163 ;  /* 0x000000a300a37308 */ /* 0x000ea20000000800 */
[C---:B-----5:R-:W-:Y:S01]  /*a2f0*/  FADD.FTZ R3, R159.reuse, R3 ;  /* 0x000000039f037221 */ /* 0x060fe20000010000 */
[----:B------:R3:W-:Y:S01]  /*a300*/  @!P2 STS [R11+0x28800], R9 ;  /* 0x028800090b00a388 */ /* 0x0007e20000000800 */
[----:B------:R-:W-:Y:S01]  /*a310*/  F2FP.BF16.F32.PACK_AB R191, R159, R191 ;  /* 0x000000bf9fbf723e */ /* 0x000fe200000010ff */
[-C--:B------:R-:W-:Y:S01]  /*a320*/  FMUL.FTZ R38, R38, R8.reuse ;  /* 0x0000000826267220 */ /* 0x080fe20000410000 */
[-C--:B------:R-:W-:Y:S01]  /*a330*/  FMUL.FTZ R39, R39, R8.reuse ;  /* 0x0000000827277220 */ /* 0x080fe20000410000 */
[----:B------:R3:W-:Y:S01]  /*a340*/  @!P2 STS [R11+0x28820], R8 ;  /* 0x028820080b00a388 */ /* 0x0007e20000000800 */
[-C--:B------:R-:W-:Y:S01]  /*a350*/  FMUL.FTZ R42, R42, R8.reuse ;  /* 0x000000082a2a7220 */ /* 0x080fe20000410000 */
[----:B------:R-:W4:Y:S01]  /*a360*/  MUFU.EX2 R166, R166 ;  /* 0x000000a600a67308 */ /* 0x000f220000000800 */
[----:B-1----:R-:W-:Y:S01]  /*a370*/  FADD.FTZ R3, R153, R3 ;  /* 0x0000000399037221 */ /* 0x002fe20000010000 */
[----:B------:R-:W-:Y:S01]  /*a380*/  BAR.SYNC.DEFER_BLOCKING 0xf, 0x100 ;  /* 0x03c4000000007b1d */ /* 0x000fe20000010000 */
        /* <DEDUP_REMOVED lines=20> */
[----:B------:R-:W-:Y:S01]  /*a4d0*/  FMUL.FTZ R74, R74, R8 ;  /* 0x000000084a4a7220 */ /* 0x000fe20000410000 */
[----:B------:R-:W4:Y:S01]  /*a4e0*/  MUFU.EX2 R171, R171 ;  /* 0x000000ab00ab7308 */ /* 0x000f220000000800 */
[C---:B-1----:R-:W-:Y:S01]  /*a4f0*/  FADD.FTZ R3, R167.reuse, R3 ;  /* 0x00000003a7037221 */ /* 0x042fe20000010000 */
[----:B------:R-:W-:Y:S01]  /*a500*/  F2FP.BF16.F32.PACK_AB R155, R167, R166 ;  /* 0x000000a6a79b723e */ /* 0x000fe200000010ff */
[----:B------:R3:W-:Y:S01]  /*a510*/  STSM.16.M88.4 [R19+0x26800], R188 ;  /* 0x026800bc13007844 */ /* 0x0007e20000000200 */
[-C--:B------:R-:W-:Y:S01]  /*a520*/  FMUL.FTZ R75, R75, R8.reuse ;  /* 0x000000084b4b7220 */ /* 0x080fe20000410000 */
[-C--:B------:R-:W-:Y:S01]  /*a530*/  FMUL.FTZ R78, R78, R8.reuse ;  /* 0x000000084e4e7220 */ /* 0x080fe20000410000 */
[-C--:B------:R-:W-:Y:S01]  /*a540*/  FMUL.FTZ R79, R79, R8.reuse ;  /* 0x000000084f4f7220 */ /* 0x080fe20000410000 */
[----:B------:R3:W-:Y:S01]  /*a550*/  STSM.16.M88.4 [R22], R152 ;  /* 0x0000009816007844 */ /* 0x0007e20000000200 */
        /* <DEDUP_REMOVED lines=23> */
[----:B------:R-:W-:Y:S01]  /*a6d0*/  FMUL.FTZ R114, R114, R8 ;  /* 0x0000000872727220 */ /* 0x000fe20000410000 */
[----:B------:R-:W1:Y:S01]  /*a6e0*/  MUFU.EX2 R179, R179 ;  /* 0x000000b300b37308 */ /* 0x000e620000000800 */
[C---:B--2---:R-:W-:Y:S01]  /*a6f0*/  FADD.FTZ R3, R175.reuse, R3 ;  /* 0x00000003af037221 */ /* 0x044fe20000010000 */
[----:B------:R-:W-:Y:S01]  /*a700*/  F2FP.BF16.F32.PACK_AB R159, R175, R174 ;  /* 0x000000aeaf9f723e */ /* 0x000fe200000010ff */
[-C--:B------:R-:W-:Y:S01]  /*a710*/  FMUL.FTZ R115, R115, R8.reuse ;  /* 0x0000000873737220 */ /* 0x080fe20000410000 */
[-C--:B------:R-:W-:Y:S01]  /*a720*/  FMUL.FTZ R118, R118, R8.reuse ;  /* 0x0000000876767220 */ /* 0x080fe20000410000 */
[-C--:B------:R-:W-:Y:S01]  /*a730*/  FMUL.FTZ R119, R119, R8.reuse ;  /* 0x0000000877777220 */ /* 0x080fe20000410000 */
[-C--:B------:R-:W-:Y:S01]  /*a740*/  FMUL.FTZ R122, R122, R8.reuse ;  /* 0x000000087a7a7220 */ /* 0x080fe20000410000 */
[----:B------:R3:W-:Y:S01]  /*a750*/  STSM.16.M88.4 [R184], R156 ;  /* 0x0000009cb8007844 */ /* 0x0007e20000000200 */
        /* <DEDUP_REMOVED lines=21> */
[----:B------:R-:W-:Y:S01]  /*a8b0*/  FMUL.FTZ R151, R151, R8 ;  /* 0x0000000897977220 */ /* 0x000fe20000410000 */
[C---:B----4-:R-:W-:Y:S01]  /*a8c0*/  FADD.FTZ R3, R163.reuse, R12 ;  /* 0x0000000ca3037221 */ /* 0x050fe20000010000 */
[----:B------:R-:W-:-:S02]  /*a8d0*/  F2FP.BF16.F32.PACK_AB R163, R163, R182 ;  /* 0x000000b6a3a3723e */ /* 0x000fc400000010ff */
[C---:B-1----:R-:W-:Y:S01]  /*a8e0*/  F2FP.BF16.F32.PACK_AB R162, R181.reuse, R180 ;  /* 0x000000b4b5a2723e */ /* 0x042fe200000010ff */
[----:B------:R-:W-:-:S04]  /*a8f0*/  FADD.FTZ R4, R181, R4 ;  /* 0x00000004b5047221 */ /* 0x000fc80000010000 */
[----:B------:R3:W-:Y:S01]  /*a900*/  STSM.16.M88.4 [R23], R160 ;  /* 0x000000a017007844 */ /* 0x0007e20000000200 */
[----:B------:R-:W-:Y:S05]  /*a910*/  @!P0 BRA `(.L_x_2331) ;  /* 0x0000000000048947 */ /* 0x000fea0003800000 */
[----:B------:R-:W-:Y:S01]  /*a920*/  BPT.TRAP 0x1 ;  /* 0x000000040000795c */ /* 0x000fe20000300000 */
.L_x_2331:
[----:B------:R1:W2:Y:S01]  /*a930*/  SYNCS.PHASECHK.TRANS64.TRYWAIT P2, [UR24+0x28c50], R7 ;  /* 0x028c5007ff0075a7 */ /* 0x0002a20008040158 */
[----:B------:R-:W-:Y:S05]  /*a940*/  @!P0 BRA `(.L_x_2332) ;  /* 0x0000000000048947 */ /* 0x000fea0003800000 */
[----:B------:R-:W-:Y:S01]  /*a950*/  BPT.TRAP 0x1 ;  /* 0x000000040000795c */ /* 0x000fe20000300000 */
.L_x_2332:
[----:B--2---:R-:W-:Y:S05]  /*a960*/  @P2 BRA `(.L_x_2333) ;  /* 0x0000000000082947 */ /* 0x004fea0003800000 */
[----:B------:R-:W2:Y:S02]  /*a970*/  SYNCS.PHASECHK.TRANS64.TRYWAIT P2, [UR24+0x28c50], R7 ;  /* 0x028c5007ff0075a7 */ /* 0x000ea40008040158 */
[----:B--2---:R-:W-:Y:S05]  /*a980*/  @!P2 BRA `(.L_x_2334) ;  /* 0x000000fc0014a947 */ /* 0x004fea0003800000 */
.L_x_2333:
[----:B------:R-:W-:Y:S01]  /*a990*/  ULEA UR11, UR37, UR50, 0xc ;  /* 0x00000032250b7291 */ /* 0x000fe2000f8e603f */
[----:B------:R-:W-:Y:S01]  /*a9a0*/  WARPGROUP.ARRIVE ;  /* 0x00000000000079c5 */ /* 0x000fe20000000000 */
[----:B------:R-:W-:Y:S01]  /*a9b0*/  UMOV UR7, 0x40000040 ;  /* 0x4000004000077882 */ /* 0x000fe20000000000 */
[----:B------:R-:W-:Y:S01]  /*a9c0*/  PLOP3.LUT P2, PT, PT, PT, UP1, 0x80, 0x0 ;  /* 0x000000000000781c */ /* 0x000fe20003f4f018 */
[----:B--2---:R-:W-:Y:S01]  /*a9d0*/  @!P1 VIADD R10, R10, 0x28c60 ;  /* 0x00028c600a0a9836 */ /* 0x004fe20000000000 */
[----:B------:R-:W-:Y:S01]  /*a9e0*/  UMOV UR23, UR37 ;  /* 0x0000002500177c82 */ /* 0x000fe20008000000 */
[----:B---3--:R-:W-:Y:S01]  /*a9f0*/  IMAD.MOV.U32 R8, RZ, RZ, R6 ;  /* 0x000000ffff087224 */ /* 0x008fe200078e0006 */
        /* <DEDUP_REMOVED lines=33> */
[----:B------:R-:W-:-:S05]  /*ac10*/  UMOV UR20, UR22 ;  /* 0x0000001600147c82 */ /* 0x000fca0008000000 */
.L_x_2326:
[----:B------:R-:W-:-:S06]  /*ac20*/  UISETP.GE.AND UP1, UPT, UR20, UR48, UPT ;  /* 0x000000301400728c */ /* 0x000fcc000bf26270 */
[----:B------:R-:W-:-:S13]  /*ac30*/  PLOP3.LUT P2, PT, PT, PT, UP1, 0x80, 0x0 ;  /* 0x000000000000781c */ /* 0x000fda0003f4f018 */
[----:B------:R-:W-:Y:S05]  /*ac40*/  @!P2 BRA `(.L_x_2336) ;  /* 0x0000002000e8a947 */ /* 0x000fea0003800000 */
[----:B--23--:R-:W-:Y:S01]  /*ac50*/  IMAD.MOV.U32 R10, RZ, RZ, R6 ;  /* 0x000000ffff0a7224 */ /* 0x00cfe200078e0006 */
[----:B------:R-:W-:Y:S01]  /*ac60*/  UMOV UR22, UR37 ;  /* 0x0000002500167c82 */ /* 0x000fe20008000000 */
[----:B------:R-:W-:Y:S01]  /*ac70*/  IMAD.MOV.U32 R11, RZ, RZ, R5 ;  /* 0x000000ffff0b7224 */ /* 0x000fe200078e0005 */
[----:B------:R-:W-:Y:S01]  /*ac80*/  ULDC UR23, c[0x0][0x9e4] ;  /* 0x0002790000177ab9 */ /* 0x000fe20000000800 */
[----:B------:R-:W-:Y:S01]  /*ac90*/  ULDC UR24, c[0x0][0x9dc] ;  /* 0x0002770000187ab9 */ /* 0x000fe20000000800 */
[----:B------:R-:W-:Y:S01]  /*aca0*/  ULDC UR21, c[0x0][0x988] ;  /* 0x0002620000157ab9 */ /* 0x000fe20000000800 */
[----:B------:R-:W-:-:S05]  /*acb0*/  ULDC UR25, c[0x0][0x9e0] ;  /* 0x0002780000197ab9 */ /* 0x000fca0000000800 */
.L_x_2353:
[----:B------:R-:W-:-:S04]  /*acc0*/  UIADD3 UR37, UR22, 0x1, URZ ;  /* 0x0000000116257890 */ /* 0x000fc8000fffe03f */
[----:B------:R-:W-:-:S04]  /*acd0*/  UISETP.NE.AND UP1, UPT, UR37, 0x2, UPT ;  /* 0x000000022500788c */ /* 0x000fc8000bf25270 */
[----:B------:R-:W-:Y:S02]  /*ace0*/  USEL UR6, URZ, 0x1, UP1 ;  /* 0x000000013f067887 */ /* 0x000fe40008800000 */
[----:B------:R-:W-:Y:S02]  /*acf0*/  USEL UR37, UR37, URZ, UP1 ;  /* 0x0000003f25257287 */ /* 0x000fe40008800000 */
[----:B------:R-:W-:Y:S01]  /*ad00*/  ULOP3.LUT UR38, UR38, UR6, URZ, 0x3c, !UPT ;  /* 0x0000000626267292 */ /* 0x000fe2000f8e3c3f */
[----:B0123--:R-:W-:Y:S11]  /*ad10*/  @!P0 BRA `(.L_x_2337) ;  /* 0x0000000000048947 */ /* 0x00fff60003800000 */
[----:B------:R-:W-:Y:S01]  /*ad20*/  BPT.TRAP 0x1 ;  /* 0x000000040000795c */ /* 0x000fe20000300000 */
.L_x_2337:
[----:B------:R-:W-:Y:S01]  /*ad30*/  ULEA UR26, UR37, UR46, 0x3 ;  /* 0x0000002e251a7291 */ /* 0x000fe2000f8e183f */
[----:B------:R-:W-:-:S05]  /*ad40*/  IMAD.U32 R8, RZ, RZ, UR38 ;  /* 0x00000026ff087e24 */ /* 0x000fca000f8e00ff */
[----:B------:R-:W-:-:S04]  /*ad50*/  SHF.L.U32 R8, R8, 0x1f, RZ ;  /* 0x0000001f08087819 */ /* 0x000fc800000006ff */
[----:B------:R2:W3:Y:S01]  /*ad60*/  SYNCS.PHASECHK.TRANS64.TRYWAIT P2, [UR26+0x28c30], R8 ;  /* 0x028c3008ff0075a7 */ /* 0x0004e2000804015a */
[----:B------:R-:W-:Y:S05]  /*ad70*/  @!P0 BRA `(.L_x_2338) ;  /* 0x0000000000048947 */ /* 0x000fea0003800000 */
[----:B------:R-:W-:Y:S01]  /*ad80*/  BPT.TRAP 0x1 ;  /* 0x000000040000795c */ /* 0x000fe20000300000 */
.L_x_2338:
[----:B---3--:R-:W-:Y:S05]  /*ad90*/  @P2 BRA `(.L_x_2339) ;  /* 0x0000000000082947 */ /* 0x008fea0003800000 */
[----:B------:R-:W3:Y:S02]  /*ada0*/  SYNCS.PHASECHK.TRANS64.TRYWAIT P2, [UR26+0x28c30], R8 ;  /* 0x028c3008ff0075a7 */ /* 0x000ee4000804015a */
[----:B---3--:R-:W-:Y:S05]  /*adb0*/  @!P2 BRA `(.L_x_2340) ;  /* 0x000000f8001ca947 */ /* 0x008fea0003800000 */
.L_x_2339:
[----:B------:R-:W-:Y:S01]  /*adc0*/  R2UR UR18, R0 ;  /* 0x00000000001272ca */ /* 0x000fe200000e0000 */
[----:B----4-:R-:W-:Y:S01]  /*add0*/  WARPGROUP.ARRIVE ;  /* 0x00000000000079c5 */ /* 0x010fe20000000000 */
[----:B------:R-:W-:Y:S01]  /*ade0*/  UMOV UR19, 0x40000040 ;  /* 0x4000004000137882 */ /* 0x000fe20000000000 */
[----:B------:R-:W-:Y:S01]  /*adf0*/  UMOV UR7, 0x40000040 ;  /* 0x4000004000077882 */ /* 0x000fe20000000000 */
[----:B------:R-:W-:Y:S01]  /*ae00*/  UMOV UR11, 0x40000040 ;  /* 0x40000040000b7882 */ /* 0x000fe20000000000 */
[----:B------:R-:W-:Y:S01]  /*ae10*/  UMOV UR15, 0x40000040 ;  /* 0x40000040000f7882 */ /* 0x000fe20000000000 */
[----:B------:R-:W-:Y:S01]  /*ae20*/  PLOP3.LUT P2, PT, PT, PT, UP0, 0x80, 0x0 ;  /* 0x000000000000781c */ /* 0x000fe20003f4f008 */
[----:B------:R-:W-:Y:S02]  /*ae30*/  VIADD R15, R186, UR42 ;  /* 0x0000002aba0f7c36 */ /* 0x000fe40008000000 */
[----:B------:R-:W-:-:S04]  /*ae40*/  IMAD.U32 R9, RZ, RZ, UR26 ;  /* 0x0000001aff097e24 */ /* 0x000fc8000f8e00ff */
[----:B------:R-:W-:Y:S01]  /*ae50*/  ULEA UR18, UR37, UR18, 0x9 ;  /* 0x0000001225127291 */ /* 0x000fe2000f8e483f */
[----:B---3--:R-:W-:-:S03]  /*ae60*/  @!P1 VIADD R5, R9, 0x28c40 ;  /* 0x00028c4009059836 */ /* 0x008fc60000000000 */
        /* <DEDUP_REMOVED lines=11> */
[----:B------:R-:W-:-:S04]  /*af20*/  @UP0 ULDC UR7, c[0x0][0x450] ;  /* 0x0001140000070ab9 */ /* 0x000fc80000000800 */
[----:B------:R-:W-:Y:S01]  /*af30*/  @P2 SHF.R.U32.HI R15, RZ, UR7, R6 ;  /* 0x00000007ff0f2c19 */ /* 0x000fe20008011606 */
[----:B------:R-:W-:Y:S01]  /*af40*/  IMAD.U32 R13, RZ, RZ, UR6 ;  /* 0x00000006ff0d7e24 */ /* 0x000fe2000f8e00ff */
[----:B------:R-:W-:-:S03]  /*af50*/  ULOP3.LUT UR7, URZ, UR24, URZ, 0x33, !UPT ;  /* 0x000000183f077292 */ /* 0x000fc6000f8e333f */
[----:B------:R-:W3:Y:S01]  /*af60*/  SHFL.IDX PT, R20, R15, RZ, 0x1c1f ;  /* 0x001c1fff0f147589 */ /* 0x000ee200000e0000 */
[----:B------:R-:W-:Y:S01]  /*af70*/  IADD3 R13, -R2, 0x1, -R13 ;  /* 0x00000001020d7810 */ /* 0x000fe20007ffe90d */
        /* <DEDUP_REMOVED lines=8> */
[----:B----4-:R-:W-:-:S05]  /*b000*/  IMAD.U32 R5, RZ, RZ, UR51 ;  /* 0x00000033ff057e24 */ /* 0x010fca000f8e00ff */
[----:B------:R-:W-:-:S05]  /*b010*/  IADD3 R13, -R5, UR49, R13 ;  /* 0x00000031050d7c10 */ /* 0x000fca000fffe10d */
[C---:B------:R-:W-:Y:S02]  /*b020*/  VIADD R14, R13.reuse, UR25 ;  /* 0x000000190d0e7c36 */ /* 0x040fe40008000000 */
[----:B------:R-:W-:Y:S02]  /*b030*/  VIADD R13, R13, UR7 ;  /* 0x000000070d0d7c36 */ /* 0x000fe40008000000 */
[--C-:B---3--:R-:W-:Y:S02]  /*b040*/  IMAD.IADD R12, R14, 0x1, R20.reuse ;  /* 0x000000010e0c7824 */ /* 0x108fe400078e0214 */
[----:B------:R-:W-:Y:S01]  /*b050*/  IMAD.IADD R5, R13, 0x1, R20 ;  /* 0x000000010d057824 */ /* 0x000fe200078e0214 */
[----:B------:R-:W-:Y:S06]  /*b060*/  @!P5 BRA `(.L_x_2341) ;  /* 0x00000000005cd947 */ /* 0x000fec0003800000 */
        /* <DEDUP_REMOVED lines=8> */
[----:B01----:R-:W0:Y:S02]  /*b0f0*/  @P2 LDC.64 R6, c[0x0][0x9e8] ;  /* 0x00027a00ff062b82 */ /* 0x003e240000000a00 */
[----:B0-----:R-:W-:-:S05]  /*b100*/  @P2 IMAD.HI.U32 R6, R20, R6, RZ ;  /* 0x0000000614062227 */ /* 0x001fca00078e00ff */
[----:B------:R-:W-:-:S04]  /*b110*/  @P2 SHF.R.U32.HI R20, RZ, R7, R6 ;  /* 0x00000007ff142219 */ /* 0x000fc80000011606 */
[----:B------:R-:W-:Y:S01]  /*b120*/  LOP3.LUT R20, RZ, R20, RZ, 0x33, !PT ;  /* 0x00000014ff147212 */ /* 0x000fe200078e33ff */
[----:B------:R-:W-:Y:S06]  /*b130*/  BRA `(.L_x_2344) ;  /* 0x0000000000147947 */ /* 0x000fec0003800000 */
.L_x_2343:
[----:B------:R-:W-:-:S05]  /*b140*/  IMAD.U32 R21, RZ, RZ, UR23 ;  /* 0x00000017ff157e24 */ /* 0x000fca000f8e00ff */
[----:B------:R-:W-:-:S13]  /*b150*/  ISETP.NE.AND P2, PT, R21, 0x1, PT ;  /* 0x000000011500780c */ /* 0x000fda0003f45270 */
[----:B01----:R-:W0:Y:S02]  /*b160*/  @P2 LDC.64 R6, c[0x0][0x9e8] ;  /* 0x00027a00ff062b82 */ /* 0x003e240000000a00 */
[----:B0-----:R-:W-:-:S05]  /*b170*/  @P2 IMAD.HI.U32 R6, R20, R6, RZ ;  /* 0x0000000614062227 */ /* 0x001fca00078e00ff */
[----:B------:R-:W-:-:S07]  /*b180*/  @P2 SHF.R.U32.HI R20, RZ, R7, R6 ;  /* 0x00000007ff142219 */ /* 0x000fce0000011606 */
.L_x_2344:
[----:B------:R-:W-:Y:S05]  /*b190*/  BSYNC B0 ;  /* 0x0000000000007941 */ /* 0x000fea0003800000 */
.L_x_2342:
[----:B------:R-:W-:-:S04]  /*b1a0*/  IMAD R20, R20, R21, -UR6 ;  /* 0x8000000614147e24 */ /* 0x000fc8000f8e0215 */
[----:B------:R-:W-:-:S05]  /*b1b0*/  IMAD.IADD R20, R20, 0x1, -R2 ;  /* 0x0000000114147824 */ /* 0x000fca00078e0a02 */
[----:B------:R-:W-:Y:S02]  /*b1c0*/  VIMNMX R5, R5, R20, !PT ;  /* 0x0000001405057248 */ /* 0x000fe40007fe0100 */
[----:B------:R-:W-:-:S07]  /*b1d0*/  VIADDMNMX R12, R20, R21, R12, PT ;  /* 0x00000015140c7246 */ /* 0x000fce000380010c */
.L_x_2341:
[----:B------:R-:W-:Y:S01]  /*b1e0*/  UISETP.GT.AND UP1, UPT, UR20, -0x1, UPT ;  /* 0xffffffff1400788c */ /* 0x000fe2000bf24270 */
[----:B------:R-:W3:Y:S05]  /*b1f0*/  SHFL.IDX PT, R15, R15, 0x1, 0x1c1f ;  /* 0x003c1f000f0f7f89 */ /* 0x000eea00000e0000 */
[----:B------:R-:W-:-:S04]  /*b200*/  PLOP3.LUT P2, PT, PT, PT, UP1, 0x80, 0x0 ;  /* 0x000000000000781c */ /* 0x000fc80003f4f018 */
[C---:B------:R-:W-:Y:S02]  /*b210*/  ISETP.GT.AND P3, PT, R5.reuse, RZ, P2 ;  /* 0x000000ff0500720c */ /* 0x040fe40001764270 */
[C---:B------:R-:W-:Y:S02]  /*b220*/  ISETP.GT.AND P6, PT, R5.reuse, 0x1, P2 ;  /* 0x000000010500780c */ /* 0x040fe400017c4270 */
[----:B------:R-:W-:Y:S02]  /*b230*/  ISETP.LT.OR P4, PT, R12, 0x1, P3 ;  /* 0x000000010c00780c */ /* 0x000fe40001f81670 */
[C---:B------:R-:W-:Y:S02]  /*b240*/  ISETP.GT.AND P3, PT, R5.reuse, 0x8, P2 ;  /* 0x000000080500780c */ /* 0x040fe40001764270 */
[----:B------:R-:W-:Y:S02]  /*b250*/  FSEL R152, R152, -INF , !P4 ;  /* 0xff80000098987808 */ /* 0x000fe40006000000 */
[----:B------:R-:W-:-:S02]  /*b260*/  ISETP.GT.AND P4, PT, R5, 0x9, P2 ;  /* 0x000000090500780c */ /* 0x000fc40001784270 */
[C---:B------:R-:W-:Y:S02]  /*b270*/  ISETP.LT.OR P6, PT, R12.reuse, 0x2, P6 ;  /* 0x000000020c00780c */ /* 0x040fe400037c1670 */
[----:B------:R-:W-:Y:S01]  /*b280*/  ISETP.LT.OR P3, PT, R12, 0x9, P3 ;  /* 0x000000090c00780c */ /* 0x000fe20001f61670 */
[--C-:B---3--:R-:W-:Y:S01]  /*b290*/  IMAD.IADD R14, R14, 0x1, R15.reuse ;  /* 0x000000010e0e7824 */ /* 0x108fe200078e020f */
[----:B------:R-:W-:Y:S01]  /*b2a0*/  ISETP.LT.OR P4, PT, R12, 0xa, P4 ;  /* 0x0000000a0c00780c */ /* 0x000fe20002781670 */
[----:B------:R-:W-:Y:S01]  /*b2b0*/  IMAD.IADD R13, R13, 0x1, R15 ;  /* 0x000000010d0d7824 */ /* 0x000fe200078e020f */
        /* <DEDUP_REMOVED lines=38> */
[----:B------:R-:W-:Y:S01]  /*b520*/  FSEL R181, R181, -INF , !P4 ;  /* 0xff800000b5b57808 */ /* 0x000fe20006000000 */
        /* <DEDUP_REMOVED lines=14> */
.L_x_2347:
[----:B------:R-:W-:-:S05]  /*b610*/  IMAD.U32 R5, RZ, RZ, UR23 ;  /* 0x00000017ff057e24 */ /* 0x000fca000f8e00ff */
[----:B------:R-:W-:-:S13]  /*b620*/  ISETP.NE.AND P3, PT, R5, 0x1, PT ;  /* 0x000000010500780c */ /* 0x000fda0003f65270 */
[----:B01----:R-:W0:Y:S02]  /*b630*/  @P3 LDC.64 R6, c[0x0][0x9e8] ;  /* 0x00027a00ff063b82 */ /* 0x003e240000000a00 */
[----:B0-----:R-:W-:-:S05]  /*b640*/  @P3 IMAD.HI.U32 R6, R15, R6, RZ ;  /* 0x000000060f063227 */ /* 0x001fca00078e00ff */
[----:B------:R-:W-:-:S07]  /*b650*/  @P3 SHF.R.U32.HI R15, RZ, R7, R6 ;  /* 0x00000007ff0f3219 */ /* 0x000fce0000011606 */
.L_x_2348:
[----:B------:R-:W-:Y:S05]  /*b660*/  BSYNC B0 ;  /* 0x0000000000007941 */ /* 0x000fea0003800000 */
.L_x_2346:
[----:B------:R-:W-:-:S04]  /*b670*/  IMAD R15, R15, R5, -UR6 ;  /* 0x800000060f0f7e24 */ /* 0x000fc8000f8e0205 */
[----:B------:R-:W-:-:S05]  /*b680*/  IMAD.IADD R15, R15, 0x1, -R2 ;  /* 0x000000010f0f7824 */ /* 0x000fca00078e0a02 */
[----:B------:R-:W-:Y:S02]  /*b690*/  VIMNMX R13, R13, R15, !PT ;  /* 0x0000000f0d0d7248 */ /* 0x000fe40007fe0100 */
[----:B------:R-:W-:-:S07]  /*b6a0*/  VIADDMNMX R14, R15, R5, R14, PT ;  /* 0x000000050f0e7246 */ /* 0x000fce000380010e */
.L_x_2345:
        /* <DEDUP_REMOVED lines=20> */
[C---:B------:R-:W-:Y:S02]  /*b7f0*/  ISETP.GT.AND P6, PT, R13.reuse, RZ, P2 ;  /* 0x000000ff0d00720c */ /* 0x040fe400017c4270 */
[----:B------:R-:W-:Y:S02]  /*b800*/  FMNMX.FTZ R5, R172, R5, !PT ;  /* 0x00000005ac057209 */ /* 0x000fe40007810000 */
[----:B------:R-:W-:Y:S02]  /*b810*/  ISETP.GT.AND P4, PT, R13, 0x1, P2 ;  /* 0x000000010d00780c */ /* 0x000fe40001784270 */
[----:B------:R-:W-:Y:S02]  /*b820*/  FMNMX.FTZ R5, R173, R5, !PT ;  /* 0x00000005ad057209 */ /* 0x000fe40007810000 */
[----:B------:R-:W-:-:S02]  /*b830*/  ISETP.LT.OR P6, PT, R14, 0x1, P6 ;  /* 0x000000010e00780c */ /* 0x000fc400037c1670 */
[----:B------:R-:W-:Y:S02]  /*b840*/  FMNMX.FTZ R5, R176, R5, !PT ;  /* 0x00000005b0057209 */ /* 0x000fe40007810000 */
[----:B------:R-:W-:Y:S02]  /*b850*/  ISETP.LT.OR P4, PT, R14, 0x2, P4 ;  /* 0x000000020e00780c */ /* 0x000fe40002781670 */
[----:B------:R-:W-:Y:S02]  /*b860*/  FMNMX.FTZ R5, R177, R5, !PT ;  /* 0x00000005b1057209 */ /* 0x000fe40007810000 */
[----:B------:R-:W-:Y:S02]  /*b870*/  FSEL R154, R154, -INF , !P6 ;  /* 0xff8000009a9a7808 */ /* 0x000fe40007000000 */
[----:B------:R-:W-:Y:S02]  /*b880*/  FMNMX.FTZ R5, R180, R5, !PT ;  /* 0x00000005b4057209 */ /* 0x000fe40007810000 */
[----:B------:R-:W-:-:S02]  /*b890*/  FSEL R155, R155, -INF , !P4 ;  /* 0xff8000009b9b7808 */ /* 0x000fc40006000000 */
[----:B------:R-:W-:Y:S02]  /*b8a0*/  FMNMX.FTZ R5, R181, R5, !PT ;  /* 0x00000005b5057209 */ /* 0x000fe40007810000 */
[C---:B------:R-:W-:Y:S02]  /*b8b0*/  ISETP.GT.AND P4, PT, R13.reuse, 0x10, P2 ;  /* 0x000000100d00780c */ /* 0x040fe40001784270 */
[----:B------:R-:W-:Y:S01]  /*b8c0*/  ISETP.GT.AND P6, PT, R13, 0x38, P2 ;  /* 0x000000380d00780c */ /* 0x000fe200017c4270 */
[----:B------:R-:W3:Y:S01]  /*b8d0*/  SHFL.BFLY PT, R6, R5, 0x2, 0x1f ;  /* 0x0c401f0005067f89 */ /* 0x000ee200000e0000 */
[C---:B------:R-:W-:Y:S02]  /*b8e0*/  ISETP.LT.OR P4, PT, R14.reuse, 0x11, P4 ;  /* 0x000000110e00780c */ /* 0x040fe40002781670 */
[----:B------:R-:W-:Y:S02]  /*b8f0*/  ISETP.LT.OR P6, PT, R14, 0x39, P6 ;  /* 0x000000390e00780c */ /* 0x000fe400037c1670 */
[----:B------:R-:W-:-:S02]  /*b900*/  FSEL R162, R162, -INF , !P4 ;  /* 0xff800000a2a27808 */ /* 0x000fc40006000000 */
[----:B------:R-:W-:Y:S02]  /*b910*/  ISETP.GT.AND P4, PT, R13, 0x19, P2 ;  /* 0x000000190d00780c */ /* 0x000fe40001784270 */
[----:B------:R-:W-:Y:S02]  /*b920*/  FSEL R182, R182, -INF , !P6 ;  /* 0xff800000b6b67808 */ /* 0x000fe40007000000 */
[----:B------:R-:W-:-:S04]  /*b930*/  ISETP.LT.OR P4, PT, R14, 0x1a, P4 ;  /* 0x0000001a0e00780c */ /* 0x000fc80002781670 */
[----:B------:R-:W-:Y:S02]  /*b940*/  FSEL R167, R167, -INF , !P4 ;  /* 0xff800000a7a77808 */ /* 0x000fe40006000000 */
[----:B------:R-:W-:-:S04]  /*b950*/  ISETP.GT.AND P4, PT, R13, 0x28, P2 ;  /* 0x000000280d00780c */ /* 0x000fc80001784270 */
[----:B------:R-:W-:Y:S02]  /*b960*/  ISETP.LT.OR P4, PT, R14, 0x29, P4 ;  /* 0x000000290e00780c */ /* 0x000fe40002781670 */
[----:B---3--:R-:W-:Y:S02]  /*b970*/  FMNMX.FTZ R5, R5, R6, !PT ;  /* 0x0000000605057209 */ /* 0x008fe40007810000 */
[----:B------:R-:W-:Y:S02]  /*b980*/  FSEL R174, R174, -INF , !P4 ;  /* 0xff800000aeae7808 */ /* 0x000fe40006000000 */
[----:B------:R-:W-:Y:S01]  /*b990*/  ISETP.GT.AND P4, PT, R13, 0x30, P2 ;  /* 0x000000300d00780c */ /* 0x000fe20001784270 */
[----:B------:R-:W3:Y:S03]  /*b9a0*/  SHFL.BFLY PT, R6, R5, 0x1, 0x1f ;  /* 0x0c201f0005067f89 */ /* 0x000ee600000e0000 */
[----:B------:R-:W-:-:S04]  /*b9b0*/  ISETP.LT.OR P4, PT, R14, 0x31, P4 ;  /* 0x000000310e00780c */ /* 0x000fc80002781670 */
[----:B------:R-:W-:Y:S02]  /*b9c0*/  FSEL R178, R178, -INF , !P4 ;  /* 0xff800000b2b27808 */ /* 0x000fe40006000000 */
[----:B---3--:R-:W-:-:S04]  /*b9d0*/  FMNMX.FTZ R5, R5, R6, !PT ;  /* 0x0000000605057209 */ /* 0x008fc80007810000 */
[C---:B------:R-:W-:Y:S01]  /*b9e0*/  FSETP.NEU.FTZ.AND P3, PT, R5.reuse, -INF , PT ;  /* 0xff8000000500780b */ /* 0x040fe20003f7d000 */
[----:B------:R-:W-:-:S03]  /*b9f0*/  FMUL.FTZ R6, R5, UR10 ;  /* 0x0000000a05067c20 */ /* 0x000fc60008410000 */
[----:B01----:R-:W-:Y:S02]  /*ba00*/  FSEL R7, R5, RZ, P3 ;  /* 0x000000ff05077208 */ /* 0x003fe40001800000 */
[----:B------:R-:W-:Y:S02]  /*ba10*/  FSEL R6, R6, RZ, P3 ;  /* 0x000000ff06067208 */ /* 0x000fe40001800000 */
[----:B------:R-:W-:Y:S01]  /*ba20*/  ISETP.GT.AND P3, PT, R13, 0x8, P2 ;  /* 0x000000080d00780c */ /* 0x000fe20001764270 */
[----:B------:R-:W-:Y:S02]  /*ba30*/  FADD.FTZ R7, -R7, R11 ;  /* 0x0000000b07077221 */ /* 0x000fe40000010100 */
        /* <DEDUP_REMOVED lines=16> */
[----:B------:R-:W-:Y:S01]  /*bb40*/  ISETP.LT.OR P3, PT, R14, 0x9, P3 ;  /* 0x000000090e00780c */ /* 0x000fe20001f61670 */
[----:B------:R-:W-:Y:S01]  /*bb50*/  FMUL.FTZ R7, R7, UR10 ;  /* 0x0000000a07077c20 */ /* 0x000fe20008410000 */
[----:B------:R-:W-:Y:S01]  /*bb60*/  FMNMX.FTZ R6, R154, R10, !PT ;  /* 0x0000000a9a067209 */ /* 0x000fe20007810000 */
[----:B------:R-:W-:Y:S01]  /*bb70*/  MUFU.EX2 R152, R152 ;  /* 0x0000009800987308 */ /* 0x000fe20000000800 */
[----:B------:R-:W-:-:S02]  /*bb80*/  FSEL R158, R158, -INF , !P3 ;  /* 0xff8000009e9e7808 */ /* 0x000fc40005800000 */
[----:B------:R-:W-:Y:S02]  /*bb90*/  FMNMX.FTZ R6, R155, R6, !PT ;  /* 0x000000069b067209 */ /* 0x000fe40007810000 */
[----:B------:R-:W-:Y:S02]  /*bba0*/  ISETP.GT.AND P3, PT, R13, 0x11, P2 ;  /* 0x000000110d00780c */ /* 0x000fe40001764270 */
[----:B------:R-:W-:Y:S01]  /*bbb0*/  FMNMX.FTZ R6, R158, R6, !PT ;  /* 0x000000069e067209 */ /* 0x000fe20007810000 */
[----:B------:R-:W0:Y:S01]  /*bbc0*/  MUFU.EX2 R7, R7 ;  /* 0x0000000700077308 */ /* 0x000e220000000800 */
[----:B------:R-:W-:Y:S02]  /*bbd0*/  ISETP.LT.OR P3, PT, R14, 0x12, P3 ;  /* 0x000000120e00780c */ /* 0x000fe40001f61670 */
[----:B------:R-:W-:Y:S02]  /*bbe0*/  FMNMX.FTZ R6, R159, R6, !PT ;  /* 0x000000069f067209 */ /* 0x000fe40007810000 */
[----:B------:R-:W-:-:S02]  /*bbf0*/  FSEL R163, R163, -INF , !P3 ;  /* 0xff800000a3a37808 */ /* 0x000fc40005800000 */
[----:B------:R-:W-:Y:S01]  /*bc00*/  FMNMX.FTZ R6, R162, R6, !PT ;  /* 0x00000006a2067209 */ /* 0x000fe20007810000 */
[----:B------:R-:W1:Y:S01]  /*bc10*/  MUFU.EX2 R153, R153 ;  /* 0x0000009900997308 */ /* 0x000e620000000800 */
[----:B------:R-:W-:Y:S02]  /*bc20*/  ISETP.GT.AND P3, PT, R13, 0x20, P2 ;  /* 0x000000200d00780c */ /* 0x000fe40001764270 */
[----:B------:R-:W-:Y:S02]  /*bc30*/  FMNMX.FTZ R6, R163, R6, !PT ;  /* 0x00000006a3067209 */ /* 0x000fe40007810000 */
[----:B------:R-:W-:Y:S02]  /*bc40*/  ISETP.LT.OR P3, PT, R14, 0x21, P3 ;  /* 0x000000210e00780c */ /* 0x000fe40001f61670 */
[----:B------:R-:W-:Y:S01]  /*bc50*/  FMNMX.FTZ R6, R166, R6, !PT ;  /* 0x00000006a6067209 */ /* 0x000fe20007810000 */
[----:B------:R-:W3:Y:S01]  /*bc60*/  MUFU.EX2 R156, R156 ;  /* 0x0000009c009c7308 */ /* 0x000ee20000000800 */
[----:B------:R-:W-:Y:S01]  /*bc70*/  FSEL R170, R170, -INF , !P3 ;  /* 0xff800000aaaa7808 */ /* 0x000fe20005800000 */
[----:B0-----:R-:W-:Y:S01]  /*bc80*/  FFMA.FTZ R4, R7, R4, R152 ;  /* 0x0000000407047223 */ /* 0x001fe20000010098 */
[----:B------:R-:W-:Y:S01]  /*bc90*/  FMNMX.FTZ R6, R167, R6, !PT ;  /* 0x00000006a7067209 */ /* 0x000fe20007810000 */
[-C--:B------:R-:W-:Y:S01]  /*bca0*/  FMUL.FTZ R24, R24, R7.reuse ;  /* 0x0000000718187220 */ /* 0x080fe20000410000 */
[----:B------:R-:W-:Y:S01]  /*bcb0*/  ISETP.GT.AND P3, PT, R13, 0x29, P2 ;  /* 0x000000290d00780c */ /* 0x000fe20001764270 */
[-C--:B------:R-:W-:Y:S01]  /*bcc0*/  FMUL.FTZ R25, R25, R7.reuse ;  /* 0x0000000719197220 */ /* 0x080fe20000410000 */
[----:B------:R-:W-:Y:S01]  /*bcd0*/  FMNMX.FTZ R6, R170, R6, !PT ;  /* 0x00000006aa067209 */ /* 0x000fe20007810000 */
[----:B------:R-:W0:Y:S01]  /*bce0*/  MUFU.EX2 R157, R157 ;  /* 0x0000009d009d7308 */ /* 0x000e220000000800 */
[----:B------:R-:W-:Y:S01]  /*bcf0*/  ISETP.LT.OR P3, PT, R14, 0x2a, P3 ;  /* 0x0000002a0e00780c */ /* 0x000fe20001f61670 */
[----:B-1----:R-:W-:Y:S01]  /*bd00*/  FADD.FTZ R4, R153, R4 ;  /* 0x0000000499047221 */ /* 0x002fe20000010000 */
[----:B------:R-:W-:Y:S01]  /*bd10*/  FMNMX.FTZ R6, R171, R6, !PT ;  /* 0x00000006ab067209 */ /* 0x000fe20007810000 */
[-C--:B------:R-:W-:Y:S01]  /*bd20*/  FMUL.FTZ R28, R28, R7.reuse ;  /* 0x000000071c1c7220 */ /* 0x080fe20000410000 */
[----:B------:R-:W-:Y:S01]  /*bd30*/  FSEL R175, R175, -INF , !P3 ;  /* 0xff800000afaf7808 */ /* 0x000fe20005800000 */
[-C--:B------:R-:W-:Y:S01]  /*bd40*/  FMUL.FTZ R29, R29, R7.reuse ;  /* 0x000000071d1d7220 */ /* 0x080fe20000410000 */
[----:B------:R-:W-:Y:S01]  /*bd50*/  ISETP.GT.AND P3, PT, R13, 0x31, P2 ;  /* 0x000000310d00780c */ /* 0x000fe20001764270 */
[----:B------:R-:W1:Y:S01]  /*bd60*/  MUFU.EX2 R160, R160 ;  /* 0x000000a000a07308 */ /* 0x000e620000000800 */
[----:B------:R-:W-:Y:S01]  /*bd70*/  FMNMX.FTZ R6, R174, R6, !PT ;  /* 0x00000006ae067209 */ /* 0x000fe20007810000 */
[----:B---3--:R-:W-:Y:S01]  /*bd80*/  FADD.FTZ R4, R156, R4 ;  /* 0x000000049c047221 */ /* 0x008fe20000010000 */
[----:B------:R-:W-:Y:S01]  /*bd90*/  ISETP.LT.OR P3, PT, R14, 0x32, P3 ;  /* 0x000000320e00780c */ /* 0x000fe20001f61670 */
[-C--:B------:R-:W-:Y:S01]  /*bda0*/  FMUL.FTZ R32, R32, R7.reuse ;  /* 0x0000000720207220 */ /* 0x080fe20000410000 */
[----:B------:R-:W-:Y:S01]  /*bdb0*/  FMNMX.FTZ R6, R175, R6, !PT ;  /* 0x00000006af067209 */ /* 0x000fe20007810000 */
[-C--:B------:R-:W-:Y:S01]  /*bdc0*/  FMUL.FTZ R33, R33, R7.reuse ;  /* 0x0000000721217220 */ /* 0x080fe20000410000 */
[----:B------:R-:W-:Y:S01]  /*bdd0*/  ISETP.GT.AND P2, PT, R13, 0x39, P2 ;  /* 0x000000390d00780c */ /* 0x000fe20001744270 */
[----:B------:R-:W3:Y:S01]  /*bde0*/  MUFU.EX2 R161, R161 ;  /* 0x000000a100a17308 */ /* 0x000ee20000000800 */
[----:B------:R-:W-:Y:S01]  /*bdf0*/  FSEL R179, R179, -INF , !P3 ;  /* 0xff800000b3b37808 */ /* 0x000fe20005800000 */
[----:B0-----:R-:W-:Y:S01]  /*be00*/  FADD.FTZ R4, R157, R4 ;  /* 0x000000049d047221 */ /* 0x001fe20000010000 */
[----:B------:R-:W-:Y:S01]  /*be10*/  FMNMX.FTZ R6, R178, R6, !PT ;  /* 0x00000006b2067209 */ /* 0x000fe20007810000 */
[-C--:B------:R-:W-:Y:S01]  /*be20*/  FMUL.FTZ R36, R36, R7.reuse ;  /* 0x0000000724247220 */ /* 0x080fe20000410000 */
[----:B------:R-:W-:Y:S01]  /*be30*/  ISETP.LT.OR P2, PT, R14, 0x3a, P2 ;  /* 0x0000003a0e00780c */ /* 0x000fe20001741670 */
[-C--:B------:R-:W-:Y:S01]  /*be40*/  FMUL.FTZ R37, R37, R7.reuse ;  /* 0x0000000725257220 */ /* 0x080fe20000410000 */
[----:B------:R-:W-:Y:S01]  /*be50*/  FMNMX.FTZ R6, R179, R6, !PT ;  /* 0x00000006b3067209 */ /* 0x000fe20007810000 */
[----:B------:R-:W0:Y:S01]  /*be60*/  MUFU.EX2 R164, R164 ;  /* 0x000000a400a47308 */ /* 0x000e220000000800 */
[----:B------:R-:W-:Y:S01]  /*be70*/  FSEL R183, R183, -INF , !P2 ;  /* 0xff800000b7b77808 */ /* 0x000fe20005000000 */
[----:B-1----:R-:W-:Y:S01]  /*be80*/  FADD.FTZ R4, R160, R4 ;  /* 0x00000004a0047221 */ /* 0x002fe20000010000 */
[----:B------:R-:W-:Y:S01]  /*be90*/  FMNMX.FTZ R6, R182, R6, !PT ;  /* 0x00000006b6067209 */ /* 0x000fe20007810000 */
[-C--:B------:R-:W-:Y:S01]  /*bea0*/  FMUL.FTZ R40, R40, R7.reuse ;  /* 0x0000000728287220 */ /* 0x080fe20000410000 */
[----:B------:R-:W-:Y:S01]  /*beb0*/  ISETP.NE.AND P3, PT, R17, RZ, PT ;  /* 0x000000ff1100720c */ /* 0x000fe20003f65270 */
[-C--:B------:R-:W-:Y:S01]  /*bec0*/  FMUL.FTZ R41, R41, R7.reuse ;  /* 0x0000000729297220 */ /* 0x080fe20000410000 */
[----:B------:R-:W-:Y:S01]  /*bed0*/  FMNMX.FTZ R6, R183, R6, !PT ;  /* 0x00000006b7067209 */ /* 0x000fe20007810000 */
[----:B------:R-:W1:Y:S01]  /*bee0*/  MUFU.EX2 R165, R165 ;  /* 0x000000a500a57308 */ /* 0x000e620000000800 */
[----:B------:R-:W-:Y:S01]  /*bef0*/  F2FP.BF16.F32.PACK_AB R152, R153, R152 ;  /* 0x000000989998723e */ /* 0x000fe200000010ff */
[----:B---3--:R-:W-:Y:S01]  /*bf00*/  FADD.FTZ R4, R161, R4 ;  /* 0x00000004a1047221 */ /* 0x008fe20000010000 */
[-C--:B------:R-:W-:Y:S01]  /*bf10*/  FMUL.FTZ R44, R44, R7.reuse ;  /* 0x000000072c2c7220 */ /* 0x080fe20000410000 */
[----:B------:R-:W3:Y:S01]  /*bf20*/  SHFL.BFLY PT, R11, R6, 0x2, 0x1f ;  /* 0x0c401f00060b7f89 */ /* 0x000ee200000e0000 */
[-C--:B------:R-:W-:Y:S01]  /*bf30*/  FMUL.FTZ R45, R45, R7.reuse ;  /* 0x000000072d2d7220 */ /* 0x080fe20000410000 */
[-C--:B------:R-:W-:Y:S01]  /*bf40*/  FMUL.FTZ R48, R48, R7.reuse ;  /* 0x0000000730307220 */ /* 0x080fe20000410000 */
[-C--:B------:R-:W-:Y:S01]  /*bf50*/  FMUL.FTZ R49, R49, R7.reuse ;  /* 0x0000000731317220 */ /* 0x080fe20000410000 */
[----:B------:R-:W4:Y:S01]  /*bf60*/  MUFU.EX2 R168, R168 ;  /* 0x000000a800a87308 */ /* 0x000f220000000800 */
        /* <DEDUP_REMOVED lines=18> */
[----:B------:R-:W-:Y:S01]  /*c090*/  FMUL.FTZ R77, R77, R7 ;  /* 0x000000074d4d7220 */ /* 0x000fe20000410000 */
[----:B---3--:R-:W-:Y:S01]  /*c0a0*/  FMNMX.FTZ R6, R6, R11, !PT ;  /* 0x0000000b06067209 */ /* 0x008fe20007810000 */
[-C--:B------:R-:W-:Y:S01]  /*c0b0*/  FMUL.FTZ R80, R80, R7.reuse ;  /* 0x0000000750507220 */ /* 0x080fe20000410000 */
[-C--:B------:R-:W-:Y:S01]  /*c0c0*/  FMUL.FTZ R81, R81, R7.reuse ;  /* 0x0000000751517220 */ /* 0x080fe20000410000 */
[-C--:B------:R-:W-:Y:S01]  /*c0d0*/  FMUL.FTZ R84, R84, R7.reuse ;  /* 0x0000000754547220 */ /* 0x080fe20000410000 */
[----:B------:R-:W3:Y:S01]  /*c0e0*/  MUFU.EX2 R173, R173 ;  /* 0x000000ad00ad7308 */ /* 0x000ee20000000800 */
[----:B------:R-:W4:Y:S01]  /*c0f0*/  SHFL.BFLY PT, R11, R6, 0x1, 0x1f ;  /* 0x0c201f00060b7f89 */ /* 0x000f2200000e0000 */
[----:B0-----:R-:W-:Y:S01]  /*c100*/  FADD.FTZ R4, R169, R4 ;  /* 0x00000004a9047221 */ /* 0x001fe20000010000 */
        /* <DEDUP_REMOVED lines=20> */
[----:B------:R-:W-:Y:S01]  /*c250*/  FMUL.FTZ R117, R117, R7 ;  /* 0x0000000775757220 */ /* 0x000fe20000410000 */
[----:B------:R-:W-:Y:S01]  /*c260*/  MUFU.EX2 R181, R181 ;  /* 0x000000b500b57308 */ /* 0x000fe20000000800 */
[----:B----4-:R-:W-:Y:S01]  /*c270*/  FMNMX.FTZ R6, R6, R11, !PT ;  /* 0x0000000b06067209 */ /* 0x010fe20007810000 */
[----:B0-----:R-:W-:Y:S01]  /*c280*/  FADD.FTZ R4, R176, R4 ;  /* 0x00000004b0047221 */ /* 0x001fe20000010000 */
[-C--:B------:R-:W-:Y:S01]  /*c290*/  FMUL.FTZ R120, R120, R7.reuse ;  /* 0x0000000778787220 */ /* 0x080fe20000410000 */
[-C--:B------:R-:W-:Y:S01]  /*c2a0*/  FMUL.FTZ R121, R121, R7.reuse ;  /* 0x0000000779797220 */ /* 0x080fe20000410000 */
[C---:B------:R-:W-:Y:S01]  /*c2b0*/  FSETP.NEU.FTZ.AND P2, PT, R6.reuse, -INF , PT ;  /* 0xff8000000600780b */ /* 0x040fe20003f5d000 */
[----:B------:R-:W-:Y:S01]  /*c2c0*/  FMUL.FTZ R15, R6, UR10 ;  /* 0x0000000a060f7c20 */ /* 0x000fe20008410000 */
[-C--:B------:R-:W-:Y:S01]  /*c2d0*/  FMUL.FTZ R124, R124, R7.reuse ;  /* 0x000000077c7c7220 */ /* 0x080fe20000410000 */
[-C--:B------:R-:W-:Y:S01]  /*c2e0*/  FMUL.FTZ R125, R125, R7.reuse ;  /* 0x000000077d7d7220 */ /* 0x080fe20000410000 */
[----:B------:R-:W-:Y:S01]  /*c2f0*/  FSEL R11, R6, RZ, P2 ;  /* 0x000000ff060b7208 */ /* 0x000fe20001000000 */
[----:B-1----:R-:W-:Y:S01]  /*c300*/  FADD.FTZ R4, R177, R4 ;  /* 0x00000004b1047221 */ /* 0x002fe20000010000 */
[----:B------:R-:W-:Y:S01]  /*c310*/  FSEL R15, R15, RZ, P2 ;  /* 0x000000ff0f0f7208 */ /* 0x000fe20001000000 */
[-C--:B------:R-:W-:Y:S01]  /*c320*/  FMUL.FTZ R128, R128, R7.reuse ;  /* 0x0000000780807220 */ /* 0x080fe20000410000 */
[-C--:B------:R-:W-:Y:S01]  /*c330*/  FMUL.FTZ R129, R129, R7.reuse ;  /* 0x0000000781817220 */ /* 0x080fe20000410000 */
[----:B------:R-:W-:Y:S01]  /*c340*/  FADD.FTZ R11, -R11, R10 ;  /* 0x0000000a0b0b7221 */ /* 0x000fe20000010100 */
[----:B------:R-:W-:Y:S01]  /*c350*/  FMUL.FTZ R132, R132, R7 ;  /* 0x0000000784847220 */ /* 0x000fe20000410000 */
[--C-:B------:R-:W-:Y:S01]  /*c360*/  FFMA.FTZ R12, R154, UR10, -R15.reuse ;  /* 0x0000000a9a0c7c23 */ /* 0x100fe2000801080f */
[----:B------:R-:W-:Y:S01]  /*c370*/  FFMA.FTZ R155, R155, UR10, -R15 ;  /* 0x0000000a9b9b7c23 */ /* 0x000fe2000801080f */
[----:B------:R-:W-:Y:S01]  /*c380*/  FMUL.FTZ R10, R11, UR10 ;  /* 0x0000000a0b0a7c20 */ /* 0x000fe20008410000 */
[----:B------:R-:W-:-:S02]  /*c390*/  IMAD.U32 R11, RZ, RZ, UR22 ;  /* 0x00000016ff0b7e24 */ /* 0x000fc4000f8e00ff */
[--C-:B------:R-:W-:Y:S01]  /*c3a0*/  FFMA.FTZ R159, R159, UR10, -R15.reuse ;  /* 0x0000000a9f9f7c23 */ /* 0x100fe2000801080f */
[----:B------:R-:W-:Y:S01]  /*c3b0*/  MUFU.EX2 R153, R155 ;  /* 0x0000009b00997308 */ /* 0x000fe20000000800 */
[--C-:B------:R-:W-:Y:S01]  /*c3c0*/  FFMA.FTZ R13, R162, UR10, -R15.reuse ;  /* 0x0000000aa20d7c23 */ /* 0x100fe2000801080f */
[----:B------:R-:W-:Y:S02]  /*c3d0*/  @!P3 IMAD R11, R11, 0x40, R16 ;  /* 0x000000400b0bb824 */ /* 0x000fe400078e0210 */
[--C-:B------:R-:W-:Y:S01]  /*c3e0*/  FFMA.FTZ R163, R163, UR10, -R15.reuse ;  /* 0x0000000aa3a37c23 */ /* 0x100fe2000801080f */
[--C-:B------:R-:W-:Y:S01]  /*c3f0*/  FFMA.FTZ R14, R166, UR10, -R15.reuse ;  /* 0x0000000aa60e7c23 */ /* 0x100fe2000801080f */
[----:B------:R-:W-:Y:S01]  /*c400*/  F2FP.BF16.F32.PACK_AB R154, R157, R156 ;  /* 0x0000009c9d9a723e */ /* 0x000fe200000010ff */
[--C-:B------:R-:W-:Y:S01]  /*c410*/  FFMA.FTZ R167, R167, UR10, -R15.reuse ;  /* 0x0000000aa7a77c23 */ /* 0x100fe2000801080f */
[----:B------:R-:W-:Y:S01]  /*c420*/  @!P3 LEA R11, R11, UR46, 0x2 ;  /* 0x0000002e0b0bbc11 */ /* 0x000fe2000f8e10ff */
[----:B------:R-:W0:Y:S01]  /*c430*/  MUFU.EX2 R10, R10 ;  /* 0x0000000a000a7308 */ /* 0x000e220000000800 */
[--C-:B------:R-:W-:Y:S01]  /*c440*/  FFMA.FTZ R170, R170, UR10, -R15.reuse ;  /* 0x0000000aaaaa7c23 */ /* 0x100fe2000801080f */
[--C-:B------:R-:W-:Y:S01]  /*c450*/  FFMA.FTZ R171, R171, UR10, -R15.reuse ;  /* 0x0000000aabab7c23 */ /* 0x100fe2000801080f */
[----:B------:R-:W-:Y:S01]  /*c460*/  F2FP.BF16.F32.PACK_AB R156, R161, R160 ;  /* 0x000000a0a19c723e */ /* 0x000fe200000010ff */
[----:B------:R-:W-:Y:S01]  /*c470*/  @!P3 STS [R11+0x28800], R7 ;  /* 0x028800070b00b388 */ /* 0x000fe20000000800 */
[--C-:B------:R-:W-:Y:S01]  /*c480*/  FFMA.FTZ R174, R174, UR10, -R15.reuse ;  /* 0x0000000aaeae7c23 */ /* 0x100fe2000801080f */
[--C-:B------:R-:W-:Y:S01]  /*c490*/  FFMA.FTZ R175, R175, UR10, -R15.reuse ;  /* 0x0000000aafaf7c23 */ /* 0x100fe2000801080f */
[--C-:B------:R-:W-:Y:S01]  /*c4a0*/  FFMA.FTZ R178, R178, UR10, -R15.reuse ;  /* 0x0000000ab2b27c23 */ /* 0x100fe2000801080f */
[----:B------:R-:W1:Y:S01]  /*c4b0*/  MUFU.EX2 R12, R12 ;  /* 0x0000000c000c7308 */ /* 0x000e620000000800 */
[--C-:B------:R-:W-:Y:S01]  /*c4c0*/  FFMA.FTZ R179, R179, UR10, -R15.reuse ;  /* 0x0000000ab3b37c23 */ /* 0x100fe2000801080f */
[--C-:B------:R-:W-:Y:S01]  /*c4d0*/  FFMA.FTZ R182, R182, UR10, -R15.reuse ;  /* 0x0000000ab6b67c23 */ /* 0x100fe2000801080f */
[----:B------:R-:W-:Y:S01]  /*c4e0*/  F2FP.BF16.F32.PACK_AB R160, R169, R168 ;  /* 0x000000a8a9a0723e */ /* 0x000fe200000010ff */
[-C--:B------:R-:W-:Y:S01]  /*c4f0*/  FMUL.FTZ R133, R133, R7.reuse ;  /* 0x0000000785857220 */ /* 0x080fe20000410000 */
[----:B------:R-:W-:Y:S01]  /*c500*/  F2FP.BF16.F32.PACK_AB R162, R173, R172 ;  /* 0x000000acada2723e */ /* 0x000fe200000010ff */
[-C--:B------:R-:W-:Y:S01]  /*c510*/  FMUL.FTZ R136, R136, R7.reuse ;  /* 0x0000000788887220 */ /* 0x080fe20000410000 */
[-C--:B------:R-:W-:Y:S01]  /*c520*/  FMUL.FTZ R137, R137, R7.reuse ;  /* 0x0000000789897220 */ /* 0x080fe20000410000 */
[----:B------:R-:W-:Y:S01]  /*c530*/  MUFU.EX2 R155, R159 ;  /* 0x0000009f009b7308 */ /* 0x000fe20000000800 */
[----:B0-----:R0:W-:Y:S01]  /*c540*/  @!P3 STS [R11+0x28820], R10 ;  /* 0x0288200a0b00b388 */ /* 0x0011e20000000800 */
[-C--:B------:R-:W-:Y:S01]  /*c550*/  FMUL.FTZ R140, R140, R7.reuse ;  /* 0x000000078c8c7220 */ /* 0x080fe20000410000 */
[-C--:B------:R-:W-:Y:S01]  /*c560*/  FMUL.FTZ R141, R141, R7.reuse ;  /* 0x000000078d8d7220 */ /* 0x080fe20000410000 */
[-C--:B------:R-:W-:Y:S01]  /*c570*/  FMUL.FTZ R144, R144, R7.reuse ;  /* 0x0000000790907220 */ /* 0x080fe20000410000 */
[-C--:B------:R-:W-:Y:S01]  /*c580*/  FMUL.FTZ R145, R145, R7.reuse ;  /* 0x0000000791917220 */ /* 0x080fe20000410000 */
[-C--:B------:R-:W-:Y:S01]  /*c590*/  FMUL.FTZ R148, R148, R7.reuse ;  /* 0x0000000794947220 */ /* 0x080fe20000410000 */
[----:B------:R-:W-:Y:S01]  /*c5a0*/  FMUL.FTZ R149, R149, R7 ;  /* 0x0000000795957220 */ /* 0x000fe20000410000 */
[----:B------:R-:W-:Y:S01]  /*c5b0*/  MUFU.EX2 R13, R13 ;  /* 0x0000000d000d7308 */ /* 0x000fe20000000800 */
[----:B-1----:R-:W-:Y:S01]  /*c5c0*/  FFMA.FTZ R3, R10, R3, R12 ;  /* 0x000000030a037223 */ /* 0x002fe2000001000c */
[----:B------:R-:W-:Y:S01]  /*c5d0*/  FMUL.FTZ R26, R26, R10 ;  /* 0x0000000a1a1a7220 */ /* 0x000fe20000410000 */
[----:B0-----:R-:W-:Y:S01]  /*c5e0*/  FFMA.FTZ R11, R158, UR10, -R15 ;  /* 0x0000000a9e0b7c23 */ /* 0x001fe2000801080f */
[----:B------:R-:W-:Y:S01]  /*c5f0*/  F2FP.BF16.F32.PACK_AB R158, R165, R164 ;  /* 0x000000a4a59e723e */ /* 0x000fe200000010ff */
[----:B------:R-:W-:Y:S01]  /*c600*/  FADD.FTZ R3, R153, R3 ;  /* 0x0000000399037221 */ /* 0x000fe20000010000 */
[----:B------:R-:W-:Y:S01]  /*c610*/  FFMA.FTZ R15, R183, UR10, -R15 ;  /* 0x0000000ab70f7c23 */ /* 0x000fe2000801080f */
[----:B------:R-:W-:Y:S01]  /*c620*/  F2FP.BF16.F32.PACK_AB R153, R153, R12 ;  /* 0x0000000c9999723e */ /* 0x000fe200000010ff */
[----:B------:R-:W-:Y:S01]  /*c630*/  MUFU.EX2 R157, R163 ;  /* 0x000000a3009d7308 */ /* 0x000fe20000000800 */
[----:B------:R-:W-:Y:S01]  /*c640*/  F2FP.BF16.F32.PACK_AB R164, R177, R176 ;  /* 0x000000b0b1a4723e */ /* 0x000fe200000010ff */
        /* <DEDUP_REMOVED lines=27> */
[C---:B------:R-:W-:Y:S01]  /*c800*/  FADD.FTZ R3, R155.reuse, R3 ;  /* 0x000000039b037221 */ /* 0x040fe20000010000 */
[----:B------:R-:W-:Y:S01]  /*c810*/  F2FP.BF16.F32.PACK_AB R155, R155, R11 ;  /* 0x0000000b9b9b723e */ /* 0x000fe200000010ff */
[----:B------:R-:W-:Y:S01]  /*c820*/  BAR.SYNC.DEFER_BLOCKING 0xf, 0x100 ;  /* 0x03c4000000007b1d */ /* 0x000fe20000010000 */
[-C--:B------:R-:W-:Y:S01]  /*c830*/  FMUL.FTZ R74, R74, R10.reuse ;  /* 0x0000000a4a4a7220 */ /* 0x080fe20000410000 */
[----:B------:R-:W-:Y:S01]  /*c840*/  FADD.FTZ R3, R13, R3 ;  /* 0x000000030d037221 */ /* 0x000fe20000010000 */
[-C--:B------:R-:W-:Y:S01]  /*c850*/  FMUL.FTZ R75, R75, R10.reuse ;  /* 0x0000000a4b4b7220 */ /* 0x080fe20000410000 */
[-C--:B------:R-:W-:Y:S01]  /*c860*/  FMUL.FTZ R78, R78, R10.reuse ;  /* 0x0000000a4e4e7220 */ /* 0x080fe20000410000 */
[-C--:B------:R-:W-:Y:S01]  /*c870*/  FMUL.FTZ R79, R79, R10.reuse ;  /* 0x0000000a4f4f7220 */ /* 0x080fe20000410000 */
[----:B------:R-:W0:Y:S01]  /*c880*/  MUFU.EX2 R161, R170 ;  /* 0x000000aa00a17308 */ /* 0x000e220000000800 */
[C---:B------:R-:W-:Y:S01]  /*c890*/  FADD.FTZ R3, R157.reuse, R3 ;  /* 0x000000039d037221 */ /* 0x040fe20000010000 */
[----:B------:R-:W-:Y:S01]  /*c8a0*/  F2FP.BF16.F32.PACK_AB R157, R157, R13 ;  /* 0x0000000d9d9d723e */ /* 0x000fe200000010ff */
[-C--:B------:R-:W-:Y:S01]  /*c8b0*/  FMUL.FTZ R82, R82, R10.reuse ;  /* 0x0000000a52527220 */ /* 0x080fe20000410000 */
[-C--:B------:R-:W-:Y:S01]  /*c8c0*/  FMUL.FTZ R83, R83, R10.reuse ;  /* 0x0000000a53537220 */ /* 0x080fe20000410000 */
[----:B-1----:R-:W-:Y:S01]  /*c8d0*/  FADD.FTZ R3, R14, R3 ;  /* 0x000000030e037221 */ /* 0x002fe20000010000 */
[-C--:B------:R-:W-:Y:S01]  /*c8e0*/  FMUL.FTZ R86, R86, R10.reuse ;  /* 0x0000000a56567220 */ /* 0x080fe20000410000 */
[----:B------:R-:W-:Y:S01]  /*c8f0*/  FMUL.FTZ R87, R87, R10 ;  /* 0x0000000a57577220 */ /* 0x000fe20000410000 */
        /* <DEDUP_REMOVED lines=10> */
[----:B------:R0:W-:Y:S01]  /*c9a0*/  STSM.16.M88.4 [R19+0x26800], R152 ;  /* 0x0268009813007844 */ /* 0x0001e20000000200 */
[-C--:B------:R-:W-:Y:S01]  /*c9b0*/  FMUL.FTZ R99, R99, R10.reuse ;  /* 0x0000000a63637220 */ /* 0x080fe20000410000 */
[-C--:B------:R-:W-:Y:S01]  /*c9c0*/  FMUL.FTZ R102, R102, R10.reuse ;  /* 0x0000000a66667220 */ /* 0x080fe20000410000 */
[-C--:B------:R-:W-:Y:S01]  /*c9d0*/  FMUL.FTZ R103, R103, R10.reuse ;  /* 0x0000000a67677220 */ /* 0x080fe20000410000 */
[----:B------:R0:W-:Y:S01]  /*c9e0*/  STSM.16.M88.4 [R22], R156 ;  /* 0x0000009c16007844 */ /* 0x0001e20000000200 */
        /* <DEDUP_REMOVED lines=37> */
[----:B------:R-:W-:-:S04]  /*cc40*/  FMUL.FTZ R151, R151, R10 ;  /* 0x0000000a97977220 */ /* 0x000fc80000410000 */
[----:B------:R-:W3:Y:S01]  /*cc50*/  MUFU.EX2 R15, R15 ;  /* 0x0000000f000f7308 */ /* 0x000ee20000000800 */
[----:B----4-:R-:W-:Y:S01]  /*cc60*/  FADD.FTZ R4, R166, R4 ;  /* 0x00000004a6047221 */ /* 0x010fe20000010000 */
[----:B------:R-:W-:-:S03]  /*cc70*/  F2FP.BF16.F32.PACK_AB R166, R181, R166 ;  /* 0x000000a6b5a6723e */ /* 0x000fc600000010ff */
[----:B------:R-:W-:Y:S01]  /*cc80*/  FADD.FTZ R4, R181, R4 ;  /* 0x00000004b5047221 */ /* 0x000fe20000010000 */
[----:B-1----:R-:W-:Y:S01]  /*cc90*/  FADD.FTZ R12, R167, R12 ;  /* 0x0000000ca70c7221 */ /* 0x002fe20000010000 */
[----:B---3--:R-:W-:-:S03]  /*cca0*/  F2FP.BF16.F32.PACK_AB R167, R15, R167 ;  /* 0x000000a70fa7723e */ /* 0x008fc600000010ff */
[----:B------:R-:W-:Y:S02]  /*ccb0*/  FADD.FTZ R3, R15, R12 ;  /* 0x0000000c0f037221 */ /* 0x000fe40000010000 */
[----:B------:R0:W-:Y:S01]  /*ccc0*/  STSM.16.M88.4 [R23], R164 ;  /* 0x000000a417007844 */ /* 0x0001e20000000200 */
[----:B------:R-:W-:Y:S05]  /*ccd0*/  @!P0 BRA `(.L_x_2349) ;  /* 0x0000000000048947 */ /* 0x000fea0003800000 */
[----:B------:R-:W-:Y:S01]  /*cce0*/  BPT.TRAP 0x1 ;  /* 0x000000040000795c */ /* 0x000fe20000300000 */
.L_x_2349:
[----:B------:R1:W3:Y:S01]  /*ccf0*/  SYNCS.PHASECHK.TRANS64.TRYWAIT P2, [UR26+0x28c50], R8 ;  /* 0x028c5008ff0075a7 */ /* 0x0002e2000804015a */
[----:B------:R-:W-:Y:S05]  /*cd00*/  @!P0 BRA `(.L_x_2350) ;  /* 0x0000000000048947 */ /* 0x000fea0003800000 */
[----:B------:R-:W-:Y:S01]  /*cd10*/  BPT.TRAP 0x1 ;  /* 0x000000040000795c */ /* 0x000fe20000300000 */
.L_x_2350:
[----:B---3--:R-:W-:Y:S05]  /*cd20*/  @P2 BRA `(.L_x_2351) ;  /* 0x0000000000082947 */ /* 0x008fea0003800000 */
[----:B------:R-:W3:Y:S02]  /*cd30*/  SYNCS.PHASECHK.TRANS64.TRYWAIT P2, [UR26+0x28c50], R8 ;  /* 0x028c5008ff0075a7 */ /* 0x000ee4000804015a */
[----:B---3--:R-:W-:Y:S05]  /*cd40*/  @!P2 BRA `(.L_x_2352) ;  /* 0x000000d80050a947 */ /* 0x008fea0003800000 */
.L_x_2351:
[----:B------:R-:W-:Y:S01]  /*cd50*/  ULEA UR11, UR37, UR50, 0xc ;  /* 0x00000032250b7291 */ /* 0x000fe2000f8e603f */
[----:B------:R-:W-:Y:S01]  /*cd60*/  WARPGROUP.ARRIVE ;  /* 0x00000000000079c5 */ /* 0x000fe20000000000 */
[----:B------:R-:W-:Y:S01]  /*cd70*/  UMOV UR7, 0x40000040 ;  /* 0x4000004000077882 */ /* 0x000fe20000000000 */
[----:B------:R-:W-:Y:S01]  /*cd80*/  UISETP.GT.AND UP1, UPT, UR20, UR48, UPT ;  /* 0x000000301400728c */ /* 0x000fe2000bf24270 */
[----:B---3--:R-:W-:Y:S01]  /*cd90*/  @!P1 VIADD R9, R9, 0x28c60 ;  /* 0x00028c6009099836 */ /* 0x008fe20000000000 */
        /* <DEDUP_REMOVED lines=37> */
.L_x_2336:
[----:B01----:R-:W0:Y:S01]  /*cff0*/  SHFL.BFLY PT, R7, R4, 0x2, 0x1f ;  /* 0x0c401f0004077f89 */ /* 0x003e2200000e0000 */
[----:B------:R-:W-:Y:S08]  /*d000*/  BAR.ARV 0x8, 0x100 ;  /* 0x0204000000007b1d */ /* 0x000ff00000002000 */
[----:B------:R-:W-:Y:S01]  /*d010*/  BAR.SYNC.DEFER_BLOCKING 0xf, 0x100 ;  /* 0x03c4000000007b1d */ /* 0x000fe20000010000 */
[----:B------:R-:W-:Y:S01]  /*d020*/  ISETP.NE.AND P0, PT, R17, RZ, PT ;  /* 0x000000ff1100720c */ /* 0x000fe20003f05270 */
[----:B------:R-:W-:Y:S01]  /*d030*/  IMAD.U32 R11, RZ, RZ, UR37 ;  /* 0x00000025ff0b7e24 */ /* 0x000fe2000f8e00ff */
[----:B------:R-:W-:Y:S01]  /*d040*/  UIADD3 UR37, UR37, 0x1, URZ ;  /* 0x0000000125257890 */ /* 0x000fe2000fffe03f */
[----:B------:R-:W-:Y:S01]  /*d050*/  IMAD.MOV.U32 R12, RZ, RZ, -0x800000 ;  /* 0xff800000ff0c7424 */ /* 0x000fe200078e00ff */
[----:B------:R-:W-:-:S02]  /*d060*/  UIADD3 UR39, UR39, 0x1, URZ ;  /* 0x0000000127277890 */ /* 0x000fc4000fffe03f */
[----:B------:R-:W-:Y:S01]  /*d070*/  UISETP.NE.AND UP0, UPT, UR37, 0x2, UPT ;  /* 0x000000022500788c */ /* 0x000fe2000bf05270 */
[----:B------:R-:W2:Y:S03]  /*d080*/  SHFL.BFLY PT, R0, R3, 0x2, 0x1f ;  /* 0x0c401f0003007f89 */ /* 0x000ea600000e0000 */
[----:B------:R-:W-:Y:S01]  /*d090*/  USEL UR4, URZ, 0x1, UP0 ;  /* 0x000000013f047887 */ /* 0x000fe20008000000 */
[----:B0-----:R-:W-:Y:S01]  /*d0a0*/  FADD.FTZ R7, R7, R4 ;  /* 0x0000000407077221 */ /* 0x001fe20000010000 */
[----:B------:R-:W-:Y:S01]  /*d0b0*/  USEL UR37, UR37, URZ, UP0 ;  /* 0x0000003f25257287 */ /* 0x000fe20008000000 */
[----:B------:R-:W-:Y:S01]  /*d0c0*/  @!P0 IMAD R4, R11, 0x40, R16 ;  /* 0x000000400b048824 */ /* 0x000fe200078e0210 */
[----:B------:R-:W-:Y:S01]  /*d0d0*/  ULOP3.LUT UR38, UR38, UR4, URZ, 0x3c, !UPT ;  /* 0x0000000426267292 */ /* 0x000fe2000f8e3c3f */
[----:B--2---:R-:W-:Y:S01]  /*d0e0*/  FADD.FTZ R8, R0, R3 ;  /* 0x0000000300087221 */ /* 0x004fe20000010000 */
[----:B------:R-:W-:Y:S01]  /*d0f0*/  IMAD.MOV.U32 R3, RZ, RZ, RZ ;  /* 0x000000ffff037224 */ /* 0x000fe200078e00ff */
[----:B------:R-:W0:Y:S04]  /*d100*/  SHFL.BFLY PT, R0, R7, 0x1, 0x1f ;  /* 0x0c201f0007007f89 */ /* 0x000e2800000e0000 */
[----:B---3--:R-:W1:Y:S01]  /*d110*/  SHFL.BFLY PT, R9, R8, 0x1, 0x1f ;  /* 0x0c201f0008097f89 */ /* 0x008e6200000e0000 */
[----:B0-----:R-:W-:Y:S01]  /*d120*/  FADD.FTZ R10, R7, R0 ;  /* 0x00000000070a7221 */ /* 0x001fe20000010000 */
[----:B------:R-:W-:-:S02]  /*d130*/  IMAD.MOV.U32 R0, RZ, RZ, RZ ;  /* 0x000000ffff007224 */ /* 0x000fc400078e00ff */
[----:B-1----:R-:W-:Y:S02]  /*d140*/  FADD.FTZ R9, R8, R9 ;  /* 0x0000000908097221 */ /* 0x002fe40000010000 */
[----:B------:R-:W-:Y:S02]  /*d150*/  FSETP.NE.FTZ.AND P1, PT, R10, RZ, PT ;  /* 0x000000ff0a00720b */ /* 0x000fe40003f35000 */
[----:B------:R-:W-:Y:S02]  /*d160*/  @!P0 LEA R8, R4, UR46, 0x2 ;  /* 0x0000002e04088c11 */ /* 0x000fe4000f8e10ff */
[----:B------:R-:W-:-:S09]  /*d170*/  FSETP.NE.FTZ.AND P2, PT, R9, RZ, PT ;  /* 0x000000ff0900720b */ /* 0x000fd20003f55000 */
[----:B------:R-:W0:Y:S08]  /*d180*/  @P1 MUFU.RCP R3, R10 ;  /* 0x0000000a00031308 */ /* 0x000e300000001000 */
[----:B------:R-:W1:Y:S08]  /*d190*/  @P2 MUFU.RCP R0, R9 ;  /* 0x0000000900002308 */ /* 0x000e700000001000 */
[----:B------:R-:W2:Y:S01]  /*d1a0*/  @P1 MUFU.LG2 R7, R10 ;  /* 0x0000000a00071308 */ /* 0x000ea20000000c00 */
[----:B0-----:R-:W-:Y:S01]  /*d1b0*/  @!P0 STS [R8+0x28800], R3 ;  /* 0x0288000308008388 */ /* 0x001fe20000000800 */
[-C--:B------:R-:W-:Y:S01]  /*d1c0*/  FMUL.FTZ R24, R24, R3.reuse ;  /* 0x0000000318187220 */ /* 0x080fe20000410000 */
[-C--:B------:R-:W-:Y:S01]  /*d1d0*/  FMUL.FTZ R25, R25, R3.reuse ;  /* 0x0000000319197220 */ /* 0x080fe20000410000 */
[-C--:B------:R-:W-:Y:S01]  /*d1e0*/  FMUL.FTZ R28, R28, R3.reuse ;  /* 0x000000031c1c7220 */ /* 0x080fe20000410000 */
[-C--:B------:R-:W-:Y:S01]  /*d1f0*/  FMUL.FTZ R29, R29, R3.reuse ;  /* 0x000000031d1d7220 */ /* 0x080fe20000410000 */
[-C--:B------:R-:W-:Y:S01]  /*d200*/  FMUL.FTZ R32, R32, R3.reuse ;  /* 0x0000000320207220 */ /* 0x080fe20000410000 */
[-C--:B------:R-:W-:Y:S01]  /*d210*/  FMUL.FTZ R33, R33, R3.reuse ;  /* 0x0000000321217220 */ /* 0x080fe20000410000 */
[----:B------:R0:W3:Y:S01]  /*d220*/  @P2 MUFU.LG2 R4, R9 ;  /* 0x0000000900042308 */ /* 0x0000e20000000c00 */
[----:B-1----:R1:W-:Y:S01]  /*d230*/  @!P0 STS [R8+0x28820], R0 ;  /* 0x0288200008008388 */ /* 0x0023e20000000800 */
        /* <DEDUP_REMOVED lines=8> */
[----:B--2---:R-:W-:Y:S01]  /*d2c0*/  @P1 FMUL.FTZ R7, R7, 0.69314718246459960938 ;  /* 0x3f31721807071820 */ /* 0x004fe20000410000 */
[----:B-1----:R-:W-:Y:S02]  /*d2d0*/  IMAD.U32 R8, RZ, RZ, UR10 ;  /* 0x0000000aff087e24 */ /* 0x002fe4000f8e00ff */
[-C--:B------:R-:W-:Y:S01]  /*d2e0*/  FMUL.FTZ R49, R49, R3.reuse ;  /* 0x0000000331317220 */ /* 0x080fe20000410000 */
[----:B------:R-:W-:Y:S01]  /*d2f0*/  @P1 FMUL.FTZ R9, R9, 0.69314718246459960938 ;  /* 0x3f31721809091820 */ /* 0x000fe20000410000 */
[-C--:B------:R-:W-:Y:S01]  /*d300*/  FMUL.FTZ R52, R52, R3.reuse ;  /* 0x0000000334347220 */ /* 0x080fe20000410000 */
[----:B------:R-:W-:Y:S01]  /*d310*/  @P2 FMUL.FTZ R8, R8, 0.69314718246459960938 ;  /* 0x3f31721808082820 */ /* 0x000fe20000410000 */
[-C--:B------:R-:W-:Y:S01]  /*d320*/  FMUL.FTZ R53, R53, R3.reuse ;  /* 0x0000000335357220 */ /* 0x080fe20000410000 */
[----:B---3--:R-:W-:Y:S01]  /*d330*/  @P2 FMUL.FTZ R4, R4, 0.69314718246459960938 ;  /* 0x3f31721804042820 */ /* 0x008fe20000410000 */
        /* <DEDUP_REMOVED lines=117> */
.L_x_2268:
[----:B------:R-:W0:Y:S08]  /*da90*/  S2UR UR4, SR_CgaCtaId ;  /* 0x00000000000479c3 */ /* 0x000e300000008800 */
[----:B------:R-:W-:Y:S01]  /*daa0*/  BAR.SYNC.DEFER_BLOCKING 0x5, 0x180 ;  /* 0x0146000000007b1d */ /* 0x000fe20000010000 */
[----:B------:R-:W-:-:S05]  /*dab0*/  USHF.R.U32.HI UR9, URZ, 0x10, UR45 ;  /* 0x000000103f097899 */ /* 0x000fca000801162d */
        /* <DEDUP_REMOVED lines=12> */
[----:B------:R-:W-:Y:S01]  /*db80*/  ULDC.64 UR14, c[0x0][0xc00] ;  /* 0x00030000000e7ab9 */ /* 0x000fe20000000a00 */
[----:B------:R-:W-:Y:S01]  /*db90*/  F2FP.BF16.F32.PACK_AB R5, R27, R26 ;  /* 0x0000001a1b05723e */ /* 0x000fe200000010ff */
[----:B------:R-:W-:Y:S01]  /*dba0*/  ULDC.64 UR12, c[0x0][0xc00] ;  /* 0x00030000000c7ab9 */ /* 0x000fe20000000a00 */
[----:B------:R-:W-:Y:S01]  /*dbb0*/  F2FP.BF16.F32.PACK_AB R8, R33, R32 ;  /* 0x000000202108723e */ /* 0x000fe200000010ff */
[----:B------:R-:W-:Y:S01]  /*dbc0*/  UIMAD.WIDE UR12, UR43, 0x4, UR12 ;  /* 0x000000042b0c78a5 */ /* 0x000fe2000f8e020c */
[----:B------:R-:W-:Y:S02]  /*dbd0*/  F2FP.BF16.F32.PACK_AB R10, R37, R36 ;  /* 0x00000024250a723e */ /* 0x000fe400000010ff */
[----:B------:R-:W-:Y:S01]  /*dbe0*/  F2FP.BF16.F32.PACK_AB R11, R39, R38 ;  /* 0x00000026270b723e */ /* 0x000fe200000010ff */
[----:B------:R-:W-:Y:S01]  /*dbf0*/  UMOV UR10, UR46 ;  /* 0x0000002e000a7c82 */ /* 0x000fe20008000000 */
[----:B0-----:R-:W-:Y:S01]  /*dc00*/  UMOV UR11, UR4 ;  /* 0x00000004000b7c82 */ /* 0x001fe20008000000 */
[----:B------:R-:W-:Y:S01]  /*dc10*/  ULDC UR4, c[0x0][0xad4] ;  /* 0x0002b50000047ab9 */ /* 0x000fe20000000800 */
[----:B------:R-:W-:-:S02]  /*dc20*/  IMAD.U32 R14, RZ, RZ, UR10 ;  /* 0x0000000aff0e7e24 */ /* 0x000fc4000f8e00ff */
[----:B------:R-:W-:Y:S01]  /*dc30*/  IMAD.U32 R15, RZ, RZ, UR11 ;  /* 0x0000000bff0f7e24 */ /* 0x000fe2000f8e00ff */
[----:B------:R-:W-:Y:S02]  /*dc40*/  ULDC.64 UR10, c[0x0][0xc08] ;  /* 0x00030200000a7ab9 */ /* 0x000fe40000000a00 */
[----:B------:R-:W-:-:S04]  /*dc50*/  UISETP.NE.U32.AND UP0, UPT, UR10, URZ, UPT ;  /* 0x0000003f0a00728c */ /* 0x000fc8000bf05070 */
[----:B------:R-:W-:-:S11]  /*dc60*/  UISETP.NE.AND.EX UP0, UPT, UR11, URZ, UPT, UP0 ;  /* 0x0000003f0b00728c */ /* 0x000fd6000bf05300 */
[----:B------:R-:W-:Y:S02]  /*dc70*/  @UP0 ULDC.64 UR10, c[0x0][0xc08] ;  /* 0x00030200000a0ab9 */ /* 0x000fe40000000a00 */
[----:B------:R-:W-:Y:S01]  /*dc80*/  @UP0 UIMAD.WIDE UR10, UR43, 0x4, UR10 ;  /* 0x000000042b0a08a5 */ /* 0x000fe2000f8e020a */
[----:B------:R-:W-:Y:S01]  /*dc90*/  BAR.SYNC.DEFER_BLOCKING 0x1, 0x100 ;  /* 0x0044000000007b1d */ /* 0x000fe20000010000 */
        /* <DEDUP_REMOVED lines=12> */
[--C-:B0-----:R-:W-:Y:S01]  /*dd60*/  IMAD.X R5, RZ, RZ, R21.reuse, P0 ;  /* 0x000000ffff057224 */ /* 0x101fe200000e0615 */
[----:B------:R-:W-:Y:S02]  /*dd70*/  LOP3.LUT R4, R0, R9, RZ, 0x3c, !PT ;  /* 0x0000000900047212 */ /* 0x000fe400078e3cff */
[----:B----4-:R-:W-:Y:S02]  /*dd80*/  IADD3 R153, P0, R20, 0x40, RZ ;  /* 0x0000004014997810 */ /* 0x010fe40007f1e0ff */
[----:B------:R-:W-:Y:S02]  /*dd90*/  MOV R0, R4 ;  /* 0x0000000400007202 */ /* 0x000fe40000000f00 */
[----:B------:R-:W-:Y:S01]  /*dda0*/  LOP3.LUT R4, R153, 0x380, RZ, 0xc0, !PT ;  /* 0x0000038099047812 */ /* 0x000fe200078ec0ff */
[----:B------:R-:W-:Y:S01]  /*ddb0*/  IMAD.X R7, RZ, RZ, R21, P0 ;  /* 0x000000ffff077224 */ /* 0x000fe200000e0615 */
[----:B------:R-:W-:-:S02]  /*ddc0*/  F2FP.BF16.F32.PACK_AB R9, R35, R34 ;  /* 0x000000222309723e */ /* 0x000fc400000010ff */
[----:B------:R-:W-:Y:S02]  /*ddd0*/  SHF.R.U64 R4, R4, 0x3, RZ ;  /* 0x0000000304047819 */ /* 0x000fe400000012ff */
[----:B------:R-:W-:Y:S01]  /*dde0*/  F2FP.BF16.F32.PACK_AB R5, R43, R42 ;  /* 0x0000002a2b05723e */ /* 0x000fe200000010ff */
[----:B------:R0:W-:Y:S01]  /*ddf0*/  STSM.16.M88.4 [R0], R8 ;  /* 0x0000000800007844 */ /* 0x0001e20000000200 */
[----:B------:R-:W-:Y:S02]  /*de00*/  LOP3.LUT R6, R4, R153, RZ, 0x3c, !PT ;  /* 0x0000009904067212 */ /* 0x000fe400078e3cff */
[----:B------:R-:W-:Y:S02]  /*de10*/  IADD3 R153, P0, R20, 0x60, RZ ;  /* 0x0000006014997810 */ /* 0x000fe40007f1e0ff */
[----:B------:R-:W-:Y:S02]  /*de20*/  MOV R13, R6 ;  /* 0x00000006000d7202 */ /* 0x000fe40000000f00 */
[----:B------:R-:W-:-:S02]  /*de30*/  F2FP.BF16.F32.PACK_AB R4, R41, R40 ;  /* 0x000000282904723e */ /* 0x000fc400000010ff */
[----:B------:R-:W-:Y:S02]  /*de40*/  F2FP.BF16.F32.PACK_AB R6, R45, R44 ;  /* 0x0000002c2d06723e */ /* 0x000fe400000010ff */
[----:B------:R-:W-:Y:S02]  /*de50*/  F2FP.BF16.F32.PACK_AB R7, R47, R46 ;  /* 0x0000002e2f07723e */ /* 0x000fe400000010ff */
[----:B0-----:R-:W-:-:S03]  /*de60*/  LOP3.LUT R0, R153, 0x380, RZ, 0xc0, !PT ;  /* 0x0000038099007812 */ /* 0x001fc600078ec0ff */
[----:B------:R0:W-:Y:S01]  /*de70*/  STSM.16.M88.4 [R13], R4 ;  /* 0x000000040d007844 */ /* 0x0001e20000000200 */
[----:B------:R-:W-:Y:S02]  /*de80*/  F2FP.BF16.F32.PACK_AB R8, R49, R48 ;  /* 0x000000303108723e */ /* 0x000fe400000010ff */
[----:B------:R-:W-:Y:S02]  /*de90*/  SHF.R.U64 R0, R0, 0x3, RZ ;  /* 0x0000000300007819 */ /* 0x000fe400000012ff */
[----:B------:R-:W-:Y:S02]  /*dea0*/  F2FP.BF16.F32.PACK_AB R9, R51, R50 ;  /* 0x000000323309723e */ /* 0x000fe400000010ff */
[----:B------:R-:W-:Y:S02]  /*deb0*/  F2FP.BF16.F32.PACK_AB R10, R53, R52 ;  /* 0x00000034350a723e */ /* 0x000fe400000010ff */
[----:B------:R-:W-:Y:S01]  /*dec0*/  F2FP.BF16.F32.PACK_AB R11, R55, R54 ;  /* 0x00000036370b723e */ /* 0x000fe200000010ff */
[----:B0-----:R-:W-:Y:S01]  /*ded0*/  IMAD.X R5, RZ, RZ, R21, P0 ;  /* 0x000000ffff057224 */ /* 0x001fe200000e0615 */
[----:B------:R-:W-:-:S02]  /*dee0*/  LOP3.LUT R4, R0, R153, RZ, 0x3c, !PT ;  /* 0x0000009900047212 */ /* 0x000fc400078e3cff */
[----:B------:R-:W-:Y:S02]  /*def0*/  IADD3 R153, P0, R20, 0x2000, RZ ;  /* 0x0000200014997810 */ /* 0x000fe40007f1e0ff */
[----:B------:R-:W-:Y:S02]  /*df00*/  MOV R0, R4 ;  /* 0x0000000400007202 */ /* 0x000fe40000000f00 */
[----:B------:R-:W-:Y:S01]  /*df10*/  LOP3.LUT R4, R153, 0x380, RZ, 0xc0, !PT ;  /* 0x0000038099047812 */ /* 0x000fe200078ec0ff */
[----:B------:R-:W-:Y:S01]  /*df20*/  IMAD.X R7, RZ, RZ, R21, P0 ;  /* 0x000000ffff077224 */ /* 0x000fe200000e0615 */
[----:B------:R-:W-:Y:S01]  /*df30*/  F2FP.BF16.F32.PACK_AB R5, R59, R58 ;  /* 0x0000003a3b05723e */ /* 0x000fe200000010ff */
[----:B------:R0:W-:Y:S01]  /*df40*/  STSM.16.M88.4 [R0], R8 ;  /* 0x0000000800007844 */ /* 0x0001e20000000200 */
[----:B------:R-:W-:-:S04]  /*df50*/  SHF.R.U64 R4, R4, 0x3, RZ ;  /* 0x0000000304047819 */ /* 0x000fc800000012ff */
[----:B------:R-:W-:Y:S02]  /*df60*/  LOP3.LUT R6, R4, R153, RZ, 0x3c, !PT ;  /* 0x0000009904067212 */ /* 0x000fe400078e3cff */
[----:B------:R-:W-:Y:S02]  /*df70*/  IADD3 R153, P0, R20, 0x2020, RZ ;  /* 0x0000202014997810 */ /* 0x000fe40007f1e0ff */
[----:B------:R-:W-:Y:S02]  /*df80*/  MOV R13, R6 ;  /* 0x00000006000d7202 */ /* 0x000fe40000000f00 */
[----:B------:R-:W-:Y:S02]  /*df90*/  F2FP.BF16.F32.PACK_AB R4, R57, R56 ;  /* 0x000000383904723e */ /* 0x000fe400000010ff */
[----:B------:R-:W-:Y:S02]  /*dfa0*/  F2FP.BF16.F32.PACK_AB R6, R61, R60 ;  /* 0x0000003c3d06723e */ /* 0x000fe400000010ff */
[----:B------:R-:W-:-:S02]  /*dfb0*/  F2FP.BF16.F32.PACK_AB R7, R63, R62 ;  /* 0x0000003e3f07723e */ /* 0x000fc400000010ff */
[----:B0-----:R-:W-:Y:S02]  /*dfc0*/  LOP3.LUT R0, R153, 0x380, RZ, 0xc0, !PT ;  /* 0x0000038099007812 */ /* 0x001fe400078ec0ff */
[----:B------:R-:W-:Y:S01]  /*dfd0*/  F2FP.BF16.F32.PACK_AB R8, R65, R64 ;  /* 0x000000404108723e */ /* 0x000fe200000010ff */
[----:B------:R0:W-:Y:S01]  /*dfe0*/  STSM.16.M88.4 [R13], R4 ;  /* 0x000000040d007844 */ /* 0x0001e20000000200 */
        /* <DEDUP_REMOVED lines=94> */
[C---:B------:R-:W-:Y:S02]  /*e5d0*/  IADD3 R153, P1, R20.reuse, 0x6040, RZ ;  /* 0x0000604014997810 */ /* 0x040fe40007f3e0ff */
[----:B------:R-:W-:Y:S02]  /*e5e0*/  IADD3 R7, P0, R20, 0x6060, RZ ;  /* 0x0000606014077810 */ /* 0x000fe40007f1e0ff */
[----:B------:R-:W-:Y:S01]  /*e5f0*/  MOV R0, R4 ;  /* 0x0000000400007202 */ /* 0x000fe20000000f00 */
[--C-:B------:R-:W-:Y:S01]  /*e600*/  IMAD.X R5, RZ, RZ, R21.reuse, P1 ;  /* 0x000000ffff057224 */ /* 0x100fe200008e0615 */
[----:B------:R-:W-:Y:S01]  /*e610*/  LOP3.LUT R4, R153, 0x380, RZ, 0xc0, !PT ;  /* 0x0000038099047812 */ /* 0x000fe200078ec0ff */
[----:B------:R-:W-:Y:S01]  /*e620*/  IMAD.X R21, RZ, RZ, R21, P0 ;  /* 0x000000ffff157224 */ /* 0x000fe200000e0615 */
[----:B------:R-:W-:Y:S01]  /*e630*/  LOP3.LUT R6, R7, 0x380, RZ, 0xc0, !PT ;  /* 0x0000038007067812 */ /* 0x000fe200078ec0ff */
[----:B------:R0:W-:Y:S01]  /*e640*/  STSM.16.M88.4 [R0], R8 ;  /* 0x0000000800007844 */ /* 0x0001e20000000200 */
[----:B------:R-:W-:-:S02]  /*e650*/  SHF.R.U64 R4, R4, 0x3, RZ ;  /* 0x0000000304047819 */ /* 0x000fc400000012ff */
[----:B------:R-:W-:Y:S02]  /*e660*/  SHF.R.U64 R6, R6, 0x3, RZ ;  /* 0x0000000306067819 */ /* 0x000fe400000012ff */
[----:B------:R-:W-:Y:S02]  /*e670*/  LOP3.LUT R4, R4, R153, RZ, 0x3c, !PT ;  /* 0x0000009904047212 */ /* 0x000fe400078e3cff */
[----:B------:R-:W-:Y:S02]  /*e680*/  LOP3.LUT R20, R6, R7, RZ, 0x3c, !PT ;  /* 0x0000000706147212 */ /* 0x000fe400078e3cff */
[----:B------:R-:W-:Y:S02]  /*e690*/  F2FP.BF16.F32.PACK_AB R6, R141, R140 ;  /* 0x0000008c8d06723e */ /* 0x000fe400000010ff */
[----:B------:R-:W-:Y:S02]  /*e6a0*/  F2FP.BF16.F32.PACK_AB R7, R143, R142 ;  /* 0x0000008e8f07723e */ /* 0x000fe400000010ff */
[----:B------:R-:W-:-:S02]  /*e6b0*/  MOV R20, R20 ;  /* 0x0000001400147202 */ /* 0x000fc40000000f00 */
[----:B------:R-:W-:Y:S02]  /*e6c0*/  PLOP3.LUT P1, PT, PT, PT, UP0, 0x80, 0x0 ;  /* 0x000000000000781c */ /* 0x000fe40003f2f008 */
[----:B0-----:R-:W-:Y:S02]  /*e6d0*/  MOV R0, R4 ;  /* 0x0000000400007202 */ /* 0x001fe40000000f00 */
[----:B------:R-:W-:Y:S02]  /*e6e0*/  F2FP.BF16.F32.PACK_AB R4, R137, R136 ;  /* 0x000000888904723e */ /* 0x000fe400000010ff */
[----:B------:R-:W-:Y:S02]  /*e6f0*/  F2FP.BF16.F32.PACK_AB R5, R139, R138 ;  /* 0x0000008a8b05723e */ /* 0x000fe400000010ff */
[----:B------:R-:W-:Y:S02]  /*e700*/  F2FP.BF16.F32.PACK_AB R8, R145, R144 ;  /* 0x000000909108723e */ /* 0x000fe400000010ff */
[----:B------:R-:W-:Y:S01]  /*e710*/  F2FP.BF16.F32.PACK_AB R9, R147, R146 ;  /* 0x000000929309723e */ /* 0x000fe200000010ff */
[----:B------:R0:W-:Y:S01]  /*e720*/  STSM.16.M88.4 [R0], R4 ;  /* 0x0000000400007844 */ /* 0x0001e20000000200 */
[----:B------:R-:W-:-:S02]  /*e730*/  F2FP.BF16.F32.PACK_AB R10, R149, R148 ;  /* 0x00000094950a723e */ /* 0x000fc400000010ff */
[----:B------:R-:W-:Y:S02]  /*e740*/  F2FP.BF16.F32.PACK_AB R11, R151, R150 ;  /* 0x00000096970b723e */ /* 0x000fe400000010ff */
[----:B------:R-:W-:-:S03]  /*e750*/  ISETP.NE.U32.AND P0, PT, RZ, UR14, PT ;  /* 0x0000000eff007c0c */ /* 0x000fc6000bf05070 */
[----:B------:R1:W-:Y:S01]  /*e760*/  STSM.16.M88.4 [R20], R8 ;  /* 0x0000000814007844 */ /* 0x0003e20000000200 */
[----:B------:R-:W-:Y:S01]  /*e770*/  BAR.SYNC.DEFER_BLOCKING 0x1, 0x100 ;  /* 0x0044000000007b1d */ /* 0x000fe20000010000 */
[----:B------:R-:W-:Y:S01]  /*e780*/  ISETP.NE.AND.EX P0, PT, RZ, UR15, PT, P0 ;  /* 0x0000000fff007c0c */ /* 0x000fe2000bf05300 */
[----:B0-----:R-:W-:Y:S02]  /*e790*/  IMAD.U32 R4, RZ, RZ, UR10 ;  /* 0x0000000aff047e24 */ /* 0x001fe4000f8e00ff */
[----:B------:R-:W-:-:S05]  /*e7a0*/  IMAD.U32 R5, RZ, RZ, UR11 ;  /* 0x0000000bff057e24 */ /* 0x000fca000f8e00ff */
[----:B------:R0:W2:Y:S02]  /*e7b0*/  @P1 LDG.E R6, desc[UR40][R4.64] ;  /* 0x0000002804061981 */ /* 0x0000a4000c1e1900 */
[----:B0-----:R-:W-:Y:S02]  /*e7c0*/  IMAD.U32 R4, RZ, RZ, UR12 ;  /* 0x0000000cff047e24 */ /* 0x001fe4000f8e00ff */
[----:B------:R-:W-:-:S05]  /*e7d0*/  IMAD.U32 R5, RZ, RZ, UR13 ;  /* 0x0000000dff057e24 */ /* 0x000fca000f8e00ff */
[----:B------:R1:W5:Y:S01]  /*e7e0*/  @P0 LDG.E R0, desc[UR40][R4.64] ;  /* 0x0000002804000981 */ /* 0x000362000c1e1900 */
[----:B------:R-:W-:Y:S01]  /*e7f0*/  UISETP.NE.AND UP0, UPT, UR9, URZ, UPT ;  /* 0x0000003f0900728c */ /* 0x000fe2000bf05270 */
[----:B------:R-:W-:Y:S01]  /*e800*/  ULDC UR8, c[0x0][0xa88] ;  /* 0x0002a20000087ab9 */ /* 0x000fe20000000800 */
[----:B------:R-:W-:Y:S02]  /*e810*/  ULOP3.LUT UR45, UR45, 0xff, URZ, 0xc0, !UPT ;  /* 0x000000ff2d2d7892 */ /* 0x000fe4000f8ec03f */
[----:B------:R-:W-:Y:S01]  /*e820*/  USEL UR10, UR9, UR4, UP0 ;  /* 0x00000004090a7287 */ /* 0x000fe20008000000 */
[----:B--2---:R-:W-:Y:S01]  /*e830*/  @P1 R2UR UR8, R6 ;  /* 0x00000000060812ca */ /* 0x004fe200000e0000 */
[----:B-1----:R-:W-:-:S14]  /*e840*/  @P1 BRA `(.L_x_2356) ;  /* 0x0000000000281947 */ /* 0x002fdc0003800000 */
[----:B------:R-:W-:Y:S05]  /*e850*/  @!P0 BRA `(.L_x_2356) ;  /* 0x0000000000248947 */ /* 0x000fea0003800000 */
[----:B------:R-:W-:Y:S02]  /*e860*/  IMAD.U32 R4, RZ, RZ, UR12 ;  /* 0x0000000cff047e24 */ /* 0x000fe4000f8e00ff */
[----:B------:R-:W-:Y:S02]  /*e870*/  IMAD.U32 R6, RZ, RZ, UR12 ;  /* 0x0000000cff067e24 */ /* 0x000fe4000f8e00ff */
[----:B------:R-:W-:Y:S02]  /*e880*/  IMAD.U32 R5, RZ, RZ, UR13 ;  /* 0x0000000dff057e24 */ /* 0x000fe4000f8e00ff */
[----:B------:R-:W-:-:S03]  /*e890*/  IMAD.U32 R7, RZ, RZ, UR13 ;  /* 0x0000000dff077e24 */ /* 0x000fc6000f8e00ff */
[----:B------:R-:W2:Y:S04]  /*e8a0*/  LDG.E R4, desc[UR40][R4.64] ;  /* 0x0000002804047981 */ /* 0x000ea8000c1e1900 */
[----:B------:R-:W3:Y:S01]  /*e8b0*/  LDG.E R6, desc[UR40][R6.64+0x4] ;  /* 0x0000042806067981 */ /* 0x000ee2000c1e1900 */
[----:B--2---:R-:W-:Y:S02]  /*e8c0*/  R2UR UR4, R4 ;  /* 0x00000000040472ca */ /* 0x004fe400000e0000 */
[----:B---3--:R-:W-:-:S13]  /*e8d0*/  R2UR UR8, R6 ;  /* 0x00000000060872ca */ /* 0x008fda00000e0000 */
[----:B------:R-:W-:-:S12]  /*e8e0*/  UIADD3 UR8, -UR4, UR8, URZ ;  /* 0x0000000804087290 */ /* 0x000fd8000fffe13f */
.L_x_2356:
        /* <DEDUP_REMOVED lines=14> */
[----:B------:R-:W-:Y:S01]  /*e9d0*/  VIADD R9, R186, UR42 ;  /* 0x0000002aba097c36 */ /* 0x000fe20008000000 */
[----:B------:R-:W-:Y:S01]  /*e9e0*/  UMOV UR20, 0x9b8 ;  /* 0x000009b800147882 */ /* 0x000fe20000000000 */
[----:B------:R-:W-:Y:S01]  /*e9f0*/  UISETP.NE.U32.AND UP0, UPT, UR14, URZ, UPT ;  /* 0x0000003f0e00728c */ /* 0x000fe2000bf05070 */
[----:B------:R-:W-:Y:S01]  /*ea00*/  VIADD R20, R16, UR42 ;  /* 0x0000002a10147c36 */ /* 0x000fe20008000000 */
[----:B------:R-:W-:Y:S01]  /*ea10*/  USEL UR20, UR20, 0x978, UP1 ;  /* 0x0000097814147887 */ /* 0x000fe20008800000 */
[----:B------:R-:W-:Y:S01]  /*ea20*/  IMAD.MOV.U32 R5, RZ, RZ, R9 ;  /* 0x000000ffff057224 */ /* 0x000fe200078e0009 */
[----:B------:R-:W-:Y:S02]  /*ea30*/  UISETP.NE.AND.EX UP0, UPT, UR15, URZ, UPT, UP0 ;  /* 0x0000003f0f00728c */ /* 0x000fe4000bf05300 */
[----:B------:R-:W-:-:S02]  /*ea40*/  USEL UR16, UR45, URZ, UP1 ;  /* 0x0000003f2d107287 */ /* 0x000fc40008800000 */
[----:B------:R-:W-:Y:S02]  /*ea50*/  USEL UR18, UR43, URZ, !UP0 ;  /* 0x0000003f2b127287 */ /* 0x000fe4000c000000 */
[----:B------:R-:W-:-:S04]  /*ea60*/  USHF.R.S32.HI UR17, URZ, 0x1f, UR43 ;  /* 0x0000001f3f117899 */ /* 0x000fc8000801142b */
[----:B------:R-:W-:Y:S01]  /*ea70*/  ULDC.64 UR14, c[0x0][UR20+0x228] ;  /* 0x00008a00140e7abb */ /* 0x000fe20008000a00 */
[----:B------:R-:W-:Y:S01]  /*ea80*/  ULDC.64 UR10, c[0x0][UR20+0x220] ;  /* 0x00008800140a7abb */ /* 0x000fe20008000a00 */
[----:B------:R-:W-:Y:S02]  /*ea90*/  UIMAD.WIDE.U32 UR22, UR14, UR16, URZ ;  /* 0x000000100e1672a5 */ /* 0x000fe4000f8e003f */
[----:B------:R-:W-:Y:S01]  /*eaa0*/  UIMAD UR21, UR15, UR16, URZ ;  /* 0x000000100f1572a4 */ /* 0x000fe2000f8e023f */
[----:B0-----:R-:W-:Y:S01]  /*eab0*/  ISETP.NE.AND P0, PT, R0, 0x1, PT ;  /* 0x000000010000780c */ /* 0x001fe20003f05270 */
[----:B------:R-:W-:Y:S01]  /*eac0*/  UIMAD.WIDE.U32 UR14, UR10, UR18, URZ ;  /* 0x000000120a0e72a5 */ /* 0x000fe2000f8e003f */
[----:B------:R-:W-:Y:S01]  /*ead0*/  ULDC.64 UR12, c[0x0][UR20+0x218] ;  /* 0x00008600140c7abb */ /* 0x000fe20008000a00 */
[----:B------:R-:W-:Y:S02]  /*eae0*/  USEL UR19, UR17, URZ, !UP0 ;  /* 0x0000003f11137287 */ /* 0x000fe4000c000000 */
[----:B------:R-:W-:-:S02]  /*eaf0*/  UIMAD UR18, UR11, UR18, URZ ;  /* 0x000000120b1272a4 */ /* 0x000fc4000f8e023f */
[----:B------:R-:W-:Y:S02]  /*eb00*/  UIMAD.WIDE.U32 UR16, UR12, UR44, URZ ;  /* 0x0000002c0c1072a5 */ /* 0x000fe4000f8e003f */
[----:B------:R-:W-:Y:S02]  /*eb10*/  UIMAD UR12, UR13, UR44, URZ ;  /* 0x0000002c0d0c72a4 */ /* 0x000fe4000f8e023f */
[----:B------:R-:W-:Y:S02]  /*eb20*/  UIMAD UR18, UR10, UR19, UR18 ;  /* 0x000000130a1272a4 */ /* 0x000fe4000f8e0212 */
[----:B------:R-:W0:Y:S01]  /*eb30*/  @P0 LDC R4, c[0x0][0xbec] ;  /* 0x0002fb00ff040b82 */ /* 0x000e220000000800 */
[----:B------:R-:W-:Y:S02]  /*eb40*/  UIADD3 UR21, UR23, UR21, URZ ;  /* 0x0000001517157290 */ /* 0x000fe4000fffe03f */
[----:B------:R-:W-:Y:S02]  /*eb50*/  UIADD3 UR10, UR17, UR12, URZ ;  /* 0x0000000c110a7290 */ /* 0x000fe4000fffe03f */
[----:B------:R-:W-:-:S02]  /*eb60*/  UIADD3 UR16, UP0, UP2, UR14, UR16, UR4 ;  /* 0x000000100e107290 */ /* 0x000fc4000fa1e004 */
[----:B------:R-:W-:Y:S01]  /*eb70*/  UIADD3 UR12, UR15, UR18, URZ ;  /* 0x000000120f0c7290 */ /* 0x000fe2000fffe03f */
[----:B------:R-:W1:Y:S01]  /*eb80*/  @P0 LDC R7, c[0x0][0xbf0] ;  /* 0x0002fc00ff070b82 */ /* 0x000e620000000800 */
[----:B------:R-:W-:Y:S02]  /*eb90*/  IMAD.U32 R6, RZ, RZ, UR21 ;  /* 0x00000015ff067e24 */ /* 0x000fe4000f8e00ff */
[----:B------:R-:W-:-:S03]  /*eba0*/  UIADD3.X UR12, UR12, UR10, UR24, UP0, UP2 ;  /* 0x0000000a0c0c7290 */ /* 0x000fc600087e4418 */
[----:B------:R-:W-:Y:S01]  /*ebb0*/  ULDC.64 UR10, c[0x0][UR20+0x210] ;  /* 0x00008400140a7abb */ /* 0x000fe20008000a00 */
[----:B0-----:R-:W-:-:S05]  /*ebc0*/  @P0 IMAD.HI.U32 R4, R9, R4, RZ ;  /* 0x0000000409040227 */ /* 0x001fca00078e00ff */
[----:B-1----:R-:W-:Y:S01]  /*ebd0*/  @P0 SHF.R.U32.HI R5, RZ, R7, R4 ;  /* 0x00000007ff050219 */ /* 0x002fe20000011604 */
[----:B------:R-:W-:-:S04]  /*ebe0*/  IMAD.U32 R4, RZ, RZ, UR22 ;  /* 0x00000016ff047e24 */ /* 0x000fc8000f8e00ff */
[--C-:B------:R-:W-:Y:S01]  /*ebf0*/  IMAD.MOV R7, RZ, RZ, -R5.reuse ;  /* 0x000000ffff077224 */ /* 0x100fe200078e0a05 */
[----:B------:R-:W-:Y:S02]  /*ec00*/  IADD3 R4, P0, P2, R5, UR16, R4 ;  /* 0x0000001005047c10 */ /* 0x000fe4000fa1e004 */
[----:B------:R-:W-:Y:S01]  /*ec10*/  SHF.R.S32.HI R5, RZ, 0x1f, R5 ;  /* 0x0000001fff057819 */ /* 0x000fe20000011405 */
[----:B------:R-:W-:-:S03]  /*ec20*/  IMAD R7, R0, R7, R9 ;  /* 0x0000000700077224 */ /* 0x000fc600078e0209 */
        /* <DEDUP_REMOVED lines=9> */
[----:B------:R-:W-:Y:S02]  /*ecc0*/  IMAD.IADD R5, R5, 0x1, R9 ;  /* 0x0000000105057824 */ /* 0x000fe400078e0209 */
[----:B------:R-:W-:Y:S03]  /*ecd0*/  SHFL.IDX PT, R6, R8, 0x1, 0x1c1f ;  /* 0x003c1f0008067f89 */ /* 0x000fe600000e0000 */
[----:B------:R-:W-:Y:S02]  /*ece0*/  LEA.HI.X R10, R4, UR13, R5, 0x2, P0 ;  /* 0x0000000d040a7c11 */ /* 0x000fe400080f1405 */
[----:B------:R-:W-:Y:S04]  /*ecf0*/  SHFL.IDX PT, R4, R8, RZ, 0x1c1f ;  /* 0x001c1fff08047589 */ /* 0x000fe800000e0000 */
[----:B------:R-:W0:Y:S04]  /*ed00*/  SHFL.IDX PT, R5, R10, RZ, 0x1c1f ;  /* 0x001c1fff0a057589 */ /* 0x000e2800000e0000 */
[----:B------:R-:W1:Y:S01]  /*ed10*/  SHFL.IDX PT, R7, R10, 0x1, 0x1c1f ;  /* 0x003c1f000a077f89 */ /* 0x000e6200000e0000 */
[----:B--2---:R-:W-:-:S02]  /*ed20*/  IMAD.MOV R9, RZ, RZ, -R11 ;  /* 0x000000ffff097224 */ /* 0x004fc400078e0a0b */
[----:B------:R-:W-:Y:S02]  /*ed30*/  IMAD R11, R0, UR8, RZ ;  /* 0x00000008000b7c24 */ /* 0x000fe4000f8e02ff */
[----:B------:R-:W-:Y:S01]  /*ed40*/  VIADD R0, R20, 0x8 ;  /* 0x0000000814007836 */ /* 0x000fe20000000000 */
[----:B------:R-:W-:-:S04]  /*ed50*/  ISETP.NE.AND P0, PT, R2, R9, PT ;  /* 0x000000090200720c */ /* 0x000fc80003f05270 */
[-C--:B------:R-:W-:Y:S02]  /*ed60*/  ISETP.GE.OR P2, PT, R20, R11.reuse, P0 ;  /* 0x0000000b1400720c */ /* 0x080fe40000746670 */
[----:B------:R-:W-:-:S11]  /*ed70*/  ISETP.GE.OR P0, PT, R0, R11, P0 ;  /* 0x0000000b0000720c */ /* 0x000fd60000706670 */
[----:B0-----:R0:W-:Y:S04]  /*ed80*/  @!P2 ST.E desc[UR40][R4.64], R3 ;  /* 0x000000030400a985 */ /* 0x0011e8000c101928 */
[----:B-1----:R0:W-:Y:S02]  /*ed90*/  @!P0 ST.E desc[UR40][R6.64], R12 ;  /* 0x0000000c06008985 */ /* 0x0021e4000c101928 */
.L_x_2357:
[----:B------:R-:W-:Y:S05]  /*eda0*/  @P1 BRA `(.L_x_2358) ;  /* 0x0000001000481947 */ /* 0x000fea0003800000 */
[----:B0-----:R-:W-:Y:S01]  /*edb0*/  IMAD R3, R224, 0x40, R185 ;  /* 0x00000040e0037824 */ /* 0x001fe200078e02b9 */
[----:B------:R-:W0:Y:S01]  /*edc0*/  LDC R81, c[0x0][0xbe8] ;  /* 0x0002fa00ff517b82 */ /* 0x000e220000000800 */
[----:B------:R-:W-:Y:S01]  /*edd0*/  ULDC UR16, c[0x0][0xac8] ;  /* 0x0002b20000107ab9 */ /* 0x000fe20000000800 */
[----:B------:R-:W-:Y:S01]  /*ede0*/  ULDC.64 UR14, c[0x0][0xaa0] ;  /* 0x0002a800000e7ab9 */ /* 0x000fe20000000a00 */
[----:B------:R-:W-:-:S03]  /*edf0*/  IMAD.WIDE R14, R3, 0x2, R14 ;  /* 0x00000002030e7825 */ /* 0x000fc600078e020e */
[C---:B------:R-:W-:Y:S02]  /*ee00*/  IADD3 R41, P2, R14.reuse, 0x7000, RZ ;  /* 0x000070000e297810 */ /* 0x040fe40007f5e0ff */
[----:B------:R-:W-:Y:S02]  /*ee10*/  IADD3 R9, P3, R14, 0x1000, RZ ;  /* 0x000010000e097810 */ /* 0x000fe40007f7e0ff */
[----:B------:R-:W-:Y:S02]  /*ee20*/  LOP3.LUT R40, R41, 0x380, RZ, 0xc0, !PT ;  /* 0x0000038029287812 */ /* 0x000fe400078ec0ff */
[----:B------:R-:W-:Y:S02]  /*ee30*/  LOP3.LUT R8, R9, 0x380, RZ, 0xc0, !PT ;  /* 0x0000038009087812 */ /* 0x000fe400078ec0ff */
[----:B------:R-:W-:Y:S02]  /*ee40*/  SHF.R.U64 R40, R40, 0x3, RZ ;  /* 0x0000000328287819 */ /* 0x000fe400000012ff */
[----:B------:R-:W-:-:S02]  /*ee50*/  SHF.R.U64 R8, R8, 0x3, RZ ;  /* 0x0000000308087819 */ /* 0x000fc400000012ff */
[----:B------:R-:W-:Y:S02]  /*ee60*/  IADD3 R33, P0, R14, 0x5000, RZ ;  /* 0x000050000e217810 */ /* 0x000fe40007f1e0ff */
[----:B------:R-:W-:Y:S01]  /*ee70*/  LOP3.LUT R40, R40, R41, RZ, 0x3c, !PT ;  /* 0x0000002928287212 */ /* 0x000fe200078e3cff */
[--C-:B------:R-:W-:Y:S01]  /*ee80*/  IMAD.X R41, RZ, RZ, R15.reuse, P2 ;  /* 0x000000ffff297224 */ /* 0x100fe200010e060f */
[----:B------:R-:W-:Y:S01]  /*ee90*/  LOP3.LUT R8, R8, R9, RZ, 0x3c, !PT ;  /* 0x0000000908087212 */ /* 0x000fe200078e3cff */
[----:B------:R-:W-:Y:S01]  /*eea0*/  IMAD.X R9, RZ, RZ, R15, P3 ;  /* 0x000000ffff097224 */ /* 0x000fe200018e060f */
[C---:B------:R-:W-:Y:S02]  /*eeb0*/  IADD3 R69, P2, R14.reuse, 0xe000, RZ ;  /* 0x0000e0000e457810 */ /* 0x040fe40007f5e0ff */
[----:B------:R-:W-:Y:S01]  /*eec0*/  LOP3.LUT R32, R33, 0x380, RZ, 0xc0, !PT ;  /* 0x0000038021207812 */ /* 0x000fe200078ec0ff */
[----:B------:R-:W-:Y:S01]  /*eed0*/  UIMAD UR12, UR24, UR14, URZ ;  /* 0x0000000e180c72a4 */ /* 0x000fe2000f8e023f */
[C---:B------:R-:W-:Y:S01]  /*eee0*/  IADD3 R45, P3, R14.reuse, 0x8000, RZ ;  /* 0x000080000e2d7810 */ /* 0x040fe20007f7e0ff */
[C---:B------:R-:W-:Y:S01]  /*eef0*/  VIADD R99, R185.reuse, 0x80 ;  /* 0x00000080b9637836 */ /* 0x040fe20000000000 */
[----:B------:R-:W-:Y:S01]  /*ef00*/  IADD3 R37, P1, R14, 0x6000, RZ ;  /* 0x000060000e257810 */ /* 0x000fe20007f3e0ff */
[----:B------:R-:W-:Y:S01]  /*ef10*/  VIADD R97, R185, 0xc0 ;  /* 0x000000c0b9617836 */ /* 0x000fe20000000000 */
[----:B------:R-:W-:Y:S01]  /*ef20*/  LOP3.LUT R68, R69, 0x380, RZ, 0xc0, !PT ;  /* 0x0000038045447812 */ /* 0x000fe200078ec0ff */
[----:B------:R-:W-:Y:S01]  /*ef30*/  UIMAD.WIDE.U32 UR10, UR4, UR14, URZ ;  /* 0x0000000e040a72a5 */ /* 0x000fe2000f8e003f */
[----:B------:R-:W-:Y:S01]  /*ef40*/  SHF.R.U64 R32, R32, 0x3, RZ ;  /* 0x0000000320207819 */ /* 0x000fe200000012ff */
[----:B------:R-:W-:Y:S01]  /*ef50*/  VIADD R101, R185, 0x100 ;  /* 0x00000100b9657836 */ /* 0x000fe20000000000 */
[----:B------:R-:W-:Y:S01]  /*ef60*/  LOP3.LUT R44, R45, 0x380, RZ, 0xc0, !PT ;  /* 0x000003802d2c7812 */ /* 0x000fe200078ec0ff */
[----:B------:R-:W-:Y:S01]  /*ef70*/  VIADD R91, R185, 0x140 ;  /* 0x00000140b95b7836 */ /* 0x000fe20000000000 */
[----:B------:R-:W-:Y:S01]  /*ef80*/  LOP3.LUT R36, R37, 0x380, RZ, 0xc0, !PT ;  /* 0x0000038025247812 */ /* 0x000fe200078ec0ff */
[----:B------:R-:W5:Y:S01]  /*ef90*/  LD.E.128 R8, desc[UR40][R8.64] ;  /* 0x0000002808087980 */ /* 0x000f62000c101d00 */
[----:B------:R-:W-:-:S02]  /*efa0*/  SHF.R.U64 R68, R68, 0x3, RZ ;  /* 0x0000000344447819 */ /* 0x000fc400000012ff */
[----:B------:R-:W-:Y:S01]  /*efb0*/  LOP3.LUT R32, R32, R33, RZ, 0x3c, !PT ;  /* 0x0000002120207212 */ /* 0x000fe200078e3cff */
[--C-:B------:R-:W-:Y:S01]  /*efc0*/  IMAD.X R33, RZ, RZ, R15.reuse, P0 ;  /* 0x000000ffff217224 */ /* 0x100fe200000e060f */
[----:B------:R-:W-:Y:S01]  /*efd0*/  SHF.R.U64 R44, R44, 0x3, RZ ;  /* 0x000000032c2c7819 */ /* 0x000fe200000012ff */
[----:B------:R-:W5:Y:S01]  /*efe0*/  LD.E.128 R40, desc[UR40][R40.64] ;  /* 0x0000002828287980 */ /* 0x000f62000c101d00 */
[----:B------:R-:W-:Y:S02]  /*eff0*/  SHF.R.U64 R36, R36, 0x3, RZ ;  /* 0x0000000324247819 */ /* 0x000fe400000012ff */
[----:B------:R-:W-:Y:S01]  /*f000*/  IADD3 R61, P0, R14, 0xc000, RZ ;  /* 0x0000c0000e3d7810 */ /* 0x000fe20007f1e0ff */
[----:B------:R-:W-:Y:S01]  /*f010*/  UIMAD UR12, UR4, UR15, UR12 ;  /* 0x0000000f040c72a4 */ /* 0x000fe2000f8e020c */
[----:B------:R-:W-:Y:S01]  /*f020*/  LOP3.LUT R68, R68, R69, RZ, 0x3c, !PT ;  /* 0x0000004544447212 */ /* 0x000fe200078e3cff */
[--C-:B------:R-:W-:Y:S01]  /*f030*/  IMAD.X R69, RZ, RZ, R15.reuse, P2 ;  /* 0x000000ffff457224 */ /* 0x100fe200010e060f */
[----:B------:R-:W-:Y:S01]  /*f040*/  LOP3.LUT R44, R44, R45, RZ, 0x3c, !PT ;  /* 0x0000002d2c2c7212 */ /* 0x000fe200078e3cff */
[--C-:B------:R-:W-:Y:S01]  /*f050*/  IMAD.X R45, RZ, RZ, R15.reuse, P3 ;  /* 0x000000ffff2d7224 */ /* 0x100fe200018e060f */
[----:B0-----:R-:W-:Y:S01]  /*f060*/  ISETP.NE.AND P2, PT, R81, 0x1, PT ;  /* 0x000000015100780c */ /* 0x001fe20003f45270 */
[----:B------:R-:W5:Y:S01]  /*f070*/  LD.E.128 R32, desc[UR40][R32.64] ;  /* 0x0000002820207980 */ /* 0x000f62000c101d00 */
[----:B------:R-:W-:Y:S01]  /*f080*/  LOP3.LUT R36, R36, R37, RZ, 0x3c, !PT ;  /* 0x0000002524247212 */ /* 0x000fe200078e3cff */
[----:B------:R-:W-:Y:S01]  /*f090*/  IMAD.X R37, RZ, RZ, R15, P1 ;  /* 0x000000ffff257224 */ /* 0x000fe200008e060f */
[----:B------:R-:W-:-:S02]  /*f0a0*/  LOP3.LUT R60, R61, 0x380, RZ, 0xc0, !PT ;  /* 0x000003803d3c7812 */ /* 0x000fc400078ec0ff */
[C---:B------:R-:W-:Y:S02]  /*f0b0*/  IADD3 R13, P4, R14.reuse, 0x2000, RZ ;  /* 0x000020000e0d7810 */ /* 0x040fe40007f9e0ff */
[C---:B------:R-:W-:Y:S02]  /*f0c0*/  IADD3 R25, P5, R14.reuse, 0x3000, RZ ;  /* 0x000030000e197810 */ /* 0x040fe40007fbe0ff */
[C---:B------:R-:W-:Y:S01]  /*f0d0*/  IADD3 R29, P6, R14.reuse, 0x4000, RZ ;  /* 0x000040000e1d7810 */ /* 0x040fe20007fde0ff */
[----:B------:R-:W-:Y:S01]  /*f0e0*/  UIADD3 UR11, UR11, UR12, URZ ;  /* 0x0000000c0b0b7290 */ /* 0x000fe2000fffe03f */
[C---:B------:R-:W-:Y:S01]  /*f0f0*/  IADD3 R3, P3, R14.reuse, 0xf000, RZ ;  /* 0x0000f0000e037810 */ /* 0x040fe20007f7e0ff */
[----:B------:R-:W0:Y:S01]  /*f100*/  @P2 LDC R21, c[0x0][0xbec] ;  /* 0x0002fb00ff152b82 */ /* 0x000e220000000800 */
[----:B------:R-:W-:Y:S01]  /*f110*/  IADD3 R65, P1, R14, 0xd000, RZ ;  /* 0x0000d0000e417810 */ /* 0x000fe20007f3e0ff */
[----:B------:R-:W-:Y:S01]  /*f120*/  ULDC.64 UR12, c[0x0][0xae8] ;  /* 0x0002ba00000c7ab9 */ /* 0x000fe20000000a00 */
[----:B------:R-:W-:Y:S01]  /*f130*/  SHF.R.U64 R60, R60, 0x3, RZ ;  /* 0x000000033c3c7819 */ /* 0x000fe200000012ff */
[----:B------:R-:W-:Y:S01]  /*f140*/  USHF.R.S32.HI UR4, URZ, 0x1f, UR9 ;  /* 0x0000001f3f047899 */ /* 0x000fe20008011409 */
[----:B------:R-:W-:Y:S01]  /*f150*/  LOP3.LUT R0, R3, 0x380, RZ, 0xc0, !PT ;  /* 0x0000038003007812 */ /* 0x000fe200078ec0ff */
[--C-:B------:R-:W-:Y:S01]  /*f160*/  IMAD.X R73, RZ, RZ, R15.reuse, P3 ;  /* 0x000000ffff497224 */ /* 0x100fe200018e060f */
[----:B------:R-:W-:Y:S01]  /*f170*/  LOP3.LUT R64, R65, 0x380, RZ, 0xc0, !PT ;  /* 0x0000038041407812 */ /* 0x000fe200078ec0ff */
[----:B------:R-:W1:Y:S01]  /*f180*/  @P2 LDC R77, c[0x0][0xbf0] ;  /* 0x0002fc00ff4d2b82 */ /* 0x000e620000000800 */
[----:B------:R-:W-:Y:S01]  /*f190*/  LOP3.LUT R60, R60, R61, RZ, 0x3c, !PT ;  /* 0x0000003d3c3c7212 */ /* 0x000fe200078e3cff */
[----:B------:R-:W-:Y:S01]  /*f1a0*/  IMAD.X R61, RZ, RZ, R15, P0 ;  /* 0x000000ffff3d7224 */ /* 0x000fe200000e060f */
[----:B------:R-:W-:Y:S01]  /*f1b0*/  SHF.R.U64 R0, R0, 0x3, RZ ;  /* 0x0000000300007819 */ /* 0x000fe200000012ff */
[----:B------:R-:W5:Y:S01]  /*f1c0*/  LD.E.128 R36, desc[UR40][R36.64] ;  /* 0x0000002824247980 */ /* 0x000f62000c101d00 */
[----:B------:R-:W-:-:S02]  /*f1d0*/  SHF.R.U64 R64, R64, 0x3, RZ ;  /* 0x0000000340407819 */ /* 0x000fc400000012ff */
[----:B------:R-:W-:Y:S01]  /*f1e0*/  ISETP.GE.AND P0, PT, R192, UR16, PT ;  /* 0x00000010c0007c0c */ /* 0x000fe2000bf06270 */
[----:B------:R-:W5:Y:S01]  /*f1f0*/  LD.E.128 R44, desc[UR40][R44.64] ;  /* 0x000000282c2c7980 */ /* 0x000f62000c101d00 */
[----:B------:R-:W-:Y:S02]  /*f200*/  LOP3.LUT R72, R0, R3, RZ, 0x3c, !PT ;  /* 0x0000000300487212 */ /* 0x000fe400078e3cff */
[----:B------:R-:W-:Y:S01]  /*f210*/  LOP3.LUT R64, R64, R65, RZ, 0x3c, !PT ;  /* 0x0000004140407212 */ /* 0x000fe200078e3cff */
[----:B------:R-:W-:Y:S01]  /*f220*/  IMAD.X R65, RZ, RZ, R15, P1 ;  /* 0x000000ffff417224 */ /* 0x000fe200008e060f */
[----:B------:R-:W-:Y:S01]  /*f230*/  SEL R3, RZ, 0xffffffff, P0 ;  /* 0xffffffffff037807 */ /* 0x000fe20000000000 */
[----:B------:R-:W5:Y:S01]  /*f240*/  LD.E.128 R68, desc[UR40][R68.64] ;  /* 0x0000002844447980 */ /* 0x000f62000c101d00 */
[----:B------:R-:W-:Y:S02]  /*f250*/  ISETP.GE.AND P1, PT, R185, UR16, PT ;  /* 0x00000010b9007c0c */ /* 0x000fe4000bf26270 */
[----:B------:R-:W-:Y:S01]  /*f260*/  LOP3.LUT R12, R13, 0x380, RZ, 0xc0, !PT ;  /* 0x000003800d0c7812 */ /* 0x000fe200078ec0ff */
[----:B------:R-:W-:Y:S01]  /*f270*/  IMAD.SHL.U32 R3, R3, 0x2, RZ ;  /* 0x0000000203037824 */ /* 0x000fe200078e00ff */
[----:B------:R-:W-:-:S02]  /*f280*/  SEL R0, RZ, 0x1, P1 ;  /* 0x00000001ff007807 */ /* 0x000fc40000800000 */
[----:B------:R-:W-:Y:S02]  /*f290*/  LOP3.LUT R24, R25, 0x380, RZ, 0xc0, !PT ;  /* 0x0000038019187812 */ /* 0x000fe400078ec0ff */
[----:B------:R-:W-:Y:S01]  /*f2a0*/  LOP3.LUT R28, R29, 0x380, RZ, 0xc0, !PT ;  /* 0x000003801d1c7812 */ /* 0x000fe200078ec0ff */
[----:B------:R-:W-:Y:S01]  /*f2b0*/  UIMAD.WIDE.U32 UR10, UR44, UR12, UR10 ;  /* 0x0000000c2c0a72a5 */ /* 0x000fe2000f8e000a */
[----:B------:R-:W-:Y:S01]  /*f2c0*/  LOP3.LUT R3, R3, 0x2, R0, 0xe2, !PT ;  /* 0x0000000203037812 */ /* 0x000fe200078ee200 */
[----:B------:R-:W-:Y:S01]  /*f2d0*/  IMAD R0, R187, 0x20, R224 ;  /* 0x00000020bb007824 */ /* 0x000fe200078e02e0 */
[----:B------:R-:W-:Y:S01]  /*f2e0*/  ISETP.GE.AND P1, PT, R99, UR16, PT ;  /* 0x0000001063007c0c */ /* 0x000fe2000bf26270 */
[----:B------:R-:W5:Y:S01]  /*f2f0*/  LD.E.128 R60, desc[UR40][R60.64] ;  /* 0x000000283c3c7980 */ /* 0x000f62000c101d00 */
[----:B------:R-:W-:Y:S01]  /*f300*/  ISETP.GE.AND P0, PT, R97, UR16, PT ;  /* 0x0000001061007c0c */ /* 0x000fe2000bf06270 */
[----:B------:R-:W-:Y:S01]  /*f310*/  VIADD R80, R0, UR42 ;  /* 0x0000002a00507c36 */ /* 0x000fe20008000000 */
[----:B------:R-:W-:Y:S01]  /*f320*/  SHF.R.U64 R12, R12, 0x3, RZ ;  /* 0x000000030c0c7819 */ /* 0x000fe200000012ff */
[----:B------:R-:W5:Y:S01]  /*f330*/  LD.E.128 R64, desc[UR40][R64.64] ;  /* 0x0000002840407980 */ /* 0x000f62000c101d00 */
[----:B------:R-:W-:-:S02]  /*f340*/  SHF.R.U64 R24, R24, 0x3, RZ ;  /* 0x0000000318187819 */ /* 0x000fc400000012ff */
[----:B------:R-:W-:Y:S01]  /*f350*/  SHF.R.U64 R28, R28, 0x3, RZ ;  /* 0x000000031c1c7819 */ /* 0x000fe200000012ff */
[----:B------:R-:W5:Y:S01]  /*f360*/  LD.E.128 R72, desc[UR40][R72.64] ;  /* 0x0000002848487980 */ /* 0x000f62000c101d00 */
[----:B------:R-:W-:Y:S02]  /*f370*/  SEL R20, RZ, 0xffffffff, P1 ;  /* 0xffffffffff147807 */ /* 0x000fe40000800000 */
[----:B------:R-:W-:Y:S01]  /*f380*/  SEL R0, RZ, 0xffffffff, P0 ;  /* 0xffffffffff007807 */ /* 0x000fe20000000000 */
[----:B------:R-:W-:Y:S01]  /*f390*/  UIMAD UR11, UR44, UR13, UR11 ;  /* 0x0000000d2c0b72a4 */ /* 0x000fe2000f8e020b */
[----:B------:R-:W-:Y:S01]  /*f3a0*/  LOP3.LUT R12, R12, R13, RZ, 0x3c, !PT ;  /* 0x0000000d0c0c7212 */ /* 0x000fe200078e3cff */
[--C-:B------:R-:W-:Y:S01]  /*f3b0*/  IMAD.X R13, RZ, RZ, R15.reuse, P4 ;  /* 0x000000ffff0d7224 */ /* 0x100fe200020e060f */
[----:B------:R-:W-:Y:S01]  /*f3c0*/  LOP3.LUT R24, R24, R25, RZ, 0x3c, !PT ;  /* 0x0000001918187212 */ /* 0x000fe200078e3cff */
[--C-:B------:R-:W-:Y:S01]  /*f3d0*/  IMAD.X R25, RZ, RZ, R15.reuse, P5 ;  /* 0x000000ffff197224 */ /* 0x100fe200028e060f */
[----:B------:R-:W-:Y:S01]  /*f3e0*/  LOP3.LUT R28, R28, R29, RZ, 0x3c, !PT ;  /* 0x0000001d1c1c7212 */ /* 0x000fe200078e3cff */
[----:B------:R-:W-:Y:S01]  /*f3f0*/  IMAD.X R29, RZ, RZ, R15, P6 ;  /* 0x000000ffff1d7224 */ /* 0x000fe200030e060f */
[----:B------:R-:W-:Y:S01]  /*f400*/  IADD3 R49, P4, R14, 0x9000, RZ ;  /* 0x000090000e317810 */ /* 0x000fe20007f9e0ff */
[----:B------:R-:W-:Y:S01]  /*f410*/  IMAD.SHL.U32 R20, R20, 0x4, RZ ;  /* 0x0000000414147824 */ /* 0x000fe200078e00ff */
[C---:B------:R-:W-:Y:S01]  /*f420*/  IADD3 R53, P5, R14.reuse, 0xa000, RZ ;  /* 0x0000a0000e357810 */ /* 0x040fe20007fbe0ff */
[----:B------:R-:W-:Y:S01]  /*f430*/  ULDC.64 UR12, c[0x0][0xaf0] ;  /* 0x0002bc00000c7ab9 */ /* 0x000fe20000000a00 */
[----:B------:R-:W-:Y:S01]  /*f440*/  IADD3 R57, P6, R14, 0xb000, RZ ;  /* 0x0000b0000e397810 */ /* 0x000fe20007fde0ff */
[----:B------:R-:W-:Y:S01]  /*f450*/  IMAD.SHL.U32 R79, R0, 0x8, RZ ;  /* 0x00000008004f7824 */ /* 0x000fe200078e00ff */
[----:B------:R-:W-:Y:S01]  /*f460*/  UIMAD UR4, UR4, UR12, URZ ;  /* 0x0000000c040472a4 */ /* 0x000fe2000f8e023f */
[----:B0-----:R-:W-:Y:S01]  /*f470*/  @P2 IMAD.HI.U32 R0, R80, R21, RZ ;  /* 0x0000001550002227 */ /* 0x001fe200078e00ff */
[----:B------:R-:W-:Y:S01]  /*f480*/  LOP3.LUT R48, R49, 0x380, RZ, 0xc0, !PT ;  /* 0x0000038031307812 */ /* 0x000fe200078ec0ff */
[----:B------:R-:W5:Y:S01]  /*f490*/  LD.E.128 R24, desc[UR40][R24.64] ;  /* 0x0000002818187980 */ /* 0x000f62000c101d00 */
[----:B------:R-:W-:-:S02]  /*f4a0*/  LOP3.LUT R52, R53, 0x380, RZ, 0xc0, !PT ;  /* 0x0000038035347812 */ /* 0x000fc400078ec0ff */
[----:B------:R-:W-:Y:S01]  /*f4b0*/  LOP3.LUT R56, R57, 0x380, RZ, 0xc0, !PT ;  /* 0x0000038039387812 */ /* 0x000fe200078ec0ff */
[----:B------:R-:W5:Y:S01]  /*f4c0*/  LD.E.128 R28, desc[UR40][R28.64] ;  /* 0x000000281c1c7980 */ /* 0x000f62000c101d00 */
[----:B------:R-:W-:Y:S02]  /*f4d0*/  LOP3.LUT R5, R14, 0x380, RZ, 0xc0, !PT ;  /* 0x000003800e057812 */ /* 0x000fe400078ec0ff */
[----:B------:R-:W-:Y:S01]  /*f4e0*/  LOP3.LUT R76, R20, 0x4, R3, 0xe2, !PT ;  /* 0x00000004144c7812 */ /* 0x000fe200078ee203 */
[----:B------:R-:W-:Y:S01]  /*f4f0*/  IMAD.MOV.U32 R3, RZ, RZ, R80 ;  /* 0x000000ffff037224 */ /* 0x000fe200078e0050 */
[----:B------:R-:W-:Y:S01]  /*f500*/  UIMAD UR4, UR9, UR13, UR4 ;  /* 0x0000000d090472a4 */ /* 0x000fe2000f8e0204 */
[----:B-1----:R-:W-:Y:S01]  /*f510*/  @P2 SHF.R.U32.HI R3, RZ, R77, R0 ;  /* 0x0000004dff032219 */ /* 0x002fe20000011600 */
[----:B------:R-:W-:Y:S01]  /*f520*/  UIMAD.WIDE.U32 UR10, UR9, UR12, UR10 ;  /* 0x0000000c090a72a5 */ /* 0x000fe2000f8e000a */
[----:B------:R-:W-:Y:S02]  /*f530*/  SHF.R.U64 R48, R48, 0x3, RZ ;  /* 0x0000000330307819 */ /* 0x000fe400000012ff */
[----:B------:R-:W-:-:S02]  /*f540*/  SHF.R.U64 R52, R52, 0x3, RZ ;  /* 0x0000000334347819 */ /* 0x000fc400000012ff */
[----:B------:R-:W-:Y:S02]  /*f550*/  SHF.R.U64 R56, R56, 0x3, RZ ;  /* 0x0000000338387819 */ /* 0x000fe400000012ff */
[----:B------:R-:W-:Y:S01]  /*f560*/  SHF.R.U64 R5, R5, 0x3, RZ ;  /* 0x0000000305057819 */ /* 0x000fe200000012ff */
[----:B------:R-:W-:Y:S01]  /*f570*/  UIADD3 UR4, UR11, UR4, URZ ;  /* 0x000000040b047290 */ /* 0x000fe2000fffe03f */
[----:B------:R-:W-:Y:S02]  /*f580*/  ISETP.GE.AND P0, PT, R101, UR16, PT ;  /* 0x0000001065007c0c */ /* 0x000fe4000bf06270 */
[--C-:B------:R-:W-:Y:S01]  /*f590*/  SHF.R.S32.HI R77, RZ, 0x1f, R3.reuse ;  /* 0x0000001fff4d7819 */ /* 0x100fe20000011403 */
[----:B------:R-:W-:Y:S01]  /*f5a0*/  IMAD.U32 R20, RZ, RZ, UR10 ;  /* 0x0000000aff147e24 */ /* 0x000fe2000f8e00ff */
[----:B------:R-:W-:Y:S01]  /*f5b0*/  LOP3.LUT R76, R79, 0x8, R76, 0xe2, !PT ;  /* 0x000000084f4c7812 */ /* 0x000fe200078ee24c */
[----:B------:R-:W-:Y:S01]  /*f5c0*/  IMAD.U32 R21, RZ, RZ, UR11 ;  /* 0x0000000bff157e24 */ /* 0x000fe2000f8e00ff */
        /* <DEDUP_REMOVED lines=8> */
[----:B------:R-:W-:Y:S01]  /*f650*/  ULDC.64 UR10, c[0x0][0xae0] ;  /* 0x0002b800000a7ab9 */ /* 0x000fe20000000a00 */
[----:B------:R-:W-:Y:S01]  /*f660*/  IMAD.MOV.U32 R5, RZ, RZ, R15 ;  /* 0x000000ffff057224 */ /* 0x000fe200078e000f */
[----:B------:R-:W-:Y:S01]  /*f670*/  SEL R0, RZ, 0xffffffff, P0 ;  /* 0xffffffffff007807 */ /* 0x000fe20000000000 */
[----:B------:R-:W-:Y:S01]  /*f680*/  IMAD R78, R77, UR10, RZ ;  /* 0x0000000a4d4e7c24 */ /* 0x000fe2000f8e02ff */
[----:B------:R-:W-:Y:S01]  /*f690*/  ISETP.GE.AND P0, PT, R91, UR16, PT ;  /* 0x000000105b007c0c */ /* 0x000fe2000bf06270 */
[----:B------:R-:W-:Y:S01]  /*f6a0*/  IMAD.U32 R21, RZ, RZ, UR4 ;  /* 0x00000004ff157e24 */ /* 0x000fe2000f8e00ff */
[----:B------:R-:W5:Y:S01]  /*f6b0*/  LD.E.128 R12, desc[UR40][R12.64] ;  /* 0x000000280c0c7980 */ /* 0x000f62000c101d00 */
[----:B------:R-:W-:-:S02]  /*f6c0*/  IMAD R77, R81, R79, R80 ;  /* 0x0000004f514d7224 */ /* 0x000fc400078e0250 */
[----:B------:R-:W-:Y:S01]  /*f6d0*/  IMAD.SHL.U32 R83, R0, 0x10, RZ ;  /* 0x0000001000537824 */ /* 0x000fe200078e00ff */
[----:B------:R-:W5:Y:S01]  /*f6e0*/  LD.E.128 R4, desc[UR40][R4.64] ;  /* 0x0000002804047980 */ /* 0x000f62000c101d00 */
[C---:B------:R-:W-:Y:S01]  /*f6f0*/  IMAD R79, R3.reuse, UR11, R78 ;  /* 0x0000000b034f7c24 */ /* 0x040fe2000f8e024e */
[----:B------:R-:W-:Y:S01]  /*f700*/  SEL R0, RZ, 0xffffffff, P0 ;  /* 0xffffffffff007807 */ /* 0x000fe20000000000 */
[----:B------:R-:W-:Y:S01]  /*f710*/  IMAD.WIDE.U32 R20, R3, UR10, R20 ;  /* 0x0000000a03147c25 */ /* 0x000fe2000f8e0014 */
[----:B------:R-:W5:Y:S01]  /*f720*/  LD.E.128 R48, desc[UR40][R48.64] ;  /* 0x0000002830307980 */ /* 0x000f62000c101d00 */
[----:B------:R-:W-:Y:S01]  /*f730*/  SHF.R.S32.HI R3, RZ, 0x1f, R77 ;  /* 0x0000001fff037819 */ /* 0x000fe2000001144d */
[----:B------:R-:W-:Y:S02]  /*f740*/  ULDC.64 UR10, c[0x0][0xad8] ;  /* 0x0002b600000a7ab9 */ /* 0x000fe40000000a00 */
[----:B------:R-:W5:Y:S01]  /*f750*/  LD.E.128 R52, desc[UR40][R52.64] ;  /* 0x0000002834347980 */ /* 0x000f62000c101d00 */
[----:B------:R-:W-:-:S03]  /*f760*/  VIADD R93, R185, 0x180 ;  /* 0x00000180b95d7836 */ /* 0x000fc60000000000 */
[----:B------:R-:W5:Y:S01]  /*f770*/  LD.E.128 R56, desc[UR40][R56.64] ;  /* 0x0000002838387980 */ /* 0x000f62000c101d00 */
[----:B------:R-:W-:Y:S01]  /*f780*/  @!PT LDS RZ, [RZ] ;  /* 0x00000000fffff984 */ /* 0x000fe20000000800 */
[----:B------:R-:W-:Y:S01]  /*f790*/  @!PT LDS RZ, [RZ] ;  /* 0x00000000fffff984 */ /* 0x000fe20000000800 */
[----:B------:R-:W-:Y:S01]  /*f7a0*/  @!PT LDS RZ, [RZ] ;  /* 0x00000000fffff984 */ /* 0x000fe20000000800 */
[----:B------:R-:W-:Y:S01]  /*f7b0*/  @!PT LDS RZ, [RZ] ;  /* 0x00000000fffff984 */ /* 0x000fe20000000800 */
[----:B------:R0:W-:Y:S06]  /*f7c0*/  MEMBAR.ALL.CTA ;  /* 0x0000000000007992 */ /* 0x0001ec0000008000 */
[----:B0-----:R-:W0:Y:S01]  /*f7d0*/  FENCE.VIEW.ASYNC.S ;  /* 0x00000000000073c6 */ /* 0x001e220000000000 */
[----:B------:R-:W-:Y:S01]  /*f7e0*/  LOP3.LUT R76, R83, 0x10, R76, 0xe2, !PT ;  /* 0x00000010534c7812 */ /* 0x000fe200078ee24c */
[----:B------:R-:W-:Y:S01]  /*f7f0*/  IMAD.SHL.U32 R83, R0, 0x20, RZ ;  /* 0x0000002000537824 */ /* 0x000fe200078e00ff */
[----:B------:R-:W-:Y:S01]  /*f800*/  ISETP.GE.AND P0, PT, R93, UR16, PT ;  /* 0x000000105d007c0c */ /* 0x000fe2000bf06270 */
[----:B------:R-:W-:-:S02]  /*f810*/  IMAD.IADD R21, R21, 0x1, R79 ;  /* 0x0000000115157824 */ /* 0x000fc400078e024f */
[----:B------:R-:W-:Y:S02]  /*f820*/  IMAD R0, R3, UR10, RZ ;  /* 0x0000000a03007c24 */ /* 0x000fe4000f8e02ff */
[----:B------:R-:W-:Y:S02]  /*f830*/  VIADD R88, R224, UR42 ;  /* 0x0000002ae0587c36 */ /* 0x000fe40008000000 */
[----:B------:R-:W-:Y:S01]  /*f840*/  IMAD R89, R81, UR8, RZ ;  /* 0x0000000851597c24 */ /* 0x000fe2000f8e02ff */
[----:B------:R-:W-:Y:S01]  /*f850*/  UIADD3 UR4, UR46, 0x28c20, URZ ;  /* 0x00028c202e047890 */ /* 0x000fe2000fffe03f */
[C---:B------:R-:W-:Y:S01]  /*f860*/  IMAD R79, R77.reuse, UR11, R0 ;  /* 0x0000000b4d4f7c24 */ /* 0x040fe2000f8e0200 */
[----:B------:R-:W-:Y:S01]  /*f870*/  SEL R3, RZ, 0x40, P0 ;  /* 0x00000040ff037807 */ /* 0x000fe20000000000 */
[----:B------:R-:W-:Y:S01]  /*f880*/  IMAD.WIDE.U32 R20, R77, UR10, R20 ;  /* 0x0000000a4d147c25 */ /* 0x000fe2000f8e0014 */
[----:B------:R-:W-:Y:S01]  /*f890*/  ISETP.GE.AND P0, PT, R88, R89, PT ;  /* 0x000000595800720c */ /* 0x000fe20003f06270 */
[----:B------:R-:W-:Y:S01]  /*f8a0*/  ULDC.64 UR10, c[0x0][0xa80] ;  /* 0x0002a000000a7ab9 */ /* 0x000fe20000000a00 */
[----:B------:R-:W-:Y:S01]  /*f8b0*/  UPRMT UR4, URZ, 0x654, UR4 ;  /* 0x000006543f047896 */ /* 0x000fe20008000004 */
[----:B------:R-:W-:Y:S01]  /*f8c0*/  VIADD R95, R185, 0x1c0 ;  /* 0x000001c0b95f7836 */ /* 0x000fe20000000000 */
[----:B------:R-:W-:Y:S01]  /*f8d0*/  LEA R86, P2, R20, UR10, 0x1 ;  /* 0x0000000a14567c11 */ /* 0x000fe2000f8408ff */
[----:B------:R-:W-:Y:S01]  /*f8e0*/  IMAD.IADD R21, R21, 0x1, R79 ;  /* 0x0000000115157824 */ /* 0x000fe200078e024f */
[----:B------:R-:W-:-:S02]  /*f8f0*/  LOP3.LUT R76, R83, 0x20, R76, 0xe2, !PT ;  /* 0x00000020534c7812 */ /* 0x000fc400078ee24c */
[----:B------:R-:W-:Y:S02]  /*f900*/  ISETP.GE.AND P1, PT, R95, UR16, PT ;  /* 0x000000105f007c0c */ /* 0x000fe4000bf26270 */
[----:B------:R-:W-:Y:S01]  /*f910*/  LEA.HI.X R87, R20, UR11, R21, 0x1, P2 ;  /* 0x0000000b14577c11 */ /* 0x000fe200090f0c15 */
[----:B0-----:R-:W-:Y:S01]  /*f920*/  SYNCS.ARRIVE.TRANS64.RED.A1T0 RZ, [UR4], RZ ;  /* 0x000000ffffff79a7 */ /* 0x001fe20008100404 */
[----:B------:R-:W-:Y:S01]  /*f930*/  LOP3.LUT R3, R76, R3, RZ, 0xfc, !PT ;  /* 0x000000034c037212 */ /* 0x000fe200078efcff */
[----:B------:R0:W1:Y:S01]  /*f940*/  SHFL.IDX PT, R20, R86, RZ, 0x181f ;  /* 0x00181fff56147589 */ /* 0x00006200000e0000 */
[----:B------:R-:W-:Y:S01]  /*f950*/  SEL R0, RZ, 0x80, P1 ;  /* 0x00000080ff007807 */ /* 0x000fe20000800000 */
[----:B------:R-:W-:Y:S02]  /*f960*/  BSSY B1, `(.L_x_2359) ;  /* 0x000002a000017945 */ /* 0x000fe40003800000 */
[----:B------:R0:W2:Y:S01]  /*f970*/  SHFL.IDX PT, R21, R87, RZ, 0x181f ;  /* 0x00181fff57157589 */ /* 0x0000a200000e0000 */
[----:B------:R-:W-:-:S02]  /*f980*/  LOP3.LUT R0, R3, R0, RZ, 0xfc, !PT ;  /* 0x0000000003007212 */ /* 0x000fc400078efcff */
        /* <DEDUP_REMOVED lines=9> */
[CC--:B-1----:R-:W-:Y:S01]  /*fa20*/  @!P1 LEA R76, P2, R192.reuse, R20.reuse, 0x1 ;  /* 0x00000014c04c9211 */ /* 0x0c2fe200078408ff */
        /* <DEDUP_REMOVED lines=8> */
[-C--:B------:R-:W-:Y:S02]  /*fab0*/  @!P3 LEA R82, P6, R97, R20.reuse, 0x1 ;  /* 0x000000146152b211 */ /* 0x080fe400078c08ff */
        /* <DEDUP_REMOVED lines=9> */
[----:B------:R-:W-:Y:S01]  /*fb50*/  SHF.R.S32.HI R7, RZ, 0x1f, R93 ;  /* 0x0000001fff077819 */ /* 0x000fe2000001145d */
[----:B------:R3:W-:Y:S01]  /*fb60*/  @!P2 ST.E.128 desc[UR40][R84.64], R44 ;  /* 0x0000002c5400a985 */ /* 0x0007e2000c101d28 */
[-C--:B------:R-:W-:Y:S02]  /*fb70*/  @!P1 LEA.HI.X R5, R91, R21.reuse, R5, 0x1, P5 ;  /* 0x000000155b059211 */ /* 0x080fe400028f0c05 */
[C---:B------:R-:W-:Y:S02]  /*fb80*/  @P0 LEA R6, P5, R93.reuse, R20, 0x1 ;  /* 0x000000145d060211 */ /* 0x040fe400078a08ff */
[----:B--2---:R-:W-:Y:S01]  /*fb90*/  SHF.R.S32.HI R13, RZ, 0x1f, R95 ;  /* 0x0000001fff0d7819 */ /* 0x004fe2000001145f */
[----:B------:R3:W-:Y:S01]  /*fba0*/  @!P1 ST.E.128 desc[UR40][R4.64], R52 ;  /* 0x0000003404009985 */ /* 0x0007e2000c101d28 */
[----:B------:R-:W-:-:S02]  /*fbb0*/  @P0 LEA.HI.X R7, R93, R21, R7, 0x1, P5 ;  /* 0x000000155d070211 */ /* 0x000fc400028f0c07 */
[----:B------:R-:W-:-:S03]  /*fbc0*/  @P6 LEA R12, P5, R95, R20, 0x1 ;  /* 0x000000145f0c6211 */ /* 0x000fc600078a08ff */
[----:B------:R3:W-:Y:S01]  /*fbd0*/  @P0 ST.E.128 desc[UR40][R6.64], R60 ;  /* 0x0000003c06000985 */ /* 0x0007e2000c101d28 */
[----:B------:R-:W-:-:S05]  /*fbe0*/  @P6 LEA.HI.X R13, R95, R21, R13, 0x1, P5 ;  /* 0x000000155f0d6211 */ /* 0x000fca00028f0c0d */
[----:B------:R3:W-:Y:S04]  /*fbf0*/  @P6 ST.E.128 desc[UR40][R12.64], R68 ;  /* 0x000000440c006985 */ /* 0x0007e8000c101d28 */
.L_x_2360:
[----:B------:R-:W-:Y:S05]  /*fc00*/  BSYNC B1 ;  /* 0x0000000000017941 */ /* 0x000fea0003800000 */
.L_x_2359:
        /* <DEDUP_REMOVED lines=11> */
[----:B--2---:R-:W-:Y:S01]  /*fcc0*/  SHF.R.S32.HI R21, RZ, 0x1f, R97 ;  /* 0x0000001fff157819 */ /* 0x004fe20000011461 */
[----:B0---4-:R-:W-:Y:S02]  /*fcd0*/  @!P0 IMAD.WIDE R6, R185, 0x2, R4 ;  /* 0x00000002b9068825 */ /* 0x011fe400078e0204 */
[CC--:B------:R-:W-:Y:S02]  /*fce0*/  @!P4 LEA R12, P5, R192.reuse, R4.reuse, 0x1 ;  /* 0x00000004c00cc211 */ /* 0x0c0fe400078a08ff */
[-C--:B------:R-:W-:Y:S01]  /*fcf0*/  @!P3 LEA R14, P6, R99, R4.reuse, 0x1 ;  /* 0x00000004630eb211 */ /* 0x080fe200078c08ff */
[----:B------:R0:W-:Y:S01]  /*fd00*/  @!P0 ST.E.128 desc[UR40][R6.64], R8 ;  /* 0x0000000806008985 */ /* 0x0001e2000c101d28 */
[----:B------:R-:W-:Y:S02]  /*fd10*/  ISETP.GE.AND P0, PT, R91, UR16, PT ;  /* 0x000000105b007c0c */ /* 0x000fe4000bf06270 */
[----:B------:R-:W-:Y:S02]  /*fd20*/  @!P4 LEA.HI.X R13, R192, R5, R152, 0x1, P5 ;  /* 0x00000005c00dc211 */ /* 0x000fe400028f0c98 */
[----:B-1----:R-:W-:-:S02]  /*fd30*/  @!P2 LEA R20, P5, R97, R4, 0x1 ;  /* 0x000000046114a211 */ /* 0x002fc400078a08ff */
[-C--:B------:R-:W-:Y:S01]  /*fd40*/  @!P3 LEA.HI.X R15, R99, R5.reuse, R15, 0x1, P6 ;  /* 0x00000005630fb211 */ /* 0x080fe200030f0c0f */
[----:B------:R1:W-:Y:S01]  /*fd50*/  @!P4 ST.E.128 desc[UR40][R12.64], R24 ;  /* 0x000000180c00c985 */ /* 0x0003e2000c101d28 */
[----:B------:R-:W-:Y:S02]  /*fd60*/  LOP3.LUT P6, RZ, R3, 0x40, RZ, 0xc0, !PT ;  /* 0x0000004003ff7812 */ /* 0x000fe400078cc0ff */
[----:B------:R-:W-:Y:S01]  /*fd70*/  @!P2 LEA.HI.X R21, R97, R5, R21, 0x1, P5 ;  /* 0x000000056115a211 */ /* 0x000fe200028f0c15 */
[----:B------:R1:W-:Y:S01]  /*fd80*/  @!P3 ST.E.128 desc[UR40][R14.64], R32 ;  /* 0x000000200e00b985 */ /* 0x0003e2000c101d28 */
[----:B------:R-:W-:-:S03]  /*fd90*/  SHF.R.S32.HI R3, RZ, 0x1f, R101 ;  /* 0x0000001fff037819 */ /* 0x000fc60000011465 */
[----:B------:R1:W-:Y:S01]  /*fda0*/  @!P2 ST.E.128 desc[UR40][R20.64], R40 ;  /* 0x000000281400a985 */ /* 0x0003e2000c101d28 */
[----:B0-----:R-:W-:-:S04]  /*fdb0*/  @!P1 LEA R6, P5, R101, R4, 0x1 ;  /* 0x0000000465069211 */ /* 0x001fc800078a08ff */
[-C--:B------:R-:W-:Y:S02]  /*fdc0*/  @!P1 LEA.HI.X R7, R101, R5.reuse, R3, 0x1, P5 ;  /* 0x0000000565079211 */ /* 0x080fe400028f0c03 */
[----:B------:R-:W-:Y:S02]  /*fdd0*/  SHF.R.S32.HI R3, RZ, 0x1f, R91 ;  /* 0x0000001fff037819 */ /* 0x000fe4000001145b */
[C---:B------:R-:W-:Y:S01]  /*fde0*/  @!P0 LEA R8, P5, R91.reuse, R4, 0x1 ;  /* 0x000000045b088211 */ /* 0x040fe200078a08ff */
[----:B------:R1:W-:Y:S03]  /*fdf0*/  @!P1 ST.E.128 desc[UR40][R6.64], R48 ;  /* 0x0000003006009985 */ /* 0x0003e6000c101d28 */
[----:B------:R-:W-:Y:S02]  /*fe00*/  @!P0 LEA.HI.X R9, R91, R5, R3, 0x1, P5 ;  /* 0x000000055b098211 */ /* 0x000fe400028f0c03 */
[----:B------:R-:W-:-:S02]  /*fe10*/  SHF.R.S32.HI R3, RZ, 0x1f, R93 ;  /* 0x0000001fff037819 */ /* 0x000fc4000001145d */
[C---:B------:R-:W-:Y:S01]  /*fe20*/  @P6 LEA R10, P5, R93.reuse, R4, 0x1 ;  /* 0x000000045d0a6211 */ /* 0x040fe200078a08ff */
[----:B------:R1:W-:Y:S01]  /*fe30*/  @!P0 ST.E.128 desc[UR40][R8.64], R56 ;  /* 0x0000003808008985 */ /* 0x0003e2000c101d28 */
[----:B------:R-:W-:Y:S02]  /*fe40*/  LOP3.LUT P0, RZ, R0, 0x80, RZ, 0xc0, !PT ;  /* 0x0000008000ff7812 */ /* 0x000fe4000780c0ff */
[----:B------:R-:W-:-:S05]  /*fe50*/  @P6 LEA.HI.X R11, R93, R5, R3, 0x1, P5 ;  /* 0x000000055d0b6211 */ /* 0x000fca00028f0c03 */
[----:B------:R1:W-:Y:S06]  /*fe60*/  @P6 ST.E.128 desc[UR40][R10.64], R64 ;  /* 0x000000400a006985 */ /* 0x0003ec000c101d28 */
[----:B------:R-:W-:Y:S05]  /*fe70*/  @!P0 BRA `(.L_x_2361) ;  /* 0x0000002400648947 */ /* 0x000fea0003800000 */
[----:B------:R-:W-:Y:S02]  /*fe80*/  LEA R4, P0, R95, R4, 0x1 ;  /* 0x000000045f047211 */ /* 0x000fe400078008ff */
[----:B------:R-:W-:-:S04]  /*fe90*/  SHF.R.S32.HI R0, RZ, 0x1f, R95 ;  /* 0x0000001fff007819 */ /* 0x000fc8000001145f */
[----:B------:R-:W-:-:S05]  /*fea0*/  LEA.HI.X R5, R95, R5, R0, 0x1, P0 ;  /* 0x000000055f057211 */ /* 0x000fca00000f0c00 */
[----:B------:R0:W-:Y:S01]  /*feb0*/  ST.E.128 desc[UR40][R4.64], R72 ;  /* 0x0000004804007985 */ /* 0x0001e2000c101d28 */
[----:B------:R-:W-:Y:S05]  /*fec0*/  BRA `(.L_x_2361) ;  /* 0x0000002400507947 */ /* 0x000fea0003800000 */
.L_x_2358:
[----:B------:R-:W-:Y:S01]  /*fed0*/  ULDC.64 UR14, c[0x0][0xb08] ;  /* 0x0002c200000e7ab9 */ /* 0x000fe20000000a00 */
[----:B0-----:R-:W-:Y:S01]  /*fee0*/  VIADD R4, R186, UR42 ;  /* 0x0000002aba047c36 */ /* 0x001fe20008000000 */
[----:B------:R-:W-:Y:S01]  /*fef0*/  UIMAD UR12, UR24, UR14, URZ ;  /* 0x0000000e180c72a4 */ /* 0x000fe2000f8e023f */
[----:B------:R-:W-:Y:S01]  /*ff00*/  BSSY B1, `(.L_x_2362) ;  /* 0x00000ca000017945 */ /* 0x000fe20003800000 */
[----:B------:R-:W-:Y:S01]  /*ff10*/  UIMAD.WIDE.U32 UR10, UR4, UR14, URZ ;  /* 0x0000000e040a72a5 */ /* 0x000fe2000f8e003f */
[----:B------:R-:W-:Y:S01]  /*ff20*/  IMAD.MOV.U32 R3, RZ, RZ, R4 ;  /* 0x000000ffff037224 */ /* 0x000fe200078e0004 */
[----:B------:R-:W-:Y:S01]  /*ff30*/  UIMAD UR12, UR4, UR15, UR12 ;  /* 0x0000000f040c72a4 */ /* 0x000fe2000f8e020c */
[----:B------:R-:W-:Y:S01]  /*ff40*/  SHF.R.S32.HI R21, RZ, 0x1f, R205 ;  /* 0x0000001fff157819 */ /* 0x000fe200000114cd */
[----:B------:R-:W-:Y:S01]  /*ff50*/  ULDC UR14, c[0x0][0xbe8] ;  /* 0x0002fa00000e7ab9 */ /* 0x000fe20000000800 */
[----:B------:R-:W-:Y:S01]  /*ff60*/  USHF.R.S32.HI UR4, URZ, 0x1f, UR9 ;  /* 0x0000001f3f047899 */ /* 0x000fe20008011409 */
[----:B------:R-:W-:Y:S01]  /*ff70*/  SHF.R.S32.HI R152, RZ, 0x1f, R206 ;  /* 0x0000001fff987819 */ /* 0x000fe200000114ce */
[----:B------:R-:W-:Y:S01]  /*ff80*/  UIADD3 UR11, UR11, UR12, URZ ;  /* 0x0000000c0b0b7290 */ /* 0x000fe2000fffe03f */
[----:B------:R-:W-:Y:S01]  /*ff90*/  SHF.R.S32.HI R153, RZ, 0x1f, R207 ;  /* 0x0000001fff997819 */ /* 0x000fe200000114cf */
[----:B------:R-:W-:Y:S01]  /*ffa0*/  UISETP.NE.AND UP0, UPT, UR14, 0x1, UPT ;  /* 0x000000010e00788c */ /* 0x000fe2000bf05270 */
[----:B------:R-:W-:Y:S01]  /*ffb0*/  SHF.R.S32.HI R154, RZ, 0x1f, R208 ;  /* 0x0000001fff9a7819 */ /* 0x000fe200000114d0 */
[----:B------:R-:W-:Y:S01]  /*ffc0*/  ULDC.64 UR12, c[0x0][0xb38] ;  /* 0x0002ce00000c7ab9 */ /* 0x000fe20000000a00 */
[----:B------:R-:W-:Y:S01]  /*ffd0*/  UIMAD UR8, UR8, UR14, URZ ;  /* 0x0000000e080872a4 */ /* 0x000fe2000f8e023f */
[----:B------:R-:W-:Y:S01]  /*ffe0*/  SHF.R.S32.HI R155, RZ, 0x1f, R209 ;  /* 0x0000001fff9b7819 */ /* 0x000fe200000114d1 */
[----:B------:R-:W-:Y:S01]  /*fff0*/  UIMAD.WIDE.U32 UR10, UR44, UR12, UR10 ;  /* 0x0000000c2c0a72a5 */ /* 0x000fe2000f8e000a */
[----:B------:R-:W-:-:S02]  /*10000*/  PLOP3.LUT P0, PT, PT, PT, UP0, 0x80, 0x0 ;  /* 0x000000000000781c */ /* 0x000fc40003f0f008 */
[----:B------:R-:W-:Y:S01]  /*10010*/  SHF.R.S32.HI R156, RZ, 0x1f, R210 ;  /* 0x0000001fff9c7819 */ /* 0x000fe200000114d2 */
[----:B------:R-:W-:Y:S01]  /*10020*/  UIMAD UR11, UR44, UR13, UR11 ;  /* 0x0000000d2c0b72a4 */ /* 0x000fe2000f8e020b */
[----:B------:R-:W-:Y:S02]  /*10030*/  SHF.R.S32.HI R157, RZ, 0x1f, R211 ;  /* 0x0000001fff9d7819 */ /* 0x000fe400000114d3 */
[----:B------:R-:W-:Y:S01]  /*10040*/  ULDC.64 UR12, c[0x0][0xb40] ;  /* 0x0002d000000c7ab9 */ /* 0x000fe20000000a00 */
[----:B------:R-:W-:Y:S01]  /*10050*/  SHF.R.S32.HI R158, RZ, 0x1f, R212 ;  /* 0x0000001fff9e7819 */ /* 0x000fe200000114d4 */
[----:B------:R-:W-:Y:S01]  /*10060*/  UIMAD UR4, UR4, UR12, URZ ;  /* 0x0000000c040472a4 */ /* 0x000fe2000f8e023f */
[----:B------:R-:W-:Y:S01]  /*10070*/  SHF.R.S32.HI R159, RZ, 0x1f, R213 ;  /* 0x0000001fff9f7819 */ /* 0x000fe200000114d5 */
[----:B------:R-:W-:Y:S01]  /*10080*/  UIMAD.WIDE.U32 UR10, UR9, UR12, UR10 ;  /* 0x0000000c090a72a5 */ /* 0x000fe2000f8e000a */
[----:B------:R-:W-:Y:S01]  /*10090*/  SHF.R.S32.HI R160, RZ, 0x1f, R214 ;  /* 0x0000001fffa07819 */ /* 0x000fe200000114d6 */
[----:B------:R-:W-:Y:S01]  /*100a0*/  UIMAD UR4, UR9, UR13, UR4 ;  /* 0x0000000d090472a4 */ /* 0x000fe2000f8e0204 */
[----:B------:R-:W-:-:S02]  /*100b0*/  SHF.R.S32.HI R161, RZ, 0x1f, R215 ;  /* 0x0000001fffa17819 */ /* 0x000fc400000114d7 */
[----:B------:R-:W-:Y:S01]  /*100c0*/  @UP0 ULDC UR9, c[0x0][0xbec] ;  /* 0x0002fb0000090ab9 */ /* 0x000fe20000000800 */
[----:B------:R-:W-:Y:S01]  /*100d0*/  UIADD3 UR11, UR11, UR4, URZ ;  /* 0x000000040b0b7290 */ /* 0x000fe2000fffe03f */
[----:B------:R-:W-:Y:S01]  /*100e0*/  @P0 IMAD.HI.U32 R0, R4, UR9, RZ ;  /* 0x0000000904000c27 */ /* 0x000fe2000f8e00ff */
[----:B------:R-:W-:Y:S01]  /*100f0*/  ULDC.64 UR12, c[0x0][0xb48] ;  /* 0x0002d200000c7ab9 */ /* 0x000fe20000000a00 */
[----:B------:R-:W-:Y:S01]  /*10100*/  @UP0 ULDC UR4, c[0x0][0xbf0] ;  /* 0x0002fc0000040ab9 */ /* 0x000fe20000000800 */
[----:B------:R-:W-:Y:S01]  /*10110*/  UIMAD.WIDE.U32 UR10, UR45, UR12, UR10 ;  /* 0x0000000c2d0a72a5 */ /* 0x000fe2000f8e000a */
[----:B------:R-:W-:Y:S02]  /*10120*/  SHF.R.S32.HI R162, RZ, 0x1f, R216 ;  /* 0x0000001fffa27819 */ /* 0x000fe400000114d8 */
[----:B------:R-:W-:Y:S01]  /*10130*/  @P0 SHF.R.U32.HI R3, RZ, UR4, R0 ;  /* 0x00000004ff030c19 */ /* 0x000fe20008011600 */
[----:B------:R-:W-:Y:S01]  /*10140*/  UIMAD UR45, UR45, UR13, UR11 ;  /* 0x0000000d2d2d72a4 */ /* 0x000fe2000f8e020b */
[----:B------:R-:W-:Y:S01]  /*10150*/  SHF.R.S32.HI R163, RZ, 0x1f, R217 ;  /* 0x0000001fffa37819 */ /* 0x000fe200000114d9 */
[----:B------:R-:W-:Y:S01]  /*10160*/  IMAD.U32 R5, RZ, RZ, UR11 ;  /* 0x0000000bff057e24 */ /* 0x000fe2000f8e00ff */
[--C-:B------:R-:W-:Y:S01]  /*10170*/  SHF.R.S32.HI R0, RZ, 0x1f, R3.reuse ;  /* 0x0000001fff007819 */ /* 0x100fe20000011403 */
[----:B------:R-:W-:Y:S01]  /*10180*/  IMAD.MOV R7, RZ, RZ, -R3 ;  /* 0x000000ffff077224 */ /* 0x000fe200078e0a03 */
[----:B------:R-:W-:Y:S01]  /*10190*/  ULDC.64 UR12, c[0x0][0xb30] ;  /* 0x0002cc00000c7ab9 */ /* 0x000fe20000000a00 */
[----:B------:R-:W-:Y:S01]  /*101a0*/  IMAD.U32 R5, RZ, RZ, UR45 ;  /* 0x0000002dff057e24 */ /* 0x000fe2000f8e00ff */
[----:B------:R-:W-:Y:S01]  /*101b0*/  UIADD3 UR4, UR46, 0x28c20, URZ ;  /* 0x00028c202e047890 */ /* 0x000fe2000fffe03f */
[----:B------:R-:W-:Y:S01]  /*101c0*/  IMAD R7, R7, UR14, R4 ;  /* 0x0000000e07077c24 */ /* 0x000fe2000f8e0204 */
[----:B------:R-:W-:Y:S01]  /*101d0*/  SHF.R.S32.HI R164, RZ, 0x1f, R218 ;  /* 0x0000001fffa47819 */ /* 0x000fe200000114da */
[----:B------:R-:W-:Y:S01]  /*101e0*/  IMAD R0, R0, UR12, RZ ;  /* 0x0000000c00007c24 */ /* 0x000fe2000f8e02ff */
[----:B------:R-:W-:Y:S01]  /*101f0*/  UPRMT UR4, URZ, 0x654, UR4 ;  /* 0x000006543f047896 */ /* 0x000fe20008000004 */
[----:B------:R-:W-:Y:S01]  /*10200*/  IMAD.U32 R4, RZ, RZ, UR10 ;  /* 0x0000000aff047e24 */ /* 0x000fe2000f8e00ff */
[----:B------:R-:W-:Y:S01]  /*10210*/  ULDC.64 UR10, c[0x0][0xb28] ;  /* 0x0002ca00000a7ab9 */ /* 0x000fe20000000a00 */
[C---:B------:R-:W-:Y:S01]  /*10220*/  IMAD R9, R3.reuse, UR13, R0 ;  /* 0x0000000d03097c24 */ /* 0x040fe2000f8e0200 */
[----:B------:R-:W-:Y:S01]  /*10230*/  SHF.R.S32.HI R0, RZ, 0x1f, R7 ;  /* 0x0000001fff007819 */ /* 0x000fe20000011407 */
[----:B------:R-:W-:Y:S01]  /*10240*/  IMAD.WIDE.U32 R4, R3, UR12, R4 ;  /* 0x0000000c03047c25 */ /* 0x000fe2000f8e0004 */
[----:B------:R-:W-:-:S02]  /*10250*/  SHF.R.S32.HI R165, RZ, 0x1f, R219 ;  /* 0x0000001fffa57819 */ /* 0x000fc400000114db */
[----:B------:R-:W-:Y:S01]  /*10260*/  SHF.R.S32.HI R166, RZ, 0x1f, R220 ;  /* 0x0000001fffa67819 */ /* 0x000fe200000114dc */
[----:B------:R-:W-:Y:S01]  /*10270*/  IMAD R0, R0, UR10, RZ ;  /* 0x0000000a00007c24 */ /* 0x000fe2000f8e02ff */
[----:B------:R-:W-:Y:S01]  /*10280*/  SYNCS.ARRIVE.TRANS64.RED.A1T0 RZ, [UR4], RZ ;  /* 0x000000ffffff79a7 */ /* 0x000fe20008100404 */
[----:B------:R-:W-:Y:S01]  /*10290*/  IMAD.IADD R5, R5, 0x1, R9 ;  /* 0x0000000105057824 */ /* 0x000fe200078e0209 */
[----:B------:R-:W-:Y:S01]  /*102a0*/  SHF.R.S32.HI R13, RZ, 0x1f, R221 ;  /* 0x0000001fff0d7819 */ /* 0x000fe200000114dd */
[C---:B------:R-:W-:Y:S01]  /*102b0*/  IMAD R3, R7.reuse, UR11, R0 ;  /* 0x0000000b07037c24 */ /* 0x040fe2000f8e0200 */
[----:B------:R-:W-:Y:S01]  /*102c0*/  SHF.R.S32.HI R167, RZ, 0x1f, R222 ;  /* 0x0000001fffa77819 */ /* 0x000fe200000114de */
[----:B------:R-:W-:Y:S01]  /*102d0*/  VIADD R0, R16, UR42 ;  /* 0x0000002a10007c36 */ /* 0x000fe20008000000 */
[----:B------:R-:W-:Y:S01]  /*102e0*/  SHF.R.S32.HI R168, RZ, 0x1f, R223 ;  /* 0x0000001fffa87819 */ /* 0x000fe200000114df */
[----:B------:R-:W-:Y:S01]  /*102f0*/  IMAD.WIDE.U32 R4, R7, UR10, R4 ;  /* 0x0000000a07047c25 */ /* 0x000fe2000f8e0004 */
[----:B------:R-:W-:Y:S01]  /*10300*/  ULDC.64 UR10, c[0x0][0xb00] ;  /* 0x0002c000000a7ab9 */ /* 0x000fe20000000a00 */
[----:B------:R-:W-:-:S02]  /*10310*/  SHF.R.S32.HI R169, RZ, 0x1f, R17 ;  /* 0x0000001fffa97819 */ /* 0x000fc40000011411 */
[----:B------:R-:W-:Y:S01]  /*10320*/  ISETP.GE.AND P0, PT, R0, UR8, PT ;  /* 0x0000000800007c0c */ /* 0x000fe2000bf06270 */
[----:B------:R-:W-:Y:S01]  /*10330*/  IMAD.IADD R5, R5, 0x1, R3 ;  /* 0x0000000105057824 */ /* 0x000fe200078e0203 */
[----:B------:R-:W-:-:S04]  /*10340*/  LEA R3, P1, R4, UR10, 0x2 ;  /* 0x0000000a04037c11 */ /* 0x000fc8000f8210ff */
[----:B------:R-:W-:Y:S01]  /*10350*/  LEA.HI.X R10, R4, UR11, R5, 0x2, P1 ;  /* 0x0000000b040a7c11 */ /* 0x000fe200088f1405 */
[----:B------:R0:W1:Y:S04]  /*10360*/  SHFL.IDX PT, R11, R3, RZ, 0x1c1f ;  /* 0x001c1fff030b7589 */ /* 0x00006800000e0000 */
[----:B------:R0:W2:Y:S02]  /*10370*/  SHFL.IDX PT, R12, R10, RZ, 0x1c1f ;  /* 0x001c1fff0a0c7589 */ /* 0x0000a400000e0000 */
        /* <DEDUP_REMOVED lines=130> */
.L_x_2363:
[----:B------:R-:W-:Y:S05]  /*10ba0*/  BSYNC B1 ;  /* 0x0000000000017941 */ /* 0x000fea0003800000 */
.L_x_2362:
        /* <DEDUP_REMOVED lines=10> */
[-C--:B0--3--:R-:W-:Y:S02]  /*10c50*/  @!P4 LEA R4, P3, R17, R24.reuse, 0x2 ;  /* 0x000000181104c211 */ /* 0x089fe400078610ff */
[----:B------:R-:W-:Y:S02]  /*10c60*/  @!P2 LEA R6, P6, R223, R24, 0x2 ;  /* 0x00000018df06a211 */ /* 0x000fe400078c10ff */
[----:B------:R-:W-:Y:S02]  /*10c70*/  @!P4 LEA.HI.X R5, R17, R20, R169, 0x2, P3 ;  /* 0x000000141105c211 */ /* 0x000fe400018f14a9 */
        /* <DEDUP_REMOVED lines=9> */
[----:B-1----:R-:W-:Y:S01]  /*10d10*/  @!P0 LEA.HI.X R11, R221, R20, R13, 0x2, P6 ;  /* 0x00000014dd0b8211 */ /* 0x002fe200030f140d */
        /* <DEDUP_REMOVED lines=14> */
[-C--:B---3--:R-:W-:Y:S02]  /*10e00*/  @!P0 LEA R6, P6, R217, R24.reuse, 0x2 ;  /* 0x00000018d9068211 */ /* 0x088fe400078c10ff */
[----:B------:R-:W-:Y:S01]  /*10e10*/  ISETP.GE.AND P4, PT, R213, UR4, PT ;  /* 0x00000004d5007c0c */ /* 0x000fe2000bf86270 */
[----:B------:R3:W-:Y:S01]  /*10e20*/  @!P5 ST.E.64 desc[UR40][R14.64], R50 ;  /* 0x000000320e00d985 */ /* 0x0007e2000c101b28 */
[----:B-1----:R-:W-:-:S02]  /*10e30*/  @!P1 LEA R8, P5, R216, R24, 0x2 ;  /* 0x00000018d8089211 */ /* 0x002fc400078a10ff */
        /* <DEDUP_REMOVED lines=16> */
[----:B---3--:R-:W-:-:S03]  /*10f40*/  @!P5 LEA R14, P6, R212, R24, 0x2 ;  /* 0x00000018d40ed211 */ /* 0x008fc600078c10ff */
[----:B------:R3:W-:Y:S01]  /*10f50*/  @!P4 ST.E.64 desc[UR40][R12.64], R70 ;  /* 0x000000460c00c985 */ /* 0x0007e2000c101b28 */
[----:B------:R-:W-:Y:S02]  /*10f60*/  @!P5 LEA.HI.X R15, R212, R20, R158, 0x2, P6 ;  /* 0x00000014d40fd211 */ /* 0x000fe400030f149e */
[CC--:B0-----:R-:W-:Y:S02]  /*10f70*/  @!P0 LEA R6, P4, R211.reuse, R24.reuse, 0x2 ;  /* 0x00000018d3068211 */ /* 0x0c1fe400078810ff */
[----:B-1----:R-:W-:Y:S01]  /*10f80*/  @!P1 LEA R8, P3, R210, R24, 0x2 ;  /* 0x00000018d2089211 */ /* 0x002fe200078610ff */
        /* <DEDUP_REMOVED lines=23> */
[-C--:B-1----:R-:W-:Y:S02]  /*11100*/  @!P2 LEA R6, P6, R205, R24.reuse, 0x2 ;  /* 0x00000018cd06a211 */ /* 0x082fe400078c10ff */
[----:B------:R-:W-:Y:S01]  /*11110*/  ISETP.GE.AND P4, PT, R201, UR4, PT ;  /* 0x00000004c9007c0c */ /* 0x000fe2000bf86270 */
[----:B------:R1:W-:Y:S01]  /*11120*/  @!P3 ST.E.64 desc[UR40][R14.64], R98 ;  /* 0x000000620e00b985 */ /* 0x0003e2000c101b28 */
[----:B--2---:R-:W-:Y:S02]  /*11130*/  @!P1 LEA R8, P3, R204, R24, 0x2 ;  /* 0x00000018cc089211 */ /* 0x004fe400078610ff */
[----:B------:R-:W-:Y:S02]  /*11140*/  @!P2 LEA.HI.X R7, R205, R20, R21, 0x2, P6 ;  /* 0x00000014cd07a211 */ /* 0x000fe400030f1415 */
[----:B---3--:R-:W-:-:S02]  /*11150*/  @!P0 LEA R10, P6, R203, R24, 0x2 ;  /* 0x00000018cb0a8211 */ /* 0x008fc400078c10ff */
[-C--:B------:R-:W-:Y:S01]  /*11160*/  @!P1 LEA.HI.X R9, R204, R20.reuse, R237, 0x2, P3 ;  /* 0x00000014cc099211 */ /* 0x080fe200018f14ed */
[----:B------:R2:W-:Y:S01]  /*11170*/  @!P2 ST.E.64 desc[UR40][R6.64], R102 ;  /* 0x000000660600a985 */ /* 0x0005e2000c101b28 */
[----:B------:R-:W-:Y:S02]  /*11180*/  ISETP.GE.AND P3, PT, R200, UR4, PT ;  /* 0x00000004c8007c0c */ /* 0x000fe4000bf66270 */
[----:B------:R-:W-:Y:S01]  /*11190*/  @!P0 LEA.HI.X R11, R203, R20, R236, 0x2, P6 ;  /* 0x00000014cb0b8211 */ /* 0x000fe200030f14ec */
[----:B------:R3:W-:Y:S01]  /*111a0*/  @!P1 ST.E.64 desc[UR40][R8.64], R106 ;  /* 0x0000006a08009985 */ /* 0x0007e2000c101b28 */
[-C--:B0-----:R-:W-:Y:S02]  /*111b0*/  @!P5 LEA R4, P1, R202, R24.reuse, 0x2 ;  /* 0x00000018ca04d211 */ /* 0x081fe400078210ff */
[----:B----4-:R-:W-:Y:S01]  /*111c0*/  @!P4 LEA R12, P2, R201, R24, 0x2 ;  /* 0x00000018c90cc211 */ /* 0x010fe200078410ff */
[----:B------:R-:W-:Y:S01]  /*111d0*/  @!P0 ST.E.64 desc[UR40][R10.64], R110 ;  /* 0x0000006e0a008985 */ /* 0x000fe2000c101b28 */
[----:B------:R-:W-:-:S02]  /*111e0*/  ISETP.GE.AND P0, PT, R199, UR4, PT ;  /* 0x00000004c7007c0c */ /* 0x000fc4000bf06270 */
[----:B------:R-:W-:Y:S02]  /*111f0*/  @!P5 LEA.HI.X R5, R202, R20, R235, 0x2, P1 ;  /* 0x00000014ca05d211 */ /* 0x000fe400008f14eb */
[----:B------:R-:W-:Y:S02]  /*11200*/  ISETP.GE.AND P1, PT, R198, UR4, PT ;  /* 0x00000004c6007c0c */ /* 0x000fe4000bf26270 */
[C---:B-1----:R-:W-:Y:S01]  /*11210*/  @!P3 LEA R14, P6, R200.reuse, R24, 0x2 ;  /* 0x00000018c80eb211 */ /* 0x042fe200078c10ff */
[----:B------:R0:W-:Y:S01]  /*11220*/  @!P5 ST.E.64 desc[UR40][R4.64], R114 ;  /* 0x000000720400d985 */ /* 0x0001e2000c101b28 */
[-C--:B------:R-:W-:Y:S02]  /*11230*/  @!P4 LEA.HI.X R13, R201, R20.reuse, R234, 0x2, P2 ;  /* 0x00000014c90dc211 */ /* 0x080fe400010f14ea */
[----:B------:R-:W-:Y:S02]  /*11240*/  @!P3 LEA.HI.X R15, R200, R20, R233, 0x2, P6 ;  /* 0x00000014c80fb211 */ /* 0x000fe400030f14e9 */
[----:B------:R-:W-:Y:S01]  /*11250*/  ISETP.GE.AND P2, PT, R195, UR4, PT ;  /* 0x00000004c3007c0c */ /* 0x000fe2000bf46270 */
[----:B------:R1:W-:Y:S01]  /*11260*/  @!P4 ST.E.64 desc[UR40][R12.64], R118 ;  /* 0x000000760c00c985 */ /* 0x0003e2000c101b28 */
[----:B------:R-:W-:-:S02]  /*11270*/  ISETP.GE.AND P4, PT, R197, UR4, PT ;  /* 0x00000004c5007c0c */ /* 0x000fc4000bf86270 */
[C---:B--2---:R-:W-:Y:S01]  /*11280*/  @!P0 LEA R6, P5, R199.reuse, R24, 0x2 ;  /* 0x00000018c7068211 */ /* 0x044fe200078a10ff */
[----:B------:R2:W-:Y:S01]  /*11290*/  @!P3 ST.E.64 desc[UR40][R14.64], R122 ;  /* 0x0000007a0e00b985 */ /* 0x0005e2000c101b28 */
[----:B------:R-:W-:Y:S02]  /*112a0*/  ISETP.GE.AND P3, PT, R196, UR4, PT ;  /* 0x00000004c4007c0c */ /* 0x000fe4000bf66270 */
[----:B------:R-:W-:Y:S02]  /*112b0*/  @!P0 LEA.HI.X R7, R199, R20, R232, 0x2, P5 ;  /* 0x00000014c7078211 */ /* 0x000fe400028f14e8 */
[----:B------:R-:W-:Y:S02]  /*112c0*/  ISETP.GE.AND P5, PT, R194, UR4, PT ;  /* 0x00000004c2007c0c */ /* 0x000fe4000bfa6270 */
[-C--:B---3--:R-:W-:Y:S01]  /*112d0*/  @!P1 LEA R8, P6, R198, R24.reuse, 0x2 ;  /* 0x00000018c6089211 */ /* 0x088fe200078c10ff */
[----:B------:R3:W-:Y:S02]  /*112e0*/  @!P0 ST.E.64 desc[UR40][R6.64], R126 ;  /* 0x0000007e06008985 */ /* 0x0007e4000c101b28 */
[----:B0-----:R-:W-:-:S02]  /*112f0*/  @!P4 LEA R4, P0, R197, R24, 0x2 ;  /* 0x00000018c504c211 */ /* 0x001fc400078010ff */
[----:B------:R-:W-:Y:S02]  /*11300*/  @!P1 LEA.HI.X R9, R198, R20, R231, 0x2, P6 ;  /* 0x00000014c6099211 */ /* 0x000fe400030f14e7 */
[----:B------:R-:W-:Y:S02]  /*11310*/  @!P3 LEA R10, P6, R196, R24, 0x2 ;  /* 0x00000018c40ab211 */ /* 0x000fe400078c10ff */
[----:B------:R-:W-:Y:S01]  /*11320*/  @!P4 LEA.HI.X R5, R197, R20, R230, 0x2, P0 ;  /* 0x00000014c505c211 */ /* 0x000fe200000f14e6 */
[----:B------:R3:W-:Y:S01]  /*11330*/  @!P1 ST.E.64 desc[UR40][R8.64], R130 ;  /* 0x0000008208009985 */ /* 0x0007e2000c101b28 */
[-C--:B-1----:R-:W-:Y:S02]  /*11340*/  @!P2 LEA R12, P1, R195, R24.reuse, 0x2 ;  /* 0x00000018c30ca211 */ /* 0x082fe400078210ff */
[----:B--2---:R-:W-:Y:S01]  /*11350*/  @!P5 LEA R14, P0, R194, R24, 0x2 ;  /* 0x00000018c20ed211 */ /* 0x004fe200078010ff */
        /* <DEDUP_REMOVED lines=9> */
[----:B---3--:R-:W-:-:S04]  /*113f0*/  LEA R4, P0, R193, R24, 0x2 ;  /* 0x00000018c1047211 */ /* 0x008fc800078010ff */
[----:B------:R-:W-:-:S05]  /*11400*/  LEA.HI.X R5, R193, R20, R226, 0x2, P0 ;  /* 0x00000014c1057211 */ /* 0x000fca00000f14e2 */
[----:B------:R0:W-:Y:S01]  /*11410*/  ST.E.64 desc[UR40][R4.64], R150 ;  /* 0x0000009604007985 */ /* 0x0001e2000c101b28 */
[----:B------:R-:W-:Y:S05]  /*11420*/  BRA `(.L_x_2361) ;  /* 0x0000000c00f87947 */ /* 0x000fea0003800000 */
.L_x_2355:
        /* <DEDUP_REMOVED lines=9> */
[----:B------:R-:W-:Y:S01]  /*114c0*/  UISETP.NE.U32.AND UP1, UPT, UR10, URZ, UPT ;  /* 0x0000003f0a00728c */ /* 0x000fe2000bf25070 */
[----:B------:R-:W-:Y:S02]  /*114d0*/  ULDC UR4, c[0x0][0xa88] ;  /* 0x0002a20000047ab9 */ /* 0x000fe40000000800 */
[----:B------:R-:W2:Y:S01]  /*114e0*/  @P1 LDG.E R9, desc[UR40][R4.64] ;  /* 0x0000002804091981 */ /* 0x000ea2000c1e1900 */
[----:B------:R-:W-:Y:S01]  /*114f0*/  UISETP.NE.AND.EX UP1, UPT, UR11, URZ, UPT, UP1 ;  /* 0x0000003f0b00728c */ /* 0x000fe2000bf25310 */
[----:B------:R-:W-:-:S05]  /*11500*/  IMAD.U32 R0, RZ, RZ, UR4 ;  /* 0x00000004ff007e24 */ /* 0x000fca000f8e00ff */
[----:B------:R-:W-:-:S05]  /*11510*/  PLOP3.LUT P2, PT, PT, PT, UP1, 0x80, 0x0 ;  /* 0x000000000000781c */ /* 0x000fca0003f4f018 */
[----:B------:R-:W-:Y:S02]  /*11520*/  @UP1 ULDC.64 UR10, c[0x0][0xc08] ;  /* 0x00030200000a1ab9 */ /* 0x000fe40000000a00 */
[----:B------:R-:W-:-:S06]  /*11530*/  @UP1 UIMAD.WIDE UR10, UR43, 0x4, UR10 ;  /* 0x000000042b0a18a5 */ /* 0x000fcc000f8e020a */
[----:B------:R-:W-:Y:S02]  /*11540*/  IMAD.U32 R6, RZ, RZ, UR10 ;  /* 0x0000000aff067e24 */ /* 0x000fe4000f8e00ff */
[----:B------:R-:W-:-:S05]  /*11550*/  IMAD.U32 R7, RZ, RZ, UR11 ;  /* 0x0000000bff077e24 */ /* 0x000fca000f8e00ff */
[----:B------:R0:W5:Y:S01]  /*11560*/  @P2 LDG.E R0, desc[UR40][R6.64] ;  /* 0x0000002806002981 */ /* 0x000162000c1e1900 */
[----:B------:R-:W-:Y:S01]  /*11570*/  UISETP.NE.AND UP1, UPT, UR9, URZ, UPT ;  /* 0x0000003f0900728c */ /* 0x000fe2000bf25270 */
[----:B------:R-:W-:Y:S01]  /*11580*/  UMOV UR4, URZ ;  /* 0x0000003f00047c82 */ /* 0x000fe20008000000 */
[----:B------:R-:W1:Y:S09]  /*11590*/  S2R R8, SR_TID.X ;  /* 0x0000000000087919 */ /* 0x000e720000002100 */
[----:B------:R-:W-:Y:S01]  /*115a0*/  @!UP1 ULDC UR9, c[0x0][0xad4] ;  /* 0x0002b50000099ab9 */ /* 0x000fe20000000800 */
[----:B-1----:R-:W-:-:S05]  /*115b0*/  VIADD R3, R8, 0xffffff80 ;  /* 0xffffff8008037836 */ /* 0x002fca0000000000 */
[----:B------:R-:W-:Y:S02]  /*115c0*/  ISETP.GT.AND P0, PT, R3, 0x3f, PT ;  /* 0x0000003f0300780c */ /* 0x000fe40003f04270 */
[----:B--2---:R-:W-:Y:S01]  /*115d0*/  @P1 R2UR UR4, R9 ;  /* 0x00000000090412ca */ /* 0x004fe200000e0000 */
[----:B0-----:R-:W-:-:S14]  /*115e0*/  @P2 BRA `(.L_x_2364) ;  /* 0x0000000000102947 */ /* 0x001fdc0003800000 */
[----:B------:R-:W-:Y:S05]  /*115f0*/  @!P1 BRA `(.L_x_2364) ;  /* 0x00000000000c9947 */ /* 0x000fea0003800000 */
[----:B------:R-:W2:Y:S04]  /*11600*/  LDG.E R3, desc[UR40][R4.64] ;  /* 0x0000002804037981 */ /* 0x000ea8000c1e1900 */
[----:B-----5:R-:W2:Y:S02]  /*11610*/  LDG.E R0, desc[UR40][R4.64+0x4] ;  /* 0x0000042804007981 */ /* 0x020ea4000c1e1900 */
[----:B--2---:R-:W-:-:S07]  /*11620*/  IMAD.IADD R0, R0, 0x1, -R3 ;  /* 0x0000000100007824 */ /* 0x004fce00078e0a03 */
.L_x_2364:
[----:B------:R-:W-:Y:S01]  /*11630*/  USHF.R.S32.HI UR16, URZ, 0x1f, UR43 ;  /* 0x0000001f3f107899 */ /* 0x000fe2000801142b */
[----:B------:R-:W-:Y:S01]  /*11640*/  BSSY B1, `(.L_x_2365) ;  /* 0x000003a000017945 */ /* 0x000fe20003800000 */
[----:B------:R-:W-:Y:S02]  /*11650*/  USHF.R.S32.HI UR24, URZ, 0x1f, UR4 ;  /* 0x0000001f3f187899 */ /* 0x000fe40008011404 */
[----:B------:R-:W-:Y:S02]  /*11660*/  USEL UR8, UR43, URZ, !UP0 ;  /* 0x0000003f2b087287 */ /* 0x000fe4000c000000 */
[----:B------:R-:W-:Y:S01]  /*11670*/  USEL UR16, UR16, URZ, !UP0 ;  /* 0x0000003f10107287 */ /* 0x000fe2000c000000 */
[----:B------:R-:W-:Y:S11]  /*11680*/  @P0 BRA `(.L_x_2366) ;  /* 0x0000000000d40947 */ /* 0x000ff60003800000 */
[----:B------:R-:W0:Y:S01]  /*11690*/  LDC R9, c[0x0][0xbe8] ;  /* 0x0002fa00ff097b82 */ /* 0x000e220000000800 */
[----:B------:R-:W-:-:S05]  /*116a0*/  IMAD.U32 R5, RZ, RZ, UR42 ;  /* 0x0000002aff057e24 */ /* 0x000fca000f8e00ff */
[----:B------:R-:W-:Y:S01]  /*116b0*/  IADD3 R6, R5, -0x80, R8 ;  /* 0xffffff8005067810 */ /* 0x000fe20007ffe008 */
[----:B0----5:R-:W-:-:S05]  /*116c0*/  IMAD R3, R0, R9, RZ ;  /* 0x0000000900037224 */ /* 0x021fca00078e02ff */
[----:B------:R-:W-:-:S13]  /*116d0*/  ISETP.GE.AND P0, PT, R6, R3, PT ;  /* 0x000000030600720c */ /* 0x000fda0003f06270 */
[----:B------:R-:W-:Y:S05]  /*116e0*/  @P0 BRA `(.L_x_2366) ;  /* 0x0000000000bc0947 */ /* 0x000fea0003800000 */
[----:B------:R-:W-:Y:S01]  /*116f0*/  ISETP.NE.AND P0, PT, R9, 0x1, PT ;  /* 0x000000010900780c */ /* 0x000fe20003f05270 */
[----:B------:R-:W-:Y:S01]  /*11700*/  UISETP.GT.AND UP0, UPT, UR9, 0x1, UPT ;  /* 0x000000010900788c */ /* 0x000fe2000bf04270 */
[----:B------:R-:W-:Y:S01]  /*11710*/  UMOV UR20, 0x9b8 ;  /* 0x000009b800147882 */ /* 0x000fe20000000000 */
[----:B------:R-:W-:Y:S02]  /*11720*/  ULOP3.LUT UR17, UR45, 0xff, URZ, 0xc0, !UPT ;  /* 0x000000ff2d117892 */ /* 0x000fe4000f8ec03f */
[----:B------:R-:W-:Y:S02]  /*11730*/  USEL UR20, UR20, 0x978, UP0 ;  /* 0x0000097814147887 */ /* 0x000fe40008000000 */
[----:B------:R-:W-:-:S06]  /*11740*/  USEL UR17, UR17, URZ, UP0 ;  /* 0x0000003f11117287 */ /* 0x000fcc0008000000 */
[----:B------:R-:W0:Y:S04]  /*11750*/  @P0 LDC R3, c[0x0][0xbec] ;  /* 0x0002fb00ff030b82 */ /* 0x000e280000000800 */
[----:B------:R-:W-:Y:S01]  /*11760*/  ULDC.64 UR14, c[0x0][UR20+0x220] ;  /* 0x00008800140e7abb */ /* 0x000fe20008000a00 */
[----:B------:R-:W-:Y:S01]  /*11770*/  ULDC.64 UR12, c[0x0][UR20+0x218] ;  /* 0x00008600140c7abb */ /* 0x000fe20008000a00 */
[----:B------:R-:W-:Y:S02]  /*11780*/  ULDC.64 UR18, c[0x0][UR20+0x228] ;  /* 0x00008a0014127abb */ /* 0x000fe40008000a00 */
[----:B------:R-:W1:Y:S01]  /*11790*/  @P0 LDC R5, c[0x0][0xbf0] ;  /* 0x0002fc00ff050b82 */ /* 0x000e620000000800 */
[----:B------:R-:W-:Y:S02]  /*117a0*/  UIMAD UR15, UR15, UR8, URZ ;  /* 0x000000080f0f72a4 */ /* 0x000fe4000f8e023f */
[----:B------:R-:W-:-:S02]  /*117b0*/  UIMAD.WIDE.U32 UR10, UR12, UR44, URZ ;  /* 0x0000002c0c0a72a5 */ /* 0x000fc4000f8e003f */
[----:B------:R-:W-:Y:S02]  /*117c0*/  UIMAD UR21, UR13, UR44, URZ ;  /* 0x0000002c0d1572a4 */ /* 0x000fe4000f8e023f */
[----:B------:R-:W-:Y:S02]  /*117d0*/  UIMAD.WIDE.U32 UR22, UR18, UR17, URZ ;  /* 0x00000011121672a5 */ /* 0x000fe4000f8e003f */
[----:B------:R-:W-:Y:S02]  /*117e0*/  UIMAD.WIDE.U32 UR12, UR14, UR8, URZ ;  /* 0x000000080e0c72a5 */ /* 0x000fe4000f8e003f */
[----:B------:R-:W-:Y:S02]  /*117f0*/  UIMAD UR17, UR19, UR17, URZ ;  /* 0x00000011131172a4 */ /* 0x000fe4000f8e023f */
[----:B------:R-:W-:Y:S02]  /*11800*/  UIMAD UR15, UR14, UR16, UR15 ;  /* 0x000000100e0f72a4 */ /* 0x000fe4000f8e020f */
[----:B------:R-:W-:Y:S01]  /*11810*/  UIADD3 UR10, UP1, UP2, UR12, UR10, UR4 ;  /* 0x0000000a0c0a7290 */ /* 0x000fe2000fa3e004 */
[----:B0-----:R-:W-:Y:S01]  /*11820*/  @P0 IMAD.HI.U32 R4, R6, R3, RZ ;  /* 0x0000000306040227 */ /* 0x001fe200078e00ff */
[----:B------:R-:W-:-:S02]  /*11830*/  UIADD3 UR17, UR23, UR17, URZ ;  /* 0x0000001117117290 */ /* 0x000fc4000fffe03f */
[----:B------:R-:W-:Y:S01]  /*11840*/  UIADD3 UR21, UR11, UR21, URZ ;  /* 0x000000150b157290 */ /* 0x000fe2000fffe03f */
[----:B------:R-:W-:Y:S01]  /*11850*/  IMAD.MOV.U32 R3, RZ, RZ, R6 ;  /* 0x000000ffff037224 */ /* 0x000fe200078e0006 */
[----:B------:R-:W-:Y:S02]  /*11860*/  UIADD3 UR12, UR13, UR15, URZ ;  /* 0x0000000f0d0c7290 */ /* 0x000fe4000fffe03f */
[----:B------:R-:W-:Y:S01]  /*11870*/  IMAD.U32 R8, RZ, RZ, UR17 ;  /* 0x00000011ff087e24 */ /* 0x000fe2000f8e00ff */
[----:B-1----:R-:W-:Y:S01]  /*11880*/  @P0 SHF.R.U32.HI R3, RZ, R5, R4 ;  /* 0x00000005ff030219 */ /* 0x002fe20000011604 */
[----:B------:R-:W-:Y:S01]  /*11890*/  IMAD.U32 R4, RZ, RZ, UR22 ;  /* 0x00000016ff047e24 */ /* 0x000fe2000f8e00ff */
[----:B------:R-:W-:Y:S01]  /*118a0*/  UIADD3.X UR12, UR12, UR21, UR24, UP1, UP2 ;  /* 0x000000150c0c7290 */ /* 0x000fe20008fe4418 */
[----:B------:R-:W-:Y:S01]  /*118b0*/  IMAD.U32 R5, RZ, RZ, UR23 ;  /* 0x00000017ff057e24 */ /* 0x000fe2000f8e00ff */
[--C-:B------:R-:W-:Y:S01]  /*118c0*/  SHF.R.S32.HI R5, RZ, 0x1f, R3.reuse ;  /* 0x0000001fff057819 */ /* 0x100fe20000011403 */
[----:B------:R-:W-:Y:S01]  /*118d0*/  IMAD.MOV R7, RZ, RZ, -R3 ;  /* 0x000000ffff077224 */ /* 0x000fe200078e0a03 */
[----:B------:R-:W-:Y:S01]  /*118e0*/  IADD3 R4, P0, P1, R3, UR10, R4 ;  /* 0x0000000a03047c10 */ /* 0x000fe2000f91e004 */
[----:B------:R-:W-:-:S02]  /*118f0*/  ULDC.64 UR10, c[0x0][UR20+0x210] ;  /* 0x00008400140a7abb */ /* 0x000fc40008000a00 */
[----:B------:R-:W-:Y:S01]  /*11900*/  IMAD R7, R9, R7, R6 ;  /* 0x0000000709077224 */ /* 0x000fe200078e0206 */
[----:B------:R-:W-:Y:S01]  /*11910*/  IADD3.X R5, R5, UR12, R8, P0, P1 ;  /* 0x0000000c05057c10 */ /* 0x000fe200087e2408 */
[----:B------:R-:W-:Y:S01]  /*11920*/  ULDC.64 UR12, c[0x0][0xba8] ;  /* 0x0002ea00000c7ab9 */ /* 0x000fe20000000a00 */
[----:B------:R-:W-:Y:S01]  /*11930*/  @!UP0 ULDC UR12, c[0x0][0xb50] ;  /* 0x0002d400000c8ab9 */ /* 0x000fe20000000800 */
[C---:B------:R-:W-:Y:S01]  /*11940*/  IMAD R6, R7.reuse, UR11, RZ ;  /* 0x0000000b07067c24 */ /* 0x040fe2000f8e02ff */
[----:B------:R-:W-:Y:S01]  /*11950*/  SHF.R.S32.HI R3, RZ, 0x1f, R7 ;  /* 0x0000001fff037819 */ /* 0x000fe20000011407 */
        /* <DEDUP_REMOVED lines=8> */
.L_x_2366:
[----:B------:R-:W-:Y:S05]  /*119e0*/  BSYNC B1 ;  /* 0x0000000000017941 */ /* 0x000fea0003800000 */
.L_x_2365:
[----:B------:R-:W-:-:S06]  /*119f0*/  UISETP.GT.AND UP0, UPT, UR9, 0x1, UPT ;  /* 0x000000010900788c */ /* 0x000fcc000bf04270 */
[----:B------:R-:W-:-:S13]  /*11a00*/  PLOP3.LUT P0, PT, PT, PT, UP0, 0x80, 0x0 ;  /* 0x000000000000781c */ /* 0x000fda0003f0f008 */
[----:B------:R-:W-:Y:S05]  /*11a10*/  @P0 BRA `(.L_x_2361) ;  /* 0x00000008007c0947 */ /* 0x000fea0003800000 */
[----:B------:R-:W1:Y:S01]  /*11a20*/  LDC R11, c[0x0][0xbe8] ;  /* 0x0002fa00ff0b7b82 */ /* 0x000e620000000800 */
[----:B------:R-:W-:Y:S01]  /*11a30*/  ULDC UR14, c[0x0][0xac8] ;  /* 0x0002b200000e7ab9 */ /* 0x000fe20000000800 */
[----:B------:R-:W-:Y:S01]  /*11a40*/  ULDC.64 UR12, c[0x0][0xaa0] ;  /* 0x0002a800000c7ab9 */ /* 0x000fe20000000a00 */
[----:B------:R-:W-:Y:S01]  /*11a50*/  ISETP.GE.AND P1, PT, R192, UR14, PT ;  /* 0x0000000ec0007c0c */ /* 0x000fe2000bf26270 */
[----:B------:R-:W-:Y:S01]  /*11a60*/  UIMAD UR9, UR24, UR12, URZ ;  /* 0x0000000c180972a4 */ /* 0x000fe2000f8e023f */
[C---:B------:R-:W-:Y:S01]  /*11a70*/  ISETP.GE.AND P2, PT, R185.reuse, UR14, PT ;  /* 0x0000000eb9007c0c */ /* 0x040fe2000bf46270 */
[----:B------:R-:W-:Y:S01]  /*11a80*/  UIMAD.WIDE.U32 UR10, UR4, UR12, URZ ;  /* 0x0000000c040a72a5 */ /* 0x000fe2000f8e003f */
[----:B------:R-:W-:Y:S01]  /*11a90*/  SEL R4, RZ, 0xffffffff, P1 ;  /* 0xffffffffff047807 */ /* 0x000fe20000800000 */
[----:B------:R-:W-:Y:S01]  /*11aa0*/  UIMAD UR9, UR4, UR13, UR9 ;  /* 0x0000000d040972a4 */ /* 0x000fe2000f8e0209 */
[----:B0-----:R-:W-:Y:S01]  /*11ab0*/  SEL R3, RZ, 0x1, P2 ;  /* 0x00000001ff037807 */ /* 0x001fe20001000000 */
[C---:B------:R-:W-:Y:S01]  /*11ac0*/  VIADD R35, R185.reuse, 0x80 ;  /* 0x00000080b9237836 */ /* 0x040fe20000000000 */
[----:B------:R-:W-:Y:S01]  /*11ad0*/  ULDC.64 UR12, c[0x0][0xae8] ;  /* 0x0002ba00000c7ab9 */ /* 0x000fe20000000a00 */
[----:B------:R-:W-:Y:S01]  /*11ae0*/  IMAD.SHL.U32 R4, R4, 0x2, RZ ;  /* 0x0000000204047824 */ /* 0x000fe200078e00ff */
[----:B------:R-:W-:Y:S01]  /*11af0*/  UIADD3 UR11, UR11, UR9, URZ ;  /* 0x000000090b0b7290 */ /* 0x000fe2000fffe03f */
[----:B------:R-:W-:Y:S01]  /*11b00*/  VIADD R31, R185, 0xc0 ;  /* 0x000000c0b91f7836 */ /* 0x000fe20000000000 */
[----:B------:R-:W-:Y:S01]  /*11b10*/  ISETP.GE.AND P1, PT, R35, UR14, PT ;  /* 0x0000000e23007c0c */ /* 0x000fe2000bf26270 */
[----:B------:R-:W-:Y:S01]  /*11b20*/  VIADD R29, R185, 0x100 ;  /* 0x00000100b91d7836 */ /* 0x000fe20000000000 */
[----:B------:R-:W-:Y:S01]  /*11b30*/  LOP3.LUT R6, R4, 0x2, R3, 0xe2, !PT ;  /* 0x0000000204067812 */ /* 0x000fe200078ee203 */
[----:B------:R-:W-:Y:S01]  /*11b40*/  IMAD R3, R187, 0x20, R224 ;  /* 0x00000020bb037824 */ /* 0x000fe200078e02e0 */
[----:B------:R-:W-:Y:S01]  /*11b50*/  UIMAD.WIDE.U32 UR10, UR44, UR12, UR10 ;  /* 0x0000000c2c0a72a5 */ /* 0x000fe2000f8e000a */
[----:B------:R-:W-:Y:S01]  /*11b60*/  VIADD R33, R185, 0x140 ;  /* 0x00000140b9217836 */ /* 0x000fe20000000000 */
[----:B------:R-:W-:Y:S01]  /*11b70*/  BSSY B1, `(.L_x_2367) ;  /* 0x0000065000017945 */ /* 0x000fe20003800000 */
[----:B------:R-:W-:Y:S01]  /*11b80*/  VIADD R8, R3, UR42 ;  /* 0x0000002a03087c36 */ /* 0x000fe20008000000 */
[----:B------:R-:W-:Y:S01]  /*11b90*/  SEL R3, RZ, 0xffffffff, P1 ;  /* 0xffffffffff037807 */ /* 0x000fe20000800000 */
[----:B------:R-:W-:Y:S01]  /*11ba0*/  UIMAD UR11, UR44, UR13, UR11 ;  /* 0x0000000d2c0b72a4 */ /* 0x000fe2000f8e020b */
[----:B-1----:R-:W-:Y:S01]  /*11bb0*/  ISETP.NE.AND P0, PT, R11, 0x1, PT ;  /* 0x000000010b00780c */ /* 0x002fe20003f05270 */
[----:B------:R-:W-:Y:S01]  /*11bc0*/  VIADD R37, R185, 0x180 ;  /* 0x00000180b9257836 */ /* 0x000fe20000000000 */
[----:B------:R-:W-:Y:S01]  /*11bd0*/  ISETP.GE.AND P1, PT, R31, UR14, PT ;  /* 0x0000000e1f007c0c */ /* 0x000fe2000bf26270 */
[----:B------:R-:W-:Y:S01]  /*11be0*/  ULDC.64 UR12, c[0x0][0xaf0] ;  /* 0x0002bc00000c7ab9 */ /* 0x000fe20000000a00 */
[----:B------:R-:W-:Y:S01]  /*11bf0*/  IMAD.SHL.U32 R9, R3, 0x4, RZ ;  /* 0x0000000403097824 */ /* 0x000fe200078e00ff */
[----:B------:R-:W-:Y:S01]  /*11c00*/  UIMAD UR16, UR16, UR12, URZ ;  /* 0x0000000c101072a4 */ /* 0x000fe2000f8e023f */
[----:B------:R-:W-:Y:S01]  /*11c10*/  IMAD.MOV.U32 R3, RZ, RZ, R8 ;  /* 0x000000ffff037224 */ /* 0x000fe200078e0008 */
[----:B------:R-:W-:Y:S01]  /*11c20*/  SHF.R.S32.HI R30, RZ, 0x1f, R29 ;  /* 0x0000001fff1e7819 */ /* 0x000fe2000001141d */
[----:B-----5:R-:W-:Y:S01]  /*11c30*/  IMAD R25, R0, R11, RZ ;  /* 0x0000000b00197224 */ /* 0x020fe200078e02ff */
[----:B------:R-:W-:Y:S01]  /*11c40*/  UIMAD UR4, UR8, UR13, UR16 ;  /* 0x0000000d080472a4 */ /* 0x000fe2000f8e0210 */
[----:B------:R-:W-:Y:S01]  /*11c50*/  LOP3.LUT R6, R9, 0x4, R6, 0xe2, !PT ;  /* 0x0000000409067812 */ /* 0x000fe200078ee206 */
[----:B------:R-:W-:Y:S01]  /*11c60*/  UIMAD.WIDE.U32 UR8, UR8, UR12, UR10 ;  /* 0x0000000c080872a5 */ /* 0x000fe2000f8e000a */
[----:B------:R-:W-:Y:S01]  /*11c70*/  VIADD R26, R224, UR42 ;  /* 0x0000002ae01a7c36 */ /* 0x000fe20008000000 */
[----:B------:R-:W0:Y:S01]  /*11c80*/  @P0 LDC R5, c[0x0][0xbec] ;  /* 0x0002fb00ff050b82 */ /* 0x000e220000000800 */
[----:B------:R-:W-:Y:S01]  /*11c90*/  VIADD R27, R185, 0x1c0 ;  /* 0x000001c0b91b7836 */ /* 0x000fe20000000000 */
[----:B------:R-:W-:Y:S01]  /*11ca0*/  UIADD3 UR4, UR9, UR4, URZ ;  /* 0x0000000409047290 */ /* 0x000fe2000fffe03f */
[----:B------:R-:W-:-:S02]  /*11cb0*/  SHF.R.S32.HI R32, RZ, 0x1f, R31 ;  /* 0x0000001fff207819 */ /* 0x000fc4000001141f */
[----:B------:R-:W-:Y:S02]  /*11cc0*/  SHF.R.S32.HI R34, RZ, 0x1f, R37 ;  /* 0x0000001fff227819 */ /* 0x000fe40000011425 */
[----:B------:R-:W-:Y:S01]  /*11cd0*/  SHF.R.S32.HI R28, RZ, 0x1f, R27 ;  /* 0x0000001fff1c7819 */ /* 0x000fe2000001141b */
[----:B------:R-:W1:Y:S01]  /*11ce0*/  @P0 LDC R7, c[0x0][0xbf0] ;  /* 0x0002fc00ff070b82 */ /* 0x000e620000000800 */
[----:B------:R-:W-:Y:S02]  /*11cf0*/  SHF.R.S32.HI R36, RZ, 0x1f, R33 ;  /* 0x0000001fff247819 */ /* 0x000fe40000011421 */
[----:B------:R-:W-:Y:S02]  /*11d00*/  SHF.R.S32.HI R38, RZ, 0x1f, R35 ;  /* 0x0000001fff267819 */ /* 0x000fe40000011423 */
[----:B------:R-:W-:Y:S01]  /*11d10*/  SHF.R.S32.HI R39, RZ, 0x1f, R192 ;  /* 0x0000001fff277819 */ /* 0x000fe200000114c0 */
[----:B0-----:R-:W-:Y:S01]  /*11d20*/  @P0 IMAD.HI.U32 R4, R8, R5, RZ ;  /* 0x0000000508040227 */ /* 0x001fe200078e00ff */
[----:B------:R-:W-:-:S02]  /*11d30*/  SEL R5, RZ, 0xffffffff, P1 ;  /* 0xffffffffff057807 */ /* 0x000fc40000800000 */
[----:B------:R-:W-:-:S04]  /*11d40*/  ISETP.GE.AND P1, PT, R27, UR14, PT ;  /* 0x0000000e1b007c0c */ /* 0x000fc8000bf26270 */
[----:B------:R-:W-:Y:S02]  /*11d50*/  SEL R0, RZ, 0x80, P1 ;  /* 0x00000080ff007807 */ /* 0x000fe40000800000 */
[----:B-1----:R-:W-:Y:S01]  /*11d60*/  @P0 SHF.R.U32.HI R3, RZ, R7, R4 ;  /* 0x00000007ff030219 */ /* 0x002fe20000011604 */
[----:B------:R-:W-:Y:S01]  /*11d70*/  IMAD.SHL.U32 R7, R5, 0x8, RZ ;  /* 0x0000000805077824 */ /* 0x000fe200078e00ff */
[----:B------:R-:W-:Y:S01]  /*11d80*/  ISETP.GE.AND P0, PT, R29, UR14, PT ;  /* 0x0000000e1d007c0c */ /* 0x000fe2000bf06270 */
[----:B------:R-:W-:Y:S02]  /*11d90*/  IMAD.U32 R4, RZ, RZ, UR8 ;  /* 0x00000008ff047e24 */ /* 0x000fe4000f8e00ff */
[----:B------:R-:W-:Y:S01]  /*11da0*/  IMAD.U32 R5, RZ, RZ, UR9 ;  /* 0x00000009ff057e24 */ /* 0x000fe2000f8e00ff */
[----:B------:R-:W-:Y:S01]  /*11db0*/  LOP3.LUT R10, R7, 0x8, R6, 0xe2, !PT ;  /* 0x00000008070a7812 */ /* 0x000fe200078ee206 */
[--C-:B------:R-:W-:Y:S01]  /*11dc0*/  IMAD.MOV R7, RZ, RZ, -R3.reuse ;  /* 0x000000ffff077224 */ /* 0x100fe200078e0a03 */
[----:B------:R-:W-:Y:S01]  /*11dd0*/  SHF.R.S32.HI R6, RZ, 0x1f, R3 ;  /* 0x0000001fff067819 */ /* 0x000fe20000011403 */
[----:B------:R-:W-:Y:S01]  /*11de0*/  ULDC.64 UR8, c[0x0][0xae0] ;  /* 0x0002b80000087ab9 */ /* 0x000fe20000000a00 */
[----:B------:R-:W-:Y:S01]  /*11df0*/  SEL R9, RZ, 0xffffffff, P0 ;  /* 0xffffffffff097807 */ /* 0x000fe20000000000 */
[----:B------:R-:W-:Y:S01]  /*11e00*/  IMAD.U32 R5, RZ, RZ, UR4 ;  /* 0x00000004ff057e24 */ /* 0x000fe2000f8e00ff */
[----:B------:R-:W-:Y:S01]  /*11e10*/  ISETP.GE.AND P0, PT, R33, UR14, PT ;  /* 0x0000000e21007c0c */ /* 0x000fe2000bf06270 */
[----:B------:R-:W-:-:S02]  /*11e20*/  IMAD R6, R6, UR8, RZ ;  /* 0x0000000806067c24 */ /* 0x000fc4000f8e02ff */
[----:B------:R-:W-:Y:S01]  /*11e30*/  IMAD R7, R11, R7, R8 ;  /* 0x000000070b077224 */ /* 0x000fe200078e0208 */
[----:B------:R-:W-:Y:S01]  /*11e40*/  SEL R8, RZ, 0xffffffff, P0 ;  /* 0xffffffffff087807 */ /* 0x000fe20000000000 */
[----:B------:R-:W-:Y:S01]  /*11e50*/  IMAD.SHL.U32 R13, R9, 0x10, RZ ;  /* 0x00000010090d7824 */ /* 0x000fe200078e00ff */
[----:B------:R-:W-:Y:S01]  /*11e60*/  ISETP.GE.AND P0, PT, R37, UR14, PT ;  /* 0x0000000e25007c0c */ /* 0x000fe2000bf06270 */
[C---:B------:R-:W-:Y:S02]  /*11e70*/  IMAD R9, R3.reuse, UR9, R6 ;  /* 0x0000000903097c24 */ /* 0x040fe4000f8e0206 */
[----:B------:R-:W-:Y:S01]  /*11e80*/  IMAD.WIDE.U32 R4, R3, UR8, R4 ;  /* 0x0000000803047c25 */ /* 0x000fe2000f8e0004 */
[----:B------:R-:W-:Y:S01]  /*11e90*/  SHF.R.S32.HI R3, RZ, 0x1f, R7 ;  /* 0x0000001fff037819 */ /* 0x000fe20000011407 */
[----:B------:R-:W-:Y:S01]  /*11ea0*/  ULDC.64 UR8, c[0x0][0xad8] ;  /* 0x0002b60000087ab9 */ /* 0x000fe20000000a00 */
[----:B------:R-:W-:Y:S01]  /*11eb0*/  LOP3.LUT R10, R13, 0x10, R10, 0xe2, !PT ;  /* 0x000000100d0a7812 */ /* 0x000fe200078ee20a */
[----:B------:R-:W-:-:S02]  /*11ec0*/  IMAD.IADD R5, R5, 0x1, R9 ;  /* 0x0000000105057824 */ /* 0x000fc400078e0209 */
[----:B------:R-:W-:Y:S02]  /*11ed0*/  IMAD R6, R3, UR8, RZ ;  /* 0x0000000803067c24 */ /* 0x000fe4000f8e02ff */
[----:B------:R-:W-:-:S04]  /*11ee0*/  IMAD.WIDE.U32 R4, R7, UR8, R4 ;  /* 0x0000000807047c25 */ /* 0x000fc8000f8e0004 */
[----:B------:R-:W-:Y:S01]  /*11ef0*/  IMAD R3, R7, UR9, R6 ;  /* 0x0000000907037c24 */ /* 0x000fe2000f8e0206 */
[----:B------:R-:W-:Y:S01]  /*11f00*/  ULDC.64 UR8, c[0x0][0xa80] ;  /* 0x0002a00000087ab9 */ /* 0x000fe20000000a00 */
[----:B------:R-:W-:Y:S01]  /*11f10*/  SEL R7, RZ, 0x40, P0 ;  /* 0x00000040ff077807 */ /* 0x000fe20000000000 */
[----:B------:R-:W-:Y:S01]  /*11f20*/  IMAD.SHL.U32 R9, R8, 0x20, RZ ;  /* 0x0000002008097824 */ /* 0x000fe200078e00ff */
[----:B------:R-:W-:Y:S01]  /*11f30*/  LEA R20, P0, R4, UR8, 0x1 ;  /* 0x0000000804147c11 */ /* 0x000fe2000f8008ff */
[----:B------:R-:W-:-:S03]  /*11f40*/  IMAD.IADD R3, R5, 0x1, R3 ;  /* 0x0000000105037824 */ /* 0x000fc600078e0203 */
[----:B------:R-:W-:Y:S01]  /*11f50*/  LOP3.LUT R10, R9, 0x20, R10, 0xe2, !PT ;  /* 0x00000020090a7812 */ /* 0x000fe200078ee20a */
[----:B------:R0:W1:Y:S01]  /*11f60*/  SHFL.IDX PT, R6, R20, RZ, 0x181f ;  /* 0x00181fff14067589 */ /* 0x00006200000e0000 */
[----:B------:R-:W-:Y:S02]  /*11f70*/  LEA.HI.X R3, R4, UR9, R3, 0x1, P0 ;  /* 0x0000000904037c11 */ /* 0x000fe400080f0c03 */
[----:B------:R-:W-:Y:S02]  /*11f80*/  ISETP.GE.AND P0, PT, R26, R25, PT ;  /* 0x000000191a00720c */ /* 0x000fe40003f06270 */
[----:B------:R-:W-:Y:S02]  /*11f90*/  LOP3.LUT R21, R10, R7, RZ, 0xfc, !PT ;  /* 0x000000070a157212 */ /* 0x000fe400078efcff */
[----:B------:R0:W2:Y:S02]  /*11fa0*/  SHFL.IDX PT, R7, R3, RZ, 0x181f ;  /* 0x00181fff03077589 */ /* 0x0000a400000e0000 */
        /* <DEDUP_REMOVED lines=33> */
.L_x_2368:
[----:B------:R-:W-:Y:S05]  /*121c0*/  BSYNC B1 ;  /* 0x0000000000017941 */ /* 0x000fea0003800000 */
.L_x_2367:
        /* <DEDUP_REMOVED lines=9> */
[----:B------:R-:W-:-:S05]  /*12260*/  ISETP.GE.AND P2, PT, R29, UR14, PT ;  /* 0x0000000e1d007c0c */ /* 0x000fca000bf46270 */
[----:B-1-3--:R-:W-:Y:S02]  /*12270*/  @!P1 IMAD.WIDE R4, R185, 0x2, R6 ;  /* 0x00000002b9049825 */ /* 0x00afe400078e0206 */
        /* <DEDUP_REMOVED lines=25> */
.L_x_2361:
[----:B------:R-:W-:Y:S05]  /*12410*/  BSYNC B0 ;  /* 0x0000000000007941 */ /* 0x000fea0003800000 */
.L_x_2354:
[----:B------:R-:W-:Y:S02]  /*12420*/  ULDC UR4, c[0x0][0xc3c] ;  /* 0x00030f0000047ab9 */ /* 0x000fe40000000800 */
[----:B------:R-:W-:-:S06]  /*12430*/  UISETP.GE.AND UP0, UPT, UR6, UR4, UPT ;  /* 0x000000040600728c */ /* 0x000fcc000bf06270 */
[----:B------:R-:W-:-:S13]  /*12440*/  PLOP3.LUT P0, PT, PT, PT, UP0, 0x80, 0x0 ;  /* 0x000000000000781c */ /* 0x000fda0003f0f008 */
[----:B------:R-:W-:Y:S05]  /*12450*/  @!P0 BRA `(.L_x_2369) ;  /* 0xfffffeec00cc8947 */ /* 0x000fea000383ffff */
[----:B------:R-:W-:Y:S05]  /*12460*/  EXIT ;  /* 0x000000000000794d */ /* 0x000fea0003800000 */
.L_x_2255:
        /* <DEDUP_REMOVED lines=18> */
.L_x_2370:
        /* <DEDUP_REMOVED lines=43> */
.L_x_2374:
        /* <DEDUP_REMOVED lines=38> */
[----:B------:R-:W-:-:S07]  /*12aa0*/  IMAD.MOV.U32 R5, RZ, RZ, R2 ;  /* 0x000000ffff057224 */ /* 0x000fce00078e0002 */
.L_x_2372:
[----:B------:R-:W-:Y:S02]  /*12ab0*/  IMAD.IADD R10, R9, 0x1, -R4 ;  /* 0x00000001090a7824 */ /* 0x000fe400078e0a04 */
[----:B------:R-:W-:Y:S02]  /*12ac0*/  IMAD.MOV.U32 R3, RZ, RZ, RZ ;  /* 0x000000ffff037224 */ /* 0x000fe400078e00ff */
[----:B------:R-:W-:-:S05]  /*12ad0*/  IMAD R2, R5, UR5, R10 ;  /* 0x0000000505027c24 */ /* 0x000fca000f8e020a */
[----:B------:R-:W-:-:S13]  /*12ae0*/  ISETP.GT.AND P0, PT, R2, UR6, PT ;  /* 0x0000000602007c0c */ /* 0x000fda000bf04270 */
[----:B------:R-:W-:-:S04]  /*12af0*/  VOTE.ANY R2, PT, !P0 ;  /* 0x0000000000027806 */ /* 0x000fc800040e0100 */
[----:B------:R-:W0:Y:S01]  /*12b00*/  POPC R9, R2 ;  /* 0x0000000200097309 */ /* 0x000e220000000000 */
[----:B------:R-:W-:Y:S01]  /*12b10*/  ISETP.NE.AND P0, PT, R2, RZ, PT ;  /* 0x000000ff0200720c */ /* 0x000fe20003f05270 */
[----:B0-----:R0:W1:Y:S04]  /*12b20*/  SHFL.IDX PT, R8, R8, R9, 0x1f ;  /* 0x00001f0908087589 */ /* 0x00106800000e0000 */
[----:B------:R0:W2:Y:S08]  /*12b30*/  SHFL.IDX PT, R4, R7, R9, 0x1f ;  /* 0x00001f0907047589 */ /* 0x0000b000000e0000 */
[----:B------:R-:W-:Y:S05]  /*12b40*/  @!P0 BRA `(.L_x_2375) ;  /* 0x0000000000088947 */ /* 0x000fea0003800000 */
[----:B------:R-:W-:-:S05]  /*12b50*/  VIADD R2, R9, 0xffffffff ;  /* 0xffffffff09027836 */ /* 0x000fca0000000000 */
[----:B------:R3:W4:Y:S02]  /*12b60*/  SHFL.IDX PT, R3, R5, R2, 0x1f ;  /* 0x00001f0205037589 */ /* 0x00072400000e0000 */
.L_x_2375:
[----:B---34-:R-:W-:Y:S01]  /*12b70*/  IMAD R2, R3, UR5, R10 ;  /* 0x0000000503027c24 */ /* 0x018fe2000f8e020a */
[----:B-1----:R-:W-:Y:S01]  /*12b80*/  ISETP.NE.AND P0, PT, R8, 0x1, PT ;  /* 0x000000010800780c */ /* 0x002fe20003f05270 */
[----:B------:R-:W-:-:S03]  /*12b90*/  VIADD R14, R9, UR4 ;  /* 0x00000004090e7c36 */ /* 0x000fc60008000000 */
[----:B------:R1:W-:Y:S01]  /*12ba0*/  STL [R1], R2 ;  /* 0x0000000201007387 */ /* 0x0003e20000100800 */
[----:B------:R-:W-:-:S03]  /*12bb0*/  IADD3 R5, -R2, UR6, RZ ;  /* 0x0000000602057c10 */ /* 0x000fc6000fffe1ff */
[----:B------:R1:W-:Y:S05]  /*12bc0*/  STL [R1+0xc], R14 ;  /* 0x00000c0e01007387 */ /* 0x0003ea0000100800 */
[----:B------:R-:W-:Y:S05]  /*12bd0*/  @!P0 BRA `(.L_x_2376) ;  /* 0x0000000000e08947 */ /* 0x000fea0003800000 */
[----:B0-2---:R-:W-:Y:S02]  /*12be0*/  IABS R7, R4 ;  /* 0x0000000400077213 */ /* 0x005fe40000000000 */
[----:B------:R-:W-:Y:S02]  /*12bf0*/  IABS R9, R8 ;  /* 0x0000000800097213 */ /* 0x000fe40000000000 */
[----:B------:R-:W0:Y:S08]  /*12c00*/  I2F.RP R10, R7 ;  /* 0x00000007000a7306 */ /* 0x000e300000209400 */
[----:B------:R-:W2:Y:S08]  /*12c10*/  I2F.RP R11, R9 ;  /* 0x00000009000b7306 */ /* 0x000eb00000209400 */
[----:B0-----:R-:W1:Y:S08]  /*12c20*/  MUFU.RCP R10, R10 ;  /* 0x0000000a000a7308 */ /* 0x001e700000001000 */
[----:B--2---:R-:W-:Y:S01]  /*12c30*/  MUFU.RCP R11, R11 ;  /* 0x0000000b000b7308 */ /* 0x004fe20000001000 */
[----:B-1----:R-:W-:Y:S01]  /*12c40*/  VIADD R2, R10, 0xffffffe ;  /* 0x0ffffffe0a027836 */ /* 0x002fe20000000000 */
[----:B------:R-:W-:-:S06]  /*12c50*/  IABS R10, R4 ;  /* 0x00000004000a7213 */ /* 0x000fcc0000000000 */
[----:B------:R0:W1:Y:S02]  /*12c60*/  F2I.FTZ.U32.TRUNC.NTZ R3, R2 ;  /* 0x0000000200037305 */ /* 0x000064000021f000 */
[----:B0-----:R-:W-:Y:S02]  /*12c70*/  IMAD.MOV.U32 R2, RZ, RZ, RZ ;  /* 0x000000ffff027224 */ /* 0x001fe400078e00ff */
[----:B-1----:R-:W-:-:S04]  /*12c80*/  IMAD.MOV R12, RZ, RZ, -R3 ;  /* 0x000000ffff0c7224 */ /* 0x002fc800078e0a03 */
[----:B------:R-:W-:-:S04]  /*12c90*/  IMAD R13, R12, R7, RZ ;  /* 0x000000070c0d7224 */ /* 0x000fc800078e02ff */
[----:B------:R-:W-:Y:S01]  /*12ca0*/  IMAD.HI.U32 R3, R3, R13, R2 ;  /* 0x0000000d03037227 */ /* 0x000fe200078e0002 */
[----:B------:R-:W-:-:S03]  /*12cb0*/  IABS R2, R5 ;  /* 0x0000000500027213 */ /* 0x000fc60000000000 */
[----:B------:R-:W-:Y:S02]  /*12cc0*/  IMAD.MOV R13, RZ, RZ, -R10 ;  /* 0x000000ffff0d7224 */ /* 0x000fe400078e0a0a */
[----:B------:R-:W-:-:S04]  /*12cd0*/  IMAD.HI.U32 R10, R3, R2, RZ ;  /* 0x00000002030a7227 */ /* 0x000fc800078e00ff */
[----:B------:R-:W-:Y:S02]  /*12ce0*/  IMAD R2, R10, R13, R2 ;  /* 0x0000000d0a027224 */ /* 0x000fe400078e0202 */
[----:B------:R-:W-:-:S03]  /*12cf0*/  VIADD R3, R11, 0xffffffe ;  /* 0x0ffffffe0b037836 */ /* 0x000fc60000000000 */
[----:B------:R-:W-:-:S03]  /*12d00*/  ISETP.GT.U32.AND P1, PT, R7, R2, PT ;  /* 0x000000020700720c */ /* 0x000fc60003f24070 */
[----:B------:R-:W0:Y:S10]  /*12d10*/  F2I.FTZ.U32.TRUNC.NTZ R3, R3 ;  /* 0x0000000300037305 */ /* 0x000e34000021f000 */
[----:B------:R-:W-:-:S02]  /*12d20*/  @!P1 IMAD.IADD R2, R2, 0x1, -R7 ;  /* 0x0000000102029824 */ /* 0x000fc400078e0a07 */
[----:B------:R-:W-:Y:S01]  /*12d30*/  @!P1 VIADD R10, R10, 0x1 ;  /* 0x000000010a0a9836 */ /* 0x000fe20000000000 */
[----:B------:R-:W-:Y:S02]  /*12d40*/  ISETP.NE.AND P1, PT, R4, RZ, PT ;  /* 0x000000ff0400720c */ /* 0x000fe40003f25270 */
[----:B------:R-:W-:Y:S01]  /*12d50*/  ISETP.GE.U32.AND P0, PT, R2, R7, PT ;  /* 0x000000070200720c */ /* 0x000fe20003f06070 */
[----:B0-----:R-:W-:-:S04]  /*12d60*/  IMAD.MOV R2, RZ, RZ, -R3 ;  /* 0x000000ffff027224 */ /* 0x001fc800078e0a03 */
[----:B------:R-:W-:Y:S02]  /*12d70*/  IMAD R7, R2, R9, RZ ;  /* 0x0000000902077224 */ /* 0x000fe400078e02ff */
[----:B------:R-:W-:-:S04]  /*12d80*/  IMAD.MOV.U32 R2, RZ, RZ, RZ ;  /* 0x000000ffff027224 */ /* 0x000fc800078e00ff */
        /* <DEDUP_REMOVED lines=17> */
[----:B------:R-:W-:Y:S01]  /*12ea0*/  ISETP.GE.AND P2, PT, R2, RZ, PT ;  /* 0x000000ff0200720c */ /* 0x000fe20003f46270 */
[----:B------:R-:W-:-:S04]  /*12eb0*/  IMAD.MOV R2, RZ, RZ, -R10 ;  /* 0x000000ffff027224 */ /* 0x000fc800078e0a0a */
[----:B------:R-:W-:Y:S02]  /*12ec0*/  IMAD R2, R4, R2, R5 ;  /* 0x0000000204027224 */ /* 0x000fe400078e0205 */
        /* <DEDUP_REMOVED lines=8> */
[----:B------:R-:W-:Y:S05]  /*12f50*/  BRA `(.L_x_2377) ;  /* 0x0000000000f47947 */ /* 0x000fea0003800000 */
.L_x_2376:
[----:B-1----:R-:W1:Y:S02]  /*12f60*/  LDC.64 R2, c[0x0][0xc90] ;  /* 0x00032400ff027b82 */ /* 0x002e640000000a00 */
[----:B-1----:R-:W-:-:S05]  /*12f70*/  IMAD.WIDE R2, R14, 0x4, R2 ;  /* 0x000000040e027825 */ /* 0x002fca00078e0202 */
[----:B0-----:R0:W2:Y:S02]  /*12f80*/  LDG.E R7, desc[UR40][R2.64] ;  /* 0x0000002802077981 */ /* 0x0010a4000c1e1900 */
[----:B0-----:R-:W-:Y:S02]  /*12f90*/  IMAD.MOV.U32 R2, RZ, RZ, RZ ;  /* 0x000000ffff027224 */ /* 0x001fe400078e00ff */
[----:B--2---:R-:W-:-:S05]  /*12fa0*/  IMAD R8, R4, R7, RZ ;  /* 0x0000000704087224 */ /* 0x004fca00078e02ff */
[----:B------:R-:W-:-:S04]  /*12fb0*/  IABS R9, R8 ;  /* 0x0000000800097213 */ /* 0x000fc80000000000 */
[----:B------:R-:W0:Y:S08]  /*12fc0*/  I2F.RP R10, R9 ;  /* 0x00000009000a7306 */ /* 0x000e300000209400 */
[----:B0-----:R-:W0:Y:S02]  /*12fd0*/  MUFU.RCP R10, R10 ;  /* 0x0000000a000a7308 */ /* 0x001e240000001000 */
[----:B0-----:R-:W-:-:S06]  /*12fe0*/  VIADD R11, R10, 0xffffffe ;  /* 0x0ffffffe0a0b7836 */ /* 0x001fcc0000000000 */
[----:B------:R-:W0:Y:S02]  /*12ff0*/  F2I.FTZ.U32.TRUNC.NTZ R3, R11 ;  /* 0x0000000b00037305 */ /* 0x000e24000021f000 */
[----:B0-----:R-:W-:-:S04]  /*13000*/  IMAD.MOV R12, RZ, RZ, -R3 ;  /* 0x000000ffff0c7224 */ /* 0x001fc800078e0a03 */
[----:B------:R-:W-:-:S04]  /*13010*/  IMAD R13, R12, R9, RZ ;  /* 0x000000090c0d7224 */ /* 0x000fc800078e02ff */
[----:B------:R-:W-:Y:S01]  /*13020*/  IMAD.HI.U32 R2, R3, R13, R2 ;  /* 0x0000000d03027227 */ /* 0x000fe200078e0002 */
[----:B------:R-:W-:Y:S02]  /*13030*/  IABS R13, R5 ;  /* 0x00000005000d7213 */ /* 0x000fe40000000000 */
[----:B------:R-:W-:-:S03]  /*13040*/  IABS R3, R8 ;  /* 0x0000000800037213 */ /* 0x000fc60000000000 */
[----:B------:R-:W-:-:S04]  /*13050*/  IMAD.HI.U32 R2, R2, R13, RZ ;  /* 0x0000000d02027227 */ /* 0x000fc800078e00ff */
[----:B------:R-:W-:-:S04]  /*13060*/  IMAD.MOV R3, RZ, RZ, -R3 ;  /* 0x000000ffff037224 */ /* 0x000fc800078e0a03 */
        /* <DEDUP_REMOVED lines=11> */
[----:B------:R-:W-:Y:S02]  /*13120*/  IMAD R9, R7, R2, RZ ;  /* 0x0000000207097224 */ /* 0x000fe400078e02ff */
[----:B------:R-:W-:Y:S02]  /*13130*/  IMAD.MOV R2, RZ, RZ, -R2 ;  /* 0x000000ffff027224 */ /* 0x000fe400078e0a02 */
[----:B------:R-:W-:Y:S02]  /*13140*/  IMAD.MOV R10, RZ, RZ, -R9 ;  /* 0x000000ffff0a7224 */ /* 0x000fe400078e0a09 */
[----:B------:R-:W-:Y:S02]  /*13150*/  IMAD R8, R8, R2, R5 ;  /* 0x0000000208087224 */ /* 0x000fe400078e0205 */
[----:B------:R-:W-:Y:S01]  /*13160*/  IMAD.MOV.U32 R2, RZ, RZ, RZ ;  /* 0x000000ffff027224 */ /* 0x000fe200078e00ff */
[----:B------:R-:W-:Y:S02]  /*13170*/  VIADDMNMX R7, R10, UR5, R7, PT ;  /* 0x000000050a077c46 */ /* 0x000fe4000b800107 */
[----:B------:R-:W-:-:S02]  /*13180*/  IADD3 R9, R9, 0x1000000, R8 ;  /* 0x0100000009097810 */ /* 0x000fc40007ffe008 */
[----:B------:R-:W-:-:S04]  /*13190*/  IABS R10, R7 ;  /* 0x00000007000a7213 */ /* 0x000fc80000000000 */
[----:B------:R-:W0:Y:S08]  /*131a0*/  I2F.RP R11, R10 ;  /* 0x0000000a000b7306 */ /* 0x000e300000209400 */
[----:B0-----:R-:W0:Y:S02]  /*131b0*/  MUFU.RCP R11, R11 ;  /* 0x0000000b000b7308 */ /* 0x001e240000001000 */
[----:B0-----:R-:W-:Y:S01]  /*131c0*/  VIADD R3, R11, 0xffffffe ;  /* 0x0ffffffe0b037836 */ /* 0x001fe20000000000 */
[----:B------:R-:W-:-:S05]  /*131d0*/  IABS R11, R7 ;  /* 0x00000007000b7213 */ /* 0x000fca0000000000 */
[----:B------:R-:W0:Y:S02]  /*131e0*/  F2I.FTZ.U32.TRUNC.NTZ R3, R3 ;  /* 0x0000000300037305 */ /* 0x000e24000021f000 */
[----:B0-----:R-:W-:-:S04]  /*131f0*/  IMAD.MOV R5, RZ, RZ, -R3 ;  /* 0x000000ffff057224 */ /* 0x001fc800078e0a03 */
[----:B------:R-:W-:-:S04]  /*13200*/  IMAD R5, R5, R10, RZ ;  /* 0x0000000a05057224 */ /* 0x000fc800078e02ff */
[----:B------:R-:W-:Y:S01]  /*13210*/  IMAD.HI.U32 R2, R3, R5, R2 ;  /* 0x0000000503027227 */ /* 0x000fe200078e0002 */
[----:B------:R-:W-:-:S03]  /*13220*/  IABS R5, R8 ;  /* 0x0000000800057213 */ /* 0x000fc60000000000 */
[----:B------:R-:W-:Y:S02]  /*13230*/  IMAD.MOV R3, RZ, RZ, -R11 ;  /* 0x000000ffff037224 */ /* 0x000fe400078e0a0b */
        /* <DEDUP_REMOVED lines=11> */
[----:B------:R-:W-:Y:S01]  /*132f0*/  @!P1 LOP3.LUT R2, RZ, R7, RZ, 0x33, !PT ;  /* 0x00000007ff029212 */ /* 0x000fe200078e33ff */
[----:B------:R-:W-:-:S04]  /*13300*/  IMAD.MOV R7, RZ, RZ, -R7 ;  /* 0x000000ffff077224 */ /* 0x000fc800078e0a07 */
[----:B------:R-:W-:-:S05]  /*13310*/  IMAD R3, R2, R7, R9 ;  /* 0x0000000702037224 */ /* 0x000fca00078e0209 */
[----:B------:R1:W-:Y:S02]  /*13320*/  STL [R1+0x8], R3 ;  /* 0x0000080301007387 */ /* 0x0003e40000100800 */
.L_x_2377:
[----:B01----:R-:W-:-:S05]  /*13330*/  LOP3.LUT R3, RZ, R2, RZ, 0x33, !PT ;  /* 0x00000002ff037212 */ /* 0x003fca00078e33ff */
[----:B------:R-:W-:-:S05]  /*13340*/  IMAD.IADD R2, R4, 0x1, R3 ;  /* 0x0000000104027824 */ /* 0x000fca00078e0203 */
[----:B------:R1:W-:Y:S01]  /*13350*/  STL [R1+0x4], R2 ;  /* 0x0000040201007387 */ /* 0x0003e20000100800 */
[----:B------:R-:W-:Y:S05]  /*13360*/  BRA `(.L_x_2378) ;  /* 0x0000000000107947 */ /* 0x000fea0003800000 */
.L_x_2373:
[----:B------:R-:W-:Y:S01]  /*13370*/  IMAD.U32 R2, RZ, RZ, UR6 ;  /* 0x00000006ff027e24 */ /* 0x000fe2000f8e00ff */
[----:B------:R0:W-:Y:S04]  /*13380*/  STL [R1+0x4], RZ ;  /* 0x000004ff01007387 */ /* 0x0001e80000100800 */
[----:B------:R0:W-:Y:S04]  /*13390*/  STL [R1+0x8], RZ ;  /* 0x000008ff01007387 */ /* 0x0001e80000100800 */
[----:B------:R0:W-:Y:S02]  /*133a0*/  STL [R1], R2 ;  /* 0x0000000201007387 */ /* 0x0001e40000100800 */
.L_x_2378:
[----:B------:R-:W2:Y:S04]  /*133b0*/  LDL R8, [R1] ;  /* 0x0000000001087983 */ /* 0x000ea80000100800 */
[----:B------:R-:W2:Y:S04]  /*133c0*/  LDL R9, [R1+0x4] ;  /* 0x0000040001097983 */ /* 0x000ea80000100800 */
[----:B------:R-:W2:Y:S04]  /*133d0*/  LDL R10, [R1+0x8] ;  /* 0x00000800010a7983 */ /* 0x000ea80000100800 */
[----:B------:R-:W2:Y:S01]  /*133e0*/  LDL R11, [R1+0xc] ;  /* 0x00000c00010b7983 */ /* 0x000ea20000100800 */
[----:B------:R-:W-:-:S13]  /*133f0*/  ISETP.NE.AND P0, PT, R0, RZ, PT ;  /* 0x000000ff0000720c */ /* 0x000fda0003f05270 */
[----:B------:R-:W3:Y:S01]  /*13400*/  @!P0 S2R R3, SR_CgaCtaId ;  /* 0x0000000000038919 */ /* 0x000ee20000008800 */
[----:B------:R-:W-:-:S04]  /*13410*/  @!P0 MOV R0, 0x400 ;  /* 0x0000040000008802 */ /* 0x000fc80000000f00 */
[----:B---3--:R-:W-:-:S05]  /*13420*/  @!P0 LEA R0, R3, R0, 0x18 ;  /* 0x0000000003008211 */ /* 0x008fca00078ec0ff */
[----:B--2---:R2:W-:Y:S01]  /*13430*/  @!P0 STS.128 [R0+0x28cd0], R8 ;  /* 0x028cd00800008388 */ /* 0x0045e20000000c00 */
[----:B------:R-:W-:Y:S06]  /*13440*/  BAR.ARV 0x5, 0x180 ;  /* 0x0146000000007b1d */ /* 0x000fec0000002000 */
.L_x_2371:
[----:B--2---:R-:W2:Y:S01]  /*13450*/  LDL R0, [R1+0xc] ;  /* 0x00000c0001007983 */ /* 0x004ea20000100800 */
[----:B------:R-:W-:-:S03]  /*13460*/  ULDC UR4, c[0x0][0xc3c] ;  /* 0x00030f0000047ab9 */ /* 0x000fc60000000800 */
[----:B------:R3:W-:Y:S01]  /*13470*/  STL [R1+0x10], RZ ;  /* 0x000010ff01007387 */ /* 0x0007e20000100800 */
[----:B--2---:R-:W-:Y:S01]  /*13480*/  ISETP.GE.AND P0, PT, R0, UR4, PT ;  /* 0x0000000400007c0c */ /* 0x004fe2000bf06270 */
[----:B------:R-:W-:-:S05]  /*13490*/  IMAD.MOV.U32 R0, RZ, RZ, 0x1 ;  /* 0x00000001ff007424 */ /* 0x000fca00078e00ff */
[----:B------:R3:W-:Y:S04]  /*134a0*/  STL [R1+0x14], R0 ;  /* 0x0000140001007387 */ /* 0x0007e80000100800 */
[----:B------:R3:W-:Y:S03]  /*134b0*/  STL [R1+0x48], RZ ;  /* 0x000048ff01007387 */ /* 0x0007e60000100800 */
[----:B------:R-:W-:Y:S05]  /*134c0*/  @P0 BRA `(.L_x_2379) ;  /* 0x00000068009c0947 */ /* 0x000fea0003800000 */
[----:B------:R-:W2:Y:S01]  /*134d0*/  S2UR UR5, SR_CgaCtaId ;  /* 0x00000000000579c3 */ /* 0x000ea20000008800 */
[C---:B---3--:R-:W-:Y:S01]  /*134e0*/  IMAD.SHL.U32 R0, R6.reuse, 0x8, RZ ;  /* 0x0000000806007824 */ /* 0x048fe200078e00ff */
[----:B------:R-:W-:Y:S01]  /*134f0*/  LOP3.LUT R4, R6, 0x7f, RZ, 0xc0, !PT ;  /* 0x0000007f06047812 */ /* 0x000fe200078ec0ff */
[----:B------:R-:W-:Y:S01]  /*13500*/  UMOV UR4, 0x400 ;  /* 0x0000040000047882 */ /* 0x000fe20000000000 */
[----:B------:R-:W-:Y:S01]  /*13510*/  BSSY B8, `(.L_x_2379) ;  /* 0x00006a2000087945 */ /* 0x000fe20003800000 */
[----:B------:R-:W-:Y:S01]  /*13520*/  ULDC UR37, c[0x0][0xc] ;  /* 0x0000030000257ab9 */ /* 0x000fe20000000800 */
[----:B------:R-:W-:Y:S01]  /*13530*/  LOP3.LUT R3, R0, 0x1f8, RZ, 0xc0, !PT ;  /* 0x000001f800037812 */ /* 0x000fe200078ec0ff */
[----:B01----:R-:W-:Y:S01]  /*13540*/  IMAD.SHL.U32 R2, R4, 0x8, RZ ;  /* 0x0000000804027824 */ /* 0x003fe200078e00ff */
[----:B------:R-:W-:Y:S01]  /*13550*/  ULDC.64 UR38, c[0x0][0x198] ;  /* 0x0000660000267ab9 */ /* 0x000fe20000000a00 */
[----:B------:R-:W-:Y:S01]  /*13560*/  IMAD.MOV.U32 R0, RZ, RZ, 0x1 ;  /* 0x00000001ff007424 */ /* 0x000fe200078e00ff */
[----:B------:R-:W-:Y:S01]  /*13570*/  LOP3.LUT R3, R3, 0x38, R6, 0x78, !PT ;  /* 0x0000003803037812 */ /* 0x000fe200078e7806 */
[----:B------:R-:W-:-:S03]  /*13580*/  IMAD.SHL.U32 R6, R6, 0x10, RZ ;  /* 0x0000001006067824 */ /* 0x000fc600078e00ff */
[----:B------:R-:W-:Y:S02]  /*13590*/  LOP3.LUT R2, R3, 0x200, R2, 0xf8, !PT ;  /* 0x0000020003027812 */ /* 0x000fe400078ef802 */
[----:B------:R-:W-:-:S04]  /*135a0*/  SHF.R.U32.HI R3, RZ, 0x3, R4 ;  /* 0x00000003ff037819 */ /* 0x000fc80000011604 */
[----:B------:R-:W-:Y:S01]  /*135b0*/  LOP3.LUT R3, R3, 0x70, R6, 0xf8, !PT ;  /* 0x0000007003037812 */ /* 0x000fe200078ef806 */
[----:B--2---:R-:W-:-:S06]  /*135c0*/  ULEA UR4, UR5, UR4, 0x18 ;  /* 0x0000000405047291 */ /* 0x004fcc000f8ec03f */
[----:B------:R-:W-:-:S04]  /*135d0*/  IMAD.U32 R19, RZ, RZ, UR4 ;  /* 0x00000004ff137e24 */ /* 0x000fc8000f8e00ff */
[----:B------:R-:W-:-:S05]  /*135e0*/  IMAD R2, R2, 0x2, R19 ;  /* 0x0000000202027824 */ /* 0x000fca00078e0213 */
[----:B------:R0:W-:Y:S04]  /*135f0*/  STL [R1+0x54], R2 ;  /* 0x0000540201007387 */ /* 0x0001e80000100800 */
[----:B------:R0:W-:Y:S04]  /*13600*/  STL [R1+0x48], RZ ;  /* 0x000048ff01007387 */ /* 0x0001e80000100800 */
[----:B------:R0:W-:Y:S04]  /*13610*/  STL [R1+0x14], R0 ;  /* 0x0000140001007387 */ /* 0x0001e80000100800 */
[----:B------:R0:W-:Y:S02]  /*13620*/  STL [R1+0x10], RZ ;  /* 0x000010ff01007387 */ /* 0x0001e40000100800 */
.L_x_2507:
[----:B--2---:R-:W2:Y:S01]  /*13630*/  LDL R9, [R1+0xc] ;  /* 0x00000c0001097983 */ /* 0x004ea20000100800 */
[----:B------:R-:W-:Y:S05]  /*13640*/  YIELD ;  /* 0x0000000000007946 */ /* 0x000fea0003800000 */
[----:B------:R-:W-:Y:S01]  /*13650*/  ULDC.64 UR4, c[0x0][0xa28] ;  /* 0x00028a0000047ab9 */ /* 0x000fe20000000a00 */
[----:B0-----:R-:W-:Y:S01]  /*13660*/  IMAD.MOV.U32 R0, RZ, RZ, RZ ;  /* 0x000000ffff007224 */ /* 0x001fe200078e00ff */
[----:B------:R-:W-:Y:S01]  /*13670*/  ISETP.NE.U32.AND P0, PT, RZ, UR4, PT ;  /* 0x00000004ff007c0c */ /* 0x000fe2000bf05070 */
[----:B-1----:R-:W0:Y:S01]  /*13680*/  LDC.64 R4, c[0x0][0xa00] ;  /* 0x00028000ff047b82 */ /* 0x002e220000000a00 */
[----:B------:R-:W-:Y:S01]  /*13690*/  IMAD.MOV.U32 R10, RZ, RZ, RZ ;  /* 0x000000ffff0a7224 */ /* 0x000fe200078e00ff */
[----:B------:R-:W-:Y:S01]  /*136a0*/  ULDC.64 UR6, c[0x0][0xa08] ;  /* 0x0002820000067ab9 */ /* 0x000fe20000000a00 */
[----:B------:R-:W-:Y:S01]  /*136b0*/  ISETP.NE.AND.EX P0, PT, RZ, UR5, PT, P0 ;  /* 0x00000005ff007c0c */ /* 0x000fe2000bf05300 */
[----:B------:R-:W-:-:S12]  /*136c0*/  ULDC.64 UR4, c[0x0][0xa18] ;  /* 0x0002860000047ab9 */ /* 0x000fd80000000a00 */
[----:B------:R-:W2:Y:S02]  /*136d0*/  @P0 LDC.64 R2, c[0x0][0xa28] ;  /* 0x00028a00ff020b82 */ /* 0x000ea40000000a00 */
[----:B--2---:R-:W-:-:S05]  /*136e0*/  @P0 IMAD.WIDE R2, R9, 0x4, R2 ;  /* 0x0000000409020825 */ /* 0x004fca00078e0202 */
[----:B------:R1:W5:Y:S01]  /*136f0*/  @P0 LDG.E R0, desc[UR40][R2.64] ;  /* 0x0000002802000981 */ /* 0x000362000c1e1900 */
[----:B------:R-:W-:Y:S01]  /*13700*/  ISETP.NE.U32.AND P0, PT, RZ, UR4, PT ;  /* 0x00000004ff007c0c */ /* 0x000fe2000bf05070 */
[----:B0-----:R-:W-:Y:S01]  /*13710*/  IMAD.WIDE R4, R9, 0x4, R4 ;  /* 0x0000000409047825 */ /* 0x001fe200078e0204 */
[----:B------:R-:W-:Y:S02]  /*13720*/  ISETP.NE.U32.AND P1, PT, RZ, UR6, PT ;  /* 0x00000006ff007c0c */ /* 0x000fe4000bf25070 */
[----:B------:R-:W-:Y:S01]  /*13730*/  ISETP.NE.AND.EX P2, PT, RZ, UR5, PT, P0 ;  /* 0x00000005ff007c0c */ /* 0x000fe2000bf45300 */
[----:B------:R-:W-:Y:S01]  /*13740*/  ULDC.64 UR4, c[0x0][0xa00] ;  /* 0x0002800000047ab9 */ /* 0x000fe20000000a00 */
[----:B------:R-:W-:Y:S01]  /*13750*/  ISETP.NE.AND.EX P1, PT, RZ, UR7, PT, P1 ;  /* 0x00000007ff007c0c */ /* 0x000fe2000bf25310 */
[----:B------:R-:W-:Y:S01]  /*13760*/  IMAD.MOV.U32 R8, RZ, RZ, RZ ;  /* 0x000000ffff087224 */ /* 0x000fe200078e00ff */
[----:B------:R-:W-:Y:S01]  /*13770*/  ISETP.NE.U32.AND P0, PT, RZ, UR4, PT ;  /* 0x00000004ff007c0c */ /* 0x000fe2000bf05070 */
[----:B-1----:R-:W0:Y:S03]  /*13780*/  LDC.64 R2, c[0x0][0xa08] ;  /* 0x00028200ff027b82 */ /* 0x002e260000000a00 */
[----:B------:R-:W-:-:S05]  /*13790*/  ISETP.NE.AND.EX P0, PT, RZ, UR5, PT, P0 ;  /* 0x00000005ff007c0c */ /* 0x000fca000bf05300 */
[----:B------:R-:W1:Y:S08]  /*137a0*/  @P2 LDC.64 R6, c[0x0][0xa18] ;  /* 0x00028600ff062b82 */ /* 0x000e700000000a00 */
[----:B------:R-:W2:Y:S01]  /*137b0*/  @P0 LDG.E R10, desc[UR40][R4.64] ;  /* 0x00000028040a0981 */ /* 0x000ea2000c1e1900 */
[----:B------:R-:W-:Y:S01]  /*137c0*/  ULDC UR4, c[0x0][0x288] ;  /* 0x0000a20000047ab9 */ /* 0x000fe20000000800 */
[----:B0-----:R-:W-:-:S05]  /*137d0*/  IMAD.WIDE R2, R9, 0x4, R2 ;  /* 0x0000000409027825 */ /* 0x001fca00078e0202 */
[----:B------:R-:W5:Y:S01]  /*137e0*/  @P1 LDG.E R8, desc[UR40][R2.64] ;  /* 0x0000002802081981 */ /* 0x000f62000c1e1900 */
[----:B-1----:R-:W-:-:S03]  /*137f0*/  @P2 IMAD.WIDE R6, R9, 0x4, R6 ;  /* 0x0000000409062825 */ /* 0x002fc600078e0206 */
        /* <DEDUP_REMOVED lines=14> */
[----:B------:R-:W0:Y:S04]  /*138e0*/  LDG.E R6, desc[UR40][R4.64] ;  /* 0x0000002804067981 */ /* 0x000e28000c1e1900 */
[----:B------:R-:W0:Y:S02]  /*138f0*/  LDG.E R4, desc[UR40][R4.64+0x4] ;  /* 0x0000042804047981 */ /* 0x000e24000c1e1900 */
[----:B0-----:R-:W-:-:S05]  /*13900*/  IMAD.IADD R10, R4, 0x1, -R6 ;  /* 0x00000001040a7824 */ /* 0x001fca00078e0a06 */
[----:B------:R1:W-:Y:S02]  /*13910*/  STL [R1+0x28], R10 ;  /* 0x0000280a01007387 */ /* 0x0003e40000100800 */
.L_x_2380:
[----:B------:R-:W2:Y:S01]  /*13920*/  LDL.LU R5, [R1+0x8] ;  /* 0x0000080001057983 */ /* 0x000ea20000300800 */
[----:B------:R-:W-:Y:S02]  /*13930*/  ULDC.64 UR4, c[0x0][0xa20] ;  /* 0x0002880000047ab9 */ /* 0x000fe40000000a00 */
[----:B------:R-:W-:-:S04]  /*13940*/  ISETP.NE.U32.AND P0, PT, RZ, UR4, PT ;  /* 0x00000004ff007c0c */ /* 0x000fc8000bf05070 */
[----:B------:R-:W-:Y:S02]  /*13950*/  ISETP.NE.AND.EX P0, PT, RZ, UR5, PT, P0 ;  /* 0x00000005ff007c0c */ /* 0x000fe4000bf05300 */
[C---:B--2---:R-:W-:Y:S02]  /*13960*/  LOP3.LUT R6, R5.reuse, 0xff000000, RZ, 0xc0, !PT ;  /* 0xff00000005067812 */ /* 0x044fe400078ec0ff */
[C---:B------:R-:W-:Y:S02]  /*13970*/  LOP3.LUT R4, R5.reuse, 0xff0000, RZ, 0xc0, !PT ;  /* 0x00ff000005047812 */ /* 0x040fe400078ec0ff */
[----:B------:R-:W-:Y:S02]  /*13980*/  SHF.R.U32.HI R6, RZ, 0x8, R6 ;  /* 0x00000008ff067819 */ /* 0x000fe40000011606 */
[----:B------:R-:W-:Y:S02]  /*13990*/  LOP3.LUT R17, R5, 0xffff, RZ, 0xc0, !PT ;  /* 0x0000ffff05117812 */ /* 0x000fe400078ec0ff */
[----:B------:R-:W-:Y:S01]  /*139a0*/  LEA.HI R6, R4, R6, RZ, 0x10 ;  /* 0x0000000604067211 */ /* 0x000fe200078f80ff */
[----:B-----5:R-:W-:-:S05]  /*139b0*/  IMAD.IADD R4, R8, 0x1, R0 ;  /* 0x0000000108047824 */ /* 0x020fca00078e0200 */
[----:B------:R2:W-:Y:S01]  /*139c0*/  STL [R1+0x18], R4 ;  /* 0x0000180401007387 */ /* 0x0005e20000100800 */
[----:B------:R-:W-:Y:S05]  /*139d0*/  @!P0 BRA `(.L_x_2381) ;  /* 0x0000000000108947 */ /* 0x000fea0003800000 */
[----:B------:R-:W3:Y:S02]  /*139e0*/  LDC.64 R2, c[0x0][0xa20] ;  /* 0x00028800ff027b82 */ /* 0x000ee40000000a00 */
[----:B---3--:R-:W-:-:S05]  /*139f0*/  IMAD.WIDE R2, R9, 0x4, R2 ;  /* 0x0000000409027825 */ /* 0x008fca00078e0202 */
[----:B------:R3:W5:Y:S01]  /*13a00*/  LDG.E R7, desc[UR40][R2.64] ;  /* 0x0000002802077981 */ /* 0x000762000c1e1900 */
[----:B------:R-:W-:Y:S05]  /*13a10*/  BRA `(.L_x_2382) ;  /* 0x0000000000107947 */ /* 0x000fea0003800000 */
.L_x_2381:
[----:B------:R-:W-:Y:S05]  /*13a20*/  @!P1 BRA `(.L_x_2382) ;  /* 0x00000000000c9947 */ /* 0x000fea0003800000 */
[----:B------:R-:W3:Y:S04]  /*13a30*/  LDG.E R7, desc[UR40][R2.64] ;  /* 0x0000002802077981 */ /* 0x000ee8000c1e1900 */
[----:B------:R-:W3:Y:S02]  /*13a40*/  LDG.E R2, desc[UR40][R2.64+0x4] ;  /* 0x0000042802027981 */ /* 0x000ee4000c1e1900 */
[----:B---3--:R-:W-:-:S07]  /*13a50*/  IMAD.IADD R7, R2, 0x1, -R7 ;  /* 0x0000000102077824 */ /* 0x008fce00078e0a07 */
.L_x_2382:
[----:B--2---:R-:W2:Y:S01]  /*13a60*/  LDL.LU R4, [R1+0x4] ;  /* 0x0000040001047983 */ /* 0x004ea20000300800 */
[----:B---3--:R-:W3:Y:S01]  /*13a70*/  LDC R2, c[0x0][0x448] ;  /* 0x00011200ff027b82 */ /* 0x008ee20000000800 */
[----:B-----5:R-:W-:Y:S01]  /*13a80*/  IMAD.IADD R0, R7, 0x1, -R0 ;  /* 0x0000000107007824 */ /* 0x020fe200078e0a00 */
[----:B---3--:R-:W-:-:S13]  /*13a90*/  ISETP.NE.AND P1, PT, R2, 0x1, PT ;  /* 0x000000010200780c */ /* 0x008fda0003f25270 */
[----:B------:R-:W3:Y:S08]  /*13aa0*/  @P1 LDC R3, c[0x0][0x44c] ;  /* 0x00011300ff031b82 */ /* 0x000ef00000000800 */
[----:B------:R-:W4:Y:S01]  /*13ab0*/  @P1 LDC R2, c[0x0][0x450] ;  /* 0x00011400ff021b82 */ /* 0x000f220000000800 */
[----:B--2---:R-:W-:-:S04]  /*13ac0*/  IMAD.SHL.U32 R11, R4, 0x40, RZ ;  /* 0x00000040040b7824 */ /* 0x004fc800078e00ff */
[----:B------:R-:W-:Y:S01]  /*13ad0*/  VIADD R4, R11, 0x3f ;  /* 0x0000003f0b047836 */ /* 0x000fe20000000000 */
[----:B------:R2:W-:Y:S03]  /*13ae0*/  STL [R1+0x24], R11 ;  /* 0x0000240b01007387 */ /* 0x0005e60000100800 */
[----:B---3--:R-:W-:-:S04]  /*13af0*/  @P1 IMAD.HI.U32 R3, R4, R3, RZ ;  /* 0x0000000304031227 */ /* 0x008fc800078e00ff */
[----:B------:R-:W-:Y:S01]  /*13b00*/  IMAD.MOV.U32 R7, RZ, RZ, R4 ;  /* 0x000000ffff077224 */ /* 0x000fe200078e0004 */
[----:B----4-:R-:W-:Y:S01]  /*13b10*/  @P1 SHF.R.U32.HI R7, RZ, R2, R3 ;  /* 0x00000002ff071219 */ /* 0x010fe20000011603 */
[----:B------:R-:W-:-:S05]  /*13b20*/  VIADD R4, R0, 0x3f ;  /* 0x0000003f00047836 */ /* 0x000fca0000000000 */
[----:B------:R-:W-:-:S04]  /*13b30*/  SHF.R.S32.HI R2, RZ, 0x1f, R4 ;  /* 0x0000001fff027819 */ /* 0x000fc80000011404 */
[----:B------:R-:W-:Y:S02]  /*13b40*/  LEA.HI R4, R2, R4, RZ, 0x6 ;  /* 0x0000000402047211 */ /* 0x000fe400078f30ff */
[----:B------:R-:W-:Y:S02]  /*13b50*/  IADD3 R2, R0, 0x1, -R10 ;  /* 0x0000000100027810 */ /* 0x000fe40007ffe80a */
[----:B------:R-:W-:-:S03]  /*13b60*/  SHF.R.S32.HI R9, RZ, 0x6, R4 ;  /* 0x00000006ff097819 */ /* 0x000fc60000011404 */
[----:B------:R-:W-:Y:S02]  /*13b70*/  IMAD.IADD R7, R2, 0x1, R7 ;  /* 0x0000000102077824 */ /* 0x000fe400078e0207 */
[----:B------:R-:W3:Y:S01]  /*13b80*/  LDC.64 R2, c[0x0][0x9e0] ;  /* 0x00027800ff027b82 */ /* 0x000ee20000000a00 */
[----:B------:R2:W-:Y:S01]  /*13b90*/  STL [R1+0x58], R9 ;  /* 0x0000580901007387 */ /* 0x0005e20000100800 */
[----:B---3--:R-:W-:Y:S01]  /*13ba0*/  ISETP.GE.AND P2, PT, R3, 0x1, PT ;  /* 0x000000010300780c */ /* 0x008fe20003f46270 */
[----:B------:R-:W-:-:S12]  /*13bb0*/  IMAD.IADD R2, R7, 0x1, R2 ;  /* 0x0000000107027824 */ /* 0x000fd800078e0202 */
[----:B--2---:R-:W-:Y:S05]  /*13bc0*/  @!P2 BRA `(.L_x_2383) ;  /* 0x000000000048a947 */ /* 0x004fea0003800000 */
[C---:B------:R-:W-:Y:S01]  /*13bd0*/  ISETP.GT.AND P0, PT, R7.reuse, RZ, PT ;  /* 0x000000ff0700720c */ /* 0x040fe20003f04270 */
[----:B------:R-:W-:Y:S01]  /*13be0*/  BSSY B0, `(.L_x_2384) ;  /* 0x000000e000007945 */ /* 0x000fe20003800000 */
[----:B------:R-:W-:-:S11]  /*13bf0*/  VIADD R8, R7, 0xffffffff ;  /* 0xffffffff07087836 */ /* 0x000fd60000000000 */
[----:B------:R-:W-:Y:S05]  /*13c00*/  @P0 BRA `(.L_x_2385) ;  /* 0x00000000001c0947 */ /* 0x000fea0003800000 */
[----:B------:R-:W-:Y:S01]  /*13c10*/  ISETP.NE.AND P0, PT, R3, 0x1, PT ;  /* 0x000000010300780c */ /* 0x000fe20003f05270 */
[----:B------:R-:W-:-:S12]  /*13c20*/  IMAD.MOV R7, RZ, RZ, -R7 ;  /* 0x000000ffff077224 */ /* 0x000fd800078e0a07 */
[----:B------:R-:W2:Y:S02]  /*13c30*/  @P0 LDC.64 R4, c[0x0][0x9e8] ;  /* 0x00027a00ff040b82 */ /* 0x000ea40000000a00 */
[----:B--2---:R-:W-:-:S05]  /*13c40*/  @P0 IMAD.HI.U32 R4, R7, R4, RZ ;  /* 0x0000000407040227 */ /* 0x004fca00078e00ff */
[----:B------:R-:W-:-:S04]  /*13c50*/  @P0 SHF.R.U32.HI R7, RZ, R5, R4 ;  /* 0x00000005ff070219 */ /* 0x000fc80000011604 */
[----:B------:R-:W-:Y:S01]  /*13c60*/  LOP3.LUT R8, RZ, R7, RZ, 0x33, !PT ;  /* 0x00000007ff087212 */ /* 0x000fe200078e33ff */
[----:B------:R-:W-:Y:S06]  /*13c70*/  BRA `(.L_x_2386) ;  /* 0x0000000000107947 */ /* 0x000fec0003800000 */
.L_x_2385:
[----:B------:R-:W-:-:S13]  /*13c80*/  ISETP.NE.AND P0, PT, R3, 0x1, PT ;  /* 0x000000010300780c */ /* 0x000fda0003f05270 */
[----:B------:R-:W2:Y:S02]  /*13c90*/  @P0 LDC.64 R4, c[0x0][0x9e8] ;  /* 0x00027a00ff040b82 */ /* 0x000ea40000000a00 */
[----:B--2---:R-:W-:-:S05]  /*13ca0*/  @P0 IMAD.HI.U32 R4, R8, R4, RZ ;  /* 0x0000000408040227 */ /* 0x004fca00078e00ff */
[----:B------:R-:W-:-:S07]  /*13cb0*/  @P0 SHF.R.U32.HI R8, RZ, R5, R4 ;  /* 0x00000005ff080219 */ /* 0x000fce0000011604 */
.L_x_2386:
[----:B------:R-:W-:Y:S05]  /*13cc0*/  BSYNC B0 ;  /* 0x0000000000007941 */ /* 0x000fea0003800000 */
.L_x_2384:
[----:B------:R-:W-:-:S05]  /*13cd0*/  IMAD R8, R8, R3, R3 ;  /* 0x0000000308087224 */ /* 0x000fca00078e0203 */
[----:B------:R-:W-:-:S07]  /*13ce0*/  VIMNMX R2, R2, R8, PT ;  /* 0x0000000802027248 */ /* 0x000fce0003fe0100 */
.L_x_2383:
[----:B------:R-:W2:Y:S01]  /*13cf0*/  @P1 LDC R4, c[0x0][0x44c] ;  /* 0x00011300ff041b82 */ /* 0x000ea20000000800 */
[----:B------:R-:W-:Y:S01]  /*13d00*/  IMAD.MOV.U32 R5, RZ, RZ, R11 ;  /* 0x000000ffff057224 */ /* 0x000fe200078e000b */
[----:B------:R-:W-:Y:S01]  /*13d10*/  ULDC UR4, c[0x0][0x9dc] ;  /* 0x0002770000047ab9 */ /* 0x000fe20000000800 */
[----:B------:R-:W-:-:S05]  /*13d20*/  VIADD R2, R2, 0x3f ;  /* 0x0000003f02027836 */ /* 0x000fca0000000000 */
[----:B------:R-:W3:Y:S01]  /*13d30*/  @P1 LDC R7, c[0x0][0x450] ;  /* 0x00011400ff071b82 */ /* 0x000ee20000000800 */
[----:B--2---:R-:W-:-:S05]  /*13d40*/  @P1 IMAD.HI.U32 R4, R11, R4, RZ ;  /* 0x000000040b041227 */ /* 0x004fca00078e00ff */
[----:B---3--:R-:W-:-:S04]  /*13d50*/  @P1 SHF.R.U32.HI R5, RZ, R7, R4 ;  /* 0x00000007ff051219 */ /* 0x008fc80000011604 */
[----:B------:R-:W-:Y:S02]  /*13d60*/  IADD3 R7, R5, R0, -R10 ;  /* 0x0000000005077210 */ /* 0x000fe40007ffe80a */
[----:B------:R-:W-:-:S04]  /*13d70*/  SHF.R.S32.HI R0, RZ, 0x1f, R2 ;  /* 0x0000001fff007819 */ /* 0x000fc80000011402 */
[----:B------:R-:W-:Y:S01]  /*13d80*/  LEA.HI R0, R0, R2, RZ, 0x6 ;  /* 0x0000000200007211 */ /* 0x000fe200078f30ff */
[----:B------:R-:W-:-:S03]  /*13d90*/  VIADD R2, R7, -UR4 ;  /* 0x8000000407027c36 */ /* 0x000fc60008000000 */
[----:B------:R-:W-:-:S04]  /*13da0*/  SHF.R.S32.HI R4, RZ, 0x6, R0 ;  /* 0x00000006ff047819 */ /* 0x000fc80000011400 */
[----:B------:R-:W-:Y:S01]  /*13db0*/  VIMNMX R0, R9, R4, PT ;  /* 0x0000000409007248 */ /* 0x000fe20003fe0100 */
[----:B------:R2:W-:Y:S01]  /*13dc0*/  STL [R1+0x50], R4 ;  /* 0x0000500401007387 */ /* 0x0005e20000100800 */
[----:B------:R-:W-:Y:S05]  /*13dd0*/  @!P2 BRA `(.L_x_2387) ;  /* 0x000000000044a947 */ /* 0x000fea0003800000 */
[----:B------:R-:W-:Y:S01]  /*13de0*/  ISETP.GT.AND P0, PT, R7, -0x1, PT ;  /* 0xffffffff0700780c */ /* 0x000fe20003f04270 */
[----:B------:R-:W-:-:S12]  /*13df0*/  BSSY B0, `(.L_x_2388) ;  /* 0x000000d000007945 */ /* 0x000fd80003800000 */
[----:B------:R-:W-:Y:S05]  /*13e00*/  @P0 BRA `(.L_x_2389) ;  /* 0x00000000001c0947 */ /* 0x000fea0003800000 */
[----:B------:R-:W-:Y:S02]  /*13e10*/  ISETP.NE.AND P0, PT, R3, 0x1, PT ;  /* 0x000000010300780c */ /* 0x000fe40003f05270 */
[----:B------:R-:W-:-:S11]  /*13e20*/  LOP3.LUT R7, RZ, R7, RZ, 0x33, !PT ;  /* 0x00000007ff077212 */ /* 0x000fd600078e33ff */
[----:B--2---:R-:W2:Y:S02]  /*13e30*/  @P0 LDC.64 R4, c[0x0][0x9e8] ;  /* 0x00027a00ff040b82 */ /* 0x004ea40000000a00 */
[----:B--2---:R-:W-:-:S05]  /*13e40*/  @P0 IMAD.HI.U32 R4, R7, R4, RZ ;  /* 0x0000000407040227 */ /* 0x004fca00078e00ff */
[----:B------:R-:W-:-:S04]  /*13e50*/  @P0 SHF.R.U32.HI R7, RZ, R5, R4 ;  /* 0x00000005ff070219 */ /* 0x000fc80000011604 */
[----:B------:R-:W-:Y:S01]  /*13e60*/  LOP3.LUT R7, RZ, R7, RZ, 0x33, !PT ;  /* 0x00000007ff077212 */ /* 0x000fe200078e33ff */
[----:B------:R-:W-:Y:S06]  /*13e70*/  BRA `(.L_x_2390) ;  /* 0x0000000000107947 */ /* 0x000fec0003800000 */
.L_x_2389:
[----:B------:R-:W-:-:S13]  /*13e80*/  ISETP.NE.AND P0, PT, R3, 0x1, PT ;  /* 0x000000010300780c */ /* 0x000fda0003f05270 */
[----:B--2---:R-:W2:Y:S02]  /*13e90*/  @P0 LDC.64 R4, c[0x0][0x9e8] ;  /* 0x00027a00ff040b82 */ /* 0x004ea40000000a00 */
[----:B--2---:R-:W-:-:S05]  /*13ea0*/  @P0 IMAD.HI.U32 R4, R7, R4, RZ ;  /* 0x0000000407040227 */ /* 0x004fca00078e00ff */
[----:B------:R-:W-:-:S07]  /*13eb0*/  @P0 SHF.R.U32.HI R7, RZ, R5, R4 ;  /* 0x00000005ff070219 */ /* 0x000fce0000011604 */
.L_x_2390:
[----:B------:R-:W-:Y:S05]  /*13ec0*/  BSYNC B0 ;  /* 0x0000000000007941 */ /* 0x000fea0003800000 */
.L_x_2388:
[----:B------:R-:W-:-:S05]  /*13ed0*/  IMAD R3, R7, R3, RZ ;  /* 0x0000000307037224 */ /* 0x000fca00078e02ff */
[----:B------:R-:W-:-:S07]  /*13ee0*/  VIMNMX R2, R2, R3, !PT ;  /* 0x0000000302027248 */ /* 0x000fce0007fe0100 */
.L_x_2387:
[----:B------:R-:W-:Y:S01]  /*13ef0*/  SHF.R.S32.HI R3, RZ, 0x1f, R2 ;  /* 0x0000001fff037819 */ /* 0x000fe20000011402 */
[----:B------:R-:W-:Y:S01]  /*13f00*/  IMAD.MOV.U32 R5, RZ, RZ, RZ ;  /* 0x000000ffff057224 */ /* 0x000fe200078e00ff */
[----:B--2---:R-:W-:Y:S01]  /*13f10*/  SHF.R.U32.HI R4, RZ, 0x10, R6 ;  /* 0x00000010ff047819 */ /* 0x004fe20000011606 */
[----:B------:R-:W-:Y:S01]  /*13f20*/  BSSY B0, `(.L_x_2391) ;  /* 0x0000029000007945 */ /* 0x000fe20003800000 */
[----:B------:R-:W-:Y:S01]  /*13f30*/  LEA.HI R3, R3, R2, RZ, 0x6 ;  /* 0x0000000203037211 */ /* 0x000fe200078f30ff */
[----:B01----:R-:W-:Y:S01]  /*13f40*/  IMAD.MOV.U32 R10, RZ, RZ, R5 ;  /* 0x000000ffff0a7224 */ /* 0x003fe200078e0005 */
[----:B------:R-:W-:Y:S02]  /*13f50*/  ISETP.NE.AND P0, PT, R4, RZ, PT ;  /* 0x000000ff0400720c */ /* 0x000fe40003f05270 */
[----:B------:R-:W-:Y:S02]  /*13f60*/  SHF.R.S32.HI R3, RZ, 0x6, R3 ;  /* 0x00000006ff037819 */ /* 0x000fe40000011403 */
[----:B------:R-:W-:-:S02]  /*13f70*/  LOP3.LUT R8, R6, 0xff, RZ, 0xc0, !PT ;  /* 0x000000ff06087812 */ /* 0x000fc400078ec0ff */
[----:B------:R-:W-:-:S04]  /*13f80*/  VIMNMX R9, RZ, R3, !PT ;  /* 0x00000003ff097248 */ /* 0x000fc80007fe0100 */
[----:B------:R-:W-:Y:S01]  /*13f90*/  ISETP.GT.AND P1, PT, R0, R9, PT ;  /* 0x000000090000720c */ /* 0x000fe20003f24270 */
[----:B------:R0:W-:Y:S02]  /*13fa0*/  STL [R1+0x34], R9 ;  /* 0x0000340901007387 */ /* 0x0001e40000100800 */
[----:B------:R-:W1:Y:S02]  /*13fb0*/  @!P0 LDC R4, c[0x0][0x9f0] ;  /* 0x00027c00ff048b82 */ /* 0x000e640000000800 */
[----:B------:R0:W-:Y:S04]  /*13fc0*/  STL [R1+0x38], R5 ;  /* 0x0000380501007387 */ /* 0x0001e80000100800 */
[----:B------:R0:W-:Y:S04]  /*13fd0*/  STL [R1+0x4c], R8 ;  /* 0x00004c0801007387 */ /* 0x0001e80000100800 */
[----:B------:R-:W-:Y:S05]  /*13fe0*/  @!P1 BRA `(.L_x_2392) ;  /* 0x0000000000709947 */ /* 0x000fea0003800000 */
[-C--:B01----:R-:W-:Y:S02]  /*13ff0*/  IABS R5, R4.reuse ;  /* 0x0000000400057213 */ /* 0x083fe40000000000 */
[----:B------:R-:W-:Y:S02]  /*14000*/  IABS R7, R4 ;  /* 0x0000000400077213 */ /* 0x000fe40000000000 */
[----:B------:R-:W0:Y:S03]  /*14010*/  I2F.RP R2, R5 ;  /* 0x0000000500027306 */ /* 0x000e260000209400 */
[----:B------:R-:W-:-:S05]  /*14020*/  IMAD.MOV R7, RZ, RZ, -R7 ;  /* 0x000000ffff077224 */ /* 0x000fca00078e0a07 */
[----:B0-----:R-:W0:Y:S02]  /*14030*/  MUFU.RCP R2, R2 ;  /* 0x0000000200027308 */ /* 0x001e240000001000 */
[----:B0-----:R-:W-:-:S06]  /*14040*/  VIADD R2, R2, 0xffffffe ;  /* 0x0ffffffe02027836 */ /* 0x001fcc0000000000 */
[----:B------:R-:W0:Y:S02]  /*14050*/  F2I.FTZ.U32.TRUNC.NTZ R3, R2 ;  /* 0x0000000200037305 */ /* 0x000e24000021f000 */
[----:B0-----:R-:W-:-:S04]  /*14060*/  IMAD.MOV R2, RZ, RZ, -R3 ;  /* 0x000000ffff027224 */ /* 0x001fc800078e0a03 */
[----:B------:R-:W-:Y:S02]  /*14070*/  IMAD R6, R2, R5, RZ ;  /* 0x0000000502067224 */ /* 0x000fe400078e02ff */
[----:B------:R-:W-:-:S04]  /*14080*/  IMAD.MOV.U32 R2, RZ, RZ, RZ ;  /* 0x000000ffff027224 */ /* 0x000fc800078e00ff */
[----:B------:R-:W-:Y:S01]  /*14090*/  IMAD.HI.U32 R6, R3, R6, R2 ;  /* 0x0000000603067227 */ /* 0x000fe200078e0002 */
[----:B------:R-:W-:-:S05]  /*140a0*/  IADD3 R3, R4, -0x1, R0 ;  /* 0xffffffff04037810 */ /* 0x000fca0007ffe000 */
[----:B------:R-:W-:-:S05]  /*140b0*/  IMAD.IADD R3, R3, 0x1, -R9 ;  /* 0x0000000103037824 */ /* 0x000fca00078e0a09 */
[----:B------:R-:W-:Y:S02]  /*140c0*/  IABS R2, R3 ;  /* 0x0000000300027213 */ /* 0x000fe40000000000 */
[----:B------:R-:W-:-:S03]  /*140d0*/  LOP3.LUT R3, R3, R4, RZ, 0x3c, !PT ;  /* 0x0000000403037212 */ /* 0x000fc600078e3cff */
        /* <DEDUP_REMOVED lines=13> */
.L_x_2392:
[----:B------:R-:W-:Y:S05]  /*141b0*/  BSYNC B0 ;  /* 0x0000000000007941 */ /* 0x000fea0003800000 */
.L_x_2391:
[----:B------:R-:W-:Y:S01]  /*141c0*/  IMAD.MOV.U32 R3, RZ, RZ, R10 ;  /* 0x000000ffff037224 */ /* 0x000fe200078e000a */
[----:B------:R-:W-:Y:S03]  /*141d0*/  BSSY B7, `(.L_x_2393) ;  /* 0x00004b8000077945 */ /* 0x000fe60003800000 */
[----:B------:R-:W-:-:S05]  /*141e0*/  IMAD R2, R8, R3, R9 ;  /* 0x0000000308027224 */ /* 0x000fca00078e0209 */
[----:B------:R-:W-:Y:S01]  /*141f0*/  VIADDMNMX R0, R2, R3, R0, PT ;  /* 0x0000000302007246 */ /* 0x000fe20003800100 */
[----:B------:R3:W-:Y:S03]  /*14200*/  STL [R1+0x1c], R2 ;  /* 0x00001c0201007387 */ /* 0x0007e60000100800 */
[----:B------:R-:W-:Y:S01]  /*14210*/  ISETP.GT.AND P0, PT, R0, R2, PT ;  /* 0x000000020000720c */ /* 0x000fe20003f04270 */
[----:B------:R3:W-:-:S12]  /*14220*/  STL [R1+0x30], R0 ;  /* 0x0000300001007387 */ /* 0x0007d80000100800 */
[----:B---3--:R-:W-:Y:S05]  /*14230*/  @P0 BRA `(.L_x_2394) ;  /* 0x0000000000480947 */ /* 0x008fea0003800000 */
[----:B------:R-:W3:Y:S02]  /*14240*/  S2R R2, SR_TID.X ;  /* 0x0000000000027919 */ /* 0x000ee40000002100 */
[----:B---3--:R-:W-:-:S04]  /*14250*/  LOP3.LUT R2, R2, 0x7f, RZ, 0xc0, !PT ;  /* 0x0000007f02027812 */ /* 0x008fc800078ec0ff */
[----:B------:R-:W-:-:S13]  /*14260*/  ISETP.NE.AND P0, PT, R2, RZ, PT ;  /* 0x000000ff0200720c */ /* 0x000fda0003f05270 */
[----:B------:R-:W-:Y:S05]  /*14270*/  @P0 BRA `(.L_x_2395) ;  /* 0x0000004800b40947 */ /* 0x000fea0003800000 */
[----:B0-----:R-:W0:Y:S01]  /*14280*/  S2R R5, SR_LANEID ;  /* 0x0000000000057919 */ /* 0x001e220000000000 */
[----:B------:R-:W-:Y:S01]  /*14290*/  VOTEU.ANY UR4, UPT, PT ;  /* 0x0000000000047886 */ /* 0x000fe200038e0100 */
[----:B------:R-:W3:Y:S01]  /*142a0*/  LDC.64 R2, c[0x0][0xc60] ;  /* 0x00031800ff027b82 */ /* 0x000ee20000000a00 */
[----:B------:R-:W0:Y:S02]  /*142b0*/  FLO.U32 R0, UR4 ;  /* 0x0000000400007d00 */ /* 0x000e2400080e0000 */
[----:B0-----:R-:W-:-:S06]  /*142c0*/  ISETP.EQ.U32.AND P0, PT, R0, R5, PT ;  /* 0x000000050000720c */ /* 0x001fcc0003f02070 */
[----:B------:R-:W3:Y:S07]  /*142d0*/  POPC R5, UR4 ;  /* 0x0000000400057d09 */ /* 0x000eee0008000000 */
[----:B---3--:R-:W3:Y:S01]  /*142e0*/  @P0 ATOMG.E.ADD.STRONG.GPU PT, R3, desc[UR40][R2.64], R5 ;  /* 0x00000005020309a8 */ /* 0x008ee200081ee1e8 */
[----:B-1----:R-:W0:Y:S02]  /*142f0*/  S2R R4, SR_LTMASK ;  /* 0x0000000000047919 */ /* 0x002e240000003900 */
[----:B0-----:R-:W-:-:S04]  /*14300*/  LOP3.LUT R4, R4, UR4, RZ, 0xc0, !PT ;  /* 0x0000000404047c12 */ /* 0x001fc8000f8ec0ff */
[----:B------:R-:W0:Y:S01]  /*14310*/  POPC R7, R4 ;  /* 0x0000000400077309 */ /* 0x000e220000000000 */
[----:B---3--:R-:W0:Y:S02]  /*14320*/  SHFL.IDX PT, R0, R3, R0, 0x1f ;  /* 0x00001f0003007589 */ /* 0x008e2400000e0000 */
[----:B0-----:R-:W-:-:S05]  /*14330*/  IADD3 R0, R0, UR37, R7 ;  /* 0x0000002500007c10 */ /* 0x001fca000fffe007 */
[----:B------:R4:W-:Y:S01]  /*14340*/  STL [R1], R0 ;  /* 0x0000000001007387 */ /* 0x0009e20000100800 */
[----:B------:R-:W-:Y:S05]  /*14350*/  BRA `(.L_x_2395) ;  /* 0x00000048007c7947 */ /* 0x000fea0003800000 */
.L_x_2394:
        /* <DEDUP_REMOVED lines=10> */
[----:B0-----:R-:W-:Y:S02]  /*14400*/  IMAD.U32 R5, RZ, RZ, UR7 ;  /* 0x00000007ff057e24 */ /* 0x001fe4000f8e00ff */
[----:B------:R-:W-:Y:S02]  /*14410*/  IMAD.U32 R6, RZ, RZ, UR8 ;  /* 0x00000008ff067e24 */ /* 0x000fe4000f8e00ff */
[----:B------:R-:W-:-:S02]  /*14420*/  IMAD.U32 R7, RZ, RZ, UR9 ;  /* 0x00000009ff077e24 */ /* 0x000fc4000f8e00ff */
[----:B--2---:R-:W-:Y:S02]  /*14430*/  IMAD.U32 R10, RZ, RZ, UR4 ;  /* 0x00000004ff0a7e24 */ /* 0x004fe4000f8e00ff */
[----:B------:R-:W-:Y:S02]  /*14440*/  IMAD.U32 R11, RZ, RZ, UR5 ;  /* 0x00000005ff0b7e24 */ /* 0x000fe4000f8e00ff */
[----:B------:R-:W-:Y:S02]  /*14450*/  IMAD.MOV.U32 R8, RZ, RZ, 0x70 ;  /* 0x00000070ff087424 */ /* 0x000fe400078e00ff */
[----:B------:R-:W-:Y:S02]  /*14460*/  IMAD.MOV.U32 R12, RZ, RZ, 0x1 ;  /* 0x00000001ff0c7424 */ /* 0x000fe400078e00ff */
[----:B------:R-:W-:-:S07]  /*14470*/  IMAD.MOV.U32 R13, RZ, RZ, RZ ;  /* 0x000000ffff0d7224 */ /* 0x000fce00078e00ff */
[----:B------:R-:W-:-:S07]  /*14480*/  LEPC R20, `(.L_x_2397) ;  /* 0x000000001014794e */ /* 0x000fce0000000000 */
[----:B-1----:R-:W-:Y:S05]  /*14490*/  CALL.ABS.NOINC R2 ;  /* 0x0000000002007343 */ /* 0x002fea0003c00000 */
.L_x_2397:
[----:B------:R-:W-:Y:S05]  /*144a0*/  BSYNC B6 ;  /* 0x0000000000067941 */ /* 0x000fea0003800000 */
.L_x_2396:
        /* <DEDUP_REMOVED lines=10> */
[----:B0-----:R-:W-:Y:S02]  /*14550*/  IMAD.U32 R5, RZ, RZ, UR7 ;  /* 0x00000007ff057e24 */ /* 0x001fe4000f8e00ff */
[----:B------:R-:W-:Y:S02]  /*14560*/  IMAD.U32 R6, RZ, RZ, UR8 ;  /* 0x00000008ff067e24 */ /* 0x000fe4000f8e00ff */
[----:B------:R-:W-:-:S02]  /*14570*/  IMAD.U32 R7, RZ, RZ, UR9 ;  /* 0x00000009ff077e24 */ /* 0x000fc4000f8e00ff */
[----:B--2---:R-:W-:Y:S02]  /*14580*/  IMAD.U32 R10, RZ, RZ, UR4 ;  /* 0x00000004ff0a7e24 */ /* 0x004fe4000f8e00ff */
[----:B------:R-:W-:Y:S02]  /*14590*/  IMAD.U32 R11, RZ, RZ, UR5 ;  /* 0x00000005ff0b7e24 */ /* 0x000fe4000f8e00ff */
[----:B------:R-:W-:Y:S02]  /*145a0*/  IMAD.MOV.U32 R8, RZ, RZ, 0x70 ;  /* 0x00000070ff087424 */ /* 0x000fe400078e00ff */
[----:B------:R-:W-:Y:S02]  /*145b0*/  IMAD.MOV.U32 R12, RZ, RZ, 0x1 ;  /* 0x00000001ff0c7424 */ /* 0x000fe400078e00ff */
[----:B---3--:R-:W-:-:S07]  /*145c0*/  IMAD.MOV.U32 R13, RZ, RZ, RZ ;  /* 0x000000ffff0d7224 */ /* 0x008fce00078e00ff */
[----:B------:R-:W-:-:S07]  /*145d0*/  LEPC R20, `(.L_x_2400) ;  /* 0x000000001014794e */ /* 0x000fce0000000000 */
[----:B----4-:R-:W-:Y:S05]  /*145e0*/  CALL.ABS.NOINC R2 ;  /* 0x0000000002007343 */ /* 0x010fea0003c00000 */
.L_x_2400:
        /* <DEDUP_REMOVED lines=15> */
.L_x_2399:
[----:B------:R-:W-:Y:S05]  /*146e0*/  BSYNC B6 ;  /* 0x0000000000067941 */ /* 0x000fea0003800000 */
.L_x_2398:
[----:B------:R-:W3:Y:S01]  /*146f0*/  LDL R0, [R1+0xc] ;  /* 0x00000c0001007983 */ /* 0x000ee20000100800 */
[----:B------:R-:W-:Y:S02]  /*14700*/  ULDC.64 UR4, c[0x0][0x9f8] ;  /* 0x00027e0000047ab9 */ /* 0x000fe40000000a00 */
[----:B------:R-:W-:Y:S01]  /*14710*/  ISETP.NE.U32.AND P0, PT, RZ, UR4, PT ;  /* 0x00000004ff007c0c */ /* 0x000fe2000bf05070 */
[----:B------:R-:W4:Y:S03]  /*14720*/  LDL R16, [R1+0x30] ;  /* 0x0000300001107983 */ /* 0x000f260000100800 */
[----:B------:R-:W-:Y:S01]  /*14730*/  ISETP.NE.AND.EX P0, PT, RZ, UR5, PT, P0 ;  /* 0x00000005ff007c0c */ /* 0x000fe2000bf05300 */
[----:B------:R-:W-:-:S12]  /*14740*/  ULDC.64 UR4, c[0x0][0xa08] ;  /* 0x0002820000047ab9 */ /* 0x000fd80000000a00 */
[----:B------:R-:W5:Y:S01]  /*14750*/  @P0 LDC.64 R2, c[0x0][0x9f8] ;  /* 0x00027e00ff020b82 */ /* 0x000f620000000a00 */
[----:B---3--:R-:W-:Y:S02]  /*14760*/  IMAD.MOV.U32 R7, RZ, RZ, R0 ;  /* 0x000000ffff077224 */ /* 0x008fe400078e0000 */
[----:B-----5:R-:W-:-:S05]  /*14770*/  @P0 IMAD.WIDE R2, R0, 0x4, R2 ;  /* 0x0000000400020825 */ /* 0x020fca00078e0202 */
[----:B------:R3:W0:Y:S01]  /*14780*/  @P0 LDG.E R7, desc[UR40][R2.64] ;  /* 0x0000002802070981 */ /* 0x000622000c1e1900 */
[----:B----4-:R-:W-:Y:S01]  /*14790*/  VIADD R0, R16, 0xffffffff ;  /* 0xffffffff10007836 */ /* 0x010fe20000000000 */
[----:B---3--:R-:W3:Y:S02]  /*147a0*/  LDC.64 R2, c[0x0][0x418] ;  /* 0x00010600ff027b82 */ /* 0x008ee40000000a00 */
[----:B---3--:R-:W-:Y:S01]  /*147b0*/  LOP3.LUT P0, RZ, R2, UR4, RZ, 0xfc, !PT ;  /* 0x0000000402ff7c12 */ /* 0x008fe2000f80fcff */
[----:B------:R-:W-:-:S03]  /*147c0*/  UMOV UR4, 0xffffffff ;  /* 0xffffffff00047882 */ /* 0x000fc60000000000 */
[----:B------:R-:W-:Y:S02]  /*147d0*/  LOP3.LUT P0, RZ, R3, UR5, RZ, 0xfc, P0 ;  /* 0x0000000503ff7c12 */ /* 0x000fe4000800fcff */
[----:B0-----:R-:W-:Y:S01]  /*147e0*/  SHF.R.S32.HI R8, RZ, 0x1f, R7 ;  /* 0x0000001fff087819 */ /* 0x001fe20000011407 */
[----:B------:R0:W-:Y:S01]  /*147f0*/  STL [R1+0x4], R7 ;  /* 0x0000040701007387 */ /* 0x0001e20000100800 */
[----:B------:R-:W-:-:S03]  /*14800*/  SEL R16, R7, RZ, !P0 ;  /* 0x000000ff07107207 */ /* 0x000fc60004000000 */
[----:B------:R0:W-:Y:S01]  /*14810*/  STL [R1+0x8], R8 ;  /* 0x0000080801007387 */ /* 0x0001e20000100800 */
[----:B------:R-:W-:Y:S05]  /*14820*/  BRA.DIV UR4, `(.L_x_2401) ;  /* 0x0000005e04ac7947 */ /* 0x000fea000b800000 */
[----:B-1----:R-:W1:Y:S02]  /*14830*/  S2R R4, SR_TID.X ;  /* 0x0000000000047919 */ /* 0x002e640000002100 */
[----:B-1----:R-:W-:-:S04]  /*14840*/  SHF.R.U32.HI R4, RZ, 0x5, R4 ;  /* 0x00000005ff047819 */ /* 0x002fc80000011604 */
[----:B------:R-:W-:-:S05]  /*14850*/  LOP3.LUT R4, R4, 0x3, RZ, 0xc0, !PT ;  /* 0x0000000304047812 */ /* 0x000fca00078ec0ff */
[----:B------:R1:W3:Y:S02]  /*14860*/  SHFL.IDX PT, R14, R4, RZ, 0x1f ;  /* 0x00001fff040e7589 */ /* 0x0002e400000e0000 */
.L_x_2524:
        /* <DEDUP_REMOVED lines=9> */
.L_x_2527:
        /* <DEDUP_REMOVED lines=9> */
[----:B-1----:R-:W1:Y:S02]  /*14990*/  @P0 LDC.64 R4, c[0x0][0x440] ;  /* 0x00011000ff040b82 */ /* 0x002e640000000a00 */
        /* <DEDUP_REMOVED lines=14> */
.L_x_2404:
[----:B------:R-:W4:Y:S04]  /*14a80*/  LDL R0, [R1+0x10] ;  /* 0x0000100001007983 */ /* 0x000f280000100800 */
[----:B---3--:R-:W3:Y:S01]  /*14a90*/  LDL R2, [R1+0x14] ;  /* 0x0000140001027983 */ /* 0x008ee20000100800 */
[----:B----4-:R-:W-:Y:S01]  /*14aa0*/  IMAD R0, R0, 0x8, R19 ;  /* 0x0000000800007824 */ /* 0x010fe200078e0213 */
[----:B---3--:R-:W-:-:S04]  /*14ab0*/  SHF.L.U32 R2, R2, 0x1f, RZ ;  /* 0x0000001f02027819 */ /* 0x008fc800000006ff */
[----:B------:R-:W3:Y:S02]  /*14ac0*/  SYNCS.PHASECHK.TRANS64.TRYWAIT P0, [R0+URZ+0x28c40], R2 ;  /* 0x028c4002000075a7 */ /* 0x000ee4000800017f */
[----:B---3--:R-:W-:Y:S05]  /*14ad0*/  @!P0 BRA `(.L_x_2405) ;  /* 0x0000005c00548947 */ /* 0x008fea0003800000 */
.L_x_2528:
        /* <DEDUP_REMOVED lines=11> */
.L_x_2406:
[----:B------:R-:W4:Y:S04]  /*14b90*/  LDL R3, [R1+0x10] ;  /* 0x0000100001037983 */ /* 0x000f280000100800 */
[----:B-1----:R-:W2:Y:S04]  /*14ba0*/  LDL R4, [R1+0x20] ;  /* 0x0000200001047983 */ /* 0x002ea80000100800 */
        /* <DEDUP_REMOVED lines=21> */
.L_x_2402:
[----:B------:R-:W3:Y:S01]  /*14d00*/  LDL.LU R3, [R1+0x3c] ;  /* 0x00003c0001037983 */ /* 0x000ee20000300800 */
[----:B------:R-:W-:Y:S05]  /*14d10*/  WARPSYNC.ALL ;  /* 0x0000000000007948 */ /* 0x000fea0003800000 */
[----:B------:R-:W-:Y:S01]  /*14d20*/  ULDC.64 UR4, c[0x0][0x298] ;  /* 0x0000a60000047ab9 */ /* 0x000fe20000000a00 */
[----:B------:R-:W-:Y:S01]  /*14d30*/  BSSY B6, `(.L_x_2407) ;  /* 0x000001c000067945 */ /* 0x000fe20003800000 */
[----:B------:R-:W-:Y:S01]  /*14d40*/  BAR.SYNC.DEFER_BLOCKING 0x8, 0x100 ;  /* 0x0204000000007b1d */ /* 0x000fe20000010000 */
[----:B---3--:R-:W-:Y:S01]  /*14d50*/  SHF.R.S32.HI R0, RZ, 0x1f, R3 ;  /* 0x0000001fff007819 */ /* 0x008fe20000011403 */
[----:B-1----:R-:W-:-:S04]  /*14d60*/  IMAD.WIDE.U32 R4, R3, UR4, RZ ;  /* 0x0000000403047c25 */ /* 0x002fc8000f8e00ff */
[----:B------:R-:W-:Y:S01]  /*14d70*/  IMAD R2, R0, UR4, RZ ;  /* 0x0000000400027c24 */ /* 0x000fe2000f8e02ff */
[----:B------:R1:W-:Y:S01]  /*14d80*/  STL.64 [R1+0x40], R4 ;  /* 0x0000400401007387 */ /* 0x0003e20000100a00 */
[----:B------:R-:W-:Y:S02]  /*14d90*/  VIADD R0, R19, 0x20400 ;  /* 0x0002040013007836 */ /* 0x000fe40000000000 */
[----:B------:R-:W-:-:S03]  /*14da0*/  IMAD R2, R3, UR5, R2 ;  /* 0x0000000503027c24 */ /* 0x000fc6000f8e0202 */
[----:B------:R-:W-:Y:S01]  /*14db0*/  LOP3.LUT P0, RZ, R0, 0x3ff, RZ, 0xc0, !PT ;  /* 0x000003ff00ff7812 */ /* 0x000fe2000780c0ff */
[----:B------:R-:W-:-:S05]  /*14dc0*/  IMAD.IADD R0, R5, 0x1, R2 ;  /* 0x0000000105007824 */ /* 0x000fca00078e0202 */
[----:B------:R1:W-:Y:S07]  /*14dd0*/  STL [R1+0x3c], R0 ;  /* 0x00003c0001007387 */ /* 0x0003ee0000100800 */
        /* <DEDUP_REMOVED lines=9> */
[----:B0-----:R-:W-:-:S02]  /*14e70*/  IMAD.U32 R7, RZ, RZ, UR7 ;  /* 0x00000007ff077e24 */ /* 0x001fc4000f8e00ff */
[----:B--2---:R-:W-:Y:S02]  /*14e80*/  IMAD.U32 R10, RZ, RZ, UR8 ;  /* 0x00000008ff0a7e24 */ /* 0x004fe4000f8e00ff */
[----:B------:R-:W-:Y:S02]  /*14e90*/  IMAD.U32 R11, RZ, RZ, UR9 ;  /* 0x00000009ff0b7e24 */ /* 0x000fe4000f8e00ff */
[----:B------:R-:W-:Y:S02]  /*14ea0*/  IMAD.MOV.U32 R8, RZ, RZ, 0x70 ;  /* 0x00000070ff087424 */ /* 0x000fe400078e00ff */
[----:B------:R-:W-:Y:S02]  /*14eb0*/  IMAD.MOV.U32 R12, RZ, RZ, 0x1 ;  /* 0x00000001ff0c7424 */ /* 0x000fe400078e00ff */
[----:B------:R-:W-:-:S07]  /*14ec0*/  IMAD.MOV.U32 R13, RZ, RZ, RZ ;  /* 0x000000ffff0d7224 */ /* 0x000fce00078e00ff */
[----:B------:R-:W-:-:S07]  /*14ed0*/  LEPC R20, `(.L_x_2408) ;  /* 0x000000001014794e */ /* 0x000fce0000000000 */
[----:B-1----:R-:W-:Y:S05]  /*14ee0*/  CALL.ABS.NOINC R2 ;  /* 0x0000000002007343 */ /* 0x002fea0003c00000 */
.L_x_2408:
[----:B------:R-:W-:Y:S05]  /*14ef0*/  BSYNC B6 ;  /* 0x0000000000067941 */ /* 0x000fea0003800000 */
.L_x_2407:
[----:B-1----:R-:W3:Y:S01]  /*14f00*/  LDL.LU R0, [R1+0x3c] ;  /* 0x00003c0001007983 */ /* 0x002ee20000300800 */
[----:B------:R-:W-:Y:S01]  /*14f10*/  ULDC.64 UR6, c[0x0][0xa00] ;  /* 0x0002800000067ab9 */ /* 0x000fe20000000a00 */
[----:B------:R-:W-:Y:S01]  /*14f20*/  ULDC.64 UR4, c[0x0][0x2d8] ;  /* 0x0000b60000047ab9 */ /* 0x000fe20000000a00 */
[----:B0-----:R-:W0:Y:S01]  /*14f30*/  LDC R7, c[0x0][0x448] ;  /* 0x00011200ff077b82 */ /* 0x001e220000000800 */
[----:B------:R-:W3:Y:S04]  /*14f40*/  LDL.LU.64 R2, [R1+0x40] ;  /* 0x0000400001027983 */ /* 0x000ee80000300a00 */
[----:B------:R-:W4:Y:S04]  /*14f50*/  LDL R5, [R1+0xc] ;  /* 0x00000c0001057983 */ /* 0x000f280000100800 */
[----:B------:R-:W2:Y:S01]  /*14f60*/  LDL R12, [R1+0x24] ;  /* 0x00002400010c7983 */ /* 0x000ea20000100800 */
[----:B------:R-:W-:Y:S01]  /*14f70*/  ISETP.NE.U32.AND P0, PT, RZ, UR6, PT ;  /* 0x00000006ff007c0c */ /* 0x000fe2000bf05070 */
[----:B------:R-:W-:-:S03]  /*14f80*/  ULDC UR6, c[0x0][0x2b8] ;  /* 0x0000ae0000067ab9 */ /* 0x000fc60000000800 */
[----:B------:R-:W-:Y:S01]  /*14f90*/  ISETP.NE.AND.EX P0, PT, RZ, UR7, PT, P0 ;  /* 0x00000007ff007c0c */ /* 0x000fe2000bf05300 */
[----:B------:R-:W1:Y:S02]  /*14fa0*/  S2R R8, SR_TID.X ;  /* 0x0000000000087919 */ /* 0x000e640000002100 */
[----:B-1----:R-:W-:Y:S02]  /*14fb0*/  IMAD.SHL.U32 R8, R8, 0x10, RZ ;  /* 0x0000001008087824 */ /* 0x002fe400078e00ff */
[----:B---3--:R-:W-:Y:S01]  /*14fc0*/  IMAD.MOV.U32 R3, RZ, RZ, R0 ;  /* 0x000000ffff037224 */ /* 0x008fe200078e0000 */
[----:B----4-:R-:W-:-:S04]  /*14fd0*/  SHF.R.S32.HI R0, RZ, 0x1f, R5 ;  /* 0x0000001fff007819 */ /* 0x010fc80000011405 */
[----:B------:R-:W-:Y:S02]  /*14fe0*/  SEL R4, R0, RZ, !P0 ;  /* 0x000000ff00047207 */ /* 0x000fe40004000000 */
[----:B------:R-:W-:Y:S02]  /*14ff0*/  SEL R0, R5, RZ, !P0 ;  /* 0x000000ff05007207 */ /* 0x000fe40004000000 */
[----:B------:R-:W1:Y:S01]  /*15000*/  S2R R5, SR_TID.X ;  /* 0x0000000000057919 */ /* 0x000e620000002100 */
[----:B------:R-:W-:-:S04]  /*15010*/  IMAD.WIDE.U32 R2, R17, UR4, R2 ;  /* 0x0000000411027c25 */ /* 0x000fc8000f8e0002 */
[----:B------:R-:W-:Y:S01]  /*15020*/  IMAD R3, R17, UR5, R3 ;  /* 0x0000000511037c24 */ /* 0x000fe2000f8e0203 */
[----:B------:R-:W-:Y:S02]  /*15030*/  ULDC.64 UR4, c[0x0][0x2e0] ;  /* 0x0000b80000047ab9 */ /* 0x000fe40000000a00 */
[----:B------:R-:W-:Y:S02]  /*15040*/  IMAD R4, R4, UR4, RZ ;  /* 0x0000000404047c24 */ /* 0x000fe4000f8e02ff */
[----:B------:R-:W-:-:S04]  /*15050*/  IMAD.WIDE.U32 R2, R0, UR4, R2 ;  /* 0x0000000400027c25 */ /* 0x000fc8000f8e0002 */
[----:B------:R-:W-:Y:S01]  /*15060*/  IMAD R0, R0, UR5, R4 ;  /* 0x0000000500007c24 */ /* 0x000fe2000f8e0204 */
[----:B0-----:R-:W-:Y:S01]  /*15070*/  ISETP.NE.AND P0, PT, R7, 0x1, PT ;  /* 0x000000010700780c */ /* 0x001fe20003f05270 */
[----:B------:R-:W0:Y:S01]  /*15080*/  S2R R9, SR_TID.X ;  /* 0x0000000000097919 */ /* 0x000e220000002100 */
[----:B------:R-:W-:-:S11]  /*15090*/  ULDC.64 UR4, c[0x0][0x2d0] ;  /* 0x0000b40000047ab9 */ /* 0x000fd60000000a00 */
[----:B------:R-:W3:Y:S01]  /*150a0*/  @P0 LDC R6, c[0x0][0x450] ;  /* 0x00011400ff060b82 */ /* 0x000ee20000000800 */
[----:B-1----:R-:W-:-:S04]  /*150b0*/  LOP3.LUT R5, R5, 0x7f, RZ, 0xc0, !PT ;  /* 0x0000007f05057812 */ /* 0x002fc800078ec0ff */
[----:B------:R-:W-:-:S04]  /*150c0*/  SHF.R.U32.HI R5, RZ, 0x3, R5 ;  /* 0x00000003ff057819 */ /* 0x000fc80000011605 */
[----:B------:R-:W-:Y:S02]  /*150d0*/  LOP3.LUT R8, R5, 0x70, R8, 0xf8, !PT ;  /* 0x0000007005087812 */ /* 0x000fe400078ef808 */
[----:B------:R-:W1:Y:S03]  /*150e0*/  @P0 LDC R5, c[0x0][0x44c] ;  /* 0x00011300ff050b82 */ /* 0x000e660000000800 */
[----:B--2---:R-:W-:Y:S02]  /*150f0*/  IMAD.IADD R4, R8, 0x1, R12 ;  /* 0x0000000108047824 */ /* 0x004fe400078e020c */
[----:B------:R2:W5:Y:S01]  /*15100*/  LDL R8, [R1+0x54] ;  /* 0x0000540001087983 */ /* 0x0005620000100800 */
[----:B------:R-:W-:Y:S02]  /*15110*/  IMAD.IADD R3, R3, 0x1, R0 ;  /* 0x0000000103037824 */ /* 0x000fe400078e0200 */
[----:B------:R-:W-:Y:S01]  /*15120*/  IMAD.MOV.U32 R0, RZ, RZ, R4 ;  /* 0x000000ffff007224 */ /* 0x000fe200078e0004 */
[----:B------:R-:W4:Y:S01]  /*15130*/  S2R R10, SR_TID.X ;  /* 0x00000000000a7919 */ /* 0x000f220000002100 */
[----:B-1----:R-:W-:-:S05]  /*15140*/  @P0 IMAD.HI.U32 R5, R4, R5, RZ ;  /* 0x0000000504050227 */ /* 0x002fca00078e00ff */
[----:B---3--:R-:W-:-:S05]  /*15150*/  @P0 SHF.R.U32.HI R0, RZ, R6, R5 ;  /* 0x00000006ff000219 */ /* 0x008fca0000011605 */
        /* <DEDUP_REMOVED lines=8> */
[----:B------:R-:W-:Y:S01]  /*151e0*/  SHF.R.S32.HI R0, RZ, 0x1f, R4 ;  /* 0x0000001fff007819 */ /* 0x000fe20000011404 */
[----:B0-----:R-:W-:-:S04]  /*151f0*/  IMAD.SHL.U32 R9, R9, 0x8, RZ ;  /* 0x0000000809097824 */ /* 0x001fc800078e00ff */
[----:B------:R-:W-:Y:S02]  /*15200*/  IMAD R0, R0, UR4, RZ ;  /* 0x0000000400007c24 */ /* 0x000fe4000f8e02ff */
[----:B------:R-:W-:-:S04]  /*15210*/  IMAD.WIDE.U32 R2, R4, UR4, R2 ;  /* 0x0000000404027c25 */ /* 0x000fc8000f8e0002 */
[----:B------:R-:W-:Y:S01]  /*15220*/  IMAD R0, R4, UR5, R0 ;  /* 0x0000000504007c24 */ /* 0x000fe2000f8e0200 */
[----:B------:R-:W-:Y:S01]  /*15230*/  ULDC.64 UR4, c[0x0][0x280] ;  /* 0x0000a00000047ab9 */ /* 0x000fe20000000a00 */
[----:B------:R-:W-:Y:S02]  /*15240*/  LOP3.LUT R9, R9, 0x38, RZ, 0xc0, !PT ;  /* 0x0000003809097812 */ /* 0x000fe400078ec0ff */
[----:B------:R-:W-:Y:S01]  /*15250*/  IMAD.IADD R0, R3, 0x1, R0 ;  /* 0x0000000103007824 */ /* 0x000fe200078e0200 */
[----:B------:R-:W-:Y:S01]  /*15260*/  LEA R4, P1, R2, UR4, 0x1 ;  /* 0x0000000402047c11 */ /* 0x000fe2000f8208ff */
[----:B------:R-:W-:Y:S01]  /*15270*/  UMOV UR4, 0xffffffff ;  /* 0xffffffff00047882 */ /* 0x000fe20000000000 */
[----:B----4-:R-:W-:Y:S02]  /*15280*/  LOP3.LUT R10, R10, 0x7f, RZ, 0xc0, !PT ;  /* 0x0000007f0a0a7812 */ /* 0x010fe400078ec0ff */
[----:B------:R-:W-:Y:S02]  /*15290*/  ISETP.GE.AND P0, PT, R9, UR6, PT ;  /* 0x0000000609007c0c */ /* 0x000fe4000bf06270 */
[----:B------:R-:W-:-:S02]  /*152a0*/  LEA.HI.X R0, R2, UR5, R0, 0x1, P1 ;  /* 0x0000000502007c11 */ /* 0x000fc400088f0c00 */
[----:B------:R-:W-:Y:S01]  /*152b0*/  SHF.R.U32.HI R10, RZ, 0x3, R10 ;  /* 0x00000003ff0a7819 */ /* 0x000fe2000001160a */
[----:B--2---:R-:W-:Y:S08]  /*152c0*/  BRA.DIV UR4, `(.L_x_2409) ;  /* 0x00000056046c7947 */ /* 0x004ff0000b800000 */
[----:B------:R-:W2:Y:S04]  /*152d0*/  LDL.LU R6, [R1+0x28] ;  /* 0x0000280001067983 */ /* 0x000ea80000300800 */
[----:B------:R-:W3:Y:S01]  /*152e0*/  LDL.LU R5, [R1+0x24] ;  /* 0x0000240001057983 */ /* 0x000ee20000300800 */
[----:B--2---:R-:W-:-:S03]  /*152f0*/  IMAD R2, R6, R7, RZ ;  /* 0x0000000706027224 */ /* 0x004fc600078e02ff */
[----:B------:R-:W0:Y:S01]  /*15300*/  SHFL.IDX PT, R7, R4, RZ, 0x181f ;  /* 0x00181fff04077589 */ /* 0x000e2200000e0000 */
[----:B---3--:R-:W-:-:S03]  /*15310*/  IMAD.IADD R3, R10, 0x1, R5 ;  /* 0x000000010a037824 */ /* 0x008fc600078e0205 */
[----:B------:R-:W1:Y:S01]  /*15320*/  SHFL.IDX PT, R6, R0, RZ, 0x181f ;  /* 0x00181fff00067589 */ /* 0x000e6200000e0000 */
[C---:B------:R-:W-:Y:S01]  /*15330*/  VIADD R5, R3.reuse, 0x10 ;  /* 0x0000001003057836 */ /* 0x040fe20000000000 */
        /* <DEDUP_REMOVED lines=19> */
[----:B------:R-:W-:Y:S04]  /*15470*/  SHFL.IDX PT, R4, R4, 0x3, 0x181f ;  /* 0x00781f0004047f89 */ /* 0x000fe800000e0000 */
[----:B0-----:R-:W0:Y:S04]  /*15480*/  SHFL.IDX PT, R6, R0, 0x2, 0x181f ;  /* 0x00581f0000067f89 */ /* 0x001e2800000e0000 */
[----:B------:R-:W2:Y:S01]  /*15490*/  SHFL.IDX PT, R0, R0, 0x3, 0x181f ;  /* 0x00781f0000007f89 */ /* 0x000ea200000e0000 */
[----:B-1----:R-:W-:-:S05]  /*154a0*/  @!P1 LEA R5, P2, R9, R5, 0x1 ;  /* 0x0000000509059211 */ /* 0x002fca00078408ff */
[----:B0-----:R-:W-:-:S04]  /*154b0*/  @!P1 IMAD.X R6, RZ, RZ, R6, P2 ;  /* 0x000000ffff069224 */ /* 0x001fc800010e0606 */
[----:B------:R-:W-:Y:S02]  /*154c0*/  @!P1 IMAD.MOV.U32 R7, RZ, RZ, R6 ;  /* 0x000000ffff079224 */ /* 0x000fe400078e0006 */
[----:B------:R-:W-:-:S05]  /*154d0*/  @!P1 IMAD.MOV.U32 R6, RZ, RZ, R5 ;  /* 0x000000ffff069224 */ /* 0x000fca00078e0005 */
[----:B--2---:R0:W-:Y:S02]  /*154e0*/  @!P1 LDGSTS.E.BYPASS.LTC128B.128 [R8+0x21400], desc[UR40][R6.64], !P0 ;  /* 0x2140000006089fae */ /* 0x0041e4000c101d68 */
.L_x_2537:
[----:B------:R-:W-:-:S05]  /*154f0*/  VIADD R3, R3, 0x30 ;  /* 0x0000003003037836 */ /* 0x000fca0000000000 */
[----:B------:R-:W-:-:S13]  /*15500*/  ISETP.GE.AND P1, PT, R3, R2, PT ;  /* 0x000000020300720c */ /* 0x000fda0003f26270 */
[----:B------:R-:W-:-:S05]  /*15510*/  @!P1 LEA R2, P2, R9, R4, 0x1 ;  /* 0x0000000409029211 */ /* 0x000fca00078408ff */
[----:B------:R-:W-:-:S05]  /*15520*/  @!P1 IMAD.X R3, RZ, RZ, R0, P2 ;  /* 0x000000ffff039224 */ /* 0x000fca00010e0600 */
[----:B------:R-:W-:Y:S01]  /*15530*/  @!PT LDS RZ, [RZ] ;  /* 0x00000000fffff984 */ /* 0x000fe20000000800 */
[----:B------:R-:W-:Y:S01]  /*15540*/  @!PT LDS RZ, [RZ] ;  /* 0x00000000fffff984 */ /* 0x000fe20000000800 */
[----:B------:R-:W-:Y:S01]  /*15550*/  @!PT LDS RZ, [RZ] ;  /* 0x00000000fffff984 */ /* 0x000fe20000000800 */
[----:B------:R1:W-:Y:S01]  /*15560*/  @!P1 LDGSTS.E.BYPASS.LTC128B.128 [R8+0x21c00], desc[UR40][R2.64], !P0 ;  /* 0x21c0000002089fae */ /* 0x0003e2000c101d68 */
[----:B------:R-:W-:Y:S01]  /*15570*/  PLOP3.LUT P0, PT, PT, PT, PT, 0x80, 0x0 ;  /* 0x000000000000781c */ /* 0x000fe20003f0f070 */
[----:B------:R-:W-:-:S12]  /*15580*/  NOP ;  /* 0x0000000000007918 */ /* 0x000fd80000000000 */
.L_x_2410:
[----:B------:R-:W-:Y:S02]  /*15590*/  PLOP3.LUT P1, PT, P1, P0, PT, 0xa2, 0x0 ;  /* 0x000000000000781c */ /* 0x000fe40000f21472 */
[----:B------:R-:W-:-:S08]  /*155a0*/  @P0 R2UR P1, UR4, R19 ;  /* 0x00000000130402ca */ /* 0x000fd00000020000 */
[----:B------:R-:W-:-:S05]  /*155b0*/  @P0 PLOP3.LUT P0, PT, P1, PT, PT, 0x80, 0x0 ;  /* 0x000000000000081c */ /* 0x000fca0000f0f070 */
[----:B------:R-:W-:Y:S01]  /*155c0*/  @!P1 SYNCS.ARRIVE.TRANS64.RED.A0T1 RZ, [UR4+0x28c00], RZ ;  /* 0x028c00ffffff99a7 */ /* 0x000fe20008200404 */
[----:B------:R-:W-:Y:S07]  /*155d0*/  @!P1 ARRIVES.LDGSTSBAR.64.TRANSCNT [UR4+0x28c00] ;  /* 0x028c0000ff0099b0 */ /* 0x000fee0008000a84 */
[----:B------:R-:W-:Y:S05]  /*155e0*/  @P0 BRA.U.ANY `(.L_x_2410) ;  /* 0xfffffffd00e80947 */ /* 0x000fea000393ffff */
[----:B-1----:R-:W2:Y:S02]  /*155f0*/  LDL.LU R2, [R1+0x48] ;  /* 0x0000480001027983 */ /* 0x002ea40000300800 */
        /* <DEDUP_REMOVED lines=9> */
[----:B------:R-:W2:Y:S03]  /*15690*/  SYNCS.PHASECHK.TRANS64.TRYWAIT P0, [R19+URZ+0x28c20], R0 ;  /* 0x028c2000130075a7 */ /* 0x000ea6000800017f */
[----:B-12---:R-:W-:Y:S05]  /*156a0*/  @!P0 BRA `(.L_x_2412) ;  /* 0x0000005400b88947 */ /* 0x006fea0003800000 */
.L_x_2538:
[----:B------:R-:W-:Y:S05]  /*156b0*/  BSYNC B0 ;  /* 0x0000000000007941 */ /* 0x000fea0003800000 */
.L_x_2411:
[----:B------:R-:W-:Y:S01]  /*156c0*/  LOP3.LUT P0, RZ, R18, 0x1, RZ, 0xc0, !PT ;  /* 0x0000000112ff7812 */ /* 0x000fe2000780c0ff */
[----:B------:R-:W-:-:S12]  /*156d0*/  BSSY B0, `(.L_x_2413) ;  /* 0x0000097000007945 */ /* 0x000fd80003800000 */
[----:B------:R-:W-:Y:S05]  /*156e0*/  @!P0 BRA `(.L_x_2414) ;  /* 0x0000000800548947 */ /* 0x000fea0003800000 */
[----:B------:R-:W1:Y:S04]  /*156f0*/  LDL R4, [R1+0x10] ;  /* 0x0000100001047983 */ /* 0x000e680000100800 */
[----:B------:R-:W2:Y:S01]  /*15700*/  LDL R2, [R1+0x14] ;  /* 0x0000140001027983 */ /* 0x000ea20000100800 */
[----:B------:R-:W-:Y:S01]  /*15710*/  BSSY B1, `(.L_x_2415) ;  /* 0x0000008000017945 */ /* 0x000fe20003800000 */
[----:B------:R-:W3:Y:S02]  /*15720*/  S2R R3, SR_TID.X ;  /* 0x0000000000037919 */ /* 0x000ee40000002100 */
[----:B---3--:R-:W-:-:S04]  /*15730*/  LOP3.LUT R3, R3, 0x7f, RZ, 0xc0, !PT ;  /* 0x0000007f03037812 */ /* 0x008fc800078ec0ff */
[----:B------:R-:W-:Y:S01]  /*15740*/  ISETP.NE.AND P1, PT, R3, RZ, PT ;  /* 0x000000ff0300720c */ /* 0x000fe20003f25270 */
[----:B-1----:R-:W-:Y:S01]  /*15750*/  IMAD R0, R4, 0x8, R19 ;  /* 0x0000000804007824 */ /* 0x002fe200078e0213 */
[----:B--2---:R-:W-:-:S04]  /*15760*/  SHF.L.U32 R2, R2, 0x1f, RZ ;  /* 0x0000001f02027819 */ /* 0x004fc800000006ff */
[----:B------:R-:W1:Y:S02]  /*15770*/  SYNCS.PHASECHK.TRANS64.TRYWAIT P0, [R0+URZ+0x28c60], R2 ;  /* 0x028c6002000075a7 */ /* 0x000e64000800017f */
[----:B-1----:R-:W-:Y:S05]  /*15780*/  @!P0 BRA `(.L_x_2416) ;  /* 0x0000005400948947 */ /* 0x002fea0003800000 */
.L_x_2539:
[----:B------:R-:W-:Y:S05]  /*15790*/  BSYNC B1 ;  /* 0x0000000000017941 */ /* 0x000fea0003800000 */
.L_x_2415:
[----:B------:R-:W-:Y:S04]  /*157a0*/  BSSY B1, `(.L_x_2417) ;  /* 0x0000009000017945 */ /* 0x000fe80003800000 */
[----:B------:R-:W-:Y:S05]  /*157b0*/  @P1 BRA `(.L_x_2418) ;  /* 0x00000000001c1947 */ /* 0x000fea0003800000 */
[----:B------:R-:W2:Y:S01]  /*157c0*/  S2R R3, SR_TID.X ;  /* 0x0000000000037919 */ /* 0x000ea20000002100 */
[----:B-1----:R-:W-:-:S04]  /*157d0*/  IMAD.MOV.U32 R2, RZ, RZ, 0x10000 ;  /* 0x00010000ff027424 */ /* 0x002fc800078e00ff */
[----:B------:R3:W-:Y:S01]  /*157e0*/  SYNCS.ARRIVE.TRANS64 RZ, [R0+URZ+0x28c50], R2 ;  /* 0x028c500200ff79a7 */ /* 0x0007e2000800003f */
[----:B--2---:R-:W-:-:S04]  /*157f0*/  LOP3.LUT R3, R3, 0x1f, RZ, 0xc0, !PT ;  /* 0x0000001f03037812 */ /* 0x004fc800078ec0ff */
[----:B------:R-:W-:-:S13]  /*15800*/  ISETP.NE.AND P0, PT, R3, RZ, PT ;  /* 0x000000ff0300720c */ /* 0x000fda0003f05270 */
[----:B---3--:R-:W-:Y:S05]  /*15810*/  @!P0 BRA `(.L_x_2418) ;  /* 0x0000000000048947 */ /* 0x008fea0003800000 */
[----:B------:R-:W-:Y:S01]  /*15820*/  BPT.TRAP 0x1 ;  /* 0x000000040000795c */ /* 0x000fe20000300000 */
.L_x_2418:
[----:B------:R-:W-:Y:S05]  /*15830*/  BSYNC B1 ;  /* 0x0000000000017941 */ /* 0x000fea0003800000 */
.L_x_2417:
[----:B------:R-:W2:Y:S04]  /*15840*/  LDL R4, [R1+0x18] ;  /* 0x0000180001047983 */ /* 0x000ea80000100800 */
[----:B------:R-:W2:Y:S04]  /*15850*/  LDL.LU R3, [R1+0x20] ;  /* 0x0000200001037983 */ /* 0x000ea80000300800 */
[----:B-1----:R-:W3:Y:S01]  /*15860*/  LDL R2, [R1+0x10] ;  /* 0x0000100001027983 */ /* 0x002ee20000100800 */
        /* <DEDUP_REMOVED lines=10> */
.L_x_2419:
        /* <DEDUP_REMOVED lines=10> */
[----:B------:R-:W-:Y:S01]  /*159b0*/  PLOP3.LUT P0, PT, PT, PT, PT, 0x80, 0x0 ;  /* 0x000000000000781c */ /* 0x000fe20003f0f070 */
[----:B------:R-:W-:Y:S01]  /*159c0*/  VIADD R4, R2, 0x2400 ;  /* 0x0000240002047836 */ /* 0x000fe20000000000 */
[----:B------:R-:W-:Y:S01]  /*159d0*/  UMOV UR6, 0x0 ;  /* 0x0000000000067882 */ /* 0x000fe20000000000 */
[----:B------:R-:W-:Y:S01]  /*159e0*/  UMOV UR7, 0x14f00000 ;  /* 0x14f0000000077882 */ /* 0x000fe20000000000 */
[----:B------:R-:W-:-:S09]  /*159f0*/  UMOV UR10, 0x40 ;  /* 0x00000040000a7882 */ /* 0x000fd20000000000 */
.L_x_2420:
        /* <DEDUP_REMOVED lines=15> */
.L_x_2421:
        /* <DEDUP_REMOVED lines=15> */
.L_x_2422:
        /* <DEDUP_REMOVED lines=15> */
.L_x_2423:
        /* <DEDUP_REMOVED lines=15> */
.L_x_2424:
        /* <DEDUP_REMOVED lines=15> */
.L_x_2425:
        /* <DEDUP_REMOVED lines=15> */
.L_x_2426:
        /* <DEDUP_REMOVED lines=10> */
.L_x_2414:
[----:B------:R-:W-:Y:S05]  /*16040*/  BSYNC B0 ;  /* 0x0000000000007941 */ /* 0x000fea0003800000 */
.L_x_2413:
[----:B------:R-:W1:Y:S04]  /*16050*/  LDL R4, [R1+0x30] ;  /* 0x0000300001047983 */ /* 0x000e680000100800 */
[----:B------:R-:W2:Y:S01]  /*16060*/  LDL R5, [R1+0x1c] ;  /* 0x00001c0001057983 */ /* 0x000ea20000100800 */
[----:B------:R-:W-:Y:S01]  /*16070*/  BSSY B0, `(.L_x_2427) ;  /* 0x00002b1000007945 */ /* 0x000fe20003800000 */
[----:B-1----:R-:W-:-:S05]  /*16080*/  VIADD R0, R4, 0xfffffffe ;  /* 0xfffffffe04007836 */ /* 0x002fca0000000000 */
[----:B--2---:R-:W-:-:S13]  /*16090*/  ISETP.GE.AND P0, PT, R0, R5, PT ;  /* 0x000000050000720c */ /* 0x004fda0003f06270 */
[----:B------:R-:W-:Y:S05]  /*160a0*/  @!P0 BRA `(.L_x_2428) ;  /* 0x0000002800b48947 */ /* 0x000fea0003800000 */
[----:B------:R-:W2:Y:S04]  /*160b0*/  LDL.LU R9, [R1+0x4c] ;  /* 0x00004c0001097983 */ /* 0x000ea80000300800 */
[----:B0-----:R-:W3:Y:S04]  /*160c0*/  LDL.LU R8, [R1+0x38] ;  /* 0x0000380001087983 */ /* 0x001ee80000300800 */
[----:B------:R-:W4:Y:S04]  /*160d0*/  LDL.LU R7, [R1+0x50] ;  /* 0x0000500001077983 */ /* 0x000f280000300800 */
[----:B------:R-:W5:Y:S04]  /*160e0*/  LDL.LU R6, [R1+0x34] ;  /* 0x0000340001067983 */ /* 0x000f680000300800 */
[----:B------:R-:W5:Y:S01]  /*160f0*/  LDL.LU R4, [R1+0x58] ;  /* 0x0000580001047983 */ /* 0x000f620000300800 */
[----:B------:R-:W-:Y:S01]  /*16100*/  LOP3.LUT R5, RZ, R5, RZ, 0x33, !PT ;  /* 0x00000005ff057212 */ /* 0x000fe200078e33ff */
[----:B------:R-:W-:Y:S01]  /*16110*/  BSSY B2, `(.L_x_2429) ;  /* 0x00000eb000027945 */ /* 0x000fe20003800000 */
[----:B--2---:R-:W-:-:S04]  /*16120*/  VIADD R2, R9, 0x1 ;  /* 0x0000000109027836 */ /* 0x004fc80000000000 */
[----:B---3--:R-:W-:Y:S01]  /*16130*/  IMAD R2, R2, R8, RZ ;  /* 0x0000000802027224 */ /* 0x008fe200078e02ff */
[----:B----4-:R-:W-:-:S04]  /*16140*/  LOP3.LUT R3, RZ, R7, RZ, 0x33, !PT ;  /* 0x00000007ff037212 */ /* 0x010fc800078e33ff */
[----:B------:R-:W-:-:S04]  /*16150*/  LOP3.LUT R2, RZ, R2, RZ, 0x33, !PT ;  /* 0x00000002ff027212 */ /* 0x000fc800078e33ff */
[----:B-----5:R-:W-:Y:S02]  /*16160*/  VIADDMNMX R2, R2, -R6, R3, !PT ;  /* 0x8000000602027246 */ /* 0x020fe40007800103 */
[----:B------:R-:W-:-:S04]  /*16170*/  LOP3.LUT R4, RZ, R4, RZ, 0x33, !PT ;  /* 0x00000004ff047212 */ /* 0x000fc800078e33ff */
[----:B------:R-:W-:-:S04]  /*16180*/  VIMNMX R4, R2, R4, !PT ;  /* 0x0000000402047248 */ /* 0x000fc80007fe0100 */
[----:B------:R-:W-:Y:S02]  /*16190*/  VIADDMNMX R5, R4, 0x2, R5, !PT ;  /* 0x0000000204057846 */ /* 0x000fe40007800105 */
[----:B------:R-:W-:-:S05]  /*161a0*/  LOP3.LUT R2, RZ, R4, RZ, 0x33, !PT ;  /* 0x00000004ff027212 */ /* 0x000fca00078e33ff */
        /* <DEDUP_REMOVED lines=39> */
.L_x_2433:
        /* <DEDUP_REMOVED lines=8> */
.L_x_2540:
[----:B------:R-:W-:Y:S05]  /*164a0*/  BSYNC B3 ;  /* 0x0000000000037941 */ /* 0x000fea0003800000 */
.L_x_2434:
        /* <DEDUP_REMOVED lines=9> */
.L_x_2437:
[----:B------:R-:W-:Y:S05]  /*16540*/  BSYNC B3 ;  /* 0x0000000000037941 */ /* 0x000fea0003800000 */
.L_x_2436:
[----:B------:R-:W2:Y:S04]  /*16550*/  LDL R6, [R1+0x10] ;  /* 0x0000100001067983 */ /* 0x000ea80000100800 */
[----:B------:R-:W3:Y:S01]  /*16560*/  LDL R7, [R1+0x18] ;  /* 0x0000180001077983 */ /* 0x000ee20000100800 */
[----:B------:R-:W-:Y:S01]  /*16570*/  IMAD.MOV.U32 R10, RZ, RZ, RZ ;  /* 0x000000ffff0a7224 */ /* 0x000fe200078e00ff */
        /* <DEDUP_REMOVED lines=10> */
.L_x_2438:
        /* <DEDUP_REMOVED lines=13> */
.L_x_2541:
[----:B------:R-:W-:Y:S05]  /*166f0*/  BSYNC B3 ;  /* 0x0000000000037941 */ /* 0x000fea0003800000 */
.L_x_2439:
        /* <DEDUP_REMOVED lines=11> */
.L_x_2442:
[----:B------:R-:W-:Y:S05]  /*167b0*/  BSYNC B3 ;  /* 0x0000000000037941 */ /* 0x000fea0003800000 */
.L_x_2441:
[----:B-12---:R-:W2:Y:S01]  /*167c0*/  LDL R2, [R1+0x10] ;  /* 0x0000100001027983 */ /* 0x006ea20000100800 */
        /* <DEDUP_REMOVED lines=9> */
.L_x_2443:
        /* <DEDUP_REMOVED lines=15> */
.L_x_2444:
        /* <DEDUP_REMOVED lines=15> */
.L_x_2445:
        /* <DEDUP_REMOVED lines=15> */
.L_x_2446:
        /* <DEDUP_REMOVED lines=15> */
.L_x_2447:
        /* <DEDUP_REMOVED lines=15> */
.L_x_2448:
        /* <DEDUP_REMOVED lines=15> */
.L_x_2449:
        /* <DEDUP_REMOVED lines=15> */
.L_x_2450:
        /* <DEDUP_REMOVED lines=10> */
.L_x_2432:
[----:B------:R-:W-:Y:S05]  /*16f90*/  BSYNC B1 ;  /* 0x0000000000017941 */ /* 0x000fea0003800000 */
.L_x_2431:
[----:B------:R-:W2:Y:S02]  /*16fa0*/  LDL.LU R6, [R1+0x30] ;  /* 0x0000300001067983 */ /* 0x000ea40000300800 */
[----:B--2---:R-:W-:-:S07]  /*16fb0*/  VIADD R0, R6, 0xfffffffd ;  /* 0xfffffffd06007836 */ /* 0x004fce0000000000 */
.L_x_2430:
[----:B------:R-:W-:Y:S05]  /*16fc0*/  BSYNC B2 ;  /* 0x0000000000027941 */ /* 0x000fea0003800000 */
.L_x_2429:
[----:B------:R-:W-:-:S05]  /*16fd0*/  VIADD R5, R5, 0xfffffffe ;  /* 0xfffffffe05057836 */ /* 0x000fca0000000000 */
[----:B------:R-:W-:-:S13]  /*16fe0*/  ISETP.NE.AND P0, PT, R5, R4, PT ;  /* 0x000000040500720c */ /* 0x000fda0003f05270 */
[----:B------:R-:W-:Y:S05]  /*16ff0*/  @!P0 BRA `(.L_x_2428) ;  /* 0x0000001800e08947 */ /* 0x000fea0003800000 */
.L_x_2491:
        /* <DEDUP_REMOVED lines=10> */
[----:B------:R-:W-:Y:S06]  /*170a0*/  @!P1 BRA `(.L_x_2452) ;  /* 0x0000000c00349947 */ /* 0x000fec0003800000 */
        /* <DEDUP_REMOVED lines=24> */
.L_x_2453:
        /* <DEDUP_REMOVED lines=8> */
.L_x_2542:
[----:B------:R-:W-:Y:S05]  /*172b0*/  BSYNC B2 ;  /* 0x0000000000027941 */ /* 0x000fea0003800000 */
.L_x_2454:
        /* <DEDUP_REMOVED lines=9> */
.L_x_2457:
[----:B------:R-:W-:Y:S05]  /*17350*/  BSYNC B2 ;  /* 0x0000000000027941 */ /* 0x000fea0003800000 */
.L_x_2456:
        /* <DEDUP_REMOVED lines=12> */
.L_x_2458:
        /* <DEDUP_REMOVED lines=13> */
.L_x_2543:
[----:B------:R-:W-:Y:S05]  /*174f0*/  BSYNC B2 ;  /* 0x0000000000027941 */ /* 0x000fea0003800000 */
.L_x_2459:
        /* <DEDUP_REMOVED lines=11> */
.L_x_2462:
[----:B------:R-:W-:Y:S05]  /*175b0*/  BSYNC B2 ;  /* 0x0000000000027941 */ /* 0x000fea0003800000 */
.L_x_2461:
        /* <DEDUP_REMOVED lines=9> */
.L_x_2463:
        /* <DEDUP_REMOVED lines=15> */
.L_x_2464:
        /* <DEDUP_REMOVED lines=15> */
.L_x_2465:
        /* <DEDUP_REMOVED lines=15> */
.L_x_2466:
        /* <DEDUP_REMOVED lines=15> */
.L_x_2467:
        /* <DEDUP_REMOVED lines=15> */
.L_x_2468:
        /* <DEDUP_REMOVED lines=15> */
.L_x_2469:
        /* <DEDUP_REMOVED lines=15> */
.L_x_2470:
        /* <DEDUP_REMOVED lines=10> */
.L_x_2452:
[----:B------:R-:W-:Y:S05]  /*17d80*/  BSYNC B1 ;  /* 0x0000000000017941 */ /* 0x000fea0003800000 */
.L_x_2451:
        /* <DEDUP_REMOVED lines=35> */
.L_x_2473:
        /* <DEDUP_REMOVED lines=8> */
.L_x_2544:
[----:B------:R-:W-:Y:S05]  /*18040*/  BSYNC B2 ;  /* 0x0000000000027941 */ /* 0x000fea0003800000 */
.L_x_2474:
        /* <DEDUP_REMOVED lines=9> */
.L_x_2477:
[----:B------:R-:W-:Y:S05]  /*180e0*/  BSYNC B2 ;  /* 0x0000000000027941 */ /* 0x000fea0003800000 */
.L_x_2476:
        /* <DEDUP_REMOVED lines=13> */
.L_x_2478:
        /* <DEDUP_REMOVED lines=13> */
.L_x_2545:
[----:B------:R-:W-:Y:S05]  /*18290*/  BSYNC B2 ;  /* 0x0000000000027941 */ /* 0x000fea0003800000 */
.L_x_2479:
        /* <DEDUP_REMOVED lines=11> */
.L_x_2482:
[----:B------:R-:W-:Y:S05]  /*18350*/  BSYNC B2 ;  /* 0x0000000000027941 */ /* 0x000fea0003800000 */
.L_x_2481:
        /* <DEDUP_REMOVED lines=10> */
.L_x_2483:
        /* <DEDUP_REMOVED lines=15> */
.L_x_2484:
        /* <DEDUP_REMOVED lines=15> */
.L_x_2485:
        /* <DEDUP_REMOVED lines=15> */
.L_x_2486:
        /* <DEDUP_REMOVED lines=15> */
.L_x_2487:
        /* <DEDUP_REMOVED lines=15> */
.L_x_2488:
        /* <DEDUP_REMOVED lines=15> */
.L_x_2489:
        /* <DEDUP_REMOVED lines=15> */
.L_x_2490:
        /* <DEDUP_REMOVED lines=10> */
.L_x_2472:
[----:B------:R-:W-:Y:S05]  /*18b30*/  BSYNC B1 ;  /* 0x0000000000017941 */ /* 0x000fea0003800000 */
.L_x_2471:
[----:B------:R-:W2:Y:S01]  /*18b40*/  LDL R2, [R1+0x1c] ;  /* 0x00001c0001027983 */ /* 0x000ea20000100800 */
[----:B------:R-:W-:Y:S01]  /*18b50*/  VIADD R0, R0, 0xfffffffe ;  /* 0xfffffffe00007836 */ /* 0x000fe20000000000 */
[----:B--2---:R-:W-:-:S13]  /*18b60*/  ISETP.GT.AND P0, PT, R6, R2, PT ;  /* 0x000000020600720c */ /* 0x004fda0003f04270 */
[----:B------:R-:W-:Y:S05]  /*18b70*/  @P0 BRA `(.L_x_2491) ;  /* 0xffffffe400200947 */ /* 0x000fea000383ffff */
.L_x_2428:
[----:B------:R-:W-:Y:S05]  /*18b80*/  BSYNC B0 ;  /* 0x0000000000007941 */ /* 0x000fea0003800000 */
.L_x_2427:
        /* <DEDUP_REMOVED lines=19> */
[----:B0-----:R-:W0:Y:S02]  /*18cc0*/  S2R R6, SR_LTMASK ;  /* 0x0000000000067919 */ /* 0x001e240000003900 */
[----:B0-----:R-:W-:-:S04]  /*18cd0*/  LOP3.LUT R6, R6, UR4, RZ, 0xc0, !PT ;  /* 0x0000000406067c12 */ /* 0x001fc8000f8ec0ff */
[----:B------:R-:W0:Y:S01]  /*18ce0*/  POPC R7, R6 ;  /* 0x0000000600077309 */ /* 0x000e220000000000 */
[----:B--2---:R-:W0:Y:S02]  /*18cf0*/  SHFL.IDX PT, R4, R3, R4, 0x1f ;  /* 0x00001f0403047589 */ /* 0x004e2400000e0000 */
[----:B0-----:R-:W-:-:S05]  /*18d00*/  IADD3 R2, R4, UR37, R7 ;  /* 0x0000002504027c10 */ /* 0x001fca000fffe007 */
[----:B------:R2:W-:Y:S02]  /*18d10*/  STL [R1], R2 ;  /* 0x0000000201007387 */ /* 0x0005e40000100800 */
.L_x_2493:
[----:B------:R-:W-:Y:S05]  /*18d20*/  BSYNC B0 ;  /* 0x0000000000007941 */ /* 0x000fea0003800000 */
.L_x_2492:
[----:B------:R-:W-:-:S05]  /*18d30*/  SEL R0, R0, RZ, P0 ;  /* 0x000000ff00007207 */ /* 0x000fca0000000000 */
[----:B------:R3:W-:Y:S02]  /*18d40*/  STL [R1+0x10], R0 ;  /* 0x0000100001007387 */ /* 0x0007e40000100800 */
.L_x_2395:
[----:B------:R-:W-:Y:S05]  /*18d50*/  BSYNC B7 ;  /* 0x0000000000077941 */ /* 0x000fea0003800000 */
.L_x_2393:
        /* <DEDUP_REMOVED lines=8> */
[----:B01----:R-:W0:Y:S04]  /*18de0*/  LDS.128 R4, [R19+0x28cd0] ;  /* 0x028cd00013047984 */ /* 0x003e280000000c00 */
[----:B0-----:R1:W-:Y:S04]  /*18df0*/  STL.64 [R1], R4 ;  /* 0x0000000401007387 */ /* 0x0013e80000100a00 */
[----:B------:R1:W-:Y:S01]  /*18e00*/  STL.64 [R1+0x8], R6 ;  /* 0x0000080601007387 */ /* 0x0003e20000100a00 */
[----:B------:R-:W-:Y:S06]  /*18e10*/  BAR.ARV 0x4, 0x180 ;  /* 0x0106000000007b1d */ /* 0x000fec0000002000 */
[----:B------:R-:W-:Y:S05]  /*18e20*/  BRA `(.L_x_2495) ;  /* 0x0000001000307947 */ /* 0x000fea0003800000 */
.L_x_2494:
[----:B------:R-:W5:Y:S01]  /*18e30*/  S2R R16, SR_TID.X ;  /* 0x0000000000107919 */ /* 0x000f620000002100 */
[----:B------:R-:W-:Y:S01]  /*18e40*/  UMOV UR4, 0xffffffff ;  /* 0xffffffff00047882 */ /* 0x000fe20000000000 */
[----:B-----5:R-:W-:-:S04]  /*18e50*/  LOP3.LUT R16, R16, 0x1f, RZ, 0xc0, !PT ;  /* 0x0000001f10107812 */ /* 0x020fc800078ec0ff */
[----:B------:R-:W-:Y:S01]  /*18e60*/  ISETP.NE.AND P0, PT, R16, 0x1f, PT ;  /* 0x0000001f1000780c */ /* 0x000fe20003f05270 */
[----:B------:R-:W-:-:S12]  /*18e70*/  BRA.DIV UR4, `(.L_x_2496) ;  /* 0x0000002204647947 */ /* 0x000fd8000b800000 */
[----:B-1----:R-:W2:Y:S01]  /*18e80*/  LDL.LU R3, [R1] ;  /* 0x0000000001037983 */ /* 0x002ea20000300800 */
[----:B------:R-:W-:-:S03]  /*18e90*/  ULDC UR4, c[0x0][0xc3c] ;  /* 0x00030f0000047ab9 */ /* 0x000fc60000000800 */
[----:B0-----:R-:W3:Y:S01]  /*18ea0*/  LDL R8, [R1+0xc] ;  /* 0x00000c0001087983 */ /* 0x001ee20000100800 */
[----:B--2---:R-:W-:Y:S02]  /*18eb0*/  IMAD.MOV.U32 R10, RZ, RZ, R3 ;  /* 0x000000ffff0a7224 */ /* 0x004fe400078e0003 */
[----:B---34-:R-:W-:-:S05]  /*18ec0*/  IMAD.IADD R0, R8, 0x1, R16 ;  /* 0x0000000108007824 */ /* 0x018fca00078e0210 */
        /* <DEDUP_REMOVED lines=16> */
[----:B---3--:R-:W-:Y:S01]  /*18fd0*/  @!P1 IMAD.MOV.U32 R7, RZ, RZ, R6 ;  /* 0x000000ffff079224 */ /* 0x008fe200078e0006 */
        /* <DEDUP_REMOVED lines=19> */
.L_x_2555:
[----:B------:R-:W-:Y:S02]  /*19110*/  ULDC UR4, c[0x0][0xc38] ;  /* 0x00030e0000047ab9 */ /* 0x000fe40000000800 */
[----:B------:R-:W-:-:S04]  /*19120*/  IMAD.U32 R8, RZ, RZ, UR4 ;  /* 0x00000004ff087e24 */ /* 0x000fc8000f8e00ff */
[----:B-1----:R-:W-:-:S04]  /*19130*/  IMAD R9, R14, R8, RZ ;  /* 0x000000080e097224 */ /* 0x002fc800078e02ff */
[----:B------:R-:W-:-:S05]  /*19140*/  IMAD.IADD R0, R0, 0x1, R9 ;  /* 0x0000000100007824 */ /* 0x000fca00078e0209 */
[----:B------:R-:W-:-:S13]  /*19150*/  ISETP.GT.AND P6, PT, R0, R4, PT ;  /* 0x000000040000720c */ /* 0x000fda0003fc4270 */
[----:B------:R-:W-:Y:S05]  /*19160*/  @P6 BRA `(.L_x_2497) ;  /* 0x0000000000ac6947 */ /* 0x000fea0003800000 */
.L_x_2500:
        /* <DEDUP_REMOVED lines=37> */
.L_x_2563:
[----:B------:R-:W-:Y:S02]  /*193c0*/  ULDC UR4, c[0x0][0xc38] ;  /* 0x00030e0000047ab9 */ /* 0x000fe40000000800 */
[----:B------:R-:W-:-:S04]  /*193d0*/  IMAD.U32 R8, RZ, RZ, UR4 ;  /* 0x00000004ff087e24 */ /* 0x000fc8000f8e00ff */
[----:B-1----:R-:W-:-:S04]  /*193e0*/  IMAD R9, R14, R8, RZ ;  /* 0x000000080e097224 */ /* 0x002fc800078e02ff */
[----:B------:R-:W-:-:S05]  /*193f0*/  IMAD.IADD R0, R9, 0x1, R0 ;  /* 0x0000000109007824 */ /* 0x000fca00078e0200 */
[----:B------:R-:W-:-:S13]  /*19400*/  ISETP.GT.AND P6, PT, R0, R4, PT ;  /* 0x000000040000720c */ /* 0x000fda0003fc4270 */
[----:B------:R-:W-:Y:S05]  /*19410*/  @!P6 BRA `(.L_x_2500) ;  /* 0xfffffffc0054e947 */ /* 0x000fea000383ffff */
.L_x_2497:
[----:B------:R-:W-:Y:S01]  /*19420*/  IMAD.IADD R9, R0, 0x1, -R9 ;  /* 0x0000000100097824 */ /* 0x000fe200078e0a09 */
[----:B------:R-:W-:-:S03]  /*19430*/  UMOV UR4, 0xffffffff ;  /* 0xffffffff00047882 */ /* 0x000fc60000000000 */
[----:B------:R-:W-:-:S05]  /*19440*/  IMAD R3, R2, R8, R9 ;  /* 0x0000000802037224 */ /* 0x000fca00078e0209 */
[----:B------:R-:W-:Y:S01]  /*19450*/  ISETP.GT.AND P6, PT, R3, R4, PT ;  /* 0x000000040300720c */ /* 0x000fe20003fc4270 */
[----:B------:R-:W-:-:S12]  /*19460*/  BRA.DIV UR4, `(.L_x_2501) ;  /* 0x0000002204f07947 */ /* 0x000fd8000b800000 */
[----:B------:R-:W2:Y:S01]  /*19470*/  LDL.LU R11, [R1+0xc] ;  /* 0x00000c00010b7983 */ /* 0x000ea20000300800 */
[----:B------:R-:W-:-:S04]  /*19480*/  VOTE.ANY R3, PT, !P6 ;  /* 0x0000000000037806 */ /* 0x000fc800070e0100 */
[----:B------:R-:W1:Y:S02]  /*19490*/  POPC R10, R3 ;  /* 0x00000003000a7309 */ /* 0x000e640000000000 */
[----:B-1----:R2:W1:Y:S04]  /*194a0*/  SHFL.IDX PT, R0, R5, R10, 0x1f ;  /* 0x00001f0a05007589 */ /* 0x00246800000e0000 */
[----:B------:R3:W4:Y:S01]  /*194b0*/  SHFL.IDX PT, R7, R7, R10, 0x1f ;  /* 0x00001f0a07077589 */ /* 0x00072200000e0000 */
[----:B--2---:R-:W-:-:S05]  /*194c0*/  IMAD.IADD R5, R10, 0x1, R11 ;  /* 0x000000010a057824 */ /* 0x004fca00078e020b */
[----:B-1--4-:R3:W-:Y:S02]  /*194d0*/  STL [R1+0xc], R5 ;  /* 0x00000c0501007387 */ /* 0x0127e40000100800 */
.L_x_2568:
[----:B------:R-:W-:-:S13]  /*194e0*/  ISETP.NE.AND P0, PT, R3, RZ, PT ;  /* 0x000000ff0300720c */ /* 0x000fda0003f05270 */
[----:B------:R-:W-:Y:S05]  /*194f0*/  @!P0 BRA `(.L_x_2502) ;  /* 0x0000000000108947 */ /* 0x000fea0003800000 */
[----:B------:R-:W-:Y:S01]  /*19500*/  UMOV UR4, 0xffffffff ;  /* 0xffffffff00047882 */ /* 0x000fe20000000000 */
[----:B------:R-:W-:Y:S02]  /*19510*/  VIADD R12, R10, 0xffffffff ;  /* 0xffffffff0a0c7836 */ /* 0x000fe40000000000 */
[----:B------:R-:W-:Y:S05]  /*19520*/  BRA.DIV UR4, `(.L_x_2503) ;  /* 0x0000002604287947 */ /* 0x000fea000b800000 */
[----:B------:R2:W4:Y:S02]  /*19530*/  SHFL.IDX PT, R6, R2, R12, 0x1f ;  /* 0x00001f0c02067589 */ /* 0x00052400000e0000 */
.L_x_2502:
[----:B----4-:R-:W-:Y:S01]  /*19540*/  IMAD R3, R6, R8, R9 ;  /* 0x0000000806037224 */ /* 0x010fe200078e0209 */
[----:B------:R-:W-:-:S03]  /*19550*/  ISETP.NE.AND P0, PT, R7, 0x1, PT ;  /* 0x000000010700780c */ /* 0x000fc60003f05270 */
[----:B------:R-:W-:Y:S01]  /*19560*/  IMAD.IADD R4, R4, 0x1, -R3 ;  /* 0x0000000104047824 */ /* 0x000fe200078e0a03 */
[----:B------:R4:W-:Y:S09]  /*19570*/  STL [R1], R3 ;  /* 0x0000000301007387 */ /* 0x0009f20000100800 */
[----:B------:R-:W-:Y:S05]  /*19580*/  @!P0 BRA `(.L_x_2504) ;  /* 0x0000000000e48947 */ /* 0x000fea0003800000 */
[----:B-1-3--:R-:W-:-:S04]  /*19590*/  IABS R5, R0 ;  /* 0x0000000000057213 */ /* 0x00afc80000000000 */
[----:B------:R-:W1:Y:S08]  /*195a0*/  I2F.RP R6, R5 ;  /* 0x0000000500067306 */ /* 0x000e700000209400 */
[----:B-1----:R-:W1:Y:S02]  /*195b0*/  MUFU.RCP R6, R6 ;  /* 0x0000000600067308 */ /* 0x002e640000001000 */
[----:B-1----:R-:W-:-:S06]  /*195c0*/  VIADD R9, R6, 0xffffffe ;  /* 0x0ffffffe06097836 */ /* 0x002fcc0000000000 */
[----:B----4-:R-:W0:Y:S02]  /*195d0*/  F2I.FTZ.U32.TRUNC.NTZ R3, R9 ;  /* 0x0000000900037305 */ /* 0x010e24000021f000 */
[----:B0-2---:R-:W-:-:S04]  /*195e0*/  IMAD.MOV R2, RZ, RZ, -R3 ;  /* 0x000000ffff027224 */ /* 0x005fc800078e0a03 */
[----:B------:R-:W-:Y:S02]  /*195f0*/  IMAD R11, R2, R5, RZ ;  /* 0x00000005020b7224 */ /* 0x000fe400078e02ff */
[----:B------:R-:W-:-:S04]  /*19600*/  IMAD.MOV.U32 R2, RZ, RZ, RZ ;  /* 0x000000ffff027224 */ /* 0x000fc800078e00ff */
[----:B------:R-:W-:Y:S01]  /*19610*/  IMAD.HI.U32 R8, R3, R11, R2 ;  /* 0x0000000b03087227 */ /* 0x000fe200078e0002 */
[----:B------:R-:W-:Y:S02]  /*19620*/  IABS R3, R4 ;  /* 0x0000000400037213 */ /* 0x000fe40000000000 */
[----:B------:R-:W-:-:S03]  /*19630*/  IABS R2, R0 ;  /* 0x0000000000027213 */ /* 0x000fc60000000000 */
[----:B------:R-:W-:-:S04]  /*19640*/  IMAD.HI.U32 R8, R8, R3, RZ ;  /* 0x0000000308087227 */ /* 0x000fc800078e00ff */
[----:B------:R-:W-:-:S04]  /*19650*/  IMAD.MOV R2, RZ, RZ, -R2 ;  /* 0x000000ffff027224 */ /* 0x000fc800078e0a02 */
[----:B------:R-:W-:-:S05]  /*19660*/  IMAD R2, R8, R2, R3 ;  /* 0x0000000208027224 */ /* 0x000fca00078e0203 */
[----:B------:R-:W-:-:S13]  /*19670*/  ISETP.GT.U32.AND P1, PT, R5, R2, PT ;  /* 0x000000020500720c */ /* 0x000fda0003f24070 */
[----:B------:R-:W-:Y:S02]  /*19680*/  @!P1 IMAD.IADD R2, R2, 0x1, -R5 ;  /* 0x0000000102029824 */ /* 0x000fe400078e0a05 */
[----:B------:R-:W-:Y:S01]  /*19690*/  @!P1 VIADD R8, R8, 0x1 ;  /* 0x0000000108089836 */ /* 0x000fe20000000000 */
[----:B------:R-:W-:Y:S02]  /*196a0*/  ISETP.NE.AND P1, PT, R0, RZ, PT ;  /* 0x000000ff0000720c */ /* 0x000fe40003f25270 */
[----:B------:R-:W-:Y:S02]  /*196b0*/  ISETP.GE.U32.AND P0, PT, R2, R5, PT ;  /* 0x000000050200720c */ /* 0x000fe40003f06070 */
[----:B------:R-:W-:-:S04]  /*196c0*/  IABS R5, R7 ;  /* 0x0000000700057213 */ /* 0x000fc80000000000 */
        /* <DEDUP_REMOVED lines=9> */
[----:B------:R-:W-:-:S03]  /*19760*/  LOP3.LUT R2, R4, R0, RZ, 0x3c, !PT ;  /* 0x0000000004027212 */ /* 0x000fc600078e3cff */
[----:B------:R-:W-:Y:S01]  /*19770*/  IMAD.MOV.U32 R3, RZ, RZ, R8 ;  /* 0x000000ffff037224 */ /* 0x000fe200078e0008 */
[----:B------:R-:W-:Y:S02]  /*19780*/  ISETP.GE.AND P2, PT, R2, RZ, PT ;  /* 0x000000ff0200720c */ /* 0x000fe40003f46270 */
[----:B------:R-:W-:-:S05]  /*19790*/  IABS R8, R7 ;  /* 0x0000000700087213 */ /* 0x000fca0000000000 */
[----:B------:R-:W-:-:S06]  /*197a0*/  IMAD.MOV R8, RZ, RZ, -R8 ;  /* 0x000000ffff087224 */ /* 0x000fcc00078e0a08 */
        /* <DEDUP_REMOVED lines=9> */
[----:B------:R-:W-:Y:S01]  /*19840*/  ISETP.GE.U32.AND P0, PT, R2, R5, PT ;  /* 0x000000050200720c */ /* 0x000fe20003f06070 */
[----:B------:R-:W-:Y:S01]  /*19850*/  IMAD.MOV R5, RZ, RZ, -R3 ;  /* 0x000000ffff057224 */ /* 0x000fe200078e0a03 */
[----:B------:R-:W-:-:S03]  /*19860*/  LOP3.LUT R2, R3, R7, RZ, 0x3c, !PT ;  /* 0x0000000703027212 */ /* 0x000fc600078e3cff */
[----:B------:R-:W-:Y:S01]  /*19870*/  IMAD R4, R0, R5, R4 ;  /* 0x0000000500047224 */ /* 0x000fe200078e0204 */
        /* <DEDUP_REMOVED lines=10> */
.L_x_2504:
[----:B-1-3--:R-:W3:Y:S01]  /*19920*/  LDL R5, [R1+0xc] ;  /* 0x00000c0001057983 */ /* 0x00aee20000100800 */
[----:B0-2-4-:R-:W3:Y:S02]  /*19930*/  LDC.64 R2, c[0x0][0xc90] ;  /* 0x00032400ff027b82 */ /* 0x015ee40000000a00 */
[----:B---3--:R-:W-:-:S05]  /*19940*/  IMAD.WIDE R2, R5, 0x4, R2 ;  /* 0x0000000405027825 */ /* 0x008fca00078e0202 */
[----:B------:R-:W2:Y:S02]  /*19950*/  LDG.E R6, desc[UR40][R2.64] ;  /* 0x0000002802067981 */ /* 0x000ea4000c1e1900 */
[----:B--2---:R-:W-:-:S05]  /*19960*/  IMAD R5, R0, R6, RZ ;  /* 0x0000000600057224 */ /* 0x004fca00078e02ff */
[----:B------:R-:W-:-:S04]  /*19970*/  IABS R7, R5 ;  /* 0x0000000500077213 */ /* 0x000fc80000000000 */
[----:B------:R-:W0:Y:S08]  /*19980*/  I2F.RP R10, R7 ;  /* 0x00000007000a7306 */ /* 0x000e300000209400 */
[----:B0-----:R-:W0:Y:S02]  /*19990*/  MUFU.RCP R10, R10 ;  /* 0x0000000a000a7308 */ /* 0x001e240000001000 */
[----:B0-----:R-:W-:-:S06]  /*199a0*/  VIADD R11, R10, 0xffffffe ;  /* 0x0ffffffe0a0b7836 */ /* 0x001fcc0000000000 */
[----:B------:R-:W0:Y:S02]  /*199b0*/  F2I.FTZ.U32.TRUNC.NTZ R3, R11 ;  /* 0x0000000b00037305 */ /* 0x000e24000021f000 */
[----:B0-----:R-:W-:-:S04]  /*199c0*/  IMAD.MOV R2, RZ, RZ, -R3 ;  /* 0x000000ffff027224 */ /* 0x001fc800078e0a03 */
        /* <DEDUP_REMOVED lines=18> */
[----:B------:R-:W-:Y:S02]  /*19af0*/  IMAD R7, R6, R2, RZ ;  /* 0x0000000206077224 */ /* 0x000fe400078e02ff */
[----:B------:R-:W-:Y:S02]  /*19b00*/  IMAD.MOV R2, RZ, RZ, -R2 ;  /* 0x000000ffff027224 */ /* 0x000fe400078e0a02 */
[----:B------:R-:W-:Y:S02]  /*19b10*/  IMAD.MOV R3, RZ, RZ, -R7 ;  /* 0x000000ffff037224 */ /* 0x000fe400078e0a07 */
[----:B------:R-:W-:-:S03]  /*19b20*/  IMAD R4, R5, R2, R4 ;  /* 0x0000000205047224 */ /* 0x000fc600078e0204 */
[----:B------:R-:W-:Y:S02]  /*19b30*/  VIADDMNMX R6, R3, R8, R6, PT ;  /* 0x0000000803067246 */ /* 0x000fe40003800106 */
[----:B------:R-:W-:Y:S02]  /*19b40*/  IADD3 R7, R7, 0x1000000, R4 ;  /* 0x0100000007077810 */ /* 0x000fe40007ffe004 */
        /* <DEDUP_REMOVED lines=25> */
[----:B------:R-:W-:Y:S02]  /*19ce0*/  IMAD R3, R2, R6, R7 ;  /* 0x0000000602037224 */ /* 0x000fe400078e0207 */
[----:B------:R-:W-:-:S03]  /*19cf0*/  IMAD.MOV.U32 R4, RZ, RZ, R2 ;  /* 0x000000ffff047224 */ /* 0x000fc600078e0002 */
[----:B------:R1:W-:Y:S04]  /*19d00*/  STL [R1+0x8], R3 ;  /* 0x0000080301007387 */ /* 0x0003e80000100800 */
.L_x_2505:
[----:B-1----:R-:W-:-:S05]  /*19d10*/  LOP3.LUT R3, RZ, R4, RZ, 0x33, !PT ;  /* 0x00000004ff037212 */ /* 0x002fca00078e33ff */
[----:B------:R-:W-:-:S05]  /*19d20*/  IMAD.IADD R0, R0, 0x1, R3 ;  /* 0x0000000100007824 */ /* 0x000fca00078e0203 */
[----:B------:R1:W-:Y:S01]  /*19d30*/  STL [R1+0x4], R0 ;  /* 0x0000040001007387 */ /* 0x0003e20000100800 */
[----:B------:R-:W-:Y:S05]  /*19d40*/  BRA `(.L_x_2506) ;  /* 0x0000000000287947 */ /* 0x000fea0003800000 */
.L_x_2498:
        /* <DEDUP_REMOVED lines=10> */
.L_x_2506:
[----:B0-----:R-:W2:Y:S04]  /*19df0*/  LDL R3, [R1+0x8] ;  /* 0x0000080001037983 */ /* 0x001ea80000100800 */
[----:B------:R-:W3:Y:S04]  /*19e00*/  LDL R2, [R1+0xc] ;  /* 0x00000c0001027983 */ /* 0x000ee80000100800 */
[----:B------:R-:W4:Y:S04]  /*19e10*/  LDL R5, [R1+0x4] ;  /* 0x0000040001057983 */ /* 0x000f280000100800 */
[----:B------:R-:W4:Y:S01]  /*19e20*/  LDL R4, [R1] ;  /* 0x0000000001047983 */ /* 0x000f220000100800 */
[----:B-1----:R-:W0:Y:S01]  /*19e30*/  S2R R0, SR_TID.X ;  /* 0x0000000000007919 */ /* 0x002e220000002100 */
        /* <DEDUP_REMOVED lines=11> */
.L_x_2495:
[----:B---34-:R-:W3:Y:S01]  /*19ef0*/  LDL R0, [R1+0xc] ;  /* 0x00000c0001007983 */ /* 0x018ee20000100800 */
[----:B------:R-:W-:Y:S02]  /*19f00*/  ULDC UR4, c[0x0][0xc3c] ;  /* 0x00030f0000047ab9 */ /* 0x000fe40000000800 */
[----:B---3--:R-:W-:-:S13]  /*19f10*/  ISETP.GE.AND P0, PT, R0, UR4, PT ;  /* 0x0000000400007c0c */ /* 0x008fda000bf06270 */
[----:B------:R-:W-:Y:S05]  /*19f20*/  @!P0 BRA `(.L_x_2507) ;  /* 0xffffff9400c08947 */ /* 0x000fea000383ffff */
[----:B------:R-:W-:Y:S05]  /*19f30*/  BSYNC B8 ;  /* 0x0000000000087941 */ /* 0x000fea0003800000 */
.L_x_2379:
[----:B---3--:R-:W3:Y:S01]  /*19f40*/  LDL.LU R0, [R1+0x48] ;  /* 0x0000480001007983 */ /* 0x008ee20000300800 */
[----:B------:R-:W-:Y:S01]  /*19f50*/  BSSY B0, `(.L_x_2508) ;  /* 0x000000b000007945 */ /* 0x000fe20003800000 */
[----:B01----:R-:W0:Y:S01]  /*19f60*/  S2R R5, SR_CgaCtaId ;  /* 0x0000000000057919 */ /* 0x003e220000008800 */
[----:B---3--:R-:W-:-:S05]  /*19f70*/  VIADD R0, R0, 0x1 ;  /* 0x0000000100007836 */ /* 0x008fca0000000000 */
[----:B--2---:R-:W-:-:S04]  /*19f80*/  LEA.HI R2, R0, R0, RZ, 0x1 ;  /* 0x0000000000027211 */ /* 0x004fc800078f08ff */
[----:B------:R-:W-:-:S05]  /*19f90*/  LOP3.LUT R3, R2, 0xfffffffe, RZ, 0xc0, !PT ;  /* 0xfffffffe02037812 */ /* 0x000fca00078ec0ff */
[----:B------:R-:W-:Y:S01]  /*19fa0*/  IMAD.IADD R3, R0, 0x1, -R3 ;  /* 0x0000000100037824 */ /* 0x000fe200078e0a03 */
[----:B------:R-:W-:-:S04]  /*19fb0*/  MOV R0, 0x400 ;  /* 0x0000040000007802 */ /* 0x000fc80000000f00 */
[----:B0-----:R-:W-:Y:S02]  /*19fc0*/  LEA R0, R5, R0, 0x18 ;  /* 0x0000000005007211 */ /* 0x001fe400078ec0ff */
[----:B------:R-:W-:-:S04]  /*19fd0*/  SHF.L.U32 R3, R3, 0x1f, RZ ;  /* 0x0000001f03037819 */ /* 0x000fc800000006ff */
[----:B------:R-:W0:Y:S02]  /*19fe0*/  SYNCS.PHASECHK.TRANS64.TRYWAIT P0, [R0+URZ+0x28c20], R3 ;  /* 0x028c2003000075a7 */ /* 0x000e24000800017f */
[----:B0-----:R-:W-:Y:S05]  /*19ff0*/  @!P0 BRA `(.L_x_2509) ;  /* 0x00000018009c8947 */ /* 0x001fea0003800000 */
.L_x_2571:
[----:B------:R-:W-:Y:S05]  /*1a000*/  BSYNC B0 ;  /* 0x0000000000007941 */ /* 0x000fea0003800000 */
.L_x_2508:
[----:B------:R-:W-:-:S03]  /*1a010*/  UMOV UR4, 0xffffffff ;  /* 0xffffffff00047882 */ /* 0x000fc60000000000 */
[----:B------:R-:W-:Y:S05]  /*1a020*/  BRA.DIV UR4, `(.L_x_2510) ;  /* 0x0000001a04a47947 */ /* 0x000fea000b800000 */
[----:B------:R-:W1:Y:S02]  /*1a030*/  S2R R2, SR_TID.X ;  /* 0x0000000000027919 */ /* 0x000e640000002100 */
[----:B-1----:R-:W-:-:S04]  /*1a040*/  SHF.R.U32.HI R2, RZ, 0x5, R2 ;  /* 0x00000005ff027819 */ /* 0x002fc80000011602 */
[----:B------:R-:W-:-:S05]  /*1a050*/  LOP3.LUT R2, R2, 0x3, RZ, 0xc0, !PT ;  /* 0x0000000302027812 */ /* 0x000fca00078ec0ff */
[----:B------:R1:W2:Y:S02]  /*1a060*/  SHFL.IDX PT, R14, R2, RZ, 0x1f ;  /* 0x00001fff020e7589 */ /* 0x0002a400000e0000 */
.L_x_2574:
[----:B--2---:R-:W-:Y:S01]  /*1a070*/  ISETP.NE.AND P0, PT, R14, RZ, PT ;  /* 0x000000ff0e00720c */ /* 0x004fe20003f05270 */
[----:B------:R-:W-:-:S12]  /*1a080*/  BSSY B0, `(.L_x_2511) ;  /* 0x0000027000007945 */ /* 0x000fd80003800000 */
[----:B------:R-:W-:Y:S05]  /*1a090*/  @P0 BRA `(.L_x_2512) ;  /* 0x0000000000940947 */ /* 0x000fea0003800000 */
[----:B------:R-:W-:-:S03]  /*1a0a0*/  UMOV UR4, 0xffffffff ;  /* 0xffffffff00047882 */ /* 0x000fc60000000000 */
[----:B------:R-:W-:Y:S05]  /*1a0b0*/  BRA.DIV UR4, `(.L_x_2513) ;  /* 0x0000001a04b47947 */ /* 0x000fea000b800000 */
[----:B------:R-:W-:-:S13]  /*1a0c0*/  ELECT P6, URZ, PT ;  /* 0x00000000003f782f */ /* 0x000fda00038c0000 */
.L_x_2577:
[----:B------:R-:W-:Y:S05]  /*1a0d0*/  @!P6 BRA `(.L_x_2512) ;  /* 0x000000000084e947 */ /* 0x000fea0003800000 */
[----:B------:R-:W-:-:S06]  /*1a0e0*/  ULOP3.LUT UR4, UR36, 0x2, URZ, 0xfc, !UPT ;  /* 0x0000000224047892 */ /* 0x000fcc000f8efc3f */
[----:B-1----:R-:W-:-:S05]  /*1a0f0*/  IMAD.U32 R2, RZ, RZ, UR4 ;  /* 0x00000004ff027e24 */ /* 0x002fca000f8e00ff */
[----:B------:R-:W-:-:S13]  /*1a100*/  ISETP.NE.AND P2, PT, R2, 0x3, PT ;  /* 0x000000030200780c */ /* 0x000fda0003f45270 */
[----:B------:R-:W-:Y:S05]  /*1a110*/  @!P2 BRA `(.L_x_2514) ;  /* 0x000000000004a947 */ /* 0x000fea0003800000 */
[----:B------:R-:W-:Y:S01]  /*1a120*/  BPT.TRAP 0x1 ;  /* 0x000000040000795c */ /* 0x000fe20000300000 */
.L_x_2514:
[----:B0-----:R-:W2:Y:S04]  /*1a130*/  LDL R3, [R1+0x10] ;  /* 0x0000100001037983 */ /* 0x001ea80000100800 */
[----:B------:R-:W3:Y:S01]  /*1a140*/  LDL.LU R7, [R1+0x14] ;  /* 0x0000140001077983 */ /* 0x000ee20000300800 */
[----:B------:R-:W-:-:S04]  /*1a150*/  VIADD R2, R0, 0x28c40 ;  /* 0x00028c4000027836 */ /* 0x000fc80000000000 */
[C---:B--2---:R-:W-:Y:S02]  /*1a160*/  IMAD R6, R3.reuse, 0x8, R2 ;  /* 0x0000000803067824 */ /* 0x044fe400078e0202 */
[----:B------:R-:W-:Y:S01]  /*1a170*/  VIADD R3, R3, 0x1 ;  /* 0x0000000103037836 */ /* 0x000fe20000000000 */
[----:B---3--:R-:W-:-:S04]  /*1a180*/  SHF.L.U32 R5, R7, 0x1f, RZ ;  /* 0x0000001f07057819 */ /* 0x008fc800000006ff */
[C---:B------:R-:W-:Y:S01]  /*1a190*/  ISETP.NE.AND P1, PT, R3.reuse, 0x2, PT ;  /* 0x000000020300780c */ /* 0x040fe20003f25270 */
[----:B------:R-:W0:Y:S03]  /*1a1a0*/  SYNCS.PHASECHK.TRANS64.TRYWAIT P0, [R6+URZ], R5 ;  /* 0x00000005060075a7 */ /* 0x000e26000800017f */
[----:B------:R-:W-:Y:S02]  /*1a1b0*/  SEL R4, RZ, 0x1, P1 ;  /* 0x00000001ff047807 */ /* 0x000fe40000800000 */
[----:B------:R-:W-:Y:S02]  /*1a1c0*/  SEL R3, R3, RZ, P1 ;  /* 0x000000ff03037207 */ /* 0x000fe40000800000 */
[----:B------:R-:W-:-:S03]  /*1a1d0*/  LOP3.LUT R4, R7, R4, RZ, 0x3c, !PT ;  /* 0x0000000407047212 */ /* 0x000fc600078e3cff */
[----:B------:R-:W-:Y:S01]  /*1a1e0*/  IMAD R7, R3, 0x8, R2 ;  /* 0x0000000803077824 */ /* 0x000fe200078e0202 */
[----:B------:R-:W-:Y:S01]  /*1a1f0*/  SHF.L.U32 R2, R4, 0x1f, RZ ;  /* 0x0000001f04027819 */ /* 0x000fe200000006ff */
[----:B0-----:R-:W-:Y:S06]  /*1a200*/  @!P0 BRA `(.L_x_2515) ;  /* 0x0000001800808947 */ /* 0x001fec0003800000 */
.L_x_2578:
[----:B------:R-:W1:Y:S02]  /*1a210*/  SYNCS.PHASECHK.TRANS64.TRYWAIT P0, [R7+URZ], R2 ;  /* 0x00000002070075a7 */ /* 0x000e64000800017f */
[----:B-1----:R-:W-:Y:S05]  /*1a220*/  @!P0 BRA `(.L_x_2516) ;  /* 0x00000018008c8947 */ /* 0x002fea0003800000 */
.L_x_2579:
[----:B------:R-:W-:Y:S05]  /*1a230*/  @!P2 BRA `(.L_x_2517) ;  /* 0x000000000004a947 */ /* 0x000fea0003800000 */
[----:B------:R-:W-:Y:S01]  /*1a240*/  BPT.TRAP 0x1 ;  /* 0x000000040000795c */ /* 0x000fe20000300000 */
.L_x_2517:
[----:B------:R-:W2:Y:S01]  /*1a250*/  LDL.LU R4, [R1+0x10] ;  /* 0x0000100001047983 */ /* 0x000ea20000300800 */
[----:B------:R-:W-:-:S04]  /*1a260*/  VIADD R0, R0, 0x28c60 ;  /* 0x00028c6000007836 */ /* 0x000fc80000000000 */
[----:B--2---:R-:W-:-:S04]  /*1a270*/  IMAD R4, R4, 0x8, R0 ;  /* 0x0000000804047824 */ /* 0x004fc800078e0200 */
[----:B------:R-:W2:Y:S02]  /*1a280*/  SYNCS.PHASECHK.TRANS64.TRYWAIT P0, [R4+URZ], R5 ;  /* 0x00000005040075a7 */ /* 0x000ea4000800017f */
[----:B--2---:R-:W-:Y:S05]  /*1a290*/  @!P0 BRA `(.L_x_2518) ;  /* 0x0000001800848947 */ /* 0x004fea0003800000 */
.L_x_2580:
[----:B------:R-:W-:-:S07]  /*1a2a0*/  IMAD R3, R3, 0x8, R0 ;  /* 0x0000000803037824 */ /* 0x000fce00078e0200 */
.L_x_2519:
[----:B---3--:R3:W4:Y:S02]  /*1a2b0*/  SYNCS.PHASECHK.TRANS64.TRYWAIT P0, [R3+URZ], R2 ;  /* 0x00000002030075a7 */ /* 0x008724000800017f */
[----:B----4-:R-:W-:Y:S05]  /*1a2c0*/  @!P0 NANOSLEEP.SYNCS 0x989680 ;  /* 0x009896800000895d */ /* 0x010fea0003900000 */
[----:B------:R-:W4:Y:S02]  /*1a2d0*/  @!P0 SYNCS.PHASECHK.TRANS64 P0, [R3+URZ], R2 ;  /* 0x00000002030085a7 */ /* 0x000f24000800007f */
[----:B----4-:R-:W-:Y:S05]  /*1a2e0*/  @!P0 BRA `(.L_x_2519) ;  /* 0xfffffffc00f08947 */ /* 0x010fea000383ffff */
.L_x_2512:
[----:B------:R-:W-:Y:S05]  /*1a2f0*/  BSYNC B0 ;  /* 0x0000000000007941 */ /* 0x000fea0003800000 */
.L_x_2511:
[----:B------:R-:W-:Y:S05]  /*1a300*/  EXIT ;  /* 0x000000000000794d */ /* 0x000fea0003800000 */
.L_x_2270:
[----:B0-----:R-:W-:-:S04]  /*1a310*/  IMAD.U32 R3, RZ, RZ, UR23 ;  /* 0x00000017ff037e24 */ /* 0x001fc8000f8e00ff */
[----:B------:R0:W1:Y:S03]  /*1a320*/  SYNCS.PHASECHK.TRANS64.TRYWAIT P1, [R3+URZ+0x28c50], R0 ;  /* 0x028c5000030075a7 */ /* 0x000066000802017f */
[----:B-1----:R-:W-:Y:S05]  /*1a330*/  @!P1 NANOSLEEP.SYNCS 0x989680 ;  /* 0x009896800000995d */ /* 0x002fea0003900000 */
[----:B------:R-:W1:Y:S02]  /*1a340*/  @!P1 SYNCS.PHASECHK.TRANS64 P1, [R3+URZ+0x28c50], R0 ;  /* 0x028c5000030095a7 */ /* 0x000e64000802007f */
[----:B-1----:R-:W-:Y:S05]  /*1a350*/  @!P1 BRA `(.L_x_2270) ;  /* 0xfffffffc00ec9947 */ /* 0x002fea000383ffff */
[----:B------:R-:W-:Y:S05]  /*1a360*/  BRA `(.L_x_2520) ;  /* 0xfffffe80008c7947 */ /* 0x000fea000383ffff */
.L_x_2275:
[----:B-1----:R-:W-:-:S04]  /*1a370*/  IMAD.U32 R3, RZ, RZ, UR23 ;  /* 0x00000017ff037e24 */ /* 0x002fc8000f8e00ff */
[----:B------:R1:W2:Y:S03]  /*1a380*/  SYNCS.PHASECHK.TRANS64.TRYWAIT P1, [R3+URZ+0x28c50], R0 ;  /* 0x028c5000030075a7 */ /* 0x0002a6000802017f */
[----:B--2---:R-:W-:Y:S05]  /*1a390*/  @!P1 NANOSLEEP.SYNCS 0x989680 ;  /* 0x009896800000995d */ /* 0x004fea0003900000 */
[----:B------:R-:W2:Y:S02]  /*1a3a0*/  @!P1 SYNCS.PHASECHK.TRANS64 P1, [R3+URZ+0x28c50], R0 ;  /* 0x028c5000030095a7 */ /* 0x000ea4000802007f */
[----:B--2---:R-:W-:Y:S05]  /*1a3b0*/  @!P1 BRA `(.L_x_2275) ;  /* 0xfffffffc00ec9947 */ /* 0x004fea000383ffff */
[----:B------:R-:W-:Y:S05]  /*1a3c0*/  BRA `(.L_x_2274) ;  /* 0xfffffe8c00907947 */ /* 0x000fea000383ffff */
.L_x_2285:
[----:B0-----:R-:W-:-:S04]  /*1a3d0*/  IMAD.U32 R3, RZ, RZ, UR46 ;  /* 0x0000002eff037e24 */ /* 0x001fc8000f8e00ff */
[----:B------:R0:W1:Y:S03]  /*1a3e0*/  SYNCS.PHASECHK.TRANS64.TRYWAIT P1, [R3+URZ+0x28c00], R0 ;  /* 0x028c0000030075a7 */ /* 0x000066000802017f */
[----:B-1----:R-:W-:Y:S05]  /*1a3f0*/  @!P1 NANOSLEEP.SYNCS 0x989680 ;  /* 0x009896800000995d */ /* 0x002fea0003900000 */
[----:B------:R-:W1:Y:S02]  /*1a400*/  @!P1 SYNCS.PHASECHK.TRANS64 P1, [R3+URZ+0x28c00], R0 ;  /* 0x028c0000030095a7 */ /* 0x000e64000802007f */
[----:B-1----:R-:W-:Y:S05]  /*1a410*/  @!P1 BRA `(.L_x_2285) ;  /* 0xfffffffc00ec9947 */ /* 0x002fea000383ffff */
[----:B------:R-:W-:Y:S05]  /*1a420*/  BRA `(.L_x_2521) ;  /* 0xfffffea400b47947 */ /* 0x000fea000383ffff */
.L_x_2289:
[----:B--2---:R2:W3:Y:S02]  /*1a430*/  SYNCS.PHASECHK.TRANS64.TRYWAIT P1, [R7+URZ+0x28c30], R8 ;  /* 0x028c3008070075a7 */ /* 0x0044e4000802017f */
[----:B---3--:R-:W-:Y:S05]  /*1a440*/  @!P1 NANOSLEEP.SYNCS 0x989680 ;  /* 0x009896800000995d */ /* 0x008fea0003900000 */
[----:B------:R-:W3:Y:S02]  /*1a450*/  @!P1 SYNCS.PHASECHK.TRANS64 P1, [R7+URZ+0x28c30], R8 ;  /* 0x028c3008070095a7 */ /* 0x000ee4000802007f */
[----:B---3--:R-:W-:Y:S05]  /*1a460*/  @!P1 BRA `(.L_x_2289) ;  /* 0xfffffffc00f09947 */ /* 0x008fea000383ffff */
[----:B------:R-:W-:Y:S05]  /*1a470*/  BRA `(.L_x_2288) ;  /* 0xfffffea400d07947 */ /* 0x000fea000383ffff */
.L_x_2301:
[----:B---3--:R3:W0:Y:S02]  /*1a480*/  SYNCS.PHASECHK.TRANS64.TRYWAIT P2, [R7+URZ+0x28c50], R8 ;  /* 0x028c5008070075a7 */ /* 0x008624000804017f */
[----:B0-----:R-:W-:Y:S05]  /*1a490*/  @!P2 NANOSLEEP.SYNCS 0x989680 ;  /* 0x009896800000a95d */ /* 0x001fea0003900000 */
[----:B------:R-:W0:Y:S02]  /*1a4a0*/  @!P2 SYNCS.PHASECHK.TRANS64 P2, [R7+URZ+0x28c50], R8 ;  /* 0x028c50080700a5a7 */ /* 0x000e24000804007f */
[----:B0-----:R-:W-:Y:S05]  /*1a4b0*/  @!P2 BRA `(.L_x_2301) ;  /* 0xfffffffc00f0a947 */ /* 0x001fea000383ffff */
[----:B------:R-:W-:Y:S05]  /*1a4c0*/  BRA `(.L_x_2300) ;  /* 0xfffffec000707947 */ /* 0x000fea000383ffff */
.L_x_2309:
[----:B-1----:R-:W-:-:S04]  /*1a4d0*/  IMAD.U32 R8, RZ, RZ, UR27 ;  /* 0x0000001bff087e24 */ /* 0x002fc8000f8e00ff */
[----:B------:R1:W2:Y:S03]  /*1a4e0*/  SYNCS.PHASECHK.TRANS64.TRYWAIT P2, [R8+URZ+0x28c30], R7 ;  /* 0x028c3007080075a7 */ /* 0x0002a6000804017f */
[----:B--2---:R-:W-:Y:S05]  /*1a4f0*/  @!P2 NANOSLEEP.SYNCS 0x989680 ;  /* 0x009896800000a95d */ /* 0x004fea0003900000 */
[----:B------:R-:W2:Y:S02]  /*1a500*/  @!P2 SYNCS.PHASECHK.TRANS64 P2, [R8+URZ+0x28c30], R7 ;  /* 0x028c30070800a5a7 */ /* 0x000ea4000804007f */
[----:B--2---:R-:W-:Y:S05]  /*1a510*/  @!P2 BRA `(.L_x_2309) ;  /* 0xfffffffc00eca947 */ /* 0x004fea000383ffff */
[----:B------:R-:W-:Y:S05]  /*1a520*/  BRA `(.L_x_2308) ;  /* 0xfffffec400c47947 */ /* 0x000fea000383ffff */
.L_x_2321:
[----:B--2---:R2:W3:Y:S02]  /*1a530*/  SYNCS.PHASECHK.TRANS64.TRYWAIT P2, [R10+URZ+0x28c50], R7 ;  /* 0x028c50070a0075a7 */ /* 0x0044e4000804017f */
[----:B---3--:R-:W-:Y:S05]  /*1a540*/  @!P2 NANOSLEEP.SYNCS 0x989680 ;  /* 0x009896800000a95d */ /* 0x008fea0003900000 */
[----:B------:R-:W3:Y:S02]  /*1a550*/  @!P2 SYNCS.PHASECHK.TRANS64 P2, [R10+URZ+0x28c50], R7 ;  /* 0x028c50070a00a5a7 */ /* 0x000ee4000804007f */
[----:B---3--:R-:W-:Y:S05]  /*1a560*/  @!P2 BRA `(.L_x_2321) ;  /* 0xfffffffc00f0a947 */ /* 0x008fea000383ffff */
[----:B------:R-:W-:Y:S05]  /*1a570*/  BRA `(.L_x_2320) ;  /* 0xfffffee8001c7947 */ /* 0x000fea000383ffff */
.L_x_2330:
[----:B-1----:R-:W-:-:S04]  /*1a580*/  IMAD.U32 R6, RZ, RZ, UR24 ;  /* 0x00000018ff067e24 */ /* 0x002fc8000f8e00ff */
[----:B------:R1:W3:Y:S03]  /*1a590*/  SYNCS.PHASECHK.TRANS64.TRYWAIT P2, [R6+URZ+0x28c30], R7 ;  /* 0x028c3007060075a7 */ /* 0x0002e6000804017f */
[----:B---3--:R-:W-:Y:S05]  /*1a5a0*/  @!P2 NANOSLEEP.SYNCS 0x989680 ;  /* 0x009896800000a95d */ /* 0x008fea0003900000 */
[----:B------:R-:W3:Y:S02]  /*1a5b0*/  @!P2 SYNCS.PHASECHK.TRANS64 P2, [R6+URZ+0x28c30], R7 ;  /* 0x028c30070600a5a7 */ /* 0x000ee4000804007f */
[----:B---3--:R-:W-:Y:S05]  /*1a5c0*/  @!P2 BRA `(.L_x_2330) ;  /* 0xfffffffc00eca947 */ /* 0x008fea000383ffff */
[----:B------:R-:W-:Y:S05]  /*1a5d0*/  BRA `(.L_x_2329) ;  /* 0xfffffeec00b87947 */ /* 0x000fea000383ffff */
.L_x_2334:
[----:B--2---:R2:W4:Y:S02]  /*1a5e0*/  SYNCS.PHASECHK.TRANS64.TRYWAIT P2, [R10+URZ+0x28c50], R7 ;  /* 0x028c50070a0075a7 */ /* 0x004524000804017f */
[----:B----4-:R-:W-:Y:S05]  /*1a5f0*/  @!P2 NANOSLEEP.SYNCS 0x989680 ;  /* 0x009896800000a95d */ /* 0x010fea0003900000 */
[----:B------:R-:W4:Y:S02]  /*1a600*/  @!P2 SYNCS.PHASECHK.TRANS64 P2, [R10+URZ+0x28c50], R7 ;  /* 0x028c50070a00a5a7 */ /* 0x000f24000804007f */
[----:B----4-:R-:W-:Y:S05]  /*1a610*/  @!P2 BRA `(.L_x_2334) ;  /* 0xfffffffc00f0a947 */ /* 0x010fea000383ffff */
[----:B------:R-:W-:Y:S05]  /*1a620*/  BRA `(.L_x_2333) ;  /* 0xffffff0000d87947 */ /* 0x000fea000383ffff */
.L_x_2340:
[----:B---3--:R-:W-:-:S04]  /*1a630*/  IMAD.U32 R5, RZ, RZ, UR26 ;  /* 0x0000001aff057e24 */ /* 0x008fc8000f8e00ff */
[----:B------:R3:W0:Y:S03]  /*1a640*/  SYNCS.PHASECHK.TRANS64.TRYWAIT P2, [R5+URZ+0x28c30], R8 ;  /* 0x028c3008050075a7 */ /* 0x000626000804017f */
[----:B0-----:R-:W-:Y:S05]  /*1a650*/  @!P2 NANOSLEEP.SYNCS 0x989680 ;  /* 0x009896800000a95d */ /* 0x001fea0003900000 */
[----:B------:R-:W0:Y:S02]  /*1a660*/  @!P2 SYNCS.PHASECHK.TRANS64 P2, [R5+URZ+0x28c30], R8 ;  /* 0x028c30080500a5a7 */ /* 0x000e24000804007f */
[----:B0-----:R-:W-:Y:S05]  /*1a670*/  @!P2 BRA `(.L_x_2340) ;  /* 0xfffffffc00eca947 */ /* 0x001fea000383ffff */
[----:B------:R-:W-:Y:S05]  /*1a680*/  BRA `(.L_x_2339) ;  /* 0xffffff0400cc7947 */ /* 0x000fea000383ffff */
.L_x_2352:
[----:B---3--:R3:W4:Y:S02]  /*1a690*/  SYNCS.PHASECHK.TRANS64.TRYWAIT P2, [R9+URZ+0x28c50], R8 ;  /* 0x028c5008090075a7 */ /* 0x008724000804017f */
[----:B----4-:R-:W-:Y:S05]  /*1a6a0*/  @!P2 NANOSLEEP.SYNCS 0x989680 ;  /* 0x009896800000a95d */ /* 0x010fea0003900000 */
[----:B------:R-:W4:Y:S02]  /*1a6b0*/  @!P2 SYNCS.PHASECHK.TRANS64 P2, [R9+URZ+0x28c50], R8 ;  /* 0x028c50080900a5a7 */ /* 0x000f24000804007f */
[----:B----4-:R-:W-:Y:S05]  /*1a6c0*/  @!P2 BRA `(.L_x_2352) ;  /* 0xfffffffc00f0a947 */ /* 0x010fea000383ffff */
[----:B------:R-:W-:Y:S05]  /*1a6d0*/  BRA `(.L_x_2351) ;  /* 0xffffff24009c7947 */ /* 0x000fea000383ffff */
.L_x_2401:
[----:B-1----:R-:W1:Y:S01]  /*1a6e0*/  S2R R4, SR_TID.X ;  /* 0x0000000000047919 */ /* 0x002e620000002100 */
[----:B------:R-:W-:Y:S01]  /*1a6f0*/  BSSY B0, `(.L_x_2522) ;  /* 0x000000a000007945 */ /* 0x000fe20003800000 */
[----:B------:R-:W-:Y:S02]  /*1a700*/  IMAD.MOV.U32 R12, RZ, RZ, RZ ;  /* 0x000000ffff0c7224 */ /* 0x000fe400078e00ff */
[----:B------:R-:W-:Y:S02]  /*1a710*/  IMAD.MOV.U32 R11, RZ, RZ, 0x1f ;  /* 0x0000001fff0b7424 */ /* 0x000fe400078e00ff */
[----:B------:R-:W-:Y:S01]  /*1a720*/  IMAD.MOV.U32 R15, RZ, RZ, -0x1 ;  /* 0xffffffffff0f7424 */ /* 0x000fe200078e00ff */
[----:B-1----:R-:W-:-:S04]  /*1a730*/  SHF.R.U32.HI R4, RZ, 0x5, R4 ;  /* 0x00000005ff047819 */ /* 0x002fc80000011604 */
[----:B------:R-:W-:-:S05]  /*1a740*/  LOP3.LUT R4, R4, 0x3, RZ, 0xc0, !PT ;  /* 0x0000000304047812 */ /* 0x000fca00078ec0ff */
[----:B------:R-:W-:-:S07]  /*1a750*/  IMAD.MOV.U32 R13, RZ, RZ, R4 ;  /* 0x000000ffff0d7224 */ /* 0x000fce00078e0004 */
[----:B0-2---:R-:W-:Y:S05]  /*1a760*/  WARPSYNC.COLLECTIVE R15, `(.L_x_2523) ;  /* 0x000000000f087348 */ /* 0x005fea0003c00000 */
[----:B------:R1:W3:Y:S02]  /*1a770*/  SHFL.IDX P6, R14, R13, R12, R11 ;  /* 0x0000000c0d0e7389 */ /* 0x0002e400000c000b */
[----:B0123--:R-:W-:Y:S01]  /*1a780*/  ENDCOLLECTIVE ;  /* 0x000000000000791b */ /* 0x00ffe20003800000 */
.L_x_2523:
[----:B------:R-:W-:Y:S05]  /*1a790*/  BSYNC B0 ;  /* 0x0000000000007941 */ /* 0x000fea0003800000 */
.L_x_2522:
[----:B------:R-:W-:Y:S05]  /*1a7a0*/  BRA `(.L_x_2524) ;  /* 0xffffffa000307947 */ /* 0x000fea000383ffff */
.L_x_2403:
[----:B------:R-:W-:Y:S01]  /*1a7b0*/  BSSY B0, `(.L_x_2525) ;  /* 0x0000006000007945 */ /* 0x000fe20003800000 */
[----:B------:R-:W-:-:S07]  /*1a7c0*/  IMAD.MOV.U32 R15, RZ, RZ, -0x1 ;  /* 0xffffffffff0f7424 */ /* 0x000fce00078e00ff */
[----:B012---:R-:W-:Y:S05]  /*1a7d0*/  WARPSYNC.COLLECTIVE R15, `(.L_x_2526) ;  /* 0x000000000f0c7348 */ /* 0x007fea0003c00000 */
[----:B------:R-:W-:Y:S02]  /*1a7e0*/  ELECT P6, UR62, PT ;  /* 0x00000000003e782f */ /* 0x000fe400038c0000 */
[----:B------:R-:W-:Y:S01]  /*1a7f0*/  MOV R14, UR62 ;  /* 0x0000003e000e7c02 */ /* 0x000fe20008000f00 */
[----:B012---:R-:W-:Y:S10]  /*1a800*/  ENDCOLLECTIVE ;  /* 0x000000000000791b */ /* 0x007ff40003800000 */
.L_x_2526:
[----:B------:R-:W-:Y:S05]  /*1a810*/  BSYNC B0 ;  /* 0x0000000000007941 */ /* 0x000fea0003800000 */
.L_x_2525:
[----:B------:R-:W-:Y:S05]  /*1a820*/  BRA `(.L_x_2527) ;  /* 0xffffffa000347947 */ /* 0x000fea000383ffff */
.L_x_2405:
[----:B---3--:R3:W4:Y:S02]  /*1a830*/  SYNCS.PHASECHK.TRANS64.TRYWAIT P0, [R0+URZ+0x28c40], R2 ;  /* 0x028c4002000075a7 */ /* 0x008724000800017f */
[----:B----4-:R-:W-:Y:S05]  /*1a840*/  @!P0 NANOSLEEP.SYNCS 0x989680 ;  /* 0x009896800000895d */ /* 0x010fea0003900000 */
[----:B------:R-:W4:Y:S02]  /*1a850*/  @!P0 SYNCS.PHASECHK.TRANS64 P0, [R0+URZ+0x28c40], R2 ;  /* 0x028c4002000085a7 */ /* 0x000f24000800007f */
[----:B----4-:R-:W-:Y:S05]  /*1a860*/  @!P0 BRA `(.L_x_2405) ;  /* 0xfffffffc00f08947 */ /* 0x010fea000383ffff */
[----:B------:R-:W-:Y:S05]  /*1a870*/  BRA `(.L_x_2528) ;  /* 0xffffffa000987947 */ /* 0x000fea000383ffff */
.L_x_2409:
[----:B------:R-:W2:Y:S01]  /*1a880*/  LDL.LU R11, [R1+0x28] ;  /* 0x00002800010b7983 */ /* 0x000ea20000300800 */
[----:B------:R-:W-:Y:S02]  /*1a890*/  IMAD.MOV.U32 R5, RZ, RZ, R12 ;  /* 0x000000ffff057224 */ /* 0x000fe400078e000c */
[----:B------:R-:W-:Y:S02]  /*1a8a0*/  IMAD.MOV.U32 R13, RZ, RZ, R0 ;  /* 0x000000ffff0d7224 */ /* 0x000fe400078e0000 */
[----:B------:R-:W-:Y:S02]  /*1a8b0*/  IMAD.MOV.U32 R12, RZ, RZ, RZ ;  /* 0x000000ffff0c7224 */ /* 0x000fe400078e00ff */
[----:B------:R-:W-:Y:S02]  /*1a8c0*/  IMAD.MOV.U32 R15, RZ, RZ, -0x1 ;  /* 0xffffffffff0f7424 */ /* 0x000fe400078e00ff */
[----:B------:R-:W-:-:S04]  /*1a8d0*/  IMAD.IADD R3, R10, 0x1, R5 ;  /* 0x000000010a037824 */ /* 0x000fc800078e0205 */
[----:B------:R-:W-:Y:S02]  /*1a8e0*/  VIADD R5, R3, 0x10 ;  /* 0x0000001003057836 */ /* 0x000fe40000000000 */
[----:B--2---:R-:W-:Y:S02]  /*1a8f0*/  IMAD R2, R11, R7, RZ ;  /* 0x000000070b027224 */ /* 0x004fe400078e02ff */
[----:B------:R-:W-:-:S03]  /*1a900*/  IMAD.MOV.U32 R11, RZ, RZ, 0x181f ;  /* 0x0000181fff0b7424 */ /* 0x000fc600078e00ff */
[----:B------:R-:W-:-:S13]  /*1a910*/  ISETP.GE.AND P1, PT, R3, R2, PT ;  /* 0x000000020300720c */ /* 0x000fda0003f26270 */
[----:B-----5:R-:W-:Y:S05]  /*1a920*/  WARPSYNC.COLLECTIVE R15, `(.L_x_2529) ;  /* 0x000000000f087348 */ /* 0x020fea0003c00000 */
[----:B------:R0:W1:Y:S02]  /*1a930*/  SHFL.IDX P6, R14, R13, R12, R11 ;  /* 0x0000000c0d0e7389 */ /* 0x00006400000c000b */
[----:B01---5:R-:W-:Y:S01]  /*1a940*/  ENDCOLLECTIVE ;  /* 0x000000000000791b */ /* 0x023fe20003800000 */
.L_x_2529:
[----:B------:R-:W-:Y:S02]  /*1a950*/  IMAD.MOV.U32 R13, RZ, RZ, R4 ;  /* 0x000000ffff0d7224 */ /* 0x000fe400078e0004 */
[----:B------:R-:W-:-:S07]  /*1a960*/  IMAD.MOV.U32 R6, RZ, RZ, R14 ;  /* 0x000000ffff067224 */ /* 0x000fce00078e000e */
[----:B------:R-:W-:Y:S05]  /*1a970*/  WARPSYNC.COLLECTIVE R15, `(.L_x_2530) ;  /* 0x000000000f087348 */ /* 0x000fea0003c00000 */
[----:B------:R0:W1:Y:S02]  /*1a980*/  SHFL.IDX P6, R14, R13, R12, R11 ;  /* 0x0000000c0d0e7389 */ /* 0x00006400000c000b */
[----:B01----:R-:W-:Y:S01]  /*1a990*/  ENDCOLLECTIVE ;  /* 0x000000000000791b */ /* 0x003fe20003800000 */
.L_x_2530:
[----:B------:R-:W-:Y:S02]  /*1a9a0*/  IMAD.MOV.U32 R13, RZ, RZ, R0 ;  /* 0x000000ffff0d7224 */ /* 0x000fe400078e0000 */
[----:B------:R-:W-:Y:S02]  /*1a9b0*/  IMAD.MOV.U32 R12, RZ, RZ, 0x1 ;  /* 0x00000001ff0c7424 */ /* 0x000fe400078e00ff */
[----:B------:R-:W-:-:S07]  /*1a9c0*/  IMAD.MOV.U32 R7, RZ, RZ, R14 ;  /* 0x000000ffff077224 */ /* 0x000fce00078e000e */
[----:B------:R-:W-:Y:S05]  /*1a9d0*/  WARPSYNC.COLLECTIVE R15, `(.L_x_2531) ;  /* 0x000000000f087348 */ /* 0x000fea0003c00000 */
[----:B------:R0:W1:Y:S02]  /*1a9e0*/  SHFL.IDX P6, R14, R13, R12, R11 ;  /* 0x0000000c0d0e7389 */ /* 0x00006400000c000b */
[----:B01----:R-:W-:Y:S01]  /*1a9f0*/  ENDCOLLECTIVE ;  /* 0x000000000000791b */ /* 0x003fe20003800000 */
.L_x_2531:
        /* <DEDUP_REMOVED lines=15> */
.L_x_2532:
[----:B------:R-:W-:Y:S02]  /*1aaf0*/  IMAD.MOV.U32 R13, RZ, RZ, R0 ;  /* 0x000000ffff0d7224 */ /* 0x000fe400078e0000 */
[----:B------:R-:W-:Y:S02]  /*1ab00*/  IMAD.MOV.U32 R12, RZ, RZ, 0x2 ;  /* 0x00000002ff0c7424 */ /* 0x000fe400078e00ff */
[----:B------:R-:W-:-:S07]  /*1ab10*/  IMAD.MOV.U32 R5, RZ, RZ, R14 ;  /* 0x000000ffff057224 */ /* 0x000fce00078e000e */
[----:B------:R-:W-:Y:S05]  /*1ab20*/  WARPSYNC.COLLECTIVE R15, `(.L_x_2533) ;  /* 0x000000000f087348 */ /* 0x000fea0003c00000 */
[----:B------:R0:W1:Y:S02]  /*1ab30*/  SHFL.IDX P6, R14, R13, R12, R11 ;  /* 0x0000000c0d0e7389 */ /* 0x00006400000c000b */
[----:B01----:R-:W-:Y:S01]  /*1ab40*/  ENDCOLLECTIVE ;  /* 0x000000000000791b */ /* 0x003fe20003800000 */
.L_x_2533:
        /* <DEDUP_REMOVED lines=15> */
.L_x_2534:
[----:B------:R-:W-:Y:S02]  /*1ac40*/  IMAD.MOV.U32 R13, RZ, RZ, R0 ;  /* 0x000000ffff0d7224 */ /* 0x000fe400078e0000 */
[----:B------:R-:W-:Y:S02]  /*1ac50*/  IMAD.MOV.U32 R12, RZ, RZ, 0x3 ;  /* 0x00000003ff0c7424 */ /* 0x000fe400078e00ff */
[----:B------:R-:W-:-:S07]  /*1ac60*/  IMAD.MOV.U32 R5, RZ, RZ, R14 ;  /* 0x000000ffff057224 */ /* 0x000fce00078e000e */
[----:B------:R-:W-:Y:S05]  /*1ac70*/  WARPSYNC.COLLECTIVE R15, `(.L_x_2535) ;  /* 0x000000000f087348 */ /* 0x000fea0003c00000 */
[----:B------:R0:W1:Y:S02]  /*1ac80*/  SHFL.IDX P6, R14, R13, R12, R11 ;  /* 0x0000000c0d0e7389 */ /* 0x00006400000c000b */
[----:B01----:R-:W-:Y:S01]  /*1ac90*/  ENDCOLLECTIVE ;  /* 0x000000000000791b */ /* 0x003fe20003800000 */
.L_x_2535:
        /* <DEDUP_REMOVED lines=13> */
.L_x_2536:
[----:B------:R-:W-:Y:S01]  /*1ad70*/  IMAD.MOV.U32 R4, RZ, RZ, R14 ;  /* 0x000000ffff047224 */ /* 0x000fe200078e000e */
[----:B------:R-:W-:Y:S06]  /*1ad80*/  BRA `(.L_x_2537) ;  /* 0xffffffa400d87947 */ /* 0x000fec000383ffff */
.L_x_2412:
[----:B-1----:R1:W2:Y:S02]  /*1ad90*/  SYNCS.PHASECHK.TRANS64.TRYWAIT P0, [R19+URZ+0x28c20], R0 ;  /* 0x028c2000130075a7 */ /* 0x0022a4000800017f */
[----:B--2---:R-:W-:Y:S05]  /*1ada0*/  @!P0 NANOSLEEP.SYNCS 0x989680 ;  /* 0x009896800000895d */ /* 0x004fea0003900000 */
[----:B------:R-:W2:Y:S02]  /*1adb0*/  @!P0 SYNCS.PHASECHK.TRANS64 P0, [R19+URZ+0x28c20], R0 ;  /* 0x028c2000130085a7 */ /* 0x000ea4000800007f */
[----:B--2---:R-:W-:Y:S05]  /*1adc0*/  @!P0 BRA `(.L_x_2412) ;  /* 0xfffffffc00f08947 */ /* 0x004fea000383ffff */
[----:B------:R-:W-:Y:S05]  /*1add0*/  BRA `(.L_x_2538) ;  /* 0xffffffa800347947 */ /* 0x000fea000383ffff */
.L_x_2416:
[----:B-1----:R1:W2:Y:S02]  /*1ade0*/  SYNCS.PHASECHK.TRANS64.TRYWAIT P0, [R0+URZ+0x28c60], R2 ;  /* 0x028c6002000075a7 */ /* 0x0022a4000800017f */
[----:B--2---:R-:W-:Y:S05]  /*1adf0*/  @!P0 NANOSLEEP.SYNCS 0x989680 ;  /* 0x009896800000895d */ /* 0x004fea0003900000 */
[----:B------:R-:W2:Y:S02]  /*1ae00*/  @!P0 SYNCS.PHASECHK.TRANS64 P0, [R0+URZ+0x28c60], R2 ;  /* 0x028c6002000085a7 */ /* 0x000ea4000800007f */
[----:B--2---:R-:W-:Y:S05]  /*1ae10*/  @!P0 BRA `(.L_x_2416) ;  /* 0xfffffffc00f08947 */ /* 0x004fea000383ffff */
[----:B------:R-:W-:Y:S05]  /*1ae20*/  BRA `(.L_x_2539) ;  /* 0xffffffa800587947 */ /* 0x000fea000383ffff */
.L_x_2435:
[----:B-1----:R1:W2:Y:S02]  /*1ae30*/  SYNCS.PHASECHK.TRANS64.TRYWAIT P0, [R3+URZ+0x28c40], R2 ;  /* 0x028c4002030075a7 */ /* 0x0022a4000800017f */
[----:B--2---:R-:W-:Y:S05]  /*1ae40*/  @!P0 NANOSLEEP.SYNCS 0x989680 ;  /* 0x009896800000895d */ /* 0x004fea0003900000 */
[----:B------:R-:W2:Y:S02]  /*1ae50*/  @!P0 SYNCS.PHASECHK.TRANS64 P0, [R3+URZ+0x28c40], R2 ;  /* 0x028c4002030085a7 */ /* 0x000ea4000800007f */
[----:B--2---:R-:W-:Y:S05]  /*1ae60*/  @!P0 BRA `(.L_x_2435) ;  /* 0xfffffffc00f08947 */ /* 0x004fea000383ffff */
[----:B------:R-:W-:Y:S05]  /*1ae70*/  BRA `(.L_x_2540) ;  /* 0xffffffb400887947 */ /* 0x000fea000383ffff */
.L_x_2440:
[----:B--2---:R2:W3:Y:S02]  /*1ae80*/  SYNCS.PHASECHK.TRANS64.TRYWAIT P0, [R3+URZ+0x28c60], R2 ;  /* 0x028c6002030075a7 */ /* 0x0044e4000800017f */
[----:B---3--:R-:W-:Y:S05]  /*1ae90*/  @!P0 NANOSLEEP.SYNCS 0x989680 ;  /* 0x009896800000895d */ /* 0x008fea0003900000 */
[----:B------:R-:W3:Y:S02]  /*1aea0*/  @!P0 SYNCS.PHASECHK.TRANS64 P0, [R3+URZ+0x28c60], R2 ;  /* 0x028c6002030085a7 */ /* 0x000ee4000800007f */
[----:B---3--:R-:W-:Y:S05]  /*1aeb0*/  @!P0 BRA `(.L_x_2440) ;  /* 0xfffffffc00f08947 */ /* 0x008fea000383ffff */
[----:B------:R-:W-:Y:S05]  /*1aec0*/  BRA `(.L_x_2541) ;  /* 0xffffffb800087947 */ /* 0x000fea000383ffff */
.L_x_2455:
[----:B0-----:R0:W1:Y:S02]  /*1aed0*/  SYNCS.PHASECHK.TRANS64.TRYWAIT P0, [R4+URZ+0x28c40], R2 ;  /* 0x028c4002040075a7 */ /* 0x001064000800017f */
[----:B-1----:R-:W-:Y:S05]  /*1aee0*/  @!P0 NANOSLEEP.SYNCS 0x989680 ;  /* 0x009896800000895d */ /* 0x002fea0003900000 */
[----:B------:R-:W1:Y:S02]  /*1aef0*/  @!P0 SYNCS.PHASECHK.TRANS64 P0, [R4+URZ+0x28c40], R2 ;  /* 0x028c4002040085a7 */ /* 0x000e64000800007f */
[----:B-1----:R-:W-:Y:S05]  /*1af00*/  @!P0 BRA `(.L_x_2455) ;  /* 0xfffffffc00f08947 */ /* 0x002fea000383ffff */
[----:B------:R-:W-:Y:S05]  /*1af10*/  BRA `(.L_x_2542) ;  /* 0xffffffc000e47947 */ /* 0x000fea000383ffff */
.L_x_2460:
[----:B-1----:R1:W2:Y:S02]  /*1af20*/  SYNCS.PHASECHK.TRANS64.TRYWAIT P0, [R4+URZ+0x28c60], R2 ;  /* 0x028c6002040075a7 */ /* 0x0022a4000800017f */
[----:B--2---:R-:W-:Y:S05]  /*1af30*/  @!P0 NANOSLEEP.SYNCS 0x989680 ;  /* 0x009896800000895d */ /* 0x004fea0003900000 */
[----:B------:R-:W2:Y:S02]  /*1af40*/  @!P0 SYNCS.PHASECHK.TRANS64 P0, [R4+URZ+0x28c60], R2 ;  /* 0x028c6002040085a7 */ /* 0x000ea4000800007f */
[----:B--2---:R-:W-:Y:S05]  /*1af50*/  @!P0 BRA `(.L_x_2460) ;  /* 0xfffffffc00f08947 */ /* 0x004fea000383ffff */
[----:B------:R-:W-:Y:S05]  /*1af60*/  BRA `(.L_x_2543) ;  /* 0xffffffc400607947 */ /* 0x000fea000383ffff */
.L_x_2475:
[----:B-1----:R1:W2:Y:S02]  /*1af70*/  SYNCS.PHASECHK.TRANS64.TRYWAIT P0, [R4+URZ+0x28c40], R2 ;  /* 0x028c4002040075a7 */ /* 0x0022a4000800017f */
[----:B--2---:R-:W-:Y:S05]  /*1af80*/  @!P0 NANOSLEEP.SYNCS 0x989680 ;  /* 0x009896800000895d */ /* 0x004fea0003900000 */
[----:B------:R-:W2:Y:S02]  /*1af90*/  @!P0 SYNCS.PHASECHK.TRANS64 P0, [R4+URZ+0x28c40], R2 ;  /* 0x028c4002040085a7 */ /* 0x000ea4000800007f */
[----:B--2---:R-:W-:Y:S05]  /*1afa0*/  @!P0 BRA `(.L_x_2475) ;  /* 0xfffffffc00f08947 */ /* 0x004fea000383ffff */
[----:B------:R-:W-:Y:S05]  /*1afb0*/  BRA `(.L_x_2544) ;  /* 0xffffffd000207947 */ /* 0x000fea000383ffff */
.L_x_2480:
[----:B0-----:R0:W2:Y:S02]  /*1afc0*/  SYNCS.PHASECHK.TRANS64.TRYWAIT P0, [R4+URZ+0x28c60], R2 ;  /* 0x028c6002040075a7 */ /* 0x0010a4000800017f */
[----:B--2---:R-:W-:Y:S05]  /*1afd0*/  @!P0 NANOSLEEP.SYNCS 0x989680 ;  /* 0x009896800000895d */ /* 0x004fea0003900000 */
[----:B------:R-:W2:Y:S02]  /*1afe0*/  @!P0 SYNCS.PHASECHK.TRANS64 P0, [R4+URZ+0x28c60], R2 ;  /* 0x028c6002040085a7 */ /* 0x000ea4000800007f */
[----:B--2---:R-:W-:Y:S05]  /*1aff0*/  @!P0 BRA `(.L_x_2480) ;  /* 0xfffffffc00f08947 */ /* 0x004fea000383ffff */
[----:B------:R-:W-:Y:S05]  /*1b000*/  BRA `(.L_x_2545) ;  /* 0xffffffd000a07947 */ /* 0x000fea000383ffff */
.L_x_2496:
[----:B---34-:R-:W3:Y:S01]  /*1b010*/  LDL R0, [R1] ;  /* 0x0000000001007983 */ /* 0x018ee20000100800 */
[----:B------:R-:W-:Y:S01]  /*1b020*/  BSSY B0, `(.L_x_2546) ;  /* 0x0000008000007945 */ /* 0x000fe20003800000 */
[----:B------:R-:W-:Y:S02]  /*1b030*/  IMAD.MOV.U32 R12, RZ, RZ, RZ ;  /* 0x000000ffff0c7224 */ /* 0x000fe400078e00ff */
[----:B------:R-:W-:Y:S02]  /*1b040*/  IMAD.MOV.U32 R11, RZ, RZ, 0x1f ;  /* 0x0000001fff0b7424 */ /* 0x000fe400078e00ff */
[----:B------:R-:W-:Y:S02]  /*1b050*/  IMAD.MOV.U32 R15, RZ, RZ, -0x1 ;  /* 0xffffffffff0f7424 */ /* 0x000fe400078e00ff */
[----:B---3--:R-:W-:-:S07]  /*1b060*/  IMAD.MOV.U32 R13, RZ, RZ, R0 ;  /* 0x000000ffff0d7224 */ /* 0x008fce00078e0000 */
[----:B012---:R-:W-:Y:S05]  /*1b070*/  WARPSYNC.COLLECTIVE R15, `(.L_x_2547) ;  /* 0x000000000f087348 */ /* 0x007fea0003c00000 */
[----:B------:R3:W4:Y:S02]  /*1b080*/  SHFL.IDX P6, R14, R13, R12, R11 ;  /* 0x0000000c0d0e7389 */ /* 0x00072400000c000b */
[----:B01234-:R-:W-:Y:S01]  /*1b090*/  ENDCOLLECTIVE ;  /* 0x000000000000791b */ /* 0x01ffe20003800000 */
.L_x_2547:
[----:B------:R-:W-:Y:S05]  /*1b0a0*/  BSYNC B0 ;  /* 0x0000000000007941 */ /* 0x000fea0003800000 */
.L_x_2546:
        /* <DEDUP_REMOVED lines=9> */
.L_x_2548:
        /* <DEDUP_REMOVED lines=14> */
[C---:B------:R-:W-:Y:S02]  /*1b220*/  ISETP.GE.U32.AND P3, PT, R16.reuse, 0x4, PT ;  /* 0x000000041000780c */ /* 0x040fe40003f66070 */
[C---:B------:R-:W-:Y:S02]  /*1b230*/  ISETP.GE.U32.AND P4, PT, R16.reuse, 0x8, PT ;  /* 0x000000081000780c */ /* 0x040fe40003f86070 */
[C---:B------:R-:W-:Y:S01]  /*1b240*/  ISETP.GE.U32.AND P5, PT, R16.reuse, 0x10, PT ;  /* 0x000000101000780c */ /* 0x040fe20003fa6070 */
[----:B--2---:R-:W-:Y:S02]  /*1b250*/  @!P1 IMAD.MOV.U32 R5, RZ, RZ, R8 ;  /* 0x000000ffff059224 */ /* 0x004fe400078e0008 */
[----:B---3--:R-:W-:Y:S01]  /*1b260*/  @!P1 IMAD.MOV.U32 R7, RZ, RZ, R6 ;  /* 0x000000ffff079224 */ /* 0x008fe200078e0006 */
[----:B------:R-:W-:Y:S01]  /*1b270*/  ISETP.NE.AND P1, PT, R16, RZ, PT ;  /* 0x000000ff1000720c */ /* 0x000fe20003f25270 */
[----:B------:R-:W-:-:S02]  /*1b280*/  IMAD.MOV.U32 R6, RZ, RZ, RZ ;  /* 0x000000ffff067224 */ /* 0x000fc400078e00ff */
[----:B------:R-:W-:-:S04]  /*1b290*/  IMAD R2, R7, R5, RZ ;  /* 0x0000000507027224 */ /* 0x000fc800078e02ff */
[----:B------:R-:W-:-:S07]  /*1b2a0*/  IMAD.MOV.U32 R13, RZ, RZ, R2 ;  /* 0x000000ffff0d7224 */ /* 0x000fce00078e0002 */
[----:B------:R-:W-:Y:S05]  /*1b2b0*/  WARPSYNC.COLLECTIVE R15, `(.L_x_2549) ;  /* 0x000000000f087348 */ /* 0x000fea0003c00000 */
[----:B------:R0:W1:Y:S02]  /*1b2c0*/  SHFL.UP P6, R14, R13, R12, R11 ;  /* 0x0400000c0d0e7389 */ /* 0x00006400000c000b */
[----:B01----:R-:W-:Y:S01]  /*1b2d0*/  ENDCOLLECTIVE ;  /* 0x000000000000791b */ /* 0x003fe20003800000 */
.L_x_2549:
[----:B------:R-:W-:Y:S01]  /*1b2e0*/  IMAD.MOV.U32 R12, RZ, RZ, 0x2 ;  /* 0x00000002ff0c7424 */ /* 0x000fe200078e00ff */
[----:B------:R-:W-:-:S05]  /*1b2f0*/  SEL R3, R14, RZ, P1 ;  /* 0x000000ff0e037207 */ /* 0x000fca0000800000 */
[----:B------:R-:W-:-:S04]  /*1b300*/  IMAD.IADD R2, R2, 0x1, R3 ;  /* 0x0000000102027824 */ /* 0x000fc800078e0203 */
[----:B------:R-:W-:-:S07]  /*1b310*/  IMAD.MOV.U32 R13, RZ, RZ, R2 ;  /* 0x000000ffff0d7224 */ /* 0x000fce00078e0002 */
[----:B------:R-:W-:Y:S05]  /*1b320*/  WARPSYNC.COLLECTIVE R15, `(.L_x_2550) ;  /* 0x000000000f087348 */ /* 0x000fea0003c00000 */
[----:B------:R0:W1:Y:S02]  /*1b330*/  SHFL.UP P6, R14, R13, R12, R11 ;  /* 0x0400000c0d0e7389 */ /* 0x00006400000c000b */
[----:B01----:R-:W-:Y:S01]  /*1b340*/  ENDCOLLECTIVE ;  /* 0x000000000000791b */ /* 0x003fe20003800000 */
.L_x_2550:
[----:B------:R-:W-:Y:S01]  /*1b350*/  IMAD.MOV.U32 R12, RZ, RZ, 0x4 ;  /* 0x00000004ff0c7424 */ /* 0x000fe200078e00ff */
[----:B------:R-:W-:-:S05]  /*1b360*/  SEL R3, R14, RZ, P2 ;  /* 0x000000ff0e037207 */ /* 0x000fca0001000000 */
[----:B------:R-:W-:-:S04]  /*1b370*/  IMAD.IADD R2, R2, 0x1, R3 ;  /* 0x0000000102027824 */ /* 0x000fc800078e0203 */
[----:B------:R-:W-:-:S07]  /*1b380*/  IMAD.MOV.U32 R13, RZ, RZ, R2 ;  /* 0x000000ffff0d7224 */ /* 0x000fce00078e0002 */
[----:B------:R-:W-:Y:S05]  /*1b390*/  WARPSYNC.COLLECTIVE R15, `(.L_x_2551) ;  /* 0x000000000f087348 */ /* 0x000fea0003c00000 */
[----:B------:R0:W1:Y:S02]  /*1b3a0*/  SHFL.UP P6, R14, R13, R12, R11 ;  /* 0x0400000c0d0e7389 */ /* 0x00006400000c000b */
[----:B01----:R-:W-:Y:S01]  /*1b3b0*/  ENDCOLLECTIVE ;  /* 0x000000000000791b */ /* 0x003fe20003800000 */
.L_x_2551:
[----:B------:R-:W-:Y:S01]  /*1b3c0*/  IMAD.MOV.U32 R12, RZ, RZ, 0x8 ;  /* 0x00000008ff0c7424 */ /* 0x000fe200078e00ff */
[----:B------:R-:W-:-:S05]  /*1b3d0*/  SEL R3, R14, RZ, P3 ;  /* 0x000000ff0e037207 */ /* 0x000fca0001800000 */
[----:B------:R-:W-:-:S04]  /*1b3e0*/  IMAD.IADD R2, R2, 0x1, R3 ;  /* 0x0000000102027824 */ /* 0x000fc800078e0203 */
[----:B------:R-:W-:-:S07]  /*1b3f0*/  IMAD.MOV.U32 R13, RZ, RZ, R2 ;  /* 0x000000ffff0d7224 */ /* 0x000fce00078e0002 */
[----:B------:R-:W-:Y:S05]  /*1b400*/  WARPSYNC.COLLECTIVE R15, `(.L_x_2552) ;  /* 0x000000000f087348 */ /* 0x000fea0003c00000 */
[----:B------:R0:W1:Y:S02]  /*1b410*/  SHFL.UP P6, R14, R13, R12, R11 ;  /* 0x0400000c0d0e7389 */ /* 0x00006400000c000b */
[----:B01----:R-:W-:Y:S01]  /*1b420*/  ENDCOLLECTIVE ;  /* 0x000000000000791b */ /* 0x003fe20003800000 */
.L_x_2552:
[----:B------:R-:W-:Y:S01]  /*1b430*/  IMAD.MOV.U32 R12, RZ, RZ, 0x10 ;  /* 0x00000010ff0c7424 */ /* 0x000fe200078e00ff */
[----:B------:R-:W-:-:S05]  /*1b440*/  SEL R3, R14, RZ, P4 ;  /* 0x000000ff0e037207 */ /* 0x000fca0002000000 */
[----:B------:R-:W-:-:S04]  /*1b450*/  IMAD.IADD R2, R2, 0x1, R3 ;  /* 0x0000000102027824 */ /* 0x000fc800078e0203 */
[----:B------:R-:W-:-:S07]  /*1b460*/  IMAD.MOV.U32 R13, RZ, RZ, R2 ;  /* 0x000000ffff0d7224 */ /* 0x000fce00078e0002 */
[----:B------:R-:W-:Y:S05]  /*1b470*/  WARPSYNC.COLLECTIVE R15, `(.L_x_2553) ;  /* 0x000000000f087348 */ /* 0x000fea0003c00000 */
[----:B------:R0:W1:Y:S02]  /*1b480*/  SHFL.UP P6, R14, R13, R12, R11 ;  /* 0x0400000c0d0e7389 */ /* 0x00006400000c000b */
[----:B01----:R-:W-:Y:S01]  /*1b490*/  ENDCOLLECTIVE ;  /* 0x000000000000791b */ /* 0x003fe20003800000 */
.L_x_2553:
        /* <DEDUP_REMOVED lines=8> */
.L_x_2554:
[----:B------:R-:W-:Y:S05]  /*1b520*/  BRA `(.L_x_2555) ;  /* 0xffffffd800f87947 */ /* 0x000fea000383ffff */
.L_x_2499:
        /* <DEDUP_REMOVED lines=8> */
.L_x_2557:
[----:B------:R-:W-:Y:S05]  /*1b5b0*/  BSYNC B0 ;  /* 0x0000000000007941 */ /* 0x000fea0003800000 */
.L_x_2556:
        /* <DEDUP_REMOVED lines=9> */
.L_x_2558:
[----:B------:R-:W-:Y:S01]  /*1b650*/  IMAD.MOV.U32 R12, RZ, RZ, 0x4 ;  /* 0x00000004ff0c7424 */ /* 0x000fe200078e00ff */
[----:B------:R-:W-:-:S05]  /*1b660*/  SEL R3, R14, RZ, P2 ;  /* 0x000000ff0e037207 */ /* 0x000fca0001000000 */
[----:B------:R-:W-:-:S04]  /*1b670*/  IMAD.IADD R2, R2, 0x1, R3 ;  /* 0x0000000102027824 */ /* 0x000fc800078e0203 */
[----:B------:R-:W-:-:S07]  /*1b680*/  IMAD.MOV.U32 R13, RZ, RZ, R2 ;  /* 0x000000ffff0d7224 */ /* 0x000fce00078e0002 */
[----:B------:R-:W-:Y:S05]  /*1b690*/  WARPSYNC.COLLECTIVE R15, `(.L_x_2559) ;  /* 0x000000000f087348 */ /* 0x000fea0003c00000 */
[----:B------:R0:W1:Y:S02]  /*1b6a0*/  SHFL.UP P6, R14, R13, R12, R11 ;  /* 0x0400000c0d0e7389 */ /* 0x00006400000c000b */
[----:B01----:R-:W-:Y:S01]  /*1b6b0*/  ENDCOLLECTIVE ;  /* 0x000000000000791b */ /* 0x003fe20003800000 */
.L_x_2559:
[----:B------:R-:W-:Y:S01]  /*1b6c0*/  IMAD.MOV.U32 R12, RZ, RZ, 0x8 ;  /* 0x00000008ff0c7424 */ /* 0x000fe200078e00ff */
[----:B------:R-:W-:-:S05]  /*1b6d0*/  SEL R3, R14, RZ, P3 ;  /* 0x000000ff0e037207 */ /* 0x000fca0001800000 */
[----:B------:R-:W-:-:S04]  /*1b6e0*/  IMAD.IADD R2, R2, 0x1, R3 ;  /* 0x0000000102027824 */ /* 0x000fc800078e0203 */
[----:B------:R-:W-:-:S07]  /*1b6f0*/  IMAD.MOV.U32 R13, RZ, RZ, R2 ;  /* 0x000000ffff0d7224 */ /* 0x000fce00078e0002 */
[----:B------:R-:W-:Y:S05]  /*1b700*/  WARPSYNC.COLLECTIVE R15, `(.L_x_2560) ;  /* 0x000000000f087348 */ /* 0x000fea0003c00000 */
[----:B------:R0:W1:Y:S02]  /*1b710*/  SHFL.UP P6, R14, R13, R12, R11 ;  /* 0x0400000c0d0e7389 */ /* 0x00006400000c000b */
[----:B01----:R-:W-:Y:S01]  /*1b720*/  ENDCOLLECTIVE ;  /* 0x000000000000791b */ /* 0x003fe20003800000 */
.L_x_2560:
[----:B------:R-:W-:Y:S01]  /*1b730*/  IMAD.MOV.U32 R12, RZ, RZ, 0x10 ;  /* 0x00000010ff0c7424 */ /* 0x000fe200078e00ff */
[----:B------:R-:W-:-:S05]  /*1b740*/  SEL R3, R14, RZ, P4 ;  /* 0x000000ff0e037207 */ /* 0x000fca0002000000 */
[----:B------:R-:W-:-:S04]  /*1b750*/  IMAD.IADD R2, R2, 0x1, R3 ;  /* 0x0000000102027824 */ /* 0x000fc800078e0203 */
[----:B------:R-:W-:-:S07]  /*1b760*/  IMAD.MOV.U32 R13, RZ, RZ, R2 ;  /* 0x000000ffff0d7224 */ /* 0x000fce00078e0002 */
[----:B------:R-:W-:Y:S05]  /*1b770*/  WARPSYNC.COLLECTIVE R15, `(.L_x_2561) ;  /* 0x000000000f087348 */ /* 0x000fea0003c00000 */
[----:B------:R0:W1:Y:S02]  /*1b780*/  SHFL.UP P6, R14, R13, R12, R11 ;  /* 0x0400000c0d0e7389 */ /* 0x00006400000c000b */
[----:B01----:R-:W-:Y:S01]  /*1b790*/  ENDCOLLECTIVE ;  /* 0x000000000000791b */ /* 0x003fe20003800000 */
.L_x_2561:
        /* <DEDUP_REMOVED lines=8> */
.L_x_2562:
[----:B------:R-:W-:Y:S05]  /*1b820*/  BRA `(.L_x_2563) ;  /* 0xffffffd800e47947 */ /* 0x000fea000383ffff */
.L_x_2501:
[----:B------:R-:W-:Y:S01]  /*1b830*/  BSSY B0, `(.L_x_2564) ;  /* 0x0000006000007945 */ /* 0x000fe20003800000 */
[----:B------:R-:W-:Y:S01]  /*1b840*/  PLOP3.LUT P6, PT, P6, PT, PT, 0x8, 0x0 ;  /* 0x000000000000781c */ /* 0x000fe200037ce170 */
[----:B------:R-:W-:-:S12]  /*1b850*/  IMAD.MOV.U32 R15, RZ, RZ, -0x1 ;  /* 0xffffffffff0f7424 */ /* 0x000fd800078e00ff */
[----:B0-----:R-:W-:Y:S05]  /*1b860*/  WARPSYNC.COLLECTIVE R15, `(.L_x_2565) ;  /* 0x000000000f087348 */ /* 0x001fea0003c00000 */
[----:B------:R-:W-:Y:S01]  /*1b870*/  VOTE.ANY R14, PT, P6 ;  /* 0x00000000000e7806 */ /* 0x000fe200030e0100 */
[----:B0-----:R-:W-:Y:S06]  /*1b880*/  ENDCOLLECTIVE ;  /* 0x000000000000791b */ /* 0x001fec0003800000 */
.L_x_2565:
[----:B------:R-:W-:Y:S05]  /*1b890*/  BSYNC B0 ;  /* 0x0000000000007941 */ /* 0x000fea0003800000 */
.L_x_2564:
[----:B------:R0:W5:Y:S01]  /*1b8a0*/  LDL.LU R16, [R1+0xc] ;  /* 0x00000c0001107983 */ /* 0x0001620000300800 */
[----:B------:R-:W-:Y:S02]  /*1b8b0*/  IMAD.MOV.U32 R3, RZ, RZ, R14 ;  /* 0x000000ffff037224 */ /* 0x000fe400078e000e */
[----:B------:R-:W-:Y:S02]  /*1b8c0*/  IMAD.MOV.U32 R13, RZ, RZ, R5 ;  /* 0x000000ffff0d7224 */ /* 0x000fe400078e0005 */
[----:B------:R-:W1:Y:S01]  /*1b8d0*/  POPC R10, R3 ;  /* 0x00000003000a7309 */ /* 0x000e620000000000 */
[----:B------:R-:W-:Y:S02]  /*1b8e0*/  IMAD.MOV.U32 R11, RZ, RZ, 0x1f ;  /* 0x0000001fff0b7424 */ /* 0x000fe400078e00ff */
[----:B------:R-:W-:Y:S02]  /*1b8f0*/  IMAD.MOV.U32 R15, RZ, RZ, -0x1 ;  /* 0xffffffffff0f7424 */ /* 0x000fe400078e00ff */
[----:B01----:R-:W-:-:S07]  /*1b900*/  IMAD.MOV.U32 R12, RZ, RZ, R10 ;  /* 0x000000ffff0c7224 */ /* 0x003fce00078e000a */
[----:B-----5:R-:W-:Y:S05]  /*1b910*/  WARPSYNC.COLLECTIVE R15, `(.L_x_2566) ;  /* 0x000000000f087348 */ /* 0x020fea0003c00000 */
[----:B------:R0:W1:Y:S02]  /*1b920*/  SHFL.IDX P6, R14, R13, R12, R11 ;  /* 0x0000000c0d0e7389 */ /* 0x00006400000c000b */
[----:B01---5:R-:W-:Y:S01]  /*1b930*/  ENDCOLLECTIVE ;  /* 0x000000000000791b */ /* 0x023fe20003800000 */
.L_x_2566:
[----:B------:R-:W-:Y:S02]  /*1b940*/  IMAD.MOV.U32 R13, RZ, RZ, R7 ;  /* 0x000000ffff0d7224 */ /* 0x000fe400078e0007 */
[----:B------:R-:W-:-:S07]  /*1b950*/  IMAD.MOV.U32 R0, RZ, RZ, R14 ;  /* 0x000000ffff007224 */ /* 0x000fce00078e000e */
[----:B------:R-:W-:Y:S05]  /*1b960*/  WARPSYNC.COLLECTIVE R15, `(.L_x_2567) ;  /* 0x000000000f087348 */ /* 0x000fea0003c00000 */
[----:B------:R0:W1:Y:S02]  /*1b970*/  SHFL.IDX P6, R14, R13, R12, R11 ;  /* 0x0000000c0d0e7389 */ /* 0x00006400000c000b */
[----:B01----:R-:W-:Y:S01]  /*1b980*/  ENDCOLLECTIVE ;  /* 0x000000000000791b */ /* 0x003fe20003800000 */
.L_x_2567:
[----:B------:R-:W-:Y:S02]  /*1b990*/  IMAD.MOV.U32 R7, RZ, RZ, R14 ;  /* 0x000000ffff077224 */ /* 0x000fe400078e000e */
[----:B------:R-:W-:-:S05]  /*1b9a0*/  IMAD.IADD R5, R10, 0x1, R16 ;  /* 0x000000010a057824 */ /* 0x000fca00078e0210 */
[----:B------:R1:W-:Y:S01]  /*1b9b0*/  STL [R1+0xc], R5 ;  /* 0x00000c0501007387 */ /* 0x0003e20000100800 */
[----:B------:R-:W-:Y:S05]  /*1b9c0*/  BRA `(.L_x_2568) ;  /* 0xffffffd800c47947 */ /* 0x000fea000383ffff */
.L_x_2503:
[----:B------:R-:W-:Y:S01]  /*1b9d0*/  BSSY B0, `(.L_x_2569) ;  /* 0x0000007000007945 */ /* 0x000fe20003800000 */
[----:B------:R-:W-:Y:S02]  /*1b9e0*/  IMAD.MOV.U32 R13, RZ, RZ, R2 ;  /* 0x000000ffff0d7224 */ /* 0x000fe400078e0002 */
[----:B------:R-:W-:Y:S02]  /*1b9f0*/  IMAD.MOV.U32 R11, RZ, RZ, 0x1f ;  /* 0x0000001fff0b7424 */ /* 0x000fe400078e00ff */
[----:B------:R-:W-:-:S07]  /*1ba00*/  IMAD.MOV.U32 R15, RZ, RZ, -0x1 ;  /* 0xffffffffff0f7424 */ /* 0x000fce00078e00ff */
[----:B01-3--:R-:W-:Y:S05]  /*1ba10*/  WARPSYNC.COLLECTIVE R15, `(.L_x_2570) ;  /* 0x000000000f087348 */ /* 0x00bfea0003c00000 */
[----:B------:R2:W4:Y:S02]  /*1ba20*/  SHFL.IDX P6, R14, R13, R12, R11 ;  /* 0x0000000c0d0e7389 */ /* 0x00052400000c000b */
[----:B01234-:R-:W-:Y:S01]  /*1ba30*/  ENDCOLLECTIVE ;  /* 0x000000000000791b */ /* 0x01ffe20003800000 */
.L_x_2570:
[----:B------:R-:W-:Y:S05]  /*1ba40*/  BSYNC B0 ;  /* 0x0000000000007941 */ /* 0x000fea0003800000 */
.L_x_2569:
[----:B------:R-:W-:Y:S01]  /*1ba50*/  IMAD.MOV.U32 R6, RZ, RZ, R14 ;  /* 0x000000ffff067224 */ /* 0x000fe200078e000e */
[----:B------:R-:W-:Y:S06]  /*1ba60*/  BRA `(.L_x_2502) ;  /* 0xffffffd800b47947 */ /* 0x000fec000383ffff */
.L_x_2509:
[----:B0-----:R0:W1:Y:S02]  /*1ba70*/  SYNCS.PHASECHK.TRANS64.TRYWAIT P0, [R0+URZ+0x28c20], R3 ;  /* 0x028c2003000075a7 */ /* 0x001064000800017f */
[----:B-1----:R-:W-:Y:S05]  /*1ba80*/  @!P0 NANOSLEEP.SYNCS 0x989680 ;  /* 0x009896800000895d */ /* 0x002fea0003900000 */
[----:B------:R-:W1:Y:S02]  /*1ba90*/  @!P0 SYNCS.PHASECHK.TRANS64 P0, [R0+URZ+0x28c20], R3 ;  /* 0x028c2003000085a7 */ /* 0x000e64000800007f */
[----:B-1----:R-:W-:Y:S05]  /*1baa0*/  @!P0 BRA `(.L_x_2509) ;  /* 0xfffffffc00f08947 */ /* 0x002fea000383ffff */
[----:B------:R-:W-:Y:S05]  /*1bab0*/  BRA `(.L_x_2571) ;  /* 0xffffffe400507947 */ /* 0x000fea000383ffff */
.L_x_2510:
        /* <DEDUP_REMOVED lines=11> */
.L_x_2573:
[----:B------:R-:W-:Y:S05]  /*1bb70*/  BSYNC B0 ;  /* 0x0000000000007941 */ /* 0x000fea0003800000 */
.L_x_2572:
[----:B------:R-:W-:Y:S05]  /*1bb80*/  BRA `(.L_x_2574) ;  /* 0xffffffe400387947 */ /* 0x000fea000383ffff */
.L_x_2513:
[----:B------:R-:W-:Y:S01]  /*1bb90*/  BSSY B1, `(.L_x_2575) ;  /* 0x0000006000017945 */ /* 0x000fe20003800000 */
[----:B------:R-:W-:-:S07]  /*1bba0*/  IMAD.MOV.U32 R15, RZ, RZ, -0x1 ;  /* 0xffffffffff0f7424 */ /* 0x000fce00078e00ff */
[----:B01----:R-:W-:Y:S05]  /*1bbb0*/  WARPSYNC.COLLECTIVE R15, `(.L_x_2576) ;  /* 0x000000000f0c7348 */ /* 0x003fea0003c00000 */
[----:B------:R-:W-:Y:S02]  /*1bbc0*/  ELECT P6, UR62, PT ;  /* 0x00000000003e782f */ /* 0x000fe400038c0000 */
[----:B------:R-:W-:Y:S01]  /*1bbd0*/  MOV R14, UR62 ;  /* 0x0000003e000e7c02 */ /* 0x000fe20008000f00 */
[----:B01----:R-:W-:Y:S10]  /*1bbe0*/  ENDCOLLECTIVE ;  /* 0x000000000000791b */ /* 0x003ff40003800000 */
.L_x_2576:
[----:B------:R-:W-:Y:S05]  /*1bbf0*/  BSYNC B1 ;  /* 0x0000000000017941 */ /* 0x000fea0003800000 */
.L_x_2575:
[----:B------:R-:W-:Y:S05]  /*1bc00*/  BRA `(.L_x_2577) ;  /* 0xffffffe400307947 */ /* 0x000fea000383ffff */
.L_x_2515:
[----:B0-----:R0:W1:Y:S02]  /*1bc10*/  SYNCS.PHASECHK.TRANS64.TRYWAIT P0, [R6+URZ], R5 ;  /* 0x00000005060075a7 */ /* 0x001064000800017f */
[----:B-1----:R-:W-:Y:S05]  /*1bc20*/  @!P0 NANOSLEEP.SYNCS 0x989680 ;  /* 0x009896800000895d */ /* 0x002fea0003900000 */
[----:B------:R-:W1:Y:S02]  /*1bc30*/  @!P0 SYNCS.PHASECHK.TRANS64 P0, [R6+URZ], R5 ;  /* 0x00000005060085a7 */ /* 0x000e64000800007f */
[----:B-1----:R-:W-:Y:S05]  /*1bc40*/  @!P0 BRA `(.L_x_2515) ;  /* 0xfffffffc00f08947 */ /* 0x002fea000383ffff */
[----:B------:R-:W-:Y:S05]  /*1bc50*/  BRA `(.L_x_2578) ;  /* 0xffffffe4006c7947 */ /* 0x000fea000383ffff */
.L_x_2516:
[----:B-1----:R1:W2:Y:S02]  /*1bc60*/  SYNCS.PHASECHK.TRANS64.TRYWAIT P0, [R7+URZ], R2 ;  /* 0x00000002070075a7 */ /* 0x0022a4000800017f */
[----:B--2---:R-:W-:Y:S05]  /*1bc70*/  @!P0 NANOSLEEP.SYNCS 0x989680 ;  /* 0x009896800000895d */ /* 0x004fea0003900000 */
[----:B------:R-:W2:Y:S02]  /*1bc80*/  @!P0 SYNCS.PHASECHK.TRANS64 P0, [R7+URZ], R2 ;  /* 0x00000002070085a7 */ /* 0x000ea4000800007f */
[----:B--2---:R-:W-:Y:S05]  /*1bc90*/  @!P0 BRA `(.L_x_2516) ;  /* 0xfffffffc00f08947 */ /* 0x004fea000383ffff */
[----:B------:R-:W-:Y:S05]  /*1bca0*/  BRA `(.L_x_2579) ;  /* 0xffffffe400607947 */ /* 0x000fea000383ffff */
.L_x_2518:
[----:B--2---:R2:W3:Y:S02]  /*1bcb0*/  SYNCS.PHASECHK.TRANS64.TRYWAIT P0, [R4+URZ], R5 ;  /* 0x00000005040075a7 */ /* 0x0044e4000800017f */
[----:B---3--:R-:W-:Y:S05]  /*1bcc0*/  @!P0 NANOSLEEP.SYNCS 0x989680 ;  /* 0x009896800000895d */ /* 0x008fea0003900000 */
[----:B------:R-:W3:Y:S02]  /*1bcd0*/  @!P0 SYNCS.PHASECHK.TRANS64 P0, [R4+URZ], R5 ;  /* 0x00000005040085a7 */ /* 0x000ee4000800007f */
[----:B---3--:R-:W-:Y:S05]  /*1bce0*/  @!P0 BRA `(.L_x_2518) ;  /* 0xfffffffc00f08947 */ /* 0x008fea000383ffff */
[----:B------:R-:W-:Y:S05]  /*1bcf0*/  BRA `(.L_x_2580) ;  /* 0xffffffe400687947 */ /* 0x000fea000383ffff */
.L_x_2581:
        /* <DEDUP_REMOVED lines=16> */
.L_x_5874:


//--------------------- .text._ZN7cutlass13device_kernelIN5flash11enable_sm90INS1_16FlashAttnFwdSm90INS1_25CollectiveMainloopFwdSm90ILi2EN4cute5tupleIJNS5_1CILi1EEES8_S8_EEENS6_IJNS7_ILi64EEESA_SA_EEELi512ENS_10bfloat16_tEfNS_4arch4Sm90ELb0ELb1ELb0ELb1ELb0ELb1ELb0ELb0ELb0ELb1ELb1ELb0EEENS1_21CollectiveEpilogueFwdINS6_IJSA_NS7_ILi512EEESA_EEES9_SC_SE_Li256ELb1ELb1ELb1ELb0EEENS1_36VarlenDynamicPersistentTileSchedulerILi64ELi64ELi256ELi128ELb1ELb1ELb1ELb1ELb0ELb1EEEEEEEEEvNT_6ParamsE --------------------------
	.section	.text._ZN7cutlass13device_kernelIN5flash11enable_sm90INS1_16FlashAttnFwdSm90INS1_25CollectiveMainloopFwdSm90ILi2EN4cute5tupleIJNS5_1CILi1EEES8_S8_EEENS6_IJNS7_ILi64EEESA_SA_EEELi512ENS_10bfloat16_tEfNS_4arch4Sm90ELb0ELb1ELb0ELb1ELb0ELb1ELb0ELb0ELb0ELb1ELb1ELb0EEENS1_21CollectiveEpilogueFwdINS6_IJSA_NS7_ILi512EEESA_EEES9_SC_SE_Li256ELb1ELb1ELb1ELb0EEENS1_36VarlenDynamicPersistentTileSchedulerILi64ELi64ELi256ELi128ELb1ELb1ELb1ELb1ELb0ELb1EEEEEEEEEvNT_6ParamsE,"ax",@progbits
	.align	128
.text._ZN7cutlass13device_kernelIN5flash11enable_sm90INS1_16FlashAttnFwdSm90INS1_25CollectiveMainloopFwdSm90ILi2EN4cute5tupleIJNS5_1CILi1EEES8_S8_EEENS6_IJNS7_ILi64EEESA_SA_EEELi512ENS_10bfloat16_tEfNS_4arch4Sm90ELb0ELb1ELb0ELb1ELb0ELb1ELb0ELb0ELb0ELb1ELb1ELb0EEENS1_21CollectiveEpilogueFwdINS6_IJSA_NS7_ILi512EEESA_EEES9_SC_SE_Li256ELb1ELb1ELb1ELb0EEENS1_36VarlenDynamicPersistentTileSchedulerILi64ELi64ELi256ELi128ELb1ELb1ELb1ELb1ELb0ELb1EEEEEEEEEvNT_6ParamsE:
        .type           _ZN7cutlass13device_kernelIN5flash11enable_sm90INS1_16FlashAttnFwdSm90INS1_25CollectiveMainloopFwdSm90ILi2EN4cute5tupleIJNS5_1CILi1EEES8_S8_EEENS6_IJNS7_ILi64EEESA_SA_EEELi512ENS_10bfloat16_tEfNS_4arch4Sm90ELb0ELb1ELb0ELb1ELb0ELb1ELb0ELb0ELb0ELb1ELb1ELb0EEENS1_21CollectiveEpilogueFwdINS6_IJSA_NS7_ILi512EEESA_EEES9_SC_SE_Li256ELb1ELb1ELb1ELb0EEENS1_36VarlenDynamicPersistentTileSchedulerILi64ELi64ELi256ELi128ELb1ELb1ELb1ELb1ELb0ELb1EEEEEEEEEvNT_6ParamsE,@function
        .size           _ZN7cutlass13device_kernelIN5flash11enable_sm90INS1_16FlashAttnFwdSm90INS1_25CollectiveMainloopFwdSm90ILi2EN4cute5tupleIJNS5_1CILi1EEES8_S8_EEENS6_IJNS7_ILi64EEESA_SA_EEELi512ENS_10bfloat16_tEfNS_4arch4Sm90ELb0ELb1ELb0ELb1ELb0ELb1ELb0ELb0ELb0ELb1ELb1ELb0EEENS1_21CollectiveEpilogueFwdINS6_IJSA_NS7_ILi512EEESA_EEES9_SC_SE_Li256ELb1ELb1ELb1ELb0EEENS1_36VarlenDynamicPersistentTileSchedulerILi64ELi64ELi256ELi128ELb1ELb1ELb1ELb1ELb0ELb1EEEEEEEEEvNT_6ParamsE,(.L_x_5875 - _ZN7cutlass13device_kernelIN5flash11enable_sm90INS1_16FlashAttnFwdSm90INS1_25CollectiveMainloopFwdSm90ILi2EN4cute5tupleIJNS5_1CILi1EEES8_S8_EEENS6_IJNS7_ILi64EEESA_SA_EEELi512ENS_10bfloat16_tEfNS_4arch4Sm90ELb0ELb1ELb0ELb1ELb0ELb1ELb0ELb0ELb0ELb1ELb1ELb0EEENS1_21CollectiveEpilogueFwdINS6_IJSA_NS7_ILi512EEESA_EEES9_SC_SE_Li256ELb1ELb1ELb1ELb0EEENS1_36VarlenDynamicPersistentTileSchedulerILi64ELi64ELi256ELi128ELb1ELb1ELb1ELb1ELb0ELb1EEEEEEEEEvNT_6ParamsE)
        .other          _ZN7cutlass13device_kernelIN5flash11enable_sm90INS1_16FlashAttnFwdSm90INS1_25CollectiveMainloopFwdSm90ILi2EN4cute5tupleIJNS5_1CILi1EEES8_S8_EEENS6_IJNS7_ILi64EEESA_SA_EEELi512ENS_10bfloat16_tEfNS_4arch4Sm90ELb0ELb1ELb0ELb1ELb0ELb1ELb0ELb0ELb0ELb1ELb1ELb0EEENS1_21CollectiveEpilogueFwdINS6_IJSA_NS7_ILi512EEESA_EEES9_SC_SE_Li256ELb1ELb1ELb1ELb0EEENS1_36VarlenDynamicPersistentTileSchedulerILi64ELi64ELi256ELi128ELb1ELb1ELb1ELb1ELb0ELb1EEEEEEEEEvNT_6ParamsE,@"STO_CUDA_ENTRY STV_DEFAULT"
_ZN7cutlass13device_kernelIN5flash11enable_sm90INS1_16FlashAttnFwdSm90INS1_25CollectiveMainloopFwdSm90ILi2EN4cute5tupleIJNS5_1CILi1EEES8_S8_EEENS6_IJNS7_ILi64EEESA_SA_EEELi512ENS_10bfloat16_tEfNS_4arch4Sm90ELb0ELb1ELb0ELb1ELb0ELb1ELb0ELb0ELb0ELb1ELb1ELb0EEENS1_21CollectiveEpilogueFwdINS6_IJSA_NS7_ILi512EEESA_EEES9_SC_SE_Li256ELb1ELb1ELb1ELb0EEENS1_36VarlenDynamicPersistentTileSchedulerILi64ELi64ELi256ELi128ELb1ELb1ELb1ELb1ELb0ELb1EEEEEEEEEvNT_6ParamsE:
        /* <DEDUP_REMOVED lines=24> */
.L_x_2583:
[----:B------:R-:W-:Y:S05]  /*0180*/  BSYNC B0 ;  /* 0x0000000000007941 */ /* 0x000fea0003800000 */
.L_x_2582:
        /* <DEDUP_REMOVED lines=37> */
.L_x_2584:
        /* <DEDUP_REMOVED lines=22> */
.L_x_2585:
        /* <DEDUP_REMOVED lines=18> */
.L_x_2586:
        /* <DEDUP_REMOVED lines=22> */
.L_x_2587:
        /* <DEDUP_REMOVED lines=22> */
.L_x_2588:
        /* <DEDUP_REMOVED lines=8> */
.L_x_2591:
        /* <DEDUP_REMOVED lines=18> */
[----:B------:R-:W-:Y:S01]  /*0ac0*/  VIADD R6, R6, 0xffffff80 ;  /* 0xffffff8006067836 */ /* 0x000fe20000000000 */
[----:B------:R-:W-:Y:S01]  /*0ad0*/  CS2R R18, SRZ ;  /* 0x0000000000127805 */ /* 0x000fe2000001ff00 */
[----:B------:R-:W-:Y:S01]  /*0ae0*/  IMAD.MOV.U32 R198, RZ, RZ, 0x40 ;  /* 0x00000040ffc67424 */ /* 0x000fe200078e00ff */
[----:B------:R-:W-:Y:S01]  /*0af0*/  ULOP3.LUT UR37, UR36, 0x1, URZ, 0xfc, !UPT ;  /* 0x0000000124257892 */ /* 0x000fe2000f8efc3f */
[----:B------:R-:W-:Y:S01]  /*0b00*/  IMAD.MOV.U32 R219, RZ, RZ, RZ ;  /* 0x000000ffffdb7224 */ /* 0x000fe200078e00ff */
[----:B------:R-:W-:Y:S01]  /*0b10*/  SHF.R.S32.HI R3, RZ, 0x1f, R6 ;  /* 0x0000001fff037819 */ /* 0x000fe20000011406 */
[----:B------:R-:W-:Y:S02]  /*0b20*/  IMAD.MOV.U32 R185, RZ, RZ, RZ ;  /* 0x000000ffffb97224 */ /* 0x000fe400078e00ff */
[----:B------:R-:W-:Y:S01]  /*0b30*/  IMAD.MOV.U32 R187, RZ, RZ, RZ ;  /* 0x000000ffffbb7224 */ /* 0x000fe200078e00ff */
        /* <DEDUP_REMOVED lines=8> */
[----:B------:R-:W-:Y:S01]  /*0bc0*/  LOP3.LUT R9, R7, 0xffffff80, RZ, 0xc0, !PT ;  /* 0xffffff8007097812 */ /* 0x000fe200078ec0ff */
[C---:B------:R-:W-:Y:S01]  /*0bd0*/  IMAD.IADD R13, R6.reuse, 0x1, -R13 ;  /* 0x00000001060d7824 */ /* 0x040fe200078e0a0d */
[--C-:B------:R-:W-:Y:S01]  /*0be0*/  SHF.R.S32.HI R203, RZ, 0x5, R4.reuse ;  /* 0x00000005ffcb7819 */ /* 0x100fe20000011404 */
[----:B------:R-:W-:Y:S01]  /*0bf0*/  IMAD.IADD R3, R6, 0x1, -R3 ;  /* 0x0000000106037824 */ /* 0x000fe200078e0a03 */
[----:B------:R-:W-:Y:S01]  /*0c00*/  LEA.HI R0, R0, R5, RZ, 0x1 ;  /* 0x0000000500007211 */ /* 0x000fe200078f08ff */
[----:B------:R-:W-:Y:S01]  /*0c10*/  IMAD.IADD R9, R6, 0x1, -R9 ;  /* 0x0000000106097824 */ /* 0x000fe200078e0a09 */
[----:B------:R-:W-:Y:S01]  /*0c20*/  LOP3.LUT R11, R10, 0xfffffffc, RZ, 0xc0, !PT ;  /* 0xfffffffc0a0b7812 */ /* 0x000fe200078ec0ff */
[----:B------:R-:W-:Y:S01]  /*0c30*/  IMAD.SHL.U32 R193, R13, 0x8, RZ ;  /* 0x000000080dc17824 */ /* 0x000fe200078e00ff */
[----:B------:R-:W-:Y:S02]  /*0c40*/  SHF.R.S32.HI R4, RZ, 0x1f, R4 ;  /* 0x0000001fff047819 */ /* 0x000fe40000011404 */
[----:B------:R-:W-:Y:S01]  /*0c50*/  SHF.R.S32.HI R8, RZ, 0x1f, R3 ;  /* 0x0000001fff087819 */ /* 0x000fe20000011403 */
[----:B------:R-:W-:Y:S01]  /*0c60*/  IMAD.IADD R188, R6, 0x1, -R11 ;  /* 0x0000000106bc7824 */ /* 0x000fe200078e0a0b */
[----:B------:R-:W-:Y:S01]  /*0c70*/  LOP3.LUT R0, R0, 0x1ffffffe, RZ, 0xc0, !PT ;  /* 0x1ffffffe00007812 */ /* 0x000fe200078ec0ff */
[C---:B------:R-:W-:Y:S01]  /*0c80*/  VIADD R218, R193.reuse, 0x40 ;  /* 0x00000040c1da7836 */ /* 0x040fe20000000000 */
[----:B------:R-:W-:Y:S01]  /*0c90*/  LEA.HI R4, R4, R203, RZ, 0x2 ;  /* 0x000000cb04047211 */ /* 0x000fe200078f10ff */
[----:B------:R-:W-:Y:S01]  /*0ca0*/  VIADD R216, R193, 0xc0 ;  /* 0x000000c0c1d87836 */ /* 0x000fe20000000000 */
[----:B------:R-:W-:Y:S01]  /*0cb0*/  SHF.R.S32.HI R6, RZ, 0x1f, R9 ;  /* 0x0000001fff067819 */ /* 0x000fe20000011409 */
[----:B------:R-:W-:Y:S01]  /*0cc0*/  IMAD.IADD R0, R5, 0x1, -R0 ;  /* 0x0000000105007824 */ /* 0x000fe200078e0a00 */
[----:B------:R-:W-:Y:S01]  /*0cd0*/  LEA.HI R12, R8, R3, RZ, 0x3 ;  /* 0x00000003080c7211 */ /* 0x000fe200078f18ff */
[C---:B------:R-:W-:Y:S01]  /*0ce0*/  VIADD R217, R193.reuse, 0x80 ;  /* 0x00000080c1d97836 */ /* 0x040fe20000000000 */
[----:B------:R-:W-:Y:S01]  /*0cf0*/  SHF.R.S32.HI R20, RZ, 0x7, R7 ;  /* 0x00000007ff147819 */ /* 0x000fe20000011407 */
[----:B------:R-:W-:Y:S01]  /*0d00*/  IMAD.SHL.U32 R0, R0, 0x8, RZ ;  /* 0x0000000800007824 */ /* 0x000fe200078e00ff */
[----:B------:R-:W-:Y:S01]  /*0d10*/  LOP3.LUT R4, R4, 0x3ffffc, RZ, 0xc0, !PT ;  /* 0x003ffffc04047812 */ /* 0x000fe200078ec0ff */
[----:B------:R-:W-:Y:S01]  /*0d20*/  VIADD R215, R193, 0x100 ;  /* 0x00000100c1d77836 */ /* 0x000fe20000000000 */
[----:B------:R-:W-:Y:S01]  /*0d30*/  LEA.HI R5, R6, R9, RZ, 0x2 ;  /* 0x0000000906057211 */ /* 0x000fe200078f10ff */
[----:B------:R-:W-:Y:S01]  /*0d40*/  IMAD R15, R20, 0x100, R3 ;  /* 0x00000100140f7824 */ /* 0x000fe200078e0203 */
[C---:B------:R-:W-:Y:S01]  /*0d50*/  LOP3.LUT R14, R12.reuse, 0xfffffff8, RZ, 0xc0, !PT ;  /* 0xfffffff80c0e7812 */ /* 0x040fe200078ec0ff */
[----:B------:R-:W-:Y:S01]  /*0d60*/  IMAD.IADD R4, R203, 0x1, -R4 ;  /* 0x00000001cb047824 */ /* 0x000fe200078e0a04 */
[----:B------:R-:W-:Y:S01]  /*0d70*/  SHF.R.S32.HI R184, RZ, 0x2, R10 ;  /* 0x00000002ffb87819 */ /* 0x000fe2000001140a */
[----:B------:R-:W-:Y:S01]  /*0d80*/  IMAD.SHL.U32 R12, R12, 0x40, RZ ;  /* 0x000000400c0c7824 */ /* 0x000fe200078e00ff */
[--C-:B------:R-:W-:Y:S01]  /*0d90*/  SHF.R.S32.HI R8, RZ, 0x2, R5.reuse ;  /* 0x00000002ff087819 */ /* 0x100fe20000011405 */
[----:B------:R-:W-:Y:S01]  /*0da0*/  IMAD.IADD R14, R3, 0x1, -R14 ;  /* 0x00000001030e7824 */ /* 0x000fe200078e0a0e */
[----:B------:R-:W-:Y:S01]  /*0db0*/  SHF.R.S32.HI R11, RZ, 0x1f, R5 ;  /* 0x0000001fff0b7819 */ /* 0x000fe20000011405 */
[----:B------:R-:W-:Y:S01]  /*0dc0*/  IMAD R17, R4, 0x10, R15 ;  /* 0x0000001004117824 */ /* 0x000fe200078e020f */
[----:B------:R-:W-:Y:S01]  /*0dd0*/  LOP3.LUT R4, R5, 0x7ffffffc, RZ, 0xc0, !PT ;  /* 0x7ffffffc05047812 */ /* 0x000fe200078ec0ff */
[----:B------:R-:W-:Y:S01]  /*0de0*/  VIADD R15, R184, 0x20 ;  /* 0x00000020b80f7836 */ /* 0x000fe20000000000 */
[----:B------:R-:W-:Y:S01]  /*0df0*/  LEA.HI R11, R11, R8, RZ, 0x3 ;  /* 0x000000080b0b7211 */ /* 0x000fe200078f18ff */
[----:B------:R-:W-:Y:S01]  /*0e00*/  IMAD.SHL.U32 R3, R14, 0x40, RZ ;  /* 0x000000400e037824 */ /* 0x000fe200078e00ff */
[----:B------:R-:W-:Y:S01]  /*0e10*/  LOP3.LUT R12, R12, 0x7ffffe00, RZ, 0xc0, !PT ;  /* 0x7ffffe000c0c7812 */ /* 0x000fe200078ec0ff */
[----:B------:R-:W-:Y:S01]  /*0e20*/  STL [R1+0x4c], R20 ;  /* 0x00004c1401007387 */ /* 0x000fe20000100800 */
        /* <DEDUP_REMOVED lines=10> */
[----:B------:R-:W-:Y:S01]  /*0ed0*/  SHF.R.U32.HI R3, RZ, 0x3, R3 ;  /* 0x00000003ff037819 */ /* 0x000fe20000011603 */
[----:B------:R-:W-:Y:S01]  /*0ee0*/  IMAD.SHL.U32 R5, R5, 0x40, RZ ;  /* 0x0000004005057824 */ /* 0x000fe200078e00ff */
[----:B------:R-:W-:Y:S01]  /*0ef0*/  LEA.HI R7, R7, R20, RZ, 0x1 ;  /* 0x0000001407077211 */ /* 0x000fe200078f08ff */
[----:B------:R-:W-:Y:S01]  /*0f00*/  IMAD.SHL.U32 R16, R188, 0x8, RZ ;  /* 0x00000008bc107824 */ /* 0x000fe200078e00ff */
[----:B------:R-:W-:Y:S01]  /*0f10*/  LEA.HI R6, R6, R9, RZ, 0x5 ;  /* 0x0000000906067211 */ /* 0x000fe200078f28ff */
[----:B------:R0:W-:Y:S01]  /*0f20*/  STL [R1+0x6c], R8 ;  /* 0x00006c0801007387 */ /* 0x0001e20000100800 */
[----:B------:R-:W-:Y:S01]  /*0f30*/  LOP3.LUT R3, R0, R3, RZ, 0x3c, !PT ;  /* 0x0000000300037212 */ /* 0x000fe200078e3cff */
[----:B------:R-:W-:Y:S01]  /*0f40*/  IMAD.SHL.U32 R186, R4, 0x2, RZ ;  /* 0x0000000204ba7824 */ /* 0x000fe200078e00ff */
[----:B------:R-:W-:-:S02]  /*0f50*/  LOP3.LUT R7, R7, 0xfffffe, RZ, 0xc0, !PT ;  /* 0x00fffffe07077812 */ /* 0x000fc400078ec0ff */
[----:B------:R-:W-:Y:S02]  /*0f60*/  LOP3.LUT R15, R15, 0x1c0, RZ, 0xc0, !PT ;  /* 0x000001c00f0f7812 */ /* 0x000fe400078ec0ff */
[----:B------:R-:W-:Y:S01]  /*0f70*/  SHF.R.S32.HI R6, RZ, 0x5, R6 ;  /* 0x00000005ff067819 */ /* 0x000fe20000011406 */
[----:B------:R-:W-:Y:S01]  /*0f80*/  IMAD.IADD R7, R20, 0x1, -R7 ;  /* 0x0000000114077824 */ /* 0x000fe200078e0a07 */
[----:B------:R-:W-:Y:S02]  /*0f90*/  SHF.R.U32.HI R9, RZ, 0x3, R15 ;  /* 0x00000003ff097819 */ /* 0x000fe4000001160f */
[----:B0-----:R-:W-:Y:S01]  /*0fa0*/  LOP3.LUT R8, R5, 0xfffffe00, RZ, 0xc0, !PT ;  /* 0xfffffe0005087812 */ /* 0x001fe200078ec0ff */
[----:B------:R-:W-:Y:S01]  /*0fb0*/  IMAD.IADD R5, R12, 0x1, R3 ;  /* 0x000000010c057824 */ /* 0x000fe200078e0203 */
[----:B------:R-:W-:Y:S01]  /*0fc0*/  SHF.R.S32.HI R3, RZ, 0x1f, R10 ;  /* 0x0000001fff037819 */ /* 0x000fe2000001140a */
[----:B------:R-:W-:Y:S01]  /*0fd0*/  IMAD R191, R6, 0x10, R11 ;  /* 0x0000001006bf7824 */ /* 0x000fe200078e020b */
[----:B------:R-:W-:Y:S01]  /*0fe0*/  LOP3.LUT R15, R15, 0x38, R16, 0xf8, !PT ;  /* 0x000000380f0f7812 */ /* 0x000fe200078ef810 */
[----:B------:R-:W-:Y:S01]  /*0ff0*/  IMAD.SHL.U32 R6, R7, 0x100, RZ ;  /* 0x0000010007067824 */ /* 0x000fe200078e00ff */
[----:B------:R-:W-:Y:S01]  /*1000*/  LEA.HI R0, R188, R188, RZ, 0x1 ;  /* 0x000000bcbc007211 */ /* 0x000fe200078f08ff */
[----:B------:R-:W-:Y:S01]  /*1010*/  IMAD R196, R5, 0x2, R2 ;  /* 0x0000000205c47824 */ /* 0x000fe200078e0202 */
[----:B------:R-:W-:Y:S01]  /*1020*/  LEA.HI R3, R3, R184, RZ, 0x3 ;  /* 0x000000b803037211 */ /* 0x000fe200078f18ff */
[----:B------:R-:W-:Y:S01]  /*1030*/  IMAD.IADD R194, R186, 0x1, R6 ;  /* 0x00000001bac27824 */ /* 0x000fe200078e0206 */
[----:B------:R-:W-:Y:S01]  /*1040*/  LOP3.LUT R15, R8, R15, R9, 0xf6, !PT ;  /* 0x0000000f080f7212 */ /* 0x000fe200078ef609 */
[----:B------:R0:W-:Y:S01]  /*1050*/  STL [R1+0x68], R6 ;  /* 0x0000680601007387 */ /* 0x0001e20000100800 */
[----:B------:R-:W-:Y:S01]  /*1060*/  LOP3.LUT R9, R0, 0x1ffffffe, RZ, 0xc0, !PT ;  /* 0x1ffffffe00097812 */ /* 0x000fe200078ec0ff */
[C---:B------:R-:W-:Y:S01]  /*1070*/  VIADD R25, R194.reuse, 0x10 ;  /* 0x00000010c2197836 */ /* 0x040fe20000000000 */
[----:B------:R-:W-:Y:S01]  /*1080*/  LOP3.LUT R3, R3, 0xfffffff8, RZ, 0xc0, !PT ;  /* 0xfffffff803037812 */ /* 0x000fe200078ec0ff */
[----:B------:R-:W-:Y:S01]  /*1090*/  VIADD R22, R194, 0x28 ;  /* 0x00000028c2167836 */ /* 0x000fe20000000000 */
[----:B------:R-:W-:Y:S01]  /*10a0*/  R2P PR, R14, 0x6 ;  /* 0x000000060e007804 */ /* 0x000fe20000000000 */
[----:B------:R-:W-:Y:S01]  /*10b0*/  IMAD.IADD R0, R188, 0x1, -R9 ;  /* 0x00000001bc007824 */ /* 0x000fe200078e0a09 */
[----:B------:R-:W-:Y:S01]  /*10c0*/  SHF.R.S32.HI R4, RZ, 0x1f, R218 ;  /* 0x0000001fff047819 */ /* 0x000fe200000114da */
[----:B------:R-:W-:Y:S01]  /*10d0*/  IMAD.IADD R195, R184, 0x1, -R3 ;  /* 0x00000001b8c37824 */ /* 0x000fe200078e0a03 */
[----:B------:R-:W-:Y:S01]  /*10e0*/  SHF.R.S32.HI R4, RZ, 0x1f, R216 ;  /* 0x0000001fff047819 */ /* 0x000fe200000114d8 */
[----:B------:R-:W-:Y:S01]  /*10f0*/  IMAD R4, R15, 0x2, R2 ;  /* 0x000000020f047824 */ /* 0x000fe200078e0202 */
[----:B------:R-:W-:Y:S01]  /*1100*/  SHF.R.S32.HI R3, RZ, 0x1f, R217 ;  /* 0x0000001fff037819 */ /* 0x000fe200000114d9 */
[C---:B------:R-:W-:Y:S01]  /*1110*/  VIADD R15, R194.reuse, 0x40 ;  /* 0x00000040c20f7836 */ /* 0x040fe20000000000 */
[----:B------:R-:W-:Y:S01]  /*1120*/  SHF.R.S32.HI R3, RZ, 0x1f, R215 ;  /* 0x0000001fff037819 */ /* 0x000fe200000114d7 */
[C---:B------:R-:W-:Y:S01]  /*1130*/  VIADD R12, R194.reuse, 0x58 ;  /* 0x00000058c20c7836 */ /* 0x040fe20000000000 */
[----:B------:R-:W-:Y:S01]  /*1140*/  SHF.R.S32.HI R3, RZ, 0x1f, R194 ;  /* 0x0000001fff037819 */ /* 0x000fe200000114c2 */
[----:B------:R-:W-:Y:S01]  /*1150*/  VIADD R9, R194, 0x70 ;  /* 0x00000070c2097836 */ /* 0x000fe20000000000 */
[----:B------:R1:W-:Y:S01]  /*1160*/  STL [R1+0x64], R4 ;  /* 0x0000640401007387 */ /* 0x0003e20000100800 */
[----:B------:R-:W-:Y:S01]  /*1170*/  IMAD R201, R0, 0x8, R191 ;  /* 0x0000000800c97824 */ /* 0x000fe200078e02bf */
        /* <DEDUP_REMOVED lines=8> */
[----:B------:R-:W-:Y:S01]  /*1200*/  SEL R198, R198, 0xffffffc0, !P2 ;  /* 0xffffffc0c6c67807 */ /* 0x000fe20005000000 */
[C---:B-1----:R-:W-:Y:S01]  /*1210*/  VIADD R4, R194.reuse, 0x90 ;  /* 0x00000090c2047836 */ /* 0x042fe20000000000 */
        /* <DEDUP_REMOVED lines=51> */
[----:B------:R-:W-:Y:S01]  /*1550*/  IMAD.IADD R199, R199, 0x1, R198 ;  /* 0x00000001c7c77824 */ /* 0x000fe200078e02c6 */
[----:B------:R-:W-:Y:S01]  /*1560*/  SHF.R.S32.HI R0, RZ, 0x1f, R221 ;  /* 0x0000001fff007819 */ /* 0x000fe200000114dd */
[----:B------:R-:W-:-:S02]  /*1570*/  VIADD R200, R188, 0x10 ;  /* 0x00000010bcc87836 */ /* 0x000fc40000000000 */
[----:B------:R-:W-:-:S07]  /*1580*/  IMAD.IADD R198, R198, 0x1, R197 ;  /* 0x00000001c6c67824 */ /* 0x000fce00078e02c5 */
.L_x_2810:
[----:B------:R-:W-:Y:S01]  /*1590*/  ULDC.64 UR4, c[0x0][0xa28] ;  /* 0x00028a0000047ab9 */ /* 0x000fe20000000a00 */
[----:B01--4-:R-:W0:Y:S01]  /*15a0*/  LDC.64 R4, c[0x0][0xa08] ;  /* 0x00028200ff047b82 */ /* 0x013e220000000a00 */
[----:B------:R-:W-:Y:S01]  /*15b0*/  ISETP.NE.U32.AND P0, PT, RZ, UR4, PT ;  /* 0x00000004ff007c0c */ /* 0x000fe2000bf05070 */
[----:B------:R-:W-:Y:S01]  /*15c0*/  IMAD.MOV.U32 R10, RZ, RZ, RZ ;  /* 0x000000ffff0a7224 */ /* 0x000fe200078e00ff */
[----:B------:R-:W-:Y:S01]  /*15d0*/  ULDC.64 UR6, c[0x0][0xa20] ;  /* 0x0002880000067ab9 */ /* 0x000fe20000000a00 */
[----:B------:R-:W-:Y:S01]  /*15e0*/  IMAD.MOV.U32 R24, RZ, RZ, RZ ;  /* 0x000000ffff187224 */ /* 0x000fe200078e00ff */
[----:B------:R-:W-:Y:S01]  /*15f0*/  ISETP.NE.AND.EX P0, PT, RZ, UR5, PT, P0 ;  /* 0x00000005ff007c0c */ /* 0x000fe2000bf05300 */
[----:B------:R-:W-:Y:S02]  /*1600*/  ULDC.64 UR4, c[0x0][0xa18] ;  /* 0x0002860000047ab9 */ /* 0x000fe40000000a00 */
[----:B------:R-:W-:-:S04]  /*1610*/  ISETP.NE.U32.AND P1, PT, RZ, UR4, PT ;  /* 0x00000004ff007c0c */ /* 0x000fc8000bf25070 */
[----:B------:R-:W-:Y:S01]  /*1620*/  ISETP.NE.AND.EX P1, PT, RZ, UR5, PT, P1 ;  /* 0x00000005ff007c0c */ /* 0x000fe2000bf25310 */
[----:B------:R-:W-:Y:S02]  /*1630*/  ULDC.64 UR4, c[0x0][0xa08] ;  /* 0x0002820000047ab9 */ /* 0x000fe40000000a00 */
[----:B------:R-:W-:-:S03]  /*1640*/  ISETP.NE.U32.AND P3, PT, RZ, UR4, PT ;  /* 0x00000004ff007c0c */ /* 0x000fc6000bf65070 */
[----:B------:R-:W1:Y:S01]  /*1650*/  @P0 LDC.64 R6, c[0x0][0xa28] ;  /* 0x00028a00ff060b82 */ /* 0x000e620000000a00 */
[----:B------:R-:W-:Y:S01]  /*1660*/  ISETP.NE.AND.EX P3, PT, RZ, UR5, PT, P3 ;  /* 0x00000005ff007c0c */ /* 0x000fe2000bf65330 */
[----:B0-----:R-:W-:-:S06]  /*1670*/  IMAD.WIDE R4, R79, 0x4, R4 ;  /* 0x000000044f047825 */ /* 0x001fcc00078e0204 */
[----:B------:R-:W0:Y:S01]  /*1680*/  @P1 LDC.64 R8, c[0x0][0xa18] ;  /* 0x00028600ff081b82 */ /* 0x000e220000000a00 */
[----:B------:R-:W-:Y:S02]  /*1690*/  ULDC UR4, c[0x0][0x288] ;  /* 0x0000a20000047ab9 */ /* 0x000fe40000000800 */
[----:B------:R-:W-:Y:S01]  /*16a0*/  IMAD.U32 R22, RZ, RZ, UR4 ;  /* 0x00000004ff167e24 */ /* 0x000fe2000f8e00ff */
[----:B------:R-:W-:Y:S02]  /*16b0*/  ULDC.64 UR4, c[0x0][0x418] ;  /* 0x0001060000047ab9 */ /* 0x000fe40000000a00 */
[----:B--2---:R2:W5:Y:S01]  /*16c0*/  @P3 LDG.E R24, desc[UR42][R4.64] ;  /* 0x0000002a04183981 */ /* 0x004562000c1e1900 */
[----:B-1----:R-:W-:-:S05]  /*16d0*/  @P0 IMAD.WIDE R6, R79, 0x4, R6 ;  /* 0x000000044f060825 */ /* 0x002fca00078e0206 */
[----:B------:R2:W5:Y:S01]  /*16e0*/  @P0 LDG.E R10, desc[UR42][R6.64] ;  /* 0x0000002a060a0981 */ /* 0x000562000c1e1900 */
[----:B0-----:R-:W-:-:S05]  /*16f0*/  @P1 IMAD.WIDE R8, R79, 0x4, R8 ;  /* 0x000000044f081825 */ /* 0x001fca00078e0208 */
[----:B------:R2:W5:Y:S01]  /*1700*/  @P1 LDG.E R22, desc[UR42][R8.64] ;  /* 0x0000002a08161981 */ /* 0x000562000c1e1900 */
[----:B------:R-:W-:Y:S01]  /*1710*/  UISETP.NE.U32.AND UP0, UPT, UR4, URZ, UPT ;  /* 0x0000003f0400728c */ /* 0x000fe2000bf05070 */
[C---:B------:R-:W-:Y:S02]  /*1720*/  LOP3.LUT R3, R78.reuse, 0xff000000, RZ, 0xc0, !PT ;  /* 0xff0000004e037812 */ /* 0x040fe400078ec0ff */
[----:B------:R-:W-:Y:S01]  /*1730*/  ULDC UR4, c[0x0][0x424] ;  /* 0x0001090000047ab9 */ /* 0x000fe20000000800 */
[----:B------:R-:W-:Y:S01]  /*1740*/  UISETP.NE.AND.EX UP0, UPT, UR5, URZ, UPT, UP0 ;  /* 0x0000003f0500728c */ /* 0x000fe2000bf05300 */
[----:B------:R-:W-:Y:S02]  /*1750*/  ISETP.NE.U32.AND P2, PT, RZ, UR6, PT ;  /* 0x00000006ff007c0c */ /* 0x000fe4000bf45070 */
[----:B------:R-:W-:Y:S01]  /*1760*/  ULDC UR5, c[0x0][0x2f0] ;  /* 0x0000bc0000057ab9 */ /* 0x000fe20000000800 */
[----:B------:R-:W-:Y:S01]  /*1770*/  USEL UR4, UR4, 0x1, UP0 ;  /* 0x0000000104047887 */ /* 0x000fe20008000000 */
[----:B------:R-:W-:-:S02]  /*1780*/  LOP3.LUT R0, R78, 0xff0000, RZ, 0xc0, !PT ;  /* 0x00ff00004e007812 */ /* 0x000fc400078ec0ff */
[----:B------:R-:W-:Y:S01]  /*1790*/  SHF.R.U32.HI R3, RZ, 0x8, R3 ;  /* 0x00000008ff037819 */ /* 0x000fe20000011603 */
[----:B------:R-:W-:Y:S01]  /*17a0*/  UIMAD UR4, UR4, UR5, URZ ;  /* 0x00000005040472a4 */ /* 0x000fe2000f8e023f */
[----:B------:R-:W-:Y:S02]  /*17b0*/  ISETP.NE.AND.EX P2, PT, RZ, UR7, PT, P2 ;  /* 0x00000007ff007c0c */ /* 0x000fe4000bf45320 */
[----:B------:R-:W-:Y:S01]  /*17c0*/  ULDC UR5, c[0x0][0x348] ;  /* 0x0000d20000057ab9 */ /* 0x000fe20000000800 */
[----:B------:R-:W-:Y:S01]  /*17d0*/  LEA.HI R205, R0, R3, RZ, 0x10 ;  /* 0x0000000300cd7211 */ /* 0x000fe200078f80ff */
[----:B------:R-:W-:Y:S01]  /*17e0*/  IMAD.MOV.U32 R214, RZ, RZ, R79 ;  /* 0x000000ffffd67224 */ /* 0x000fe200078e004f */
[----:B------:R-:W-:Y:S01]  /*17f0*/  LOP3.LUT R204, R78, 0xffff, RZ, 0xc0, !PT ;  /* 0x0000ffff4ecc7812 */ /* 0x000fe200078ec0ff */
[----:B--2---:R-:W-:Y:S07]  /*1800*/  @P1 BRA `(.L_x_2593) ;  /* 0x0000000000241947 */ /* 0x004fee0003800000 */
        /* <DEDUP_REMOVED lines=9> */
.L_x_2593:
[----:B------:R-:W-:Y:S02]  /*18a0*/  IMAD.U32 R40, RZ, RZ, UR5 ;  /* 0x00000005ff287e24 */ /* 0x000fe4000f8e00ff */
[----:B------:R-:W-:Y:S01]  /*18b0*/  IMAD.U32 R25, RZ, RZ, UR4 ;  /* 0x00000004ff197e24 */ /* 0x000fe2000f8e00ff */
[----:B------:R-:W-:Y:S06]  /*18c0*/  @!P2 BRA `(.L_x_2594) ;  /* 0x000000000010a947 */ /* 0x000fec0003800000 */
[----:B------:R-:W0:Y:S02]  /*18d0*/  LDC.64 R4, c[0x0][0xa20] ;  /* 0x00028800ff047b82 */ /* 0x000e240000000a00 */
[----:B0-----:R-:W-:-:S05]  /*18e0*/  IMAD.WIDE R4, R79, 0x4, R4 ;  /* 0x000000044f047825 */ /* 0x001fca00078e0204 */
[----:B------:R0:W5:Y:S01]  /*18f0*/  LDG.E R25, desc[UR42][R4.64] ;  /* 0x0000002a04197981 */ /* 0x000162000c1e1900 */
[----:B------:R-:W-:Y:S05]  /*1900*/  BRA `(.L_x_2595) ;  /* 0x0000000000107947 */ /* 0x000fea0003800000 */
.L_x_2594:
[----:B------:R-:W-:Y:S05]  /*1910*/  @!P3 BRA `(.L_x_2595) ;  /* 0x00000000000cb947 */ /* 0x000fea0003800000 */
[----:B------:R-:W2:Y:S04]  /*1920*/  LDG.E R0, desc[UR42][R4.64] ;  /* 0x0000002a04007981 */ /* 0x000ea8000c1e1900 */
[----:B------:R-:W2:Y:S02]  /*1930*/  LDG.E R25, desc[UR42][R4.64+0x4] ;  /* 0x0000042a04197981 */ /* 0x000ea4000c1e1900 */
[----:B--2---:R-:W-:-:S07]  /*1940*/  IMAD.IADD R25, R25, 0x1, -R0 ;  /* 0x0000000119197824 */ /* 0x004fce00078e0a00 */
.L_x_2595:
[----:B------:R-:W-:Y:S01]  /*1950*/  ULDC.64 UR4, c[0x0][0xa10] ;  /* 0x0002840000047ab9 */ /* 0x000fe20000000a00 */
[----:B0-----:R-:W0:Y:S01]  /*1960*/  LDC R4, c[0x0][0x448] ;  /* 0x00011200ff047b82 */ /* 0x001e220000000800 */
[----:B------:R-:W-:-:S04]  /*1970*/  ISETP.NE.U32.AND P0, PT, RZ, UR4, PT ;  /* 0x00000004ff007c0c */ /* 0x000fc8000bf05070 */
[----:B------:R-:W-:Y:S01]  /*1980*/  ISETP.NE.AND.EX P0, PT, RZ, UR5, PT, P0 ;  /* 0x00000005ff007c0c */ /* 0x000fe2000bf05300 */
[----:B------:R-:W-:Y:S02]  /*1990*/  ULDC.64 UR4, c[0x0][0xa30] ;  /* 0x00028c0000047ab9 */ /* 0x000fe40000000a00 */
[----:B------:R-:W-:-:S04]  /*19a0*/  ISETP.NE.U32.AND P1, PT, RZ, UR4, PT ;  /* 0x00000004ff007c0c */ /* 0x000fc8000bf25070 */
[----:B------:R-:W-:-:S06]  /*19b0*/  ISETP.NE.AND.EX P1, PT, RZ, UR5, PT, P1 ;  /* 0x00000005ff007c0c */ /* 0x000fcc000bf25310 */
[----:B------:R-:W1:Y:S08]  /*19c0*/  @P0 LDC.64 R6, c[0x0][0xa10] ;  /* 0x00028400ff060b82 */ /* 0x000e700000000a00 */
[----:B------:R-:W2:Y:S01]  /*19d0*/  @P1 LDC.64 R8, c[0x0][0xa30] ;  /* 0x00028c00ff081b82 */ /* 0x000ea20000000a00 */
[----:B-1----:R-:W-:-:S05]  /*19e0*/  @P0 IMAD.WIDE R6, R79, 0x4, R6 ;  /* 0x000000044f060825 */ /* 0x002fca00078e0206 */
[----:B------:R-:W3:Y:S04]  /*19f0*/  @P0 LDG.E R0, desc[UR42][R6.64] ;  /* 0x0000002a06000981 */ /* 0x000ee8000c1e1900 */
[----:B------:R-:W3:Y:S01]  /*1a00*/  @P0 LDG.E R3, desc[UR42][R6.64+0x4] ;  /* 0x0000042a06030981 */ /* 0x000ee2000c1e1900 */
[----:B-----5:R-:W-:Y:S02]  /*1a10*/  IMAD.MOV.U32 R76, RZ, RZ, R25 ;  /* 0x000000ffff4c7224 */ /* 0x020fe400078e0019 */
[----:B--2---:R-:W-:-:S05]  /*1a20*/  @P1 IMAD.WIDE R8, R79, 0x4, R8 ;  /* 0x000000044f081825 */ /* 0x004fca00078e0208 */
[----:B------:R1:W5:Y:S01]  /*1a30*/  @P1 LDG.E R76, desc[UR42][R8.64] ;  /* 0x0000002a084c1981 */ /* 0x000362000c1e1900 */
[----:B0-----:R-:W-:Y:S01]  /*1a40*/  ISETP.NE.AND P1, PT, R4, 0x1, PT ;  /* 0x000000010400780c */ /* 0x001fe20003f25270 */
[----:B------:R-:W-:Y:S01]  /*1a50*/  IMAD.SHL.U32 R192, R77, 0x40, RZ ;  /* 0x000000404dc07824 */ /* 0x000fe200078e00ff */
[----:B------:R-:W0:Y:S01]  /*1a60*/  LDC.64 R4, c[0x0][0x9e0] ;  /* 0x00027800ff047b82 */ /* 0x000e220000000a00 */
[----:B------:R-:W-:-:S10]  /*1a70*/  IMAD.IADD R13, R25, 0x1, -R10 ;  /* 0x00000001190d7824 */ /* 0x000fd400078e0a0a */
[----:B------:R-:W2:Y:S08]  /*1a80*/  @P1 LDC R11, c[0x0][0x44c] ;  /* 0x00011300ff0b1b82 */ /* 0x000eb00000000800 */
[----:B------:R-:W4:Y:S01]  /*1a90*/  @P1 LDC R12, c[0x0][0x450] ;  /* 0x00011400ff0c1b82 */ /* 0x000f220000000800 */
[----:B0-----:R-:W-:Y:S01]  /*1aa0*/  ISETP.GE.AND P2, PT, R5, 0x1, PT ;  /* 0x000000010500780c */ /* 0x001fe20003f46270 */
[----:B---3--:R-:W-:-:S02]  /*1ab0*/  @P0 IMAD.IADD R40, R3, 0x1, -R0 ;  /* 0x0000000103280824 */ /* 0x008fc400078e0a00 */
[----:B------:R-:W-:Y:S02]  /*1ac0*/  VIADD R0, R192, 0x3f ;  /* 0x0000003fc0007836 */ /* 0x000fe40000000000 */
[----:B------:R-:W-:Y:S02]  /*1ad0*/  IMAD.IADD R23, R13, 0x1, R40 ;  /* 0x000000010d177824 */ /* 0x000fe400078e0228 */
[----:B--2---:R-:W-:-:S03]  /*1ae0*/  @P1 IMAD.HI.U32 R3, R0, R11, RZ ;  /* 0x0000000b00031227 */ /* 0x004fc600078e00ff */
[C---:B------:R-:W-:Y:S01]  /*1af0*/  IADD3 R7, R23.reuse, 0x1, -R22 ;  /* 0x0000000117077810 */ /* 0x040fe20007ffe816 */
[----:B------:R-:W-:Y:S01]  /*1b00*/  IMAD.MOV.U32 R6, RZ, RZ, R0 ;  /* 0x000000ffff067224 */ /* 0x000fe200078e0000 */
[----:B----4-:R-:W-:Y:S01]  /*1b10*/  @P1 SHF.R.U32.HI R6, RZ, R12, R3 ;  /* 0x0000000cff061219 */ /* 0x010fe20000011603 */
[----:B------:R-:W-:-:S04]  /*1b20*/  VIADD R0, R23, 0x3f ;  /* 0x0000003f17007836 */ /* 0x000fc80000000000 */
[----:B-1----:R-:W-:Y:S01]  /*1b30*/  IMAD.IADD R9, R7, 0x1, R6 ;  /* 0x0000000107097824 */ /* 0x002fe200078e0206 */
[----:B------:R-:W-:-:S03]  /*1b40*/  SHF.R.S32.HI R3, RZ, 0x1f, R0 ;  /* 0x0000001fff037819 */ /* 0x000fc60000011400 */
[----:B------:R-:W-:Y:S01]  /*1b50*/  IMAD.IADD R4, R9, 0x1, R4 ;  /* 0x0000000109047824 */ /* 0x000fe200078e0204 */
[----:B------:R-:W-:-:S04]  /*1b60*/  LEA.HI R3, R3, R0, RZ, 0x6 ;  /* 0x0000000003037211 */ /* 0x000fc800078f30ff */
[----:B------:R-:W-:Y:S01]  /*1b70*/  SHF.R.S32.HI R43, RZ, 0x6, R3 ;  /* 0x00000006ff2b7819 */ /* 0x000fe20000011403 */
[----:B------:R-:W-:Y:S06]  /*1b80*/  @!P2 BRA `(.L_x_2596) ;  /* 0x000000000048a947 */ /* 0x000fec0003800000 */
[C---:B------:R-:W-:Y:S01]  /*1b90*/  ISETP.GT.AND P0, PT, R9.reuse, RZ, PT ;  /* 0x000000ff0900720c */ /* 0x040fe20003f04270 */
[----:B------:R-:W-:Y:S01]  /*1ba0*/  BSSY B0, `(.L_x_2597) ;  /* 0x000000e000007945 */ /* 0x000fe20003800000 */
[----:B------:R-:W-:-:S11]  /*1bb0*/  VIADD R0, R9, 0xffffffff ;  /* 0xffffffff09007836 */ /* 0x000fd60000000000 */
[----:B------:R-:W-:Y:S05]  /*1bc0*/  @P0 BRA `(.L_x_2598) ;  /* 0x00000000001c0947 */ /* 0x000fea0003800000 */
[----:B------:R-:W-:Y:S01]  /*1bd0*/  ISETP.NE.AND P0, PT, R5, 0x1, PT ;  /* 0x000000010500780c */ /* 0x000fe20003f05270 */
[----:B------:R-:W-:-:S12]  /*1be0*/  IMAD.MOV R3, RZ, RZ, -R9 ;  /* 0x000000ffff037224 */ /* 0x000fd800078e0a09 */
[----:B------:R-:W0:Y:S02]  /*1bf0*/  @P0 LDC.64 R6, c[0x0][0x9e8] ;  /* 0x00027a00ff060b82 */ /* 0x000e240000000a00 */
[----:B0-----:R-:W-:-:S05]  /*1c00*/  @P0 IMAD.HI.U32 R0, R3, R6, RZ ;  /* 0x0000000603000227 */ /* 0x001fca00078e00ff */
[----:B------:R-:W-:-:S04]  /*1c10*/  @P0 SHF.R.U32.HI R3, RZ, R7, R0 ;  /* 0x00000007ff030219 */ /* 0x000fc80000011600 */
[----:B------:R-:W-:Y:S01]  /*1c20*/  LOP3.LUT R0, RZ, R3, RZ, 0x33, !PT ;  /* 0x00000003ff007212 */ /* 0x000fe200078e33ff */
[----:B------:R-:W-:Y:S06]  /*1c30*/  BRA `(.L_x_2599) ;  /* 0x0000000000107947 */ /* 0x000fec0003800000 */
.L_x_2598:
[----:B------:R-:W-:-:S13]  /*1c40*/  ISETP.NE.AND P0, PT, R5, 0x1, PT ;  /* 0x000000010500780c */ /* 0x000fda0003f05270 */
[----:B------:R-:W0:Y:S02]  /*1c50*/  @P0 LDC.64 R6, c[0x0][0x9e8] ;  /* 0x00027a00ff060b82 */ /* 0x000e240000000a00 */
[----:B0-----:R-:W-:-:S05]  /*1c60*/  @P0 IMAD.HI.U32 R6, R0, R6, RZ ;  /* 0x0000000600060227 */ /* 0x001fca00078e00ff */
[----:B------:R-:W-:-:S07]  /*1c70*/  @P0 SHF.R.U32.HI R0, RZ, R7, R6 ;  /* 0x00000007ff000219 */ /* 0x000fce0000011606 */
.L_x_2599:
[----:B------:R-:W-:Y:S05]  /*1c80*/  BSYNC B0 ;  /* 0x0000000000007941 */ /* 0x000fea0003800000 */
.L_x_2597:
[----:B------:R-:W-:-:S05]  /*1c90*/  IMAD R3, R0, R5, R5 ;  /* 0x0000000500037224 */ /* 0x000fca00078e0205 */
[----:B------:R-:W-:-:S07]  /*1ca0*/  VIMNMX R4, R4, R3, PT ;  /* 0x0000000304047248 */ /* 0x000fce0003fe0100 */
.L_x_2596:
[----:B------:R-:W0:Y:S01]  /*1cb0*/  @P1 LDC R7, c[0x0][0x44c] ;  /* 0x00011300ff071b82 */ /* 0x000e220000000800 */
[----:B------:R-:W-:Y:S01]  /*1cc0*/  VIADD R4, R4, 0x3f ;  /* 0x0000003f04047836 */ /* 0x000fe20000000000 */
[----:B------:R-:W-:Y:S01]  /*1cd0*/  ULDC UR4, c[0x0][0x9dc] ;  /* 0x0002770000047ab9 */ /* 0x000fe20000000800 */
[----:B------:R-:W-:-:S03]  /*1ce0*/  IMAD.MOV.U32 R6, RZ, RZ, R192 ;  /* 0x000000ffff067224 */ /* 0x000fc600078e00c0 */
[----:B------:R-:W-:Y:S02]  /*1cf0*/  SHF.R.S32.HI R3, RZ, 0x1f, R4 ;  /* 0x0000001fff037819 */ /* 0x000fe40000011404 */
[----:B------:R-:W1:Y:S02]  /*1d00*/  @P1 LDC R9, c[0x0][0x450] ;  /* 0x00011400ff091b82 */ /* 0x000e640000000800 */
[----:B------:R-:W-:Y:S01]  /*1d10*/  LEA.HI R3, R3, R4, RZ, 0x6 ;  /* 0x0000000403037211 */ /* 0x000fe200078f30ff */
[----:B0-----:R-:W-:-:S05]  /*1d20*/  @P1 IMAD.HI.U32 R0, R192, R7, RZ ;  /* 0x00000007c0001227 */ /* 0x001fca00078e00ff */
[----:B-1----:R-:W-:Y:S02]  /*1d30*/  @P1 SHF.R.U32.HI R6, RZ, R9, R0 ;  /* 0x00000009ff061219 */ /* 0x002fe40000011600 */
[----:B------:R-:W-:Y:S02]  /*1d40*/  SHF.R.S32.HI R0, RZ, 0x6, R3 ;  /* 0x00000006ff007819 */ /* 0x000fe40000011403 */
[----:B------:R-:W-:Y:S02]  /*1d50*/  IADD3 R3, R6, R23, -R22 ;  /* 0x0000001706037210 */ /* 0x000fe40007ffe816 */
[----:B------:R-:W-:-:S03]  /*1d60*/  VIMNMX R8, R43, R0, PT ;  /* 0x000000002b087248 */ /* 0x000fc60003fe0100 */
[----:B------:R-:W-:Y:S01]  /*1d70*/  VIADD R0, R3, -UR4 ;  /* 0x8000000403007c36 */ /* 0x000fe20008000000 */
[----:B------:R-:W-:Y:S06]  /*1d80*/  @!P2 BRA `(.L_x_2600) ;  /* 0x000000000044a947 */ /* 0x000fec0003800000 */
[----:B------:R-:W-:Y:S01]  /*1d90*/  ISETP.GT.AND P0, PT, R3, -0x1, PT ;  /* 0xffffffff0300780c */ /* 0x000fe20003f04270 */
[----:B------:R-:W-:-:S12]  /*1da0*/  BSSY B0, `(.L_x_2601) ;  /* 0x000000d000007945 */ /* 0x000fd80003800000 */
[----:B------:R-:W-:Y:S05]  /*1db0*/  @P0 BRA `(.L_x_2602) ;  /* 0x00000000001c0947 */ /* 0x000fea0003800000 */
[----:B------:R-:W-:Y:S02]  /*1dc0*/  ISETP.NE.AND P0, PT, R5, 0x1, PT ;  /* 0x000000010500780c */ /* 0x000fe40003f05270 */
[----:B------:R-:W-:-:S11]  /*1dd0*/  LOP3.LUT R3, RZ, R3, RZ, 0x33, !PT ;  /* 0x00000003ff037212 */ /* 0x000fd600078e33ff */
[----:B------:R-:W0:Y:S02]  /*1de0*/  @P0 LDC.64 R6, c[0x0][0x9e8] ;  /* 0x00027a00ff060b82 */ /* 0x000e240000000a00 */
[----:B0-----:R-:W-:-:S05]  /*1df0*/  @P0 IMAD.HI.U32 R4, R3, R6, RZ ;  /* 0x0000000603040227 */ /* 0x001fca00078e00ff */
[----:B------:R-:W-:-:S04]  /*1e00*/  @P0 SHF.R.U32.HI R3, RZ, R7, R4 ;  /* 0x00000007ff030219 */ /* 0x000fc80000011604 */
[----:B------:R-:W-:Y:S01]  /*1e10*/  LOP3.LUT R3, RZ, R3, RZ, 0x33, !PT ;  /* 0x00000003ff037212 */ /* 0x000fe200078e33ff */
[----:B------:R-:W-:Y:S06]  /*1e20*/  BRA `(.L_x_2603) ;  /* 0x0000000000107947 */ /* 0x000fec0003800000 */
.L_x_2602:
[----:B------:R-:W-:-:S13]  /*1e30*/  ISETP.NE.AND P0, PT, R5, 0x1, PT ;  /* 0x000000010500780c */ /* 0x000fda0003f05270 */
[----:B------:R-:W0:Y:S02]  /*1e40*/  @P0 LDC.64 R6, c[0x0][0x9e8] ;  /* 0x00027a00ff060b82 */ /* 0x000e240000000a00 */
[----:B0-----:R-:W-:-:S05]  /*1e50*/  @P0 IMAD.HI.U32 R4, R3, R6, RZ ;  /* 0x0000000603040227 */ /* 0x001fca00078e00ff */
[----:B------:R-:W-:-:S07]  /*1e60*/  @P0 SHF.R.U32.HI R3, RZ, R7, R4 ;  /* 0x00000007ff030219 */ /* 0x000fce0000011604 */
.L_x_2603:
[----:B------:R-:W-:Y:S05]  /*1e70*/  BSYNC B0 ;  /* 0x0000000000007941 */ /* 0x000fea0003800000 */
.L_x_2601:
[----:B------:R-:W-:-:S05]  /*1e80*/  IMAD R3, R3, R5, RZ ;  /* 0x0000000503037224 */ /* 0x000fca00078e02ff */
[----:B------:R-:W-:-:S07]  /*1e90*/  VIMNMX R0, R0, R3, !PT ;  /* 0x0000000300007248 */ /* 0x000fce0007fe0100 */
.L_x_2600:
[----:B------:R-:W-:Y:S01]  /*1ea0*/  SHF.R.S32.HI R3, RZ, 0x1f, R0 ;  /* 0x0000001fff037819 */ /* 0x000fe20000011400 */
[----:B------:R-:W-:Y:S01]  /*1eb0*/  BSSY B0, `(.L_x_2604) ;  /* 0x0000028000007945 */ /* 0x000fe20003800000 */
[----:B------:R-:W-:Y:S02]  /*1ec0*/  LOP3.LUT R220, R205, 0xff, RZ, 0xc0, !PT ;  /* 0x000000ffcddc7812 */ /* 0x000fe400078ec0ff */
[----:B------:R-:W-:Y:S02]  /*1ed0*/  LEA.HI R3, R3, R0, RZ, 0x6 ;  /* 0x0000000003037211 */ /* 0x000fe400078f30ff */
[----:B------:R-:W-:Y:S02]  /*1ee0*/  SHF.R.U32.HI R205, RZ, 0x10, R205 ;  /* 0x00000010ffcd7819 */ /* 0x000fe400000116cd */
[----:B------:R-:W-:-:S04]  /*1ef0*/  SHF.R.S32.HI R3, RZ, 0x6, R3 ;  /* 0x00000006ff037819 */ /* 0x000fc80000011403 */
[----:B------:R-:W-:Y:S01]  /*1f00*/  VIMNMX R9, RZ, R3, !PT ;  /* 0x00000003ff097248 */ /* 0x000fe20007fe0100 */
[----:B------:R-:W-:-:S03]  /*1f10*/  IMAD.MOV.U32 R3, RZ, RZ, RZ ;  /* 0x000000ffff037224 */ /* 0x000fc600078e00ff */
[----:B------:R-:W-:-:S13]  /*1f20*/  ISETP.GT.AND P0, PT, R8, R9, PT ;  /* 0x000000090800720c */ /* 0x000fda0003f04270 */
[----:B------:R-:W-:Y:S05]  /*1f30*/  @!P0 BRA `(.L_x_2605) ;  /* 0x00000000007c8947 */ /* 0x000fea0003800000 */
[----:B------:R-:W-:Y:S01]  /*1f40*/  ISETP.NE.AND P0, PT, R205, RZ, PT ;  /* 0x000000ffcd00720c */ /* 0x000fe20003f05270 */
[----:B------:R-:W-:-:S03]  /*1f50*/  ULDC UR4, c[0x0][0x9f0] ;  /* 0x00027c0000047ab9 */ /* 0x000fc60000000800 */
[----:B------:R-:W-:-:S04]  /*1f60*/  SEL R11, R205, UR4, P0 ;  /* 0x00000004cd0b7c07 */ /* 0x000fc80008000000 */
[-C--:B------:R-:W-:Y:S02]  /*1f70*/  IABS R6, R11.reuse ;  /* 0x0000000b00067213 */ /* 0x080fe40000000000 */
[----:B------:R-:W-:Y:S02]  /*1f80*/  IADD3 R0, R11, -0x1, R8 ;  /* 0xffffffff0b007810 */ /* 0x000fe40007ffe008 */
[----:B------:R-:W0:Y:S01]  /*1f90*/  I2F.RP R3, R6 ;  /* 0x0000000600037306 */ /* 0x000e220000209400 */
[----:B------:R-:W-:Y:S02]  /*1fa0*/  IABS R12, R11 ;  /* 0x0000000b000c7213 */ /* 0x000fe40000000000 */
[----:B------:R-:W-:-:S05]  /*1fb0*/  IMAD.IADD R0, R0, 0x1, -R9 ;  /* 0x0000000100007824 */ /* 0x000fca00078e0a09 */
        /* <DEDUP_REMOVED lines=10> */
[----:B------:R-:W-:-:S04]  /*2060*/  IMAD.HI.U32 R5, R5, R7, R4 ;  /* 0x0000000705057227 */ /* 0x000fc800078e0004 */
[----:B------:R-:W-:-:S04]  /*2070*/  IMAD.MOV.U32 R4, RZ, RZ, R10 ;  /* 0x000000ffff047224 */ /* 0x000fc800078e000a */
        /* <DEDUP_REMOVED lines=11> */
.L_x_2605:
[----:B------:R-:W-:Y:S05]  /*2130*/  BSYNC B0 ;  /* 0x0000000000007941 */ /* 0x000fea0003800000 */
.L_x_2604:
[----:B------:R-:W-:Y:S01]  /*2140*/  IMAD R0, R220, R3, R9 ;  /* 0x00000003dc007224 */ /* 0x000fe200078e0209 */
        /* <DEDUP_REMOVED lines=35> */
.L_x_2608:
[----:B------:R-:W-:Y:S05]  /*2380*/  BSYNC B6 ;  /* 0x0000000000067941 */ /* 0x000fea0003800000 */
.L_x_2607:
        /* <DEDUP_REMOVED lines=20> */
.L_x_2610:
[----:B------:R-:W-:Y:S05]  /*24d0*/  BSYNC B6 ;  /* 0x0000000000067941 */ /* 0x000fea0003800000 */
.L_x_2609:
[----:B------:R-:W-:Y:S01]  /*24e0*/  ULDC.64 UR4, c[0x0][0x9f8] ;  /* 0x00027e0000047ab9 */ /* 0x000fe20000000a00 */
[----:B------:R-:W0:Y:S01]  /*24f0*/  LDC.64 R60, c[0x0][0x300] ;  /* 0x0000c000ff3c7b82 */ /* 0x000e220000000a00 */
[----:B------:R-:W-:Y:S01]  /*2500*/  ISETP.NE.U32.AND P0, PT, RZ, UR4, PT ;  /* 0x00000004ff007c0c */ /* 0x000fe2000bf05070 */
[----:B------:R-:W-:Y:S01]  /*2510*/  IMAD.IADD R39, R24, 0x1, R25 ;  /* 0x0000000118277824 */ /* 0x000fe200078e0219 */
[----:B------:R-:W-:Y:S02]  /*2520*/  ULDC.64 UR6, c[0x0][0xa08] ;  /* 0x0002820000067ab9 */ /* 0x000fe40000000a00 */
[----:B------:R-:W-:Y:S01]  /*2530*/  ISETP.NE.AND.EX P0, PT, RZ, UR5, PT, P0 ;  /* 0x00000005ff007c0c */ /* 0x000fe2000bf05300 */
[----:B------:R-:W-:Y:S02]  /*2540*/  ULDC.64 UR4, c[0x0][0x308] ;  /* 0x0000c20000047ab9 */ /* 0x000fe40000000a00 */
[----:B------:R-:W1:Y:S01]  /*2550*/  LDC.64 R58, c[0x0][0x3f8] ;  /* 0x0000fe00ff3a7b82 */ /* 0x000e620000000a00 */
[----:B------:R-:W-:-:S07]  /*2560*/  SHF.R.S32.HI R17, RZ, 0x1f, R16 ;  /* 0x0000001fff117819 */ /* 0x000fce0000011410 */
[----:B------:R-:W2:Y:S08]  /*2570*/  LDC R51, c[0x0][0x3f4] ;  /* 0x0000fd00ff337b82 */ /* 0x000eb00000000800 */
[----:B------:R-:W3:Y:S02]  /*2580*/  @P0 LDC.64 R4, c[0x0][0x9f8] ;  /* 0x00027e00ff040b82 */ /* 0x000ee40000000a00 */
[----:B---3--:R-:W-:-:S05]  /*2590*/  @P0 IMAD.WIDE R4, R79, 0x4, R4 ;  /* 0x000000044f040825 */ /* 0x008fca00078e0204 */
        /* <DEDUP_REMOVED lines=9> */
[----:B------:R-:W-:Y:S01]  /*2630*/  SHF.R.S32.HI R189, RZ, 0x1f, R188 ;  /* 0x0000001fffbd7819 */ /* 0x000fe200000114bc */
[----:B------:R-:W-:Y:S01]  /*2640*/  IMAD R3, R39, R61, R0 ;  /* 0x0000003d27037224 */ /* 0x000fe200078e0200 */
[----:B---3--:R-:W3:Y:S01]  /*2650*/  LDC.64 R4, c[0x0][0x408] ;  /* 0x00010200ff047b82 */ /* 0x008ee20000000a00 */
[----:B------:R-:W-:Y:S01]  /*2660*/  IMAD R8, R72, R60, RZ ;  /* 0x0000003c48087224 */ /* 0x000fe200078e02ff */
[----:B--2---:R-:W-:Y:S01]  /*2670*/  ISETP.GE.AND P1, PT, R16, R51, PT ;  /* 0x000000331000720c */ /* 0x004fe20003f26270 */
[----:B------:R-:W-:Y:S01]  /*2680*/  IMAD.IADD R7, R7, 0x1, R3 ;  /* 0x0000000107077824 */ /* 0x000fe200078e0203 */
[----:B------:R-:W-:Y:S01]  /*2690*/  LOP3.LUT R57, R57, 0x1c0, RZ, 0xc0, !PT ;  /* 0x000001c039397812 */ /* 0x000fe200078ec0ff */
[----:B-1----:R-:W-:Y:S01]  /*26a0*/  IMAD R3, R72, R58, RZ ;  /* 0x0000003a48037224 */ /* 0x002fe200078e02ff */
[----:B------:R-:W-:Y:S01]  /*26b0*/  IADD3 R38, P2, R184, R39, RZ ;  /* 0x00000027b8267210 */ /* 0x000fe20007f5e0ff */
[----:B------:R-:W-:Y:S01]  /*26c0*/  IMAD.WIDE.U32 R20, R204, UR4, R6 ;  /* 0x00000004cc147c25 */ /* 0x000fe2000f8e0006 */
[----:B------:R-:W-:-:S02]  /*26d0*/  SHF.R.U32.HI R53, RZ, 0x3, R57 ;  /* 0x00000003ff357819 */ /* 0x000fc40000011639 */
[----:B------:R-:W-:Y:S01]  /*26e0*/  P2R R73, PR, RZ, 0x2 ;  /* 0x00000002ff497803 */ /* 0x000fe20000000000 */
[----:B------:R-:W-:Y:S01]  /*26f0*/  IMAD R21, R204, UR5, R21 ;  /* 0x00000005cc157c24 */ /* 0x000fe2000f8e0215 */
[----:B------:R-:W-:Y:S01]  /*2700*/  ULDC.64 UR4, c[0x0][0x330] ;  /* 0x0000cc0000047ab9 */ /* 0x000fe20000000a00 */
[----:B------:R-:W-:Y:S01]  /*2710*/  IMAD R8, R184, R61, R8 ;  /* 0x0000003db8087224 */ /* 0x000fe200078e0208 */
[----:B------:R-:W-:Y:S01]  /*2720*/  SHF.L.U64.HI R61, R60, 0x6, R61 ;  /* 0x000000063c3d7819 */ /* 0x000fe2000001023d */
[----:B------:R-:W-:-:S04]  /*2730*/  IMAD.WIDE.U32 R28, R204, UR4, R16 ;  /* 0x00000004cc1c7c25 */ /* 0x000fc8000f8e0010 */
[----:B------:R-:W-:Y:S01]  /*2740*/  IMAD R29, R204, UR5, R29 ;  /* 0x00000005cc1d7c24 */ /* 0x000fe2000f8e021d */
[----:B------:R-:W-:Y:S01]  /*2750*/  ULDC.64 UR4, c[0x0][0x310] ;  /* 0x0000c40000047ab9 */ /* 0x000fe20000000a00 */
[C---:B------:R-:W-:Y:S01]  /*2760*/  IMAD R11, R184.reuse, R59, R3 ;  /* 0x0000003bb80b7224 */ /* 0x040fe200078e0203 */
[----:B------:R-:W-:Y:S01]  /*2770*/  SEL R3, R51, RZ, P1 ;  /* 0x000000ff33037207 */ /* 0x000fe20000800000 */
[----:B------:R-:W-:Y:S01]  /*2780*/  IMAD.WIDE.U32 R30, R184, R58, R188 ;  /* 0x0000003ab81e7225 */ /* 0x000fe200078e00bc */
[----:B---3--:R-:W-:Y:S02]  /*2790*/  SHF.L.U64.HI R56, R4, 0x6, R5 ;  /* 0x0000000604387819 */ /* 0x008fe40000010205 */
[----:B0-----:R-:W-:Y:S01]  /*27a0*/  LEA.HI R52, R52, 0x8, RZ, 0x19 ;  /* 0x0000000834347811 */ /* 0x001fe200078fc8ff */
[----:B------:R-:W-:-:S04]  /*27b0*/  IMAD.WIDE.U32 R34, R184, R4, R188 ;  /* 0x00000004b8227225 */ /* 0x000fc800078e00bc */
[----:B------:R-:W-:-:S04]  /*27c0*/  IMAD.WIDE.U32 R36, R184, R4, R16 ;  /* 0x00000004b8247225 */ /* 0x000fc800078e0010 */
[----:B------:R-:W-:Y:S02]  /*27d0*/  IMAD.IADD R3, R16, 0x1, R3 ;  /* 0x0000000110037824 */ /* 0x000fe400078e0203 */
[----:B------:R-:W-:-:S03]  /*27e0*/  IMAD.WIDE.U32 R32, R184, R58, R16 ;  /* 0x0000003ab8207225 */ /* 0x000fc600078e0010 */
[----:B------:R-:W-:Y:S01]  /*27f0*/  SHF.R.S32.HI R62, RZ, 0x1f, R3 ;  /* 0x0000001fff3e7819 */ /* 0x000fe20000011403 */
[----:B------:R-:W-:Y:S02]  /*2800*/  IMAD.IADD R31, R31, 0x1, R11 ;  /* 0x000000011f1f7824 */ /* 0x000fe400078e020b */
[----:B------:R-:W-:Y:S01]  /*2810*/  IMAD.IADD R33, R11, 0x1, R33 ;  /* 0x000000010b217824 */ /* 0x000fe200078e0221 */
[----:B------:R-:W-:Y:S01]  /*2820*/  LEA.HI R62, R62, R3, RZ, 0x3 ;  /* 0x000000033e3e7211 */ /* 0x000fe200078f18ff */
[----:B-----5:R-:W-:-:S03]  /*2830*/  IMAD.WIDE.U32 R30, R76, R58, R30 ;  /* 0x0000003a4c1e7225 */ /* 0x020fc600078e001e */
[----:B------:R-:W-:Y:S01]  /*2840*/  LOP3.LUT R47, R62, 0xfffffff8, RZ, 0xc0, !PT ;  /* 0xfffffff83e2f7812 */ /* 0x000fe200078ec0ff */
[----:B------:R-:W-:-:S03]  /*2850*/  IMAD.WIDE.U32 R32, R76, R58, R32 ;  /* 0x0000003a4c207225 */ /* 0x000fc600078e0020 */
[----:B------:R-:W-:Y:S01]  /*2860*/  SHF.R.S32.HI R44, RZ, 0x1f, R47 ;  /* 0x0000001fff2c7819 */ /* 0x000fe2000001142f */
[----:B------:R-:W-:Y:S02]  /*2870*/  VIADD R54, R16, 0x20 ;  /* 0x0000002010367836 */ /* 0x000fe40000000000 */
[----:B------:R-:W-:Y:S02]  /*2880*/  IMAD.SHL.U32 R55, R4, 0x40, RZ ;  /* 0x0000004004377824 */ /* 0x000fe400078e00ff */
[----:B------:R-:W-:Y:S02]  /*2890*/  IMAD.SHL.U32 R51, R51, 0x2, RZ ;  /* 0x0000000233337824 */ /* 0x000fe400078e00ff */
[----:B------:R-:W-:Y:S01]  /*28a0*/  IMAD.X R39, R9, 0x1, R72, P2 ;  /* 0x0000000109277824 */ /* 0x000fe200010e0648 */
[----:B----4-:R-:W-:Y:S02]  /*28b0*/  SHF.R.S32.HI R0, RZ, 0x1f, R79 ;  /* 0x0000001fff007819 */ /* 0x010fe4000001144f */
[----:B------:R-:W-:-:S02]  /*28c0*/  SEL R79, R79, RZ, !P0 ;  /* 0x000000ff4f4f7207 */ /* 0x000fc40004000000 */
[----:B------:R-:W-:-:S03]  /*28d0*/  SEL R0, R0, RZ, !P0 ;  /* 0x000000ff00007207 */ /* 0x000fc60004000000 */
[----:B------:R-:W-:-:S04]  /*28e0*/  IMAD.WIDE.U32 R20, R79, UR4, R20 ;  /* 0x000000044f147c25 */ /* 0x000fc8000f8e0014 */
[----:B------:R-:W-:-:S04]  /*28f0*/  IMAD R6, R0, UR4, RZ ;  /* 0x0000000400067c24 */ /* 0x000fc8000f8e02ff */
[----:B------:R-:W-:Y:S01]  /*2900*/  IMAD R65, R79, UR5, R6 ;  /* 0x000000054f417c24 */ /* 0x000fe2000f8e0206 */
[----:B------:R-:W-:Y:S01]  /*2910*/  ULDC.64 UR4, c[0x0][0x338] ;  /* 0x0000ce0000047ab9 */ /* 0x000fe20000000a00 */
[----:B------:R-:W-:-:S04]  /*2920*/  IMAD.WIDE.U32 R6, R184, R60, R16 ;  /* 0x0000003cb8067225 */ /* 0x000fc800078e0010 */
[----:B------:R-:W-:Y:S01]  /*2930*/  IMAD R0, R0, UR4, RZ ;  /* 0x0000000400007c24 */ /* 0x000fe2000f8e02ff */
[----:B------:R-:W-:Y:S01]  /*2940*/  IADD3 R64, P0, R20, R6, RZ ;  /* 0x0000000614407210 */ /* 0x000fe20007f1e0ff */
[----:B------:R-:W-:Y:S02]  /*2950*/  IMAD.IADD R65, R21, 0x1, R65 ;  /* 0x0000000115417824 */ /* 0x000fe400078e0241 */
[----:B------:R-:W-:Y:S01]  /*2960*/  IMAD.WIDE.U32 R28, R79, UR4, R28 ;  /* 0x000000044f1c7c25 */ /* 0x000fe2000f8e001c */
[----:B------:R-:W-:Y:S02]  /*2970*/  ULDC UR4, c[0x0][0x2f4] ;  /* 0x0000bd0000047ab9 */ /* 0x000fe40000000800 */
[----:B------:R-:W-:Y:S01]  /*2980*/  IADD3.X R63, R65, R7, R8, P0, !PT ;  /* 0x00000007413f7210 */ /* 0x000fe200007fe408 */
[----:B------:R-:W-:Y:S01]  /*2990*/  IMAD R79, R79, UR5, R0 ;  /* 0x000000054f4f7c24 */ /* 0x000fe2000f8e0200 */
[----:B------:R-:W-:Y:S01]  /*29a0*/  ISETP.GE.AND P0, PT, R16, UR4, PT ;  /* 0x0000000410007c0c */ /* 0x000fe2000bf06270 */
[----:B------:R-:W-:Y:S01]  /*29b0*/  IMAD R0, R72, R4, RZ ;  /* 0x0000000448007224 */ /* 0x000fe200078e02ff */
[----:B------:R-:W-:Y:S01]  /*29c0*/  ISETP.GE.AND P1, PT, R54, UR4, PT ;  /* 0x0000000436007c0c */ /* 0x000fe2000bf26270 */
[----:B------:R-:W-:-:S02]  /*29d0*/  IMAD.SHL.U32 R60, R60, 0x40, RZ ;  /* 0x000000403c3c7824 */ /* 0x000fc400078e00ff */
[----:B------:R-:W-:-:S04]  /*29e0*/  IMAD R7, R184, R5, R0 ;  /* 0x00000005b8077224 */ /* 0x000fc800078e0200 */
[----:B------:R-:W-:Y:S02]  /*29f0*/  IMAD.IADD R35, R35, 0x1, R7 ;  /* 0x0000000123237824 */ /* 0x000fe400078e0207 */
[----:B------:R-:W-:Y:S01]  /*2a00*/  IMAD.IADD R37, R7, 0x1, R37 ;  /* 0x0000000107257824 */ /* 0x000fe200078e0225 */
[----:B------:R-:W-:Y:S01]  /*2a10*/  SHF.R.S32.HI R7, RZ, 0x1f, R76 ;  /* 0x0000001fff077819 */ /* 0x000fe2000001144c */
[----:B------:R-:W-:-:S04]  /*2a20*/  IMAD.WIDE.U32 R34, R76, R4, R34 ;  /* 0x000000044c227225 */ /* 0x000fc800078e0022 */
[C---:B------:R-:W-:Y:S02]  /*2a30*/  IMAD R0, R7.reuse, R58, RZ ;  /* 0x0000003a07007224 */ /* 0x040fe400078e02ff */
[-C--:B------:R-:W-:Y:S02]  /*2a40*/  IMAD R7, R7, R4.reuse, RZ ;  /* 0x0000000407077224 */ /* 0x080fe400078e02ff */
[C---:B------:R-:W-:Y:S01]  /*2a50*/  IMAD R3, R76.reuse, R59, R0 ;  /* 0x0000003b4c037224 */ /* 0x040fe200078e0200 */
[----:B------:R-:W-:Y:S01]  /*2a60*/  LOP3.LUT R0, R57, 0x18, R16, 0xf8, !PT ;  /* 0x0000001839007812 */ /* 0x000fe200078ef810 */
[----:B------:R-:W-:Y:S01]  /*2a70*/  IMAD R7, R76, R5, R7 ;  /* 0x000000054c077224 */ /* 0x000fe200078e0207 */
[----:B------:R-:W-:Y:S01]  /*2a80*/  SHF.L.U64.HI R59, R58, 0x6, R59 ;  /* 0x000000063a3b7819 */ /* 0x000fe2000001023b */
[----:B------:R-:W-:Y:S01]  /*2a90*/  IMAD.WIDE.U32 R36, R76, R4, R36 ;  /* 0x000000044c247225 */ /* 0x000fe200078e0024 */
[----:B------:R-:W-:-:S03]  /*2aa0*/  LOP3.LUT R0, R0, R53, RZ, 0x3c, !PT ;  /* 0x0000003500007212 */ /* 0x000fc600078e3cff */
[----:B------:R-:W-:Y:S02]  /*2ab0*/  IMAD.IADD R49, R31, 0x1, R3 ;  /* 0x000000011f317824 */ /* 0x000fe400078e0203 */
[----:B------:R-:W-:Y:S01]  /*2ac0*/  IMAD R50, R203, 0x200, R0 ;  /* 0x00000200cb327824 */ /* 0x000fe200078e0200 */
[----:B------:R-:W-:Y:S01]  /*2ad0*/  LOP3.LUT R0, R57, 0x38, R62, 0xf8, !PT ;  /* 0x0000003839007812 */ /* 0x000fe200078ef83e */
[----:B------:R-:W-:Y:S02]  /*2ae0*/  IMAD.IADD R48, R3, 0x1, R33 ;  /* 0x0000000103307824 */ /* 0x000fe400078e0221 */
[----:B------:R-:W-:Y:S01]  /*2af0*/  IMAD.SHL.U32 R58, R58, 0x40, RZ ;  /* 0x000000403a3a7824 */ /* 0x000fe200078e00ff */
[----:B------:R-:W-:Y:S01]  /*2b00*/  LOP3.LUT R0, R0, R53, RZ, 0x3c, !PT ;  /* 0x0000003500007212 */ /* 0x000fe200078e3cff */
[----:B------:R-:W-:Y:S02]  /*2b10*/  IMAD.IADD R46, R35, 0x1, R7 ;  /* 0x00000001232e7824 */ /* 0x000fe400078e0207 */
[----:B------:R-:W-:-:S02]  /*2b20*/  IMAD.IADD R45, R7, 0x1, R37 ;  /* 0x00000001072d7824 */ /* 0x000fc400078e0225 */
[----:B------:R-:W-:Y:S02]  /*2b30*/  IMAD R3, R203, 0x200, R0 ;  /* 0x00000200cb037824 */ /* 0x000fe400078e0200 */
[----:B------:R-:W-:-:S07]  /*2b40*/  IMAD.IADD R0, R29, 0x1, R79 ;  /* 0x000000011d007824 */ /* 0x000fce00078e024f */
.L_x_2640:
        /* <DEDUP_REMOVED lines=10> */
[----:B--2---:R-:W-:Y:S02]  /*2bf0*/  IMAD.SHL.U32 R27, R185, 0x1000, RZ ;  /* 0x00001000b91b7824 */ /* 0x004fe400078e00ff */
        /* <DEDUP_REMOVED lines=26> */
[----:B------:R-:W-:Y:S01]  /*2da0*/  ULDC.64 UR4, c[0x0][0x3e8] ;  /* 0x0000fa0000047ab9 */ /* 0x000fe20000000a00 */
[----:B------:R-:W-:Y:S01]  /*2db0*/  IMAD.MOV.U32 R6, RZ, RZ, R34 ;  /* 0x000000ffff067224 */ /* 0x000fe200078e0022 */
[----:B------:R-:W-:Y:S01]  /*2dc0*/  ULDC.64 UR6, c[0x0][0x400] ;  /* 0x0001000000067ab9 */ /* 0x000fe20000000a00 */
[----:B------:R-:W-:Y:S02]  /*2dd0*/  IMAD.MOV.U32 R7, RZ, RZ, R46 ;  /* 0x000000ffff077224 */ /* 0x000fe400078e002e */
[-C--:B------:R-:W-:Y:S02]  /*2de0*/  IMAD R5, R68, R55.reuse, R8 ;  /* 0x0000003744057224 */ /* 0x080fe400078e0208 */
[----:B------:R-:W-:Y:S01]  /*2df0*/  IMAD.WIDE.U32 R8, R41, R55, R6 ;  /* 0x0000003729087225 */ /* 0x000fe200078e0006 */
[----:B------:R-:W-:-:S03]  /*2e00*/  IADD3 R7, P3, R30, R4, RZ ;  /* 0x000000041e077210 */ /* 0x000fc60007f7e0ff */
[----:B------:R-:W-:Y:S01]  /*2e10*/  IMAD.IADD R5, R9, 0x1, R5 ;  /* 0x0000000109057824 */ /* 0x000fe200078e0205 */
[----:B------:R-:W-:Y:S01]  /*2e20*/  LEA R4, P5, R8, UR6, 0x1 ;  /* 0x0000000608047c11 */ /* 0x000fe2000f8a08ff */
[----:B------:R-:W-:Y:S01]  /*2e30*/  IMAD.X R10, R70, 0x1, R49, P3 ;  /* 0x00000001460a7824 */ /* 0x000fe200018e0631 */
[C---:B------:R-:W-:Y:S02]  /*2e40*/  LEA R6, P3, R7.reuse, UR4, 0x1 ;  /* 0x0000000407067c11 */ /* 0x040fe4000f8608ff */
[----:B------:R-:W-:Y:S02]  /*2e50*/  LEA.HI.X R5, R8, UR7, R5, 0x1, P5 ;  /* 0x0000000708057c11 */ /* 0x000fe4000a8f0c05 */
[----:B------:R-:W-:Y:S02]  /*2e60*/  CS2R R8, SRZ ;  /* 0x0000000000087805 */ /* 0x000fe4000001ff00 */
[----:B------:R-:W-:Y:S02]  /*2e70*/  LEA.HI.X R7, R7, UR5, R10, 0x1, P3 ;  /* 0x0000000507077c11 */ /* 0x000fe400098f0c0a */
[----:B------:R-:W-:-:S02]  /*2e80*/  CS2R R10, SRZ ;  /* 0x00000000000a7805 */ /* 0x000fc4000001ff00 */
[-C--:B------:R-:W-:Y:S02]  /*2e90*/  ISETP.GE.AND P5, PT, R188, R69.reuse, PT ;  /* 0x00000045bc00720c */ /* 0x080fe40003fa6270 */
[----:B------:R-:W-:-:S11]  /*2ea0*/  ISETP.GE.AND P3, PT, R200, R69, PT ;  /* 0x00000045c800720c */ /* 0x000fd60003f66270 */
[----:B------:R0:W5:Y:S04]  /*2eb0*/  @!P5 LDG.E.64 R14, desc[UR42][R6.64] ;  /* 0x0000002a060ed981 */ /* 0x000168000c1e1b00 */
[----:B------:R0:W5:Y:S04]  /*2ec0*/  @!P3 LDG.E.64 R8, desc[UR42][R6.64+0x20] ;  /* 0x0000202a0608b981 */ /* 0x000168000c1e1b00 */
[----:B------:R0:W5:Y:S04]  /*2ed0*/  @!P5 LDG.E.64 R24, desc[UR42][R4.64] ;  /* 0x0000002a0418d981 */ /* 0x000168000c1e1b00 */
[----:B------:R0:W5:Y:S02]  /*2ee0*/  @!P3 LDG.E.64 R10, desc[UR42][R4.64+0x20] ;  /* 0x0000202a040ab981 */ /* 0x000164000c1e1b00 */
.L_x_2615:
[----:B------:R-:W-:Y:S05]  /*2ef0*/  BSYNC B1 ;  /* 0x0000000000017941 */ /* 0x000fea0003800000 */
.L_x_2614:
[----:B------:R-:W-:Y:S01]  /*2f00*/  UISETP.NE.AND UP0, UPT, UR37, 0x3, UPT ;  /* 0x000000032500788c */ /* 0x000fe2000bf05270 */
[----:B0----5:R-:W-:Y:S02]  /*2f10*/  IMAD.MOV.U32 R4, RZ, RZ, R8 ;  /* 0x000000ffff047224 */ /* 0x021fe400078e0008 */
[----:B------:R-:W-:Y:S02]  /*2f20*/  IMAD.MOV.U32 R5, RZ, RZ, R9 ;  /* 0x000000ffff057224 */ /* 0x000fe400078e0009 */
[----:B------:R-:W-:Y:S01]  /*2f30*/  IMAD.MOV.U32 R6, RZ, RZ, R14 ;  /* 0x000000ffff067224 */ /* 0x000fe200078e000e */
[----:B------:R-:W-:Y:S01]  /*2f40*/  PLOP3.LUT P3, PT, PT, PT, UP0, 0x80, 0x0 ;  /* 0x000000000000781c */ /* 0x000fe20003f6f008 */
[----:B------:R-:W-:Y:S01]  /*2f50*/  IMAD.MOV.U32 R7, RZ, RZ, R25 ;  /* 0x000000ffff077224 */ /* 0x000fe200078e0019 */
[----:B------:R-:W-:Y:S01]  /*2f60*/  PRMT R82, R82, 0x5410, R4 ;  /* 0x0000541052527816 */ /* 0x000fe20000000004 */
[----:B------:R-:W-:Y:S01]  /*2f70*/  IMAD.MOV.U32 R4, RZ, RZ, R15 ;  /* 0x000000ffff047224 */ /* 0x000fe200078e000f */
[----:B------:R-:W-:Y:S01]  /*2f80*/  PRMT R83, R83, 0x5410, R5 ;  /* 0x0000541053537816 */ /* 0x000fe20000000005 */
[----:B------:R-:W-:Y:S01]  /*2f90*/  IMAD.MOV.U32 R5, RZ, RZ, R11 ;  /* 0x000000ffff057224 */ /* 0x000fe200078e000b */
[----:B------:R-:W-:-:S02]  /*2fa0*/  PRMT R71, R71, 0x5410, R7 ;  /* 0x0000541047477816 */ /* 0x000fc40000000007 */
[----:B------:R-:W-:Y:S01]  /*2fb0*/  PRMT R66, R4, 0x5410, R6 ;  /* 0x0000541004427816 */ /* 0x000fe20000000006 */
[----:B------:R-:W-:Y:S01]  /*2fc0*/  IMAD.MOV.U32 R4, RZ, RZ, R10 ;  /* 0x000000ffff047224 */ /* 0x000fe200078e000a */
[----:B------:R-:W-:Y:S01]  /*2fd0*/  PRMT R85, R85, 0x5410, R5 ;  /* 0x0000541055557816 */ /* 0x000fe20000000005 */
[----:B------:R-:W-:-:S03]  /*2fe0*/  IMAD.MOV.U32 R6, RZ, RZ, R24 ;  /* 0x000000ffff067224 */ /* 0x000fc600078e0018 */
[----:B------:R-:W-:Y:S02]  /*2ff0*/  PRMT R84, R84, 0x5410, R4 ;  /* 0x0000541054547816 */ /* 0x000fe40000000004 */
[----:B------:R-:W-:Y:S01]  /*3000*/  PRMT R68, R68, 0x5410, R6 ;  /* 0x0000541044447816 */ /* 0x000fe20000000006 */
[----:B------:R-:W-:Y:S06]  /*3010*/  @!P3 BRA `(.L_x_2616) ;  /* 0x000000000004b947 */ /* 0x000fec0003800000 */
[----:B------:R-:W-:Y:S01]  /*3020*/  BPT.TRAP 0x1 ;  /* 0x000000040000795c */ /* 0x000fe20000300000 */
.L_x_2616:
[----:B------:R-:W-:Y:S01]  /*3030*/  IMAD R74, R185, 0x8, R2 ;  /* 0x00000008b94a7824 */ /* 0x000fe200078e0202 */
[----:B------:R-:W-:Y:S01]  /*3040*/  SHF.L.U32 R77, R187, 0x1f, RZ ;  /* 0x0000001fbb4d7819 */ /* 0x000fe200000006ff */
[----:B------:R-:W-:Y:S03]  /*3050*/  BSSY B1, `(.L_x_2617) ;  /* 0x0000003000017945 */ /* 0x000fe60003800000 */
[----:B------:R-:W0:Y:S02]  /*3060*/  SYNCS.PHASECHK.TRANS64.TRYWAIT P5, [R74+URZ+0x28c90], R77 ;  /* 0x028c904d4a0075a7 */ /* 0x000e2400080a017f */
[----:B0-----:R-:W-:Y:S05]  /*3070*/  @!P5 BRA `(.L_x_2618) ;  /* 0x000001fc0038d947 */ /* 0x001fea0003800000 */
.L_x_3015:
[----:B------:R-:W-:Y:S05]  /*3080*/  BSYNC B1 ;  /* 0x0000000000017941 */ /* 0x000fea0003800000 */
.L_x_2617:
[----:B------:R-:W-:Y:S05]  /*3090*/  @P4 BRA `(.L_x_2619) ;  /* 0x0000001400004947 */ /* 0x000fea0003800000 */
[----:B------:R-:W-:Y:S04]  /*30a0*/  BSSY B1, `(.L_x_2620) ;  /* 0x0000036000017945 */ /* 0x000fe80003800000 */
[----:B------:R-:W-:Y:S05]  /*30b0*/  @P0 BRA `(.L_x_2621) ;  /* 0x0000000000d00947 */ /* 0x000fea0003800000 */
[----:B------:R1:W2:Y:S01]  /*30c0*/  LDS.128 R4, [R26+0x22400] ;  /* 0x022400001a047984 */ /* 0x0002a20000000c00 */
[----:B------:R-:W-:Y:S01]  /*30d0*/  ISETP.GE.AND P4, PT, R188, R69, PT ;  /* 0x00000045bc00720c */ /* 0x000fe20003f86270 */
[----:B------:R-:W-:-:S12]  /*30e0*/  BSSY B2, `(.L_x_2622) ;  /* 0x0000030000027945 */ /* 0x000fd80003800000 */
[----:B-1----:R-:W-:Y:S05]  /*30f0*/  @P4 BRA `(.L_x_2623) ;  /* 0x0000000000b84947 */ /* 0x002fea0003800000 */
[--C-:B------:R-:W-:Y:S01]  /*3100*/  SHF.R.U64 R26, R14, 0x10, R15.reuse ;  /* 0x000000100e1a7819 */ /* 0x100fe2000000120f */
[----:B--2---:R-:W-:Y:S01]  /*3110*/  IMAD.U32 R14, R6, 0x10000, RZ ;  /* 0x00010000060e7824 */ /* 0x004fe200078e00ff */
[----:B------:R-:W-:Y:S02]  /*3120*/  SHF.R.U32.HI R67, RZ, 0x10, R15 ;  /* 0x00000010ff437819 */ /* 0x000fe4000001160f */
[--C-:B------:R-:W-:Y:S02]  /*3130*/  SHF.R.U32.HI R78, RZ, 0x10, R25.reuse ;  /* 0x00000010ff4e7819 */ /* 0x100fe40000011619 */
[----:B------:R-:W-:Y:S01]  /*3140*/  SHF.R.U64 R70, R24, 0x10, R25 ;  /* 0x0000001018467819 */ /* 0x000fe20000001219 */
[C---:B------:R-:W-:Y:S01]  /*3150*/  IMAD.U32 R24, R7.reuse, 0x10000, RZ ;  /* 0x0001000007187824 */ /* 0x040fe200078e00ff */
[----:B------:R-:W-:Y:S02]  /*3160*/  PRMT R26, R66, 0x5432, R26 ;  /* 0x00005432421a7816 */ /* 0x000fe4000000001a */
[----:B------:R-:W-:-:S02]  /*3170*/  LOP3.LUT R25, R7, 0xffff0000, RZ, 0xc0, !PT ;  /* 0xffff000007197812 */ /* 0x000fc400078ec0ff */
[----:B------:R-:W-:Y:S02]  /*3180*/  PRMT R67, R66, 0x5410, R67 ;  /* 0x0000541042437816 */ /* 0x000fe40000000043 */
[----:B------:R-:W-:Y:S02]  /*3190*/  PRMT R78, R71, 0x5432, R78 ;  /* 0x00005432474e7816 */ /* 0x000fe4000000004e */
[----:B------:R-:W-:Y:S01]  /*31a0*/  PRMT R70, R68, 0x5432, R70 ;  /* 0x0000543244467816 */ /* 0x000fe20000000046 */
[----:B------:R-:W-:Y:S01]  /*31b0*/  IMAD.U32 R68, R67, 0x10000, RZ ;  /* 0x0001000043447824 */ /* 0x000fe200078e00ff */
[C---:B------:R-:W-:Y:S01]  /*31c0*/  LOP3.LUT R7, R5.reuse, 0xffff0000, RZ, 0xc0, !PT ;  /* 0xffff000005077812 */ /* 0x040fe200078ec0ff */
[----:B------:R-:W-:Y:S01]  /*31d0*/  IMAD.U32 R79, R78, 0x10000, RZ ;  /* 0x000100004e4f7824 */ /* 0x000fe200078e00ff */
[C---:B------:R-:W-:Y:S01]  /*31e0*/  LOP3.LUT R66, R26.reuse, 0xffff0000, RZ, 0xc0, !PT ;  /* 0xffff00001a427812 */ /* 0x040fe200078ec0ff */
[----:B------:R-:W-:Y:S01]  /*31f0*/  IMAD.U32 R26, R26, 0x10000, RZ ;  /* 0x000100001a1a7824 */ /* 0x000fe200078e00ff */
[----:B------:R-:W-:Y:S01]  /*3200*/  LOP3.LUT R15, R6, 0xffff0000, RZ, 0xc0, !PT ;  /* 0xffff0000060f7812 */ /* 0x000fe200078ec0ff */
[----:B------:R-:W-:Y:S01]  /*3210*/  IMAD.U32 R6, R5, 0x10000, RZ ;  /* 0x0001000005067824 */ /* 0x000fe200078e00ff */
[----:B------:R-:W-:Y:S01]  /*3220*/  LOP3.LUT R71, R70, 0xffff0000, RZ, 0xc0, !PT ;  /* 0xffff000046477812 */ /* 0x000fe200078ec0ff */
[----:B------:R-:W-:Y:S01]  /*3230*/  FMUL.FTZ R80, R7, R66 ;  /* 0x0000004207507220 */ /* 0x000fe20000410000 */
[----:B------:R-:W-:Y:S01]  /*3240*/  LOP3.LUT R78, R78, 0xffff0000, RZ, 0xc0, !PT ;  /* 0xffff00004e4e7812 */ /* 0x000fe200078ec0ff */
[----:B------:R-:W-:Y:S01]  /*3250*/  IMAD.U32 R5, R4, 0x10000, RZ ;  /* 0x0001000004057824 */ /* 0x000fe200078e00ff */
[----:B------:R-:W-:Y:S01]  /*3260*/  LOP3.LUT R67, R67, 0xffff0000, RZ, 0xc0, !PT ;  /* 0xffff000043437812 */ /* 0x000fe200078ec0ff */
[-C--:B------:R-:W-:Y:S01]  /*3270*/  FMUL.FTZ R81, R7, R71.reuse ;  /* 0x0000004707517220 */ /* 0x080fe20000410000 */
[----:B------:R-:W-:Y:S01]  /*3280*/  FFMA.FTZ R80, R6, R71, R80 ;  /* 0x0000004706507223 */ /* 0x000fe20000010050 */
[----:B------:R-:W-:Y:S01]  /*3290*/  LOP3.LUT R4, R4, 0xffff0000, RZ, 0xc0, !PT ;  /* 0xffff000004047812 */ /* 0x000fe200078ec0ff */
[----:B------:R-:W-:Y:S01]  /*32a0*/  FMUL.FTZ R7, R15, R79 ;  /* 0x0000004f0f077220 */ /* 0x000fe20000410000 */
[----:B------:R-:W-:Y:S01]  /*32b0*/  FMUL.FTZ R71, R25, R78 ;  /* 0x0000004e19477220 */ /* 0x000fe20000410000 */
[----:B------:R-:W-:Y:S01]  /*32c0*/  FMUL.FTZ R15, R15, R68 ;  /* 0x000000440f0f7220 */ /* 0x000fe20000410000 */
[----:B------:R-:W-:-:S02]  /*32d0*/  IMAD.U32 R70, R70, 0x10000, RZ ;  /* 0x0001000046467824 */ /* 0x000fc400078e00ff */
[-C--:B------:R-:W-:Y:S01]  /*32e0*/  FMUL.FTZ R25, R25, R67.reuse ;  /* 0x0000004319197220 */ /* 0x080fe20000410000 */
[----:B------:R-:W-:Y:S01]  /*32f0*/  FFMA.FTZ R81, R6, R66, -R81 ;  /* 0x0000004206517223 */ /* 0x000fe20000010851 */
[----:B------:R-:W-:Y:S01]  /*3300*/  FFMA.FTZ R68, R14, R68, -R7 ;  /* 0x000000440e447223 */ /* 0x000fe20000010807 */
[----:B------:R-:W-:Y:S01]  /*3310*/  FFMA.FTZ R71, R24, R67, -R71 ;  /* 0x0000004318477223 */ /* 0x000fe20000010847 */
[----:B------:R-:W-:Y:S01]  /*3320*/  FFMA.FTZ R15, R14, R79, R15 ;  /* 0x0000004f0e0f7223 */ /* 0x000fe2000001000f */
[C---:B------:R-:W-:Y:S01]  /*3330*/  FMUL.FTZ R6, R4.reuse, R70 ;  /* 0x0000004604067220 */ /* 0x040fe20000410000 */
[----:B------:R-:W-:Y:S01]  /*3340*/  FMUL.FTZ R7, R4, R26 ;  /* 0x0000001a04077220 */ /* 0x000fe20000410000 */
[----:B------:R-:W-:Y:S02]  /*3350*/  FFMA.FTZ R24, R24, R78, R25 ;  /* 0x0000004e18187223 */ /* 0x000fe40000010019 */
        /* <DEDUP_REMOVED lines=8> */
.L_x_2623:
[----:B------:R-:W-:Y:S05]  /*33e0*/  BSYNC B2 ;  /* 0x0000000000027941 */ /* 0x000fea0003800000 */
.L_x_2622:
[----:B--2---:R1:W-:Y:S02]  /*33f0*/  STG.E.128 desc[UR42][R12.64], R4 ;  /* 0x000000040c007986 */ /* 0x0043e4000c101d2a */
.L_x_2621:
[----:B------:R-:W-:Y:S05]  /*3400*/  BSYNC B1 ;  /* 0x0000000000017941 */ /* 0x000fea0003800000 */
.L_x_2620:
        /* <DEDUP_REMOVED lines=56> */
.L_x_2625:
[----:B------:R-:W-:Y:S05]  /*3790*/  BSYNC B1 ;  /* 0x0000000000017941 */ /* 0x000fea0003800000 */
.L_x_2624:
[----:B-1----:R1:W-:Y:S01]  /*37a0*/  STG.E.128 desc[UR42][R12.64+0x40], R4 ;  /* 0x000040040c007986 */ /* 0x0023e2000c101d2a */
[----:B------:R-:W-:Y:S05]  /*37b0*/  BRA `(.L_x_2619) ;  /* 0x0000000c00387947 */ /* 0x000fea0003800000 */
.L_x_2613:
[----:B------:R-:W-:Y:S01]  /*37c0*/  IMAD R75, R41, -0x40, R40 ;  /* 0xffffffc0294b7824 */ /* 0x000fe200078e0228 */
[----:B------:R-:W-:-:S04]  /*37d0*/  ISETP.GE.AND P4, PT, R16, R69, PT ;  /* 0x000000451000720c */ /* 0x000fc80003f86270 */
[----:B------:R-:W-:-:S04]  /*37e0*/  VIMNMX R75, R75, 0x40, PT ;  /* 0x000000404b4b7848 */ /* 0x000fc80003fe0100 */
[----:B------:R-:W-:-:S13]  /*37f0*/  ISETP.GE.OR P3, PT, R184, R75, P4 ;  /* 0x0000004bb800720c */ /* 0x000fda0002766670 */
[----:B------:R-:W0:Y:S01]  /*3800*/  @!P3 LDC.64 R10, c[0x0][0x3e8] ;  /* 0x0000fa00ff0abb82 */ /* 0x000e220000000a00 */
[----:B------:R-:W-:Y:S01]  /*3810*/  @!P3 IADD3 R6, P5, R32, R4, RZ ;  /* 0x000000042006b210 */ /* 0x000fe20007fbe0ff */
[----:B------:R-:W-:Y:S02]  /*3820*/  @!P3 IMAD R4, R56, R41, RZ ;  /* 0x000000293804b224 */ /* 0x000fe400078e02ff */
[----:B------:R-:W-:Y:S02]  /*3830*/  @!P3 IMAD.MOV.U32 R5, RZ, RZ, R45 ;  /* 0x000000ffff05b224 */ /* 0x000fe400078e002d */
[----:B------:R-:W-:Y:S02]  /*3840*/  @!P3 IMAD R25, R68, R55, R4 ;  /* 0x000000374419b224 */ /* 0x000fe400078e0204 */
[----:B------:R-:W1:Y:S01]  /*3850*/  @!P3 LDC.64 R12, c[0x0][0x400] ;  /* 0x00010000ff0cbb82 */ /* 0x000e620000000a00 */
[----:B------:R-:W-:Y:S02]  /*3860*/  @!P3 IMAD.MOV.U32 R4, RZ, RZ, R36 ;  /* 0x000000ffff04b224 */ /* 0x000fe400078e0024 */
[----:B------:R-:W-:-:S02]  /*3870*/  @!P3 IMAD.X R7, R70, 0x1, R48, P5 ;  /* 0x000000014607b824 */ /* 0x000fc400028e0630 */
[----:B------:R-:W-:Y:S01]  /*3880*/  @!P3 IMAD.WIDE.U32 R8, R41, R55, R4 ;  /* 0x000000372908b225 */ /* 0x000fe200078e0004 */
[----:B------:R-:W-:-:S03]  /*3890*/  CS2R R4, SRZ ;  /* 0x0000000000047805 */ /* 0x000fc6000001ff00 */
[----:B------:R-:W-:Y:S01]  /*38a0*/  @!P3 IMAD.IADD R9, R25, 0x1, R9 ;  /* 0x000000011909b824 */ /* 0x000fe200078e0209 */
[----:B0-----:R-:W-:-:S04]  /*38b0*/  @!P3 LEA R10, P5, R6, R10, 0x1 ;  /* 0x0000000a060ab211 */ /* 0x001fc800078a08ff */
[----:B------:R-:W-:Y:S02]  /*38c0*/  @!P3 LEA.HI.X R11, R6, R11, R7, 0x1, P5 ;  /* 0x0000000b060bb211 */ /* 0x000fe400028f0c07 */
[----:B------:R-:W-:Y:S02]  /*38d0*/  CS2R R6, SRZ ;  /* 0x0000000000067805 */ /* 0x000fe4000001ff00 */
[----:B-1----:R-:W-:-:S04]  /*38e0*/  @!P3 LEA R12, P5, R8, R12, 0x1 ;  /* 0x0000000c080cb211 */ /* 0x002fc800078a08ff */
[----:B------:R0:W2:Y:S01]  /*38f0*/  @!P3 LDG.E.128 R4, desc[UR42][R10.64] ;  /* 0x0000002a0a04b981 */ /* 0x0000a2000c1e1d00 */
[----:B------:R-:W-:Y:S02]  /*3900*/  @!P3 LEA.HI.X R13, R8, R13, R9, 0x1, P5 ;  /* 0x0000000d080db211 */ /* 0x000fe400028f0c09 */
[----:B------:R-:W-:Y:S02]  /*3910*/  CS2R R8, SRZ ;  /* 0x0000000000087805 */ /* 0x000fe4000001ff00 */
[----:B0-----:R-:W-:-:S06]  /*3920*/  CS2R R10, SRZ ;  /* 0x00000000000a7805 */ /* 0x001fcc000001ff00 */
[----:B------:R-:W3:Y:S01]  /*3930*/  @!P3 LDG.E.128 R8, desc[UR42][R12.64] ;  /* 0x0000002a0c08b981 */ /* 0x000ee2000c1e1d00 */
[----:B------:R-:W-:-:S06]  /*3940*/  UISETP.NE.AND UP0, UPT, UR37, 0x3, UPT ;  /* 0x000000032500788c */ /* 0x000fcc000bf05270 */
[----:B------:R-:W-:Y:S01]  /*3950*/  PLOP3.LUT P3, PT, PT, PT, UP0, 0x80, 0x0 ;  /* 0x000000000000781c */ /* 0x000fe20003f6f008 */
[----:B--2---:R-:W-:Y:S02]  /*3960*/  IMAD.MOV.U32 R25, RZ, RZ, R6 ;  /* 0x000000ffff197224 */ /* 0x004fe400078e0006 */
[----:B------:R-:W-:Y:S02]  /*3970*/  IMAD.MOV.U32 R26, RZ, RZ, R7 ;  /* 0x000000ffff1a7224 */ /* 0x000fe400078e0007 */
[----:B------:R-:W-:Y:S02]  /*3980*/  IMAD.MOV.U32 R69, RZ, RZ, R5 ;  /* 0x000000ffff457224 */ /* 0x000fe400078e0005 */
[----:B------:R-:W-:Y:S01]  /*3990*/  IMAD.MOV.U32 R68, RZ, RZ, R4 ;  /* 0x000000ffff447224 */ /* 0x000fe200078e0004 */
[----:B------:R-:W-:Y:S02]  /*39a0*/  PRMT R92, R26, 0x7610, R92 ;  /* 0x000076101a5c7816 */ /* 0x000fe4000000005c */
[----:B------:R-:W-:-:S02]  /*39b0*/  PRMT R88, R25, 0x5410, R69 ;  /* 0x0000541019587816 */ /* 0x000fc40000000045 */
        /* <DEDUP_REMOVED lines=9> */
.L_x_2626:
[----:B------:R-:W-:Y:S01]  /*3a50*/  IMAD R74, R185, 0x8, R2 ;  /* 0x00000008b94a7824 */ /* 0x000fe200078e0202 */
[----:B------:R-:W-:Y:S01]  /*3a60*/  SHF.L.U32 R77, R187, 0x1f, RZ ;  /* 0x0000001fbb4d7819 */ /* 0x000fe200000006ff */
[----:B------:R-:W-:Y:S03]  /*3a70*/  BSSY B1, `(.L_x_2627) ;  /* 0x0000003000017945 */ /* 0x000fe60003800000 */
[----:B------:R-:W0:Y:S02]  /*3a80*/  SYNCS.PHASECHK.TRANS64.TRYWAIT P5, [R74+URZ+0x28c90], R77 ;  /* 0x028c904d4a0075a7 */ /* 0x000e2400080a017f */
[----:B0-----:R-:W-:Y:S05]  /*3a90*/  @!P5 BRA `(.L_x_2628) ;  /* 0x000001f000c4d947 */ /* 0x001fea0003800000 */
.L_x_3016:
[----:B------:R-:W-:Y:S05]  /*3aa0*/  BSYNC B1 ;  /* 0x0000000000017941 */ /* 0x000fea0003800000 */
.L_x_2627:
[----:B------:R-:W-:Y:S01]  /*3ab0*/  ISETP.GE.OR P5, PT, R184, R75, P0 ;  /* 0x0000004bb800720c */ /* 0x000fe200007a6670 */
        /* <DEDUP_REMOVED lines=12> */
[----:B------:R-:W-:Y:S02]  /*3b80*/  ISETP.NE.AND P6, PT, R73, RZ, PT ;  /* 0x000000ff4900720c */ /* 0x000fe40003fc5270 */
[----:B------:R-:W-:-:S04]  /*3b90*/  LEA R70, P5, R71, R66, 0x1 ;  /* 0x0000004247467211 */ /* 0x000fc800078a08ff */
[----:B------:R-:W-:Y:S01]  /*3ba0*/  LEA.HI.X R71, R71, R67, R82, 0x1, P5 ;  /* 0x0000004347477211 */ /* 0x000fe200028f0c52 */
[----:B-1----:R-:W-:-:S05]  /*3bb0*/  IMAD.IADD R12, R80, 0x1, -R51 ;  /* 0x00000001500c7824 */ /* 0x002fca00078e0a33 */
[----:B------:R-:W-:-:S04]  /*3bc0*/  SEL R12, R51, R12, !P6 ;  /* 0x0000000c330c7207 */ /* 0x000fc80007000000 */
[----:B------:R-:W-:-:S04]  /*3bd0*/  SHF.R.S32.HI R13, RZ, 0x1f, R12 ;  /* 0x0000001fff0d7819 */ /* 0x000fc8000001140c */
[----:B------:R-:W-:-:S04]  /*3be0*/  LEA.HI R13, R13, R12, RZ, 0x4 ;  /* 0x0000000c0d0d7211 */ /* 0x000fc800078f20ff */
[----:B------:R-:W-:-:S04]  /*3bf0*/  SHF.R.S32.HI R13, RZ, 0x4, R13 ;  /* 0x00000004ff0d7819 */ /* 0x000fc8000001140d */
[----:B------:R-:W-:-:S05]  /*3c00*/  LEA.HI.SX32 R13, R62, R13, 0x1d ;  /* 0x0000000d3e0d7211 */ /* 0x000fca00078feaff */
[----:B------:R-:W-:Y:S02]  /*3c10*/  IMAD.SHL.U32 R79, R13, 0x8, RZ ;  /* 0x000000080d4f7824 */ /* 0x000fe400078e00ff */
[----:B------:R-:W-:-:S03]  /*3c20*/  IMAD.IADD R13, R3, 0x1, R27 ;  /* 0x00000001030d7824 */ /* 0x000fc600078e021b */
[----:B------:R-:W-:Y:S01]  /*3c30*/  LOP3.LUT R12, R57, 0x38, R79, 0xf8, !PT ;  /* 0x00000038390c7812 */ /* 0x000fe200078ef84f */
[----:B------:R-:W-:-:S03]  /*3c40*/  IMAD R13, R13, 0x2, R2 ;  /* 0x000000020d0d7824 */ /* 0x000fc600078e0202 */
[----:B------:R-:W-:-:S05]  /*3c50*/  LOP3.LUT R12, R12, R53, RZ, 0x3c, !PT ;  /* 0x000000350c0c7212 */ /* 0x000fca00078e3cff */
[----:B------:R-:W-:-:S04]  /*3c60*/  IMAD R12, R203, 0x200, R12 ;  /* 0x00000200cb0c7824 */ /* 0x000fc800078e020c */
[----:B------:R-:W-:Y:S02]  /*3c70*/  IMAD.IADD R27, R27, 0x1, R12 ;  /* 0x000000011b1b7824 */ /* 0x000fe400078e020c */
[----:B------:R-:W1:Y:S02]  /*3c80*/  LDS.128 R12, [R13+0x22400] ;  /* 0x022400000d0c7984 */ /* 0x000e640000000c00 */
[----:B------:R-:W-:-:S06]  /*3c90*/  IMAD R27, R27, 0x2, R2 ;  /* 0x000000021b1b7824 */ /* 0x000fcc00078e0202 */
[----:B------:R-:W2:Y:S01]  /*3ca0*/  LDS.128 R24, [R27+0x22400] ;  /* 0x022400001b187984 */ /* 0x000ea20000000c00 */
[----:B------:R-:W-:Y:S05]  /*3cb0*/  @P4 BRA `(.L_x_2630) ;  /* 0x0000000400684947 */ /* 0x000fea0003800000 */
[----:B------:R-:W-:Y:S02]  /*3cc0*/  SHF.R.U32.HI R87, RZ, 0x10, R9 ;  /* 0x00000010ff577819 */ /* 0x000fe40000011609 */
[----:B------:R-:W-:Y:S02]  /*3cd0*/  SHF.R.U32.HI R82, RZ, 0x10, R5 ;  /* 0x00000010ff527819 */ /* 0x000fe40000011605 */
[----:B------:R-:W-:Y:S01]  /*3ce0*/  SHF.R.U64 R83, R6, 0x10, R7 ;  /* 0x0000001006537819 */ /* 0x000fe20000001207 */
[----:B-1----:R-:W-:Y:S01]  /*3cf0*/  IMAD.U32 R6, R12, 0x10000, RZ ;  /* 0x000100000c067824 */ /* 0x002fe200078e00ff */
[----:B------:R-:W-:Y:S02]  /*3d00*/  PRMT R87, R84, 0x5410, R87 ;  /* 0x0000541054577816 */ /* 0x000fe40000000057 */
[----:B------:R-:W-:Y:S01]  /*3d10*/  SHF.R.U32.HI R85, RZ, 0x10, R7 ;  /* 0x00000010ff557819 */ /* 0x000fe20000011607 */
[----:B------:R-:W-:Y:S01]  /*3d20*/  IMAD.U32 R7, R13, 0x10000, RZ ;  /* 0x000100000d077824 */ /* 0x000fe200078e00ff */
[----:B------:R-:W-:Y:S01]  /*3d30*/  SHF.R.U64 R86, R8, 0x10, R9 ;  /* 0x0000001008567819 */ /* 0x000fe20000001209 */
[----:B------:R-:W-:Y:S01]  /*3d40*/  IMAD.U32 R9, R15, 0x10000, RZ ;  /* 0x000100000f097824 */ /* 0x000fe200078e00ff */
[----:B------:R-:W-:Y:S01]  /*3d50*/  LOP3.LUT R8, R13, 0xffff0000, RZ, 0xc0, !PT ;  /* 0xffff00000d087812 */ /* 0x000fe200078ec0ff */
[----:B--2---:R-:W-:Y:S01]  /*3d60*/  IMAD.U32 R13, R25, 0x10000, RZ ;  /* 0x00010000190d7824 */ /* 0x004fe200078e00ff */
[----:B------:R-:W-:-:S02]  /*3d70*/  PRMT R82, R88, 0x5432, R82 ;  /* 0x0000543258527816 */ /* 0x000fc40000000052 */
[----:B------:R-:W-:Y:S01]  /*3d80*/  PRMT R83, R88, 0x5410, R83 ;  /* 0x0000541058537816 */ /* 0x000fe20000000053 */
[----:B------:R-:W-:Y:S01]  /*3d90*/  IMAD.U32 R88, R87, 0x10000, RZ ;  /* 0x0001000057587824 */ /* 0x000fe200078e00ff */
[--C-:B------:R-:W-:Y:S02]  /*3da0*/  SHF.R.U32.HI R90, RZ, 0x10, R11.reuse ;  /* 0x00000010ff5a7819 */ /* 0x100fe4000001160b */
[----:B------:R-:W-:Y:S01]  /*3db0*/  SHF.R.U64 R89, R10, 0x10, R11 ;  /* 0x000000100a597819 */ /* 0x000fe2000000120b */
[----:B------:R-:W-:Y:S01]  /*3dc0*/  IMAD.U32 R11, R24, 0x10000, RZ ;  /* 0x00010000180b7824 */ /* 0x000fe200078e00ff */
[----:B------:R-:W-:Y:S01]  /*3dd0*/  PRMT R85, R92, 0x5410, R85 ;  /* 0x000054105c557816 */ /* 0x000fe20000000055 */
[----:B------:R-:W-:Y:S01]  /*3de0*/  FMUL.FTZ R92, R13, R88 ;  /* 0x000000580d5c7220 */ /* 0x000fe20000410000 */
[----:B------:R-:W-:Y:S01]  /*3df0*/  PRMT R86, R84, 0x5432, R86 ;  /* 0x0000543254567816 */ /* 0x000fe20000000056 */
[----:B------:R-:W-:Y:S01]  /*3e00*/  IMAD.U32 R84, R82, 0x10000, RZ ;  /* 0x0001000052547824 */ /* 0x000fe200078e00ff */
[----:B------:R-:W-:-:S02]  /*3e10*/  PRMT R90, R91, 0x5432, R90 ;  /* 0x000054325b5a7816 */ /* 0x000fc4000000005a */
[----:B------:R-:W-:Y:S01]  /*3e20*/  PRMT R89, R91, 0x5410, R89 ;  /* 0x000054105b597816 */ /* 0x000fe20000000059 */
[-C--:B------:R-:W-:Y:S01]  /*3e30*/  FMUL.FTZ R94, R13, R84.reuse ;  /* 0x000000540d5e7220 */ /* 0x080fe20000410000 */
[----:B------:R-:W-:Y:S01]  /*3e40*/  LOP3.LUT R10, R15, 0xffff0000, RZ, 0xc0, !PT ;  /* 0xffff00000f0a7812 */ /* 0x000fe200078ec0ff */
[----:B------:R-:W-:Y:S01]  /*3e50*/  FFMA.FTZ R91, R7, R84, -R92 ;  /* 0x00000054075b7223 */ /* 0x000fe2000001085c */
[----:B------:R-:W-:Y:S01]  /*3e60*/  IMAD.U32 R15, R27, 0x10000, RZ ;  /* 0x000100001b0f7824 */ /* 0x000fe200078e00ff */
[----:B------:R-:W-:Y:S01]  /*3e70*/  LOP3.LUT R25, R25, 0xffff0000, RZ, 0xc0, !PT ;  /* 0xffff000019197812 */ /* 0x000fe200078ec0ff */
[----:B------:R-:W-:Y:S01]  /*3e80*/  IMAD.U32 R92, R90, 0x10000, RZ ;  /* 0x000100005a5c7824 */ /* 0x000fe200078e00ff */
[----:B------:R-:W-:Y:S01]  /*3e90*/  LOP3.LUT R87, R87, 0xffff0000, RZ, 0xc0, !PT ;  /* 0xffff000057577812 */ /* 0x000fe200078ec0ff */
[----:B------:R-:W-:Y:S01]  /*3ea0*/  IMAD.U32 R84, R85, 0x10000, RZ ;  /* 0x0001000055547824 */ /* 0x000fe200078e00ff */
[----:B------:R-:W-:Y:S01]  /*3eb0*/  LOP3.LUT R82, R82, 0xffff0000, RZ, 0xc0, !PT ;  /* 0xffff000052527812 */ /* 0x000fe200078ec0ff */
[----:B------:R-:W-:Y:S01]  /*3ec0*/  FFMA.FTZ R94, R7, R88, R94 ;  /* 0x00000058075e7223 */ /* 0x000fe2000001005e */
[----:B------:R-:W-:Y:S01]  /*3ed0*/  SHF.R.U64 R81, R4, 0x10, R5 ;  /* 0x0000001004517819 */ /* 0x000fe20000001205 */
[----:B------:R-:W-:Y:S01]  /*3ee0*/  FMUL.FTZ R88, R15, R92 ;  /* 0x0000005c0f587220 */ /* 0x000fe20000410000 */
[----:B------:R-:W-:Y:S01]  /*3ef0*/  LOP3.LUT R27, R27, 0xffff0000, RZ, 0xc0, !PT ;  /* 0xffff00001b1b7812 */ /* 0x000fe200078ec0ff */
[----:B------:R-:W-:Y:S01]  /*3f00*/  FMUL.FTZ R15, R15, R84 ;  /* 0x000000540f0f7220 */ /* 0x000fe20000410000 */
[----:B------:R-:W-:Y:S01]  /*3f10*/  LOP3.LUT R90, R90, 0xffff0000, RZ, 0xc0, !PT ;  /* 0xffff00005a5a7812 */ /* 0x000fe200078ec0ff */
[CC--:B------:R-:W-:Y:S01]  /*3f20*/  FMUL.FTZ R13, R25.reuse, R87.reuse ;  /* 0x00000057190d7220 */ /* 0x0c0fe20000410000 */
[----:B------:R-:W-:Y:S01]  /*3f30*/  FMUL.FTZ R25, R25, R82 ;  /* 0x0000005219197220 */ /* 0x000fe20000410000 */
[----:B------:R-:W-:Y:S01]  /*3f40*/  PRMT R81, R93, 0x5410, R81 ;  /* 0x000054105d517816 */ /* 0x000fe20000000051 */
[----:B------:R-:W-:Y:S01]  /*3f50*/  FFMA.FTZ R88, R9, R84, -R88 ;  /* 0x0000005409587223 */ /* 0x000fe20000010858 */
[----:B------:R-:W-:Y:S01]  /*3f60*/  LOP3.LUT R85, R85, 0xffff0000, RZ, 0xc0, !PT ;  /* 0xffff000055557812 */ /* 0x000fe200078ec0ff */
[----:B------:R-:W-:Y:S01]  /*3f70*/  FFMA.FTZ R92, R9, R92, R15 ;  /* 0x0000005c095c7223 */ /* 0x000fe2000001000f */
[----:B------:R-:W-:Y:S01]  /*3f80*/  FMUL.FTZ R9, R27, R90 ;  /* 0x0000005a1b097220 */ /* 0x000fe20000410000 */
[C---:B------:R-:W-:Y:S01]  /*3f90*/  FFMA.FTZ R82, R8.reuse, R82, -R13 ;  /* 0x0000005208527223 */ /* 0x040fe2000001080d */
[----:B------:R-:W-:Y:S01]  /*3fa0*/  FFMA.FTZ R87, R8, R87, R25 ;  /* 0x0000005708577223 */ /* 0x000fe20000010019 */
[----:B------:R-:W-:-:S02]  /*3fb0*/  IMAD.U32 R8, R86, 0x10000, RZ ;  /* 0x0001000056087824 */ /* 0x000fc400078e00ff */
[-C--:B------:R-:W-:Y:S01]  /*3fc0*/  FMUL.FTZ R27, R27, R85.reuse ;  /* 0x000000551b1b7220 */ /* 0x080fe20000410000 */
[----:B------:R-:W-:Y:S02]  /*3fd0*/  IMAD.U32 R7, R81, 0x10000, RZ ;  /* 0x0001000051077824 */ /* 0x000fe400078e00ff */
[----:B------:R-:W-:Y:S01]  /*3fe0*/  FFMA.FTZ R85, R10, R85, -R9 ;  /* 0x000000550a557223 */ /* 0x000fe20000010809 */
[----:B------:R-:W-:Y:S01]  /*3ff0*/  LOP3.LUT R24, R24, 0xffff0000, RZ, 0xc0, !PT ;  /* 0xffff000018187812 */ /* 0x000fe200078ec0ff */
[C---:B------:R-:W-:Y:S01]  /*4000*/  FMUL.FTZ R13, R11.reuse, R8 ;  /* 0x000000080b0d7220 */ /* 0x040fe20000410000 */
[----:B------:R-:W-:Y:S01]  /*4010*/  LOP3.LUT R9, R86, 0xffff0000, RZ, 0xc0, !PT ;  /* 0xffff000056097812 */ /* 0x000fe200078ec0ff */
[-C--:B------:R-:W-:Y:S01]  /*4020*/  FMUL.FTZ R11, R11, R7.reuse ;  /* 0x000000070b0b7220 */ /* 0x080fe20000410000 */
[----:B------:R-:W-:Y:S01]  /*4030*/  LOP3.LUT R81, R81, 0xffff0000, RZ, 0xc0, !PT ;  /* 0xffff000051517812 */ /* 0x000fe200078ec0ff */
[----:B------:R-:W-:Y:S01]  /*4040*/  FFMA.FTZ R13, R6, R7, -R13 ;  /* 0x00000007060d7223 */ /* 0x000fe2000001080d */
[----:B------:R-:W-:Y:S01]  /*4050*/  LOP3.LUT R12, R12, 0xffff0000, RZ, 0xc0, !PT ;  /* 0xffff00000c0c7812 */ /* 0x000fe200078ec0ff */
[----:B------:R-:W-:Y:S01]  /*4060*/  FMUL.FTZ R15, R24, R9 ;  /* 0x00000009180f7220 */ /* 0x000fe20000410000 */
[----:B------:R-:W-:-:S02]  /*4070*/  IMAD.U32 R5, R26, 0x10000, RZ ;  /* 0x000100001a057824 */ /* 0x000fc400078e00ff */
[----:B------:R-:W-:Y:S01]  /*4080*/  FFMA.FTZ R11, R6, R8, R11 ;  /* 0x00000008060b7223 */ /* 0x000fe2000001000b */
[-C--:B------:R-:W-:Y:S01]  /*4090*/  FMUL.FTZ R25, R24, R81.reuse ;  /* 0x0000005118197220 */ /* 0x080fe20000410000 */
[----:B------:R-:W-:Y:S01]  /*40a0*/  IMAD.U32 R7, R89, 0x10000, RZ ;  /* 0x0001000059077824 */ /* 0x000fe200078e00ff */
[----:B------:R-:W-:Y:S01]  /*40b0*/  LOP3.LUT R26, R26, 0xffff0000, RZ, 0xc0, !PT ;  /* 0xffff00001a1a7812 */ /* 0x000fe200078ec0ff */
[----:B------:R-:W-:Y:S01]  /*40c0*/  IMAD.U32 R6, R83, 0x10000, RZ ;  /* 0x0001000053067824 */ /* 0x000fe200078e00ff */
[----:B------:R-:W-:Y:S01]  /*40d0*/  LOP3.LUT R89, R89, 0xffff0000, RZ, 0xc0, !PT ;  /* 0xffff000059597812 */ /* 0x000fe200078ec0ff */
[----:B------:R-:W-:Y:S01]  /*40e0*/  FFMA.FTZ R8, R12, R81, -R15 ;  /* 0x000000510c087223 */ /* 0x000fe2000001080f */
[----:B------:R-:W-:Y:S01]  /*40f0*/  LOP3.LUT R83, R83, 0xffff0000, RZ, 0xc0, !PT ;  /* 0xffff000053537812 */ /* 0x000fe200078ec0ff */
[----:B------:R-:W-:Y:S02]  /*4100*/  IMAD.U32 R4, R14, 0x10000, RZ ;  /* 0x000100000e047824 */ /* 0x000fe400078e00ff */
[----:B------:R-:W-:Y:S01]  /*4110*/  FFMA.FTZ R27, R10, R90, R27 ;  /* 0x0000005a0a1b7223 */ /* 0x000fe2000001001b */
[----:B------:R-:W-:Y:S01]  /*4120*/  FFMA.FTZ R12, R12, R9, R25 ;  /* 0x000000090c0c7223 */ /* 0x000fe20000010019 */
[----:B------:R-:W-:Y:S01]  /*4130*/  LOP3.LUT R14, R14, 0xffff0000, RZ, 0xc0, !PT ;  /* 0xffff00000e0e7812 */ /* 0x000fe200078ec0ff */
[C---:B------:R-:W-:Y:S01]  /*4140*/  FMUL.FTZ R9, R5.reuse, R7 ;  /* 0x0000000705097220 */ /* 0x040fe20000410000 */
[-C--:B------:R-:W-:Y:S01]  /*4150*/  FMUL.FTZ R10, R5, R6.reuse ;  /* 0x00000006050a7220 */ /* 0x080fe20000410000 */
        /* <DEDUP_REMOVED lines=11> */
[----:B------:R-:W-:Y:S01]  /*4210*/  IMAD.MOV.U32 R12, RZ, RZ, R5 ;  /* 0x000000ffff0c7224 */ /* 0x000fe200078e0005 */
[----:B------:R-:W-:Y:S02]  /*4220*/  F2FP.BF16.F32.PACK_AB R25, R87, R94 ;  /* 0x0000005e5719723e */ /* 0x000fe400000010ff */
[----:B------:R-:W-:Y:S02]  /*4230*/  F2FP.BF16.F32.PACK_AB R27, R27, R92 ;  /* 0x0000005c1b1b723e */ /* 0x000fe400000010ff */
[----:B------:R-:W-:-:S02]  /*4240*/  F2FP.BF16.F32.PACK_AB R14, R4, R9 ;  /* 0x00000009040e723e */ /* 0x000fc400000010ff */
[----:B------:R-:W-:-:S07]  /*4250*/  F2FP.BF16.F32.PACK_AB R26, R89, R10 ;  /* 0x0000000a591a723e */ /* 0x000fce00000010ff */
.L_x_2630:
[----:B------:R-:W-:Y:S05]  /*4260*/  BSYNC B1 ;  /* 0x0000000000017941 */ /* 0x000fea0003800000 */
.L_x_2629:
[----:B-1----:R3:W-:Y:S01]  /*4270*/  STG.E.128 desc[UR42][R70.64], R12 ;  /* 0x0000000c46007986 */ /* 0x0027e2000c101d2a */
[----:B------:R-:W-:-:S13]  /*4280*/  ISETP.GE.AND P4, PT, R79, R80, PT ;  /* 0x000000504f00720c */ /* 0x000fda0003f86270 */
[----:B------:R-:W-:Y:S05]  /*4290*/  @P4 BRA `(.L_x_2619) ;  /* 0x0000000000804947 */ /* 0x000fea0003800000 */
[--C-:B------:R-:W-:Y:S02]  /*42a0*/  IADD3 R68, P4, P5, R20, R68, R79.reuse ;  /* 0x0000004414447210 */ /* 0x100fe40007d9e04f */
[----:B------:R-:W-:-:S04]  /*42b0*/  SHF.R.S32.HI R79, RZ, 0x1f, R79 ;  /* 0x0000001fff4f7819 */ /* 0x000fc8000001144f */
[----:B------:R-:W-:Y:S02]  /*42c0*/  IADD3.X R79, R65, R78, R79, P4, P5 ;  /* 0x0000004e414f7210 */ /* 0x000fe400027ea44f */
[----:B------:R-:W-:-:S04]  /*42d0*/  LEA R66, P4, R68, R66, 0x1 ;  /* 0x0000004244427211 */ /* 0x000fc800078808ff */
[----:B------:R-:W-:-:S05]  /*42e0*/  LEA.HI.X R67, R68, R67, R79, 0x1, P4 ;  /* 0x0000004344437211 */ /* 0x000fca00020f0c4f */
[----:B--2---:R4:W-:Y:S01]  /*42f0*/  STG.E.128 desc[UR42][R66.64], R24 ;  /* 0x0000001842007986 */ /* 0x0049e2000c101d2a */
[----:B------:R-:W-:Y:S05]  /*4300*/  BRA `(.L_x_2619) ;  /* 0x0000000000647947 */ /* 0x000fea0003800000 */
.L_x_2612:
[----:B------:R-:W-:-:S06]  /*4310*/  UISETP.NE.AND UP0, UPT, UR37, 0x3, UPT ;  /* 0x000000032500788c */ /* 0x000fcc000bf05270 */
[----:B------:R-:W-:-:S13]  /*4320*/  PLOP3.LUT P3, PT, PT, PT, UP0, 0x80, 0x0 ;  /* 0x000000000000781c */ /* 0x000fda0003f6f008 */
[----:B------:R-:W-:Y:S05]  /*4330*/  @!P3 BRA `(.L_x_2631) ;  /* 0x000000000004b947 */ /* 0x000fea0003800000 */
[----:B------:R-:W-:Y:S01]  /*4340*/  BPT.TRAP 0x1 ;  /* 0x000000040000795c */ /* 0x000fe20000300000 */
.L_x_2631:
[----:B------:R-:W-:Y:S01]  /*4350*/  IMAD R74, R185, 0x8, R2 ;  /* 0x00000008b94a7824 */ /* 0x000fe200078e0202 */
[----:B------:R-:W-:Y:S01]  /*4360*/  SHF.L.U32 R77, R187, 0x1f, RZ ;  /* 0x0000001fbb4d7819 */ /* 0x000fe200000006ff */
[----:B------:R-:W-:Y:S01]  /*4370*/  IMAD R75, R41, -0x40, R40 ;  /* 0xffffffc0294b7824 */ /* 0x000fe200078e0228 */
[----:B------:R-:W-:Y:S02]  /*4380*/  BSSY B1, `(.L_x_2632) ;  /* 0x0000005000017945 */ /* 0x000fe40003800000 */
[----:B------:R-:W0:Y:S02]  /*4390*/  SYNCS.PHASECHK.TRANS64.TRYWAIT P5, [R74+URZ+0x28c90], R77 ;  /* 0x028c904d4a0075a7 */ /* 0x000e2400080a017f */
[----:B------:R-:W-:-:S04]  /*43a0*/  VIMNMX R75, R75, 0x40, PT ;  /* 0x000000404b4b7848 */ /* 0x000fc80003fe0100 */
[----:B------:R-:W-:Y:S01]  /*43b0*/  ISETP.GE.AND P4, PT, R184, R75, PT ;  /* 0x0000004bb800720c */ /* 0x000fe20003f86270 */
[----:B0-----:R-:W-:-:S12]  /*43c0*/  @!P5 BRA `(.L_x_2633) ;  /* 0x000001e8008cd947 */ /* 0x001fd80003800000 */
.L_x_3017:
[----:B------:R-:W-:Y:S05]  /*43d0*/  BSYNC B1 ;  /* 0x0000000000017941 */ /* 0x000fea0003800000 */
.L_x_2632:
[----:B------:R-:W-:Y:S05]  /*43e0*/  @P4 BRA `(.L_x_2619) ;  /* 0x00000000002c4947 */ /* 0x000fea0003800000 */
[----:B------:R-:W-:Y:S01]  /*43f0*/  @!P1 LOP3.LUT P4, RZ, R195, 0x4, RZ, 0xc0, !PT ;  /* 0x00000004c3ff9812 */ /* 0x000fe2000788c0ff */
[----:B------:R-:W-:Y:S01]  /*4400*/  @!P1 VIADD R4, R50, 0x20 ;  /* 0x0000002032049836 */ /* 0x000fe20000000000 */
[----:B------:R-:W-:Y:S02]  /*4410*/  PLOP3.LUT P5, PT, PT, PT, PT, 0x8, 0x0 ;  /* 0x000000000000781c */ /* 0x000fe40003fae170 */
[----:B------:R-:W-:-:S13]  /*4420*/  @!P1 PLOP3.LUT P5, PT, P4, PT, PT, 0x80, 0x0 ;  /* 0x000000000000981c */ /* 0x000fda00027af070 */
[----:B------:R-:W-:-:S04]  /*4430*/  @P5 VIADD R4, R50, 0xffffffe0 ;  /* 0xffffffe032045836 */ /* 0x000fc80000000000 */
[----:B------:R-:W-:Y:S02]  /*4440*/  @!P1 IMAD.IADD R27, R27, 0x1, R4 ;  /* 0x000000011b1b9824 */ /* 0x000fe400078e0204 */
[----:B------:R-:W1:Y:S02]  /*4450*/  @!P0 LDS.128 R4, [R26+0x22400] ;  /* 0x022400001a048984 */ /* 0x000e640000000c00 */
[----:B------:R-:W-:-:S06]  /*4460*/  @!P1 IMAD R8, R27, 0x2, R2 ;  /* 0x000000021b089824 */ /* 0x000fcc00078e0202 */
[----:B------:R-:W2:Y:S04]  /*4470*/  @!P1 LDS.128 R8, [R8+0x22400] ;  /* 0x0224000008089984 */ /* 0x000ea80000000c00 */
[----:B-1----:R1:W-:Y:S04]  /*4480*/  @!P0 STG.E.128 desc[UR42][R12.64], R4 ;  /* 0x000000040c008986 */ /* 0x0023e8000c101d2a */
[----:B--2---:R1:W-:Y:S02]  /*4490*/  @!P1 STG.E.128 desc[UR42][R12.64+0x40], R8 ;  /* 0x000040080c009986 */ /* 0x0043e4000c101d2a */
.L_x_2619:
[----:B------:R-:W-:Y:S05]  /*44a0*/  BSYNC B0 ;  /* 0x0000000000007941 */ /* 0x000fea0003800000 */
.L_x_2611:
[----:B-1----:R-:W1:Y:S01]  /*44b0*/  S2R R4, SR_TID.X ;  /* 0x0000000000047919 */ /* 0x002e620000002100 */
[----:B------:R-:W-:Y:S01]  /*44c0*/  @!PT LDS RZ, [RZ] ;  /* 0x00000000fffff984 */ /* 0x000fe20000000800 */
[----:B------:R-:W-:Y:S01]  /*44d0*/  @!PT LDS RZ, [RZ] ;  /* 0x00000000fffff984 */ /* 0x000fe20000000800 */
[----:B------:R-:W-:Y:S01]  /*44e0*/  @!PT LDS RZ, [RZ] ;  /* 0x00000000fffff984 */ /* 0x000fe20000000800 */
[----:B------:R-:W-:Y:S01]  /*44f0*/  @!PT LDS RZ, [RZ] ;  /* 0x00000000fffff984 */ /* 0x000fe20000000800 */
[----:B------:R5:W-:Y:S06]  /*4500*/  MEMBAR.ALL.CTA ;  /* 0x0000000000007992 */ /* 0x000bec0000008000 */
[----:B-----5:R-:W5:Y:S01]  /*4510*/  FENCE.VIEW.ASYNC.S ;  /* 0x00000000000073c6 */ /* 0x020f620000000000 */
[----:B------:R-:W-:Y:S05]  /*4520*/  WARPSYNC.ALL ;  /* 0x0000000000007948 */ /* 0x000fea0003800000 */
[----:B------:R-:W-:Y:S01]  /*4530*/  BSSY B0, `(.L_x_2634) ;  /* 0x0000009000007945 */ /* 0x000fe20003800000 */
[----:B-1----:R-:W-:Y:S01]  /*4540*/  LOP3.LUT R4, R4, 0x7f, RZ, 0xc0, !PT ;  /* 0x0000007f04047812 */ /* 0x002fe200078ec0ff */
[----:B-----5:R1:W-:Y:S03]  /*4550*/  BAR.SYNC.DEFER_BLOCKING R52, 0x80 ;  /* 0x000200340000751d */ /* 0x0203e60000010000 */
[----:B------:R-:W-:-:S13]  /*4560*/  ISETP.NE.AND P4, PT, R4, RZ, PT ;  /* 0x000000ff0400720c */ /* 0x000fda0003f85270 */
[----:B------:R-:W-:-:S05]  /*4570*/  @!P4 VIADD R4, R74, 0x28ca0 ;  /* 0x00028ca04a04c836 */ /* 0x000fca0000000000 */
[----:B------:R-:W-:-:S04]  /*4580*/  @!P4 PRMT R4, RZ, 0x654, R4 ;  /* 0x00000654ff04c816 */ /* 0x000fc80000000004 */
[----:B------:R1:W-:Y:S01]  /*4590*/  @!P4 SYNCS.ARRIVE.TRANS64.RED.A1T0 RZ, [R4+URZ], RZ ;  /* 0x000000ff04ffc9a7 */ /* 0x0003e2000810043f */
[----:B------:R-:W-:Y:S05]  /*45a0*/  @!P3 BRA `(.L_x_2635) ;  /* 0x000000000004b947 */ /* 0x000fea0003800000 */
[----:B------:R-:W-:Y:S01]  /*45b0*/  BPT.TRAP 0x1 ;  /* 0x000000040000795c */ /* 0x000fe20000300000 */
.L_x_2635:
[----:B------:R-:W-:Y:S05]  /*45c0*/  BSYNC B0 ;  /* 0x0000000000007941 */ /* 0x000fea0003800000 */
.L_x_2634:
[----:B------:R-:W5:Y:S01]  /*45d0*/  SYNCS.PHASECHK.TRANS64.TRYWAIT P5, [R74+URZ+0x28cb0], R77 ;  /* 0x028cb04d4a0075a7 */ /* 0x000f6200080a017f */
[----:B------:R-:W-:Y:S01]  /*45e0*/  BSSY B0, `(.L_x_2636) ;  /* 0x0000003000007945 */ /* 0x000fe20003800000 */
[----:B------:R-:W-:-:S03]  /*45f0*/  ISETP.GE.AND P3, PT, R184, R75, PT ;  /* 0x0000004bb800720c */ /* 0x000fc60003f66270 */
[----:B-----5:R-:W-:Y:S10]  /*4600*/  @!P5 BRA `(.L_x_2637) ;  /* 0x000001e80010d947 */ /* 0x020ff40003800000 */
.L_x_3018:
[----:B------:R-:W-:Y:S05]  /*4610*/  BSYNC B0 ;  /* 0x0000000000007941 */ /* 0x000fea0003800000 */
.L_x_2636:
[----:B------:R-:W-:Y:S04]  /*4620*/  BSSY B0, `(.L_x_2638) ;  /* 0x0000052000007945 */ /* 0x000fe80003800000 */
[----:B------:R-:W-:Y:S05]  /*4630*/  @P3 BRA `(.L_x_2639) ;  /* 0x0000000400403947 */ /* 0x000fea0003800000 */
[----:B------:R-:W-:Y:S01]  /*4640*/  IMAD.WIDE R6, R41, 0x40, R38 ;  /* 0x0000004029067825 */ /* 0x000fe200078e0226 */
[----:B------:R-:W-:Y:S01]  /*4650*/  ULDC.64 UR4, c[0x0][0x328] ;  /* 0x0000ca0000047ab9 */ /* 0x000fe20000000a00 */
[----:B------:R-:W-:Y:S02]  /*4660*/  LOP3.LUT P3, RZ, R195, 0x4, RZ, 0xc0, !PT ;  /* 0x00000004c3ff7812 */ /* 0x000fe4000786c0ff */
[----:B------:R-:W-:Y:S02]  /*4670*/  IMAD R7, R7, UR4, RZ ;  /* 0x0000000407077c24 */ /* 0x000fe4000f8e02ff */
[----:B-1----:R-:W-:Y:S02]  /*4680*/  IMAD.MOV.U32 R4, RZ, RZ, R28 ;  /* 0x000000ffff047224 */ /* 0x002fe400078e001c */
[----:B------:R-:W-:Y:S02]  /*4690*/  IMAD.MOV.U32 R5, RZ, RZ, R0 ;  /* 0x000000ffff057224 */ /* 0x000fe400078e0000 */
[----:B------:R-:W-:-:S02]  /*46a0*/  IMAD R7, R6, UR5, R7 ;  /* 0x0000000506077c24 */ /* 0x000fc4000f8e0207 */
[----:B------:R-:W-:Y:S01]  /*46b0*/  IMAD.WIDE.U32 R4, R6, UR4, R4 ;  /* 0x0000000406047c25 */ /* 0x000fe2000f8e0004 */
[----:B------:R-:W-:-:S03]  /*46c0*/  ULDC.64 UR4, c[0x0][0x318] ;  /* 0x0000c60000047ab9 */ /* 0x000fc60000000a00 */
[----:B------:R-:W-:Y:S01]  /*46d0*/  IMAD R9, R185, 0x8000, R50 ;  /* 0x00008000b9097824 */ /* 0x000fe200078e0232 */
[----:B---3--:R-:W-:Y:S01]  /*46e0*/  LEA R12, P5, R4, UR4, 0x1 ;  /* 0x00000004040c7c11 */ /* 0x008fe2000f8a08ff */
[----:B------:R-:W-:Y:S01]  /*46f0*/  IMAD.IADD R5, R5, 0x1, R7 ;  /* 0x0000000105057824 */ /* 0x000fe200078e0207 */
[----:B------:R-:W-:Y:S01]  /*4700*/  ULDC UR4, c[0x0][0x320] ;  /* 0x0000c80000047ab9 */ /* 0x000fe20000000800 */
[----:B------:R-:W-:Y:S02]  /*4710*/  VIADD R6, R16, 0x40 ;  /* 0x0000004010067836 */ /* 0x000fe40000000000 */
[C---:B------:R-:W-:Y:S01]  /*4720*/  VIADD R15, R9.reuse, 0x20 ;  /* 0x00000020090f7836 */ /* 0x040fe20000000000 */
[----:B------:R-:W-:Y:S01]  /*4730*/  LEA.HI.X R13, R4, UR5, R5, 0x1, P5 ;  /* 0x00000005040d7c11 */ /* 0x000fe2000a8f0c05 */
[C---:B------:R-:W-:Y:S01]  /*4740*/  @P3 VIADD R15, R9.reuse, 0xffffffe0 ;  /* 0xffffffe0090f3836 */ /* 0x040fe20000000000 */
[----:B------:R-:W-:Y:S01]  /*4750*/  ISETP.GE.AND P5, PT, R16, UR4, PT ;  /* 0x0000000410007c0c */ /* 0x000fe2000bfa6270 */
[----:B--2-4-:R-:W-:Y:S01]  /*4760*/  IMAD R25, R9, 0x2, R2 ;  /* 0x0000000209197824 */ /* 0x014fe200078e0202 */
[----:B------:R-:W-:Y:S01]  /*4770*/  ISETP.GE.AND P3, PT, R6, UR4, PT ;  /* 0x0000000406007c0c */ /* 0x000fe2000bf66270 */
[----:B------:R-:W-:-:S02]  /*4780*/  VIADD R14, R16, 0x80 ;  /* 0x00000080100e7836 */ /* 0x000fc40000000000 */
[----:B------:R-:W-:-:S08]  /*4790*/  VIADD R24, R16, 0xc0 ;  /* 0x000000c010187836 */ /* 0x000fd00000000000 */
[----:B------:R-:W1:Y:S04]  /*47a0*/  @!P5 LDS.128 R4, [R25+0x400] ;  /* 0x000400001904d984 */ /* 0x000e680000000c00 */
[----:B------:R-:W2:Y:S04]  /*47b0*/  @!P3 LDS.128 R8, [R25+0x2400] ;  /* 0x002400001908b984 */ /* 0x000ea80000000c00 */
[----:B-1----:R-:W-:Y:S01]  /*47c0*/  @!P5 STG.E.128 desc[UR42][R12.64], R4 ;  /* 0x000000040c00d986 */ /* 0x002fe2000c101d2a */
[----:B------:R-:W-:Y:S01]  /*47d0*/  ISETP.GE.AND P5, PT, R14, UR4, PT ;  /* 0x000000040e007c0c */ /* 0x000fe2000bfa6270 */
[----:B------:R-:W-:-:S02]  /*47e0*/  VIADD R14, R16, 0x100 ;  /* 0x00000100100e7836 */ /* 0x000fc40000000000 */
[----:B--2---:R-:W-:Y:S01]  /*47f0*/  @!P3 STG.E.128 desc[UR42][R12.64+0x80], R8 ;  /* 0x000080080c00b986 */ /* 0x004fe2000c101d2a */
[----:B------:R-:W-:Y:S01]  /*4800*/  ISETP.GE.AND P3, PT, R24, UR4, PT ;  /* 0x0000000418007c0c */ /* 0x000fe2000bf66270 */
        /* <DEDUP_REMOVED lines=16> */
[----:B------:R-:W-:Y:S02]  /*4910*/  IMAD R24, R15, 0x2, R2 ;  /* 0x000000020f187824 */ /* 0x000fe400078e0202 */
[----:B------:R-:W-:-:S06]  /*4920*/  VIADD R15, R16, 0xe0 ;  /* 0x000000e0100f7836 */ /* 0x000fcc0000000000 */
[----:B------:R-:W1:Y:S04]  /*4930*/  @!P5 LDS.128 R4, [R25+0xc400] ;  /* 0x00c400001904d984 */ /* 0x000e680000000c00 */
[----:B------:R-:W2:Y:S04]  /*4940*/  @!P3 LDS.128 R8, [R25+0xe400] ;  /* 0x00e400001908b984 */ /* 0x000ea80000000c00 */
[----:B-1----:R-:W-:Y:S01]  /*4950*/  @!P5 STG.E.128 desc[UR42][R12.64+0x300], R4 ;  /* 0x000300040c00d986 */ /* 0x002fe2000c101d2a */
[----:B------:R-:W-:-:S03]  /*4960*/  ISETP.GE.AND P5, PT, R54, UR4, PT ;  /* 0x0000000436007c0c */ /* 0x000fc6000bfa6270 */
        /* <DEDUP_REMOVED lines=22> */
[----:B------:R-:W-:-:S03]  /*4ad0*/  ISETP.GE.AND P5, PT, R14, UR4, PT ;  /* 0x000000040e007c0c */ /* 0x000fc6000bfa6270 */
[----:B--2---:R-:W-:Y:S01]  /*4ae0*/  @!P3 STG.E.128 desc[UR42][R12.64+0x2c0], R8 ;  /* 0x0002c0080c00b986 */ /* 0x004fe2000c101d2a */
[----:B------:R-:W-:-:S09]  /*4af0*/  ISETP.GE.AND P3, PT, R15, UR4, PT ;  /* 0x000000040f007c0c */ /* 0x000fd2000bf66270 */
[----:B------:R-:W1:Y:S04]  /*4b00*/  @!P5 LDS.128 R4, [R24+0xc400] ;  /* 0x00c400001804d984 */ /* 0x000e680000000c00 */
[----:B------:R-:W2:Y:S04]  /*4b10*/  @!P3 LDS.128 R8, [R24+0xe400] ;  /* 0x00e400001808b984 */ /* 0x000ea80000000c00 */
[----:B-1----:R1:W-:Y:S04]  /*4b20*/  @!P5 STG.E.128 desc[UR42][R12.64+0x340], R4 ;  /* 0x000340040c00d986 */ /* 0x0023e8000c101d2a */
[----:B--2---:R1:W-:Y:S02]  /*4b30*/  @!P3 STG.E.128 desc[UR42][R12.64+0x3c0], R8 ;  /* 0x0003c0080c00b986 */ /* 0x0043e4000c101d2a */
.L_x_2639:
[----:B------:R-:W-:Y:S05]  /*4b40*/  BSYNC B0 ;  /* 0x0000000000007941 */ /* 0x000fea0003800000 */
.L_x_2638:
[----:B------:R-:W-:Y:S01]  /*4b50*/  @!PT LDS RZ, [RZ] ;  /* 0x00000000fffff984 */ /* 0x000fe20000000800 */
[----:B------:R-:W-:Y:S01]  /*4b60*/  @!PT LDS RZ, [RZ] ;  /* 0x00000000fffff984 */ /* 0x000fe20000000800 */
[----:B------:R-:W-:Y:S01]  /*4b70*/  @!PT LDS RZ, [RZ] ;  /* 0x00000000fffff984 */ /* 0x000fe20000000800 */
[----:B------:R-:W-:Y:S01]  /*4b80*/  @!PT LDS RZ, [RZ] ;  /* 0x00000000fffff984 */ /* 0x000fe20000000800 */
[----:B------:R5:W-:Y:S06]  /*4b90*/  MEMBAR.ALL.CTA ;  /* 0x0000000000007992 */ /* 0x000bec0000008000 */
[----:B-----5:R-:W5:Y:S01]  /*4ba0*/  FENCE.VIEW.ASYNC.S ;  /* 0x00000000000073c6 */ /* 0x020f620000000000 */
[----:B0-----:R-:W-:Y:S01]  /*4bb0*/  @!P4 VIADD R74, R74, 0x28cc0 ;  /* 0x00028cc04a4ac836 */ /* 0x001fe20000000000 */
        /* <DEDUP_REMOVED lines=10> */
.L_x_2606:
[----:B------:R-:W-:Y:S04]  /*4c60*/  BSSY B0, `(.L_x_2641) ;  /* 0x0000004000007945 */ /* 0x000fe80003800000 */
[----:B------:R-:W-:Y:S05]  /*4c70*/  @P3 BRA `(.L_x_2642) ;  /* 0x0000000000083947 */ /* 0x000fea0003800000 */
[----:B------:R-:W0:Y:S02]  /*4c80*/  FENCE.VIEW.ASYNC.G ;  /* 0x00000000000073c6 */ /* 0x000e240000000100 */
[----:B0-----:R-:W-:Y:S06]  /*4c90*/  BAR.ARV 0xc, 0x180 ;  /* 0x0306000000007b1d */ /* 0x001fec0000002000 */
.L_x_2642:
[----:B------:R-:W-:Y:S05]  /*4ca0*/  BSYNC B0 ;  /* 0x0000000000007941 */ /* 0x000fea0003800000 */
.L_x_2641:
[----:B------:R-:W-:Y:S01]  /*4cb0*/  UISETP.NE.AND UP0, UPT, UR38, 0x1, UPT ;  /* 0x000000012600788c */ /* 0x000fe2000bf05270 */
[----:B------:R-:W-:Y:S05]  /*4cc0*/  BSSY B7, `(.L_x_2643) ;  /* 0x0000f4e000077945 */ /* 0x000fea0003800000 */
[----:B------:R-:W-:-:S13]  /*4cd0*/  PLOP3.LUT P0, PT, PT, PT, UP0, 0x80, 0x0 ;  /* 0x000000000000781c */ /* 0x000fda0003f0f008 */
[----:B------:R-:W-:Y:S05]  /*4ce0*/  @!P0 BRA `(.L_x_2644) ;  /* 0x00000024004c8947 */ /* 0x000fea0003800000 */
[----:B------:R-:W0:Y:S01]  /*4cf0*/  LDC R0, c[0x0][0x448] ;  /* 0x00011200ff007b82 */ /* 0x000e220000000800 */
[----:B------:R-:W-:-:S07]  /*4d00*/  IADD3 R7, R23, 0x1, -R22 ;  /* 0x0000000117077810 */ /* 0x000fce0007ffe816 */
[----:B------:R-:W1:Y:S01]  /*4d10*/  LDC.64 R4, c[0x0][0x9e0] ;  /* 0x00027800ff047b82 */ /* 0x000e620000000a00 */
[----:B0-----:R-:W-:Y:S01]  /*4d20*/  ISETP.NE.AND P1, PT, R0, 0x1, PT ;  /* 0x000000010000780c */ /* 0x001fe20003f25270 */
[----:B------:R-:W-:Y:S01]  /*4d30*/  VIADD R0, R192, 0x3f ;  /* 0x0000003fc0007836 */ /* 0x000fe20000000000 */
[----:B-1----:R-:W-:-:S11]  /*4d40*/  ISETP.GE.AND P2, PT, R5, 0x1, PT ;  /* 0x000000010500780c */ /* 0x002fd60003f46270 */
[----:B------:R-:W0:Y:S08]  /*4d50*/  @P1 LDC R3, c[0x0][0x44c] ;  /* 0x00011300ff031b82 */ /* 0x000e300000000800 */
[----:B------:R-:W1:Y:S01]  /*4d60*/  @P1 LDC R6, c[0x0][0x450] ;  /* 0x00011400ff061b82 */ /* 0x000e620000000800 */
[----:B0-----:R-:W-:-:S05]  /*4d70*/  @P1 IMAD.HI.U32 R3, R0, R3, RZ ;  /* 0x0000000300031227 */ /* 0x001fca00078e00ff */
[----:B-1----:R-:W-:-:S05]  /*4d80*/  @P1 SHF.R.U32.HI R0, RZ, R6, R3 ;  /* 0x00000006ff001219 */ /* 0x002fca0000011603 */
[----:B------:R-:W-:-:S04]  /*4d90*/  IMAD.IADD R3, R7, 0x1, R0 ;  /* 0x0000000107037824 */ /* 0x000fc800078e0200 */
[----:B------:R-:W-:Y:S01]  /*4da0*/  IMAD.IADD R4, R3, 0x1, R4 ;  /* 0x0000000103047824 */ /* 0x000fe200078e0204 */
        /* <DEDUP_REMOVED lines=12> */
.L_x_2647:
[----:B------:R-:W-:-:S13]  /*4e70*/  ISETP.NE.AND P0, PT, R5, 0x1, PT ;  /* 0x000000010500780c */ /* 0x000fda0003f05270 */
[----:B------:R-:W0:Y:S02]  /*4e80*/  @P0 LDC.64 R6, c[0x0][0x9e8] ;  /* 0x00027a00ff060b82 */ /* 0x000e240000000a00 */
[----:B0-----:R-:W-:-:S05]  /*4e90*/  @P0 IMAD.HI.U32 R6, R0, R6, RZ ;  /* 0x0000000600060227 */ /* 0x001fca00078e00ff */
[----:B------:R-:W-:-:S07]  /*4ea0*/  @P0 SHF.R.U32.HI R0, RZ, R7, R6 ;  /* 0x00000007ff000219 */ /* 0x000fce0000011606 */
.L_x_2648:
[----:B------:R-:W-:Y:S05]  /*4eb0*/  BSYNC B0 ;  /* 0x0000000000007941 */ /* 0x000fea0003800000 */
.L_x_2646:
[----:B------:R-:W-:-:S05]  /*4ec0*/  IMAD R3, R0, R5, R5 ;  /* 0x0000000500037224 */ /* 0x000fca00078e0205 */
[----:B------:R-:W-:-:S07]  /*4ed0*/  VIMNMX R4, R4, R3, PT ;  /* 0x0000000304047248 */ /* 0x000fce0003fe0100 */
.L_x_2645:
        /* <DEDUP_REMOVED lines=24> */
.L_x_2651:
[----:B------:R-:W-:-:S13]  /*5060*/  ISETP.NE.AND P0, PT, R5, 0x1, PT ;  /* 0x000000010500780c */ /* 0x000fda0003f05270 */
[----:B------:R-:W0:Y:S02]  /*5070*/  @P0 LDC.64 R6, c[0x0][0x9e8] ;  /* 0x00027a00ff060b82 */ /* 0x000e240000000a00 */
[----:B0-----:R-:W-:-:S05]  /*5080*/  @P0 IMAD.HI.U32 R4, R22, R6, RZ ;  /* 0x0000000616040227 */ /* 0x001fca00078e00ff */
[----:B------:R-:W-:-:S07]  /*5090*/  @P0 SHF.R.U32.HI R22, RZ, R7, R4 ;  /* 0x00000007ff160219 */ /* 0x000fce0000011604 */
.L_x_2652:
[----:B------:R-:W-:Y:S05]  /*50a0*/  BSYNC B0 ;  /* 0x0000000000007941 */ /* 0x000fea0003800000 */
.L_x_2650:
[----:B------:R-:W-:-:S05]  /*50b0*/  IMAD R5, R22, R5, RZ ;  /* 0x0000000516057224 */ /* 0x000fca00078e02ff */
[----:B------:R-:W-:-:S07]  /*50c0*/  VIMNMX R0, R0, R5, !PT ;  /* 0x0000000500007248 */ /* 0x000fce0007fe0100 */
.L_x_2649:
[----:B------:R-:W-:Y:S01]  /*50d0*/  SHF.R.S32.HI R3, RZ, 0x1f, R0 ;  /* 0x0000001fff037819 */ /* 0x000fe20000011400 */
[----:B------:R-:W-:Y:S01]  /*50e0*/  BSSY B0, `(.L_x_2653) ;  /* 0x0000025000007945 */ /* 0x000fe20003800000 */
[----:B------:R-:W-:Y:S02]  /*50f0*/  IMAD.MOV.U32 R5, RZ, RZ, RZ ;  /* 0x000000ffff057224 */ /* 0x000fe400078e00ff */
[----:B------:R-:W-:-:S04]  /*5100*/  LEA.HI R3, R3, R0, RZ, 0x6 ;  /* 0x0000000003037211 */ /* 0x000fc800078f30ff */
[----:B------:R-:W-:-:S04]  /*5110*/  SHF.R.S32.HI R3, RZ, 0x6, R3 ;  /* 0x00000006ff037819 */ /* 0x000fc80000011403 */
[----:B------:R-:W-:-:S04]  /*5120*/  VIMNMX R9, RZ, R3, !PT ;  /* 0x00000003ff097248 */ /* 0x000fc80007fe0100 */
        /* <DEDUP_REMOVED lines=8> */
[----:B---3--:R-:W-:Y:S02]  /*51b0*/  IABS R12, R11 ;  /* 0x0000000b000c7213 */ /* 0x008fe40000000000 */
        /* <DEDUP_REMOVED lines=23> */
.L_x_2654:
[----:B------:R-:W-:Y:S05]  /*5330*/  BSYNC B0 ;  /* 0x0000000000007941 */ /* 0x000fea0003800000 */
.L_x_2653:
[-C--:B------:R-:W-:Y:S01]  /*5340*/  IMAD R0, R220, R5.reuse, R9 ;  /* 0x00000005dc007224 */ /* 0x080fe200078e0209 */
        /* <DEDUP_REMOVED lines=45> */
[----:B---3--:R-:W-:Y:S02]  /*5620*/  CS2R R70, SRZ ;  /* 0x0000000000467805 */ /* 0x008fe4000001ff00 */
[----:B------:R-:W-:Y:S02]  /*5630*/  CS2R R68, SRZ ;  /* 0x0000000000447805 */ /* 0x000fe4000001ff00 */
[----:B----4-:R-:W-:Y:S02]  /*5640*/  CS2R R66, SRZ ;  /* 0x0000000000427805 */ /* 0x010fe4000001ff00 */
        /* <DEDUP_REMOVED lines=19> */
[----:B--2---:R-:W-:-:S02]  /*5780*/  CS2R R26, SRZ ;  /* 0x00000000001a7805 */ /* 0x004fc4000001ff00 */
[----:B------:R-:W-:Y:S01]  /*5790*/  CS2R R24, SRZ ;  /* 0x0000000000187805 */ /* 0x000fe2000001ff00 */
[----:B------:R-:W-:Y:S06]  /*57a0*/  @!P1 BRA `(.L_x_2655) ;  /* 0x000000e8007c9947 */ /* 0x000fec0003800000 */
[----:B------:R-:W2:Y:S04]  /*57b0*/  LDL R10, [R1+0x4c] ;  /* 0x00004c00010a7983 */ /* 0x000ea80000100800 */
[----:B--2---:R-:W0:Y:S02]  /*57c0*/  SHFL.IDX PT, R3, R10, RZ, 0x1f ;  /* 0x00001fff0a037589 */ /* 0x004e2400000e0000 */
[----:B0-----:R-:W-:-:S04]  /*57d0*/  LEA.HI R4, R3, R3, RZ, 0x1 ;  /* 0x0000000303047211 */ /* 0x001fc800078f08ff */
[----:B------:R-:W-:-:S05]  /*57e0*/  LOP3.LUT R4, R4, 0x1fffe, RZ, 0xc0, !PT ;  /* 0x0001fffe04047812 */ /* 0x000fca00078ec0ff */
[----:B------:R-:W-:Y:S02]  /*57f0*/  IMAD.IADD R3, R3, 0x1, -R4 ;  /* 0x0000000103037824 */ /* 0x000fe400078e0a04 */
[----:B------:R-:W-:Y:S02]  /*5800*/  IMAD.U32 R4, RZ, RZ, UR37 ;  /* 0x00000025ff047e24 */ /* 0x000fe4000f8e00ff */
[----:B------:R-:W-:-:S03]  /*5810*/  IMAD R3, R3, 0x8000, R2 ;  /* 0x0000800003037824 */ /* 0x000fc600078e0202 */
[----:B------:R-:W-:Y:S01]  /*5820*/  ISETP.NE.AND P0, PT, R4, 0x3, PT ;  /* 0x000000030400780c */ /* 0x000fe20003f05270 */
[----:B------:R-:W-:-:S05]  /*5830*/  VIADD R3, R3, 0x400 ;  /* 0x0000040003037836 */ /* 0x000fca0000000000 */
[----:B------:R-:W-:-:S04]  /*5840*/  SHF.R.U32.HI R3, RZ, 0x4, R3 ;  /* 0x00000004ff037819 */ /* 0x000fc80000011603 */
[----:B------:R-:W-:-:S04]  /*5850*/  LOP3.LUT R3, R3, 0x3fff, RZ, 0xc0, !PT ;  /* 0x00003fff03037812 */ /* 0x000fc800078ec0ff */
[----:B------:R-:W-:Y:S01]  /*5860*/  LOP3.LUT R3, R3, 0x2000000, RZ, 0xfc, !PT ;  /* 0x0200000003037812 */ /* 0x000fe200078efcff */
[----:B------:R-:W-:Y:S06]  /*5870*/  @!P0 BRA `(.L_x_2656) ;  /* 0x0000000000048947 */ /* 0x000fec0003800000 */
[----:B------:R-:W-:Y:S01]  /*5880*/  BPT.TRAP 0x1 ;  /* 0x000000040000795c */ /* 0x000fe20000300000 */
.L_x_2656:
[----:B------:R-:W-:Y:S01]  /*5890*/  IMAD R9, R18, 0x8, R2 ;  /* 0x0000000812097824 */ /* 0x000fe200078e0202 */
[----:B------:R-:W-:Y:S01]  /*58a0*/  SHF.L.U32 R10, R19, 0x1f, RZ ;  /* 0x0000001f130a7819 */ /* 0x000fe200000006ff */
[----:B------:R-:W-:Y:S01]  /*58b0*/  VIADD R4, R2, 0x26800 ;  /* 0x0002680002047836 */ /* 0x000fe20000000000 */
[----:B------:R-:W-:Y:S01]  /*58c0*/  BSSY B0, `(.L_x_2657) ;  /* 0x0000008000007945 */ /* 0x000fe20003800000 */
[----:B------:R-:W-:Y:S01]  /*58d0*/  IMAD R6, R18, 0x1000, R3 ;  /* 0x0000100012067824 */ /* 0x000fe200078e0203 */
[----:B------:R-:W0:Y:S01]  /*58e0*/  SYNCS.PHASECHK.TRANS64.TRYWAIT P1, [R9+URZ+0x28c50], R10 ;  /* 0x028c500a090075a7 */ /* 0x000e22000802017f */
[----:B------:R-:W-:Y:S01]  /*58f0*/  IMAD.MOV.U32 R7, RZ, RZ, 0x40000040 ;  /* 0x40000040ff077424 */ /* 0x000fe200078e00ff */
[----:B------:R-:W-:-:S04]  /*5900*/  SHF.R.U32.HI R4, RZ, 0x4, R4 ;  /* 0x00000004ff047819 */ /* 0x000fc80000011604 */
[----:B------:R-:W-:-:S04]  /*5910*/  LOP3.LUT R4, R4, 0x3fff, RZ, 0xc0, !PT ;  /* 0x00003fff04047812 */ /* 0x000fc800078ec0ff */
[----:B------:R-:W-:Y:S01]  /*5920*/  LOP3.LUT R4, R4, 0x10000, RZ, 0xfc, !PT ;  /* 0x0001000004047812 */ /* 0x000fe200078efcff */
[----:B0-----:R-:W-:Y:S06]  /*5930*/  @!P1 BRA `(.L_x_2658) ;  /* 0x000001d400589947 */ /* 0x001fec0003800000 */
.L_x_3019:
[----:B------:R-:W-:Y:S05]  /*5940*/  BSYNC B0 ;  /* 0x0000000000007941 */ /* 0x000fea0003800000 */
.L_x_2657:
        /* <DEDUP_REMOVED lines=24> */
[----:B-----5:R-:W-:Y:S01]  /*5ad0*/  WARPGROUP.ARRIVE ;  /* 0x00000000000079c5 */ /* 0x020fe20000000000 */
[----:B------:R-:W-:Y:S01]  /*5ae0*/  R2UR UR13, R11 ;  /* 0x000000000b0d72ca */ /* 0x000fe200000e0000 */
[----:B------:R-:W-:Y:S01]  /*5af0*/  VIADD R8, R8, 0xfffffffe ;  /* 0xfffffffe08087836 */ /* 0x000fe20000000000 */
[----:B------:R-:W-:Y:S03]  /*5b00*/  BSSY B0, `(.L_x_2659) ;  /* 0x00000e2000007945 */ /* 0x000fe60003800000 */
[----:B------:R-:W-:Y:S01]  /*5b10*/  HGMMA.64x256x16.F32.BF16 R24, gdesc[UR4].tnspB, RZ, !UPT, gsb0 ;  /* 0x43e00000041879f0 */ /* 0x000fe2000c0018ff */
[----:B------:R-:W-:Y:S01]  /*5b20*/  R2UR UR6, R6 ;  /* 0x00000000060672ca */ /* 0x000fe200000e0000 */
[----:B------:R-:W-:Y:S01]  /*5b30*/  VIADD R6, R4, 0x6 ;  /* 0x0000000604067836 */ /* 0x000fe20000000000 */
[----:B------:R-:W-:Y:S01]  /*5b40*/  R2UR UR7, R7 ;  /* 0x00000000070772ca */ /* 0x000fe200000e0000 */
[----:B------:R-:W-:Y:S01]  /*5b50*/  IMAD.MOV.U32 R7, RZ, RZ, 0x40000040 ;  /* 0x40000040ff077424 */ /* 0x000fe200078e00ff */
[----:B------:R-:W-:-:S02]  /*5b60*/  ISETP.GE.AND P2, PT, R8, R0, PT ;  /* 0x000000000800720c */ /* 0x000fc40003f46270 */
        /* <DEDUP_REMOVED lines=22> */
.L_x_2666:
[----:B------:R-:W-:Y:S01]  /*5cd0*/  BAR.SYNC.DEFER_BLOCKING 0xe, 0x100 ;  /* 0x0384000000007b1d */ /* 0x000fe20000010000 */
[C---:B------:R-:W-:Y:S02]  /*5ce0*/  IMAD R8, R18.reuse, 0x40, R191 ;  /* 0x0000004012087824 */ /* 0x040fe400078e02bf */
[----:B------:R-:W-:Y:S02]  /*5cf0*/  VIADD R18, R18, 0x1 ;  /* 0x0000000112127836 */ /* 0x000fe40000000000 */
[----:B------:R-:W-:-:S03]  /*5d00*/  IMAD R8, R8, 0x4, R2 ;  /* 0x0000000408087824 */ /* 0x000fc600078e0202 */
[----:B------:R-:W-:-:S04]  /*5d10*/  ISETP.NE.AND P2, PT, R18, 0x2, PT ;  /* 0x000000021200780c */ /* 0x000fc80003f45270 */
[----:B------:R-:W-:Y:S01]  /*5d20*/  SEL R18, R18, RZ, P2 ;  /* 0x000000ff12127207 */ /* 0x000fe20001000000 */
[----:B0-----:R-:W0:Y:S04]  /*5d30*/  LDS R9, [R8+0x28800] ;  /* 0x0288000008097984 */ /* 0x001e280000000800 */
[----:B-1----:R-:W1:Y:S01]  /*5d40*/  LDS R8, [R8+0x28820] ;  /* 0x0288200008087984 */ /* 0x002e620000000800 */
        /* <DEDUP_REMOVED lines=135> */
.L_x_2661:
[----:B------:R-:W-:Y:S01]  /*65c0*/  IMAD R21, R18, 0x8, R2 ;  /* 0x0000000812157824 */ /* 0x000fe200078e0202 */
[----:B------:R-:W-:-:S04]  /*65d0*/  SHF.L.U32 R8, R19, 0x1f, RZ ;  /* 0x0000001f13087819 */ /* 0x000fc800000006ff */
[----:B------:R0:W1:Y:S01]  /*65e0*/  SYNCS.PHASECHK.TRANS64.TRYWAIT P2, [R21+URZ+0x28c50], R8 ;  /* 0x028c5008150075a7 */ /* 0x000062000804017f */
[----:B------:R-:W-:Y:S05]  /*65f0*/  @!P0 BRA `(.L_x_2662) ;  /* 0x0000000000048947 */ /* 0x000fea0003800000 */
[----:B------:R-:W-:Y:S01]  /*6600*/  BPT.TRAP 0x1 ;  /* 0x000000040000795c */ /* 0x000fe20000300000 */
.L_x_2662:
[----:B------:R-:W-:Y:S04]  /*6610*/  BSSY B1, `(.L_x_2663) ;  /* 0x0000004000017945 */ /* 0x000fe80003800000 */
[----:B-1----:R-:W-:Y:S05]  /*6620*/  @P2 BRA `(.L_x_2664) ;  /* 0x0000000000082947 */ /* 0x002fea0003800000 */
[----:B------:R-:W1:Y:S02]  /*6630*/  SYNCS.PHASECHK.TRANS64.TRYWAIT P2, [R21+URZ+0x28c50], R8 ;  /* 0x028c5008150075a7 */ /* 0x000e64000804017f */
[----:B-1----:R-:W-:Y:S05]  /*6640*/  @!P2 BRA `(.L_x_2665) ;  /* 0x000001c80028a947 */ /* 0x002fea0003800000 */
.L_x_2664:
[----:B------:R-:W-:Y:S05]  /*6650*/  BSYNC B1 ;  /* 0x0000000000017941 */ /* 0x000fea0003800000 */
.L_x_2663:
[----:B01----:R-:W-:Y:S01]  /*6660*/  IMAD R8, R18, 0x1000, R3 ;  /* 0x0000100012087824 */ /* 0x003fe200078e0203 */
[----:B------:R-:W-:Y:S01]  /*6670*/  R2UR UR4, R4 ;  /* 0x00000000040472ca */ /* 0x000fe200000e0000 */
[----:B------:R-:W-:Y:S01]  /*6680*/  IMAD.MOV.U32 R9, RZ, RZ, 0x40000040 ;  /* 0x40000040ff097424 */ /* 0x000fe200078e00ff */
[----:B------:R-:W-:Y:S01]  /*6690*/  R2UR UR5, R5 ;  /* 0x00000000050572ca */ /* 0x000fe200000e0000 */
[----:B------:R-:W-:Y:S01]  /*66a0*/  WARPGROUP.ARRIVE ;  /* 0x00000000000079c5 */ /* 0x000fe20000000000 */
[C---:B------:R-:W-:Y:S01]  /*66b0*/  R2UR UR6, R8.reuse ;  /* 0x00000000080672ca */ /* 0x040fe200000e0000 */
[----:B------:R-:W-:Y:S01]  /*66c0*/  VIADD R14, R8, 0x80 ;  /* 0x00000080080e7836 */ /* 0x000fe20000000000 */
[----:B------:R-:W-:Y:S01]  /*66d0*/  R2UR UR7, R9 ;  /* 0x00000000090772ca */ /* 0x000fe200000e0000 */
[----:B------:R-:W-:Y:S02]  /*66e0*/  IMAD.MOV.U32 R15, RZ, RZ, 0x40000040 ;  /* 0x40000040ff0f7424 */ /* 0x000fe400078e00ff */
[----:B------:R-:W-:-:S02]  /*66f0*/  IMAD.MOV.U32 R9, RZ, RZ, 0x40000040 ;  /* 0x40000040ff097424 */ /* 0x000fc400078e00ff */
[----:B------:R-:W-:-:S05]  /*6700*/  @!P1 VIADD R21, R21, 0x28c60 ;  /* 0x00028c6015159836 */ /* 0x000fca0000000000 */
[----:B------:R-:W-:-:S03]  /*6710*/  @!P1 PRMT R21, RZ, 0x654, R21 ;  /* 0x00000654ff159816 */ /* 0x000fc60000000015 */
        /* <DEDUP_REMOVED lines=27> */
[----:B------:R-:W-:Y:S03]  /*68d0*/  HGMMA.64x256x16.F32.BF16 R24, gdesc[UR4].tnspB, R24, gsb0 ;  /* 0x43e00000041879f0 */ /* 0x000fe60008001818 */
[----:B------:R-:W-:Y:S02]  /*68e0*/  WARPGROUP.DEPBAR.LE gsb0, 0x0 ;  /* 0x00008000000079c5 */ /* 0x000fe40000010000 */
[----:B------:R-:W-:Y:S06]  /*68f0*/  BAR.ARV 0xf, 0x100 ;  /* 0x03c4000000007b1d */ /* 0x000fec0000002000 */
[----:B------:R1:W-:Y:S01]  /*6900*/  @!P1 SYNCS.ARRIVE.TRANS64.RED.A1T0 RZ, [R21+URZ], RZ ;  /* 0x000000ff15ff99a7 */ /* 0x0003e2000810043f */
[----:B------:R-:W-:Y:S05]  /*6910*/  @P3 BRA `(.L_x_2666) ;  /* 0xfffffff000ec3947 */ /* 0x000fea000383ffff */
.L_x_2660:
[----:B------:R-:W-:Y:S05]  /*6920*/  BSYNC B0 ;  /* 0x0000000000007941 */ /* 0x000fea0003800000 */
.L_x_2659:
[----:B------:R-:W-:Y:S01]  /*6930*/  BAR.SYNC.DEFER_BLOCKING 0xe, 0x100 ;  /* 0x0384000000007b1d */ /* 0x000fe20000010000 */
[C---:B------:R-:W-:Y:S01]  /*6940*/  IMAD R3, R18.reuse, 0x40, R191 ;  /* 0x0000004012037824 */ /* 0x040fe200078e02bf */
[----:B------:R-:W-:Y:S01]  /*6950*/  PLOP3.LUT P0, PT, PT, PT, PT, 0x8, 0x0 ;  /* 0x000000000000781c */ /* 0x000fe20003f0e170 */
[----:B------:R-:W-:Y:S02]  /*6960*/  VIADD R18, R18, 0x1 ;  /* 0x0000000112127836 */ /* 0x000fe40000000000 */
[----:B------:R-:W-:Y:S02]  /*6970*/  IMAD R3, R3, 0x4, R2 ;  /* 0x0000000403037824 */ /* 0x000fe400078e0202 */
[----:B------:R-:W-:Y:S01]  /*6980*/  IMAD.MOV.U32 R152, RZ, RZ, RZ ;  /* 0x000000ffff987224 */ /* 0x000fe200078e00ff */
[----:B------:R-:W-:-:S04]  /*6990*/  ISETP.NE.AND P1, PT, R18, 0x2, PT ;  /* 0x000000021200780c */ /* 0x000fc80003f25270 */
[----:B------:R-:W-:Y:S01]  /*69a0*/  SEL R18, R18, RZ, P1 ;  /* 0x000000ff12127207 */ /* 0x000fe20000800000 */
[----:B------:R-:W2:Y:S04]  /*69b0*/  LDS R0, [R3+0x28820] ;  /* 0x0288200003007984 */ /* 0x000ea80000000800 */
[----:B------:R3:W4:Y:S02]  /*69c0*/  LDS R2, [R3+0x28800] ;  /* 0x0288000003027984 */ /* 0x0007240000000800 */
[----:B---3--:R-:W-:Y:S02]  /*69d0*/  IMAD.MOV.U32 R3, RZ, RZ, RZ ;  /* 0x000000ffff037224 */ /* 0x008fe400078e00ff */
        /* <DEDUP_REMOVED lines=65> */
[-C--:B----4-:R-:W-:Y:S01]  /*6df0*/  FMUL.FTZ R24, R24, R2.reuse ;  /* 0x0000000218187220 */ /* 0x090fe20000410000 */
        /* <DEDUP_REMOVED lines=66> */
.L_x_2644:
        /* <DEDUP_REMOVED lines=24> */
.L_x_2669:
[----:B------:R-:W-:-:S13]  /*73a0*/  ISETP.NE.AND P0, PT, R5, 0x1, PT ;  /* 0x000000010500780c */ /* 0x000fda0003f05270 */
[----:B------:R-:W0:Y:S02]  /*73b0*/  @P0 LDC.64 R6, c[0x0][0x9e8] ;  /* 0x00027a00ff060b82 */ /* 0x000e240000000a00 */
[----:B0-----:R-:W-:-:S05]  /*73c0*/  @P0 IMAD.HI.U32 R6, R0, R6, RZ ;  /* 0x0000000600060227 */ /* 0x001fca00078e00ff */
[----:B------:R-:W-:-:S07]  /*73d0*/  @P0 SHF.R.U32.HI R0, RZ, R7, R6 ;  /* 0x00000007ff000219 */ /* 0x000fce0000011606 */
.L_x_2670:
[----:B------:R-:W-:Y:S05]  /*73e0*/  BSYNC B0 ;  /* 0x0000000000007941 */ /* 0x000fea0003800000 */
.L_x_2668:
[----:B------:R-:W-:-:S05]  /*73f0*/  IMAD R3, R0, R5, R5 ;  /* 0x0000000500037224 */ /* 0x000fca00078e0205 */
[----:B------:R-:W-:-:S07]  /*7400*/  VIMNMX R4, R4, R3, PT ;  /* 0x0000000304047248 */ /* 0x000fce0003fe0100 */
.L_x_2667:
        /* <DEDUP_REMOVED lines=24> */
.L_x_2673:
[----:B------:R-:W-:-:S13]  /*7590*/  ISETP.NE.AND P0, PT, R5, 0x1, PT ;  /* 0x000000010500780c */ /* 0x000fda0003f05270 */
[----:B------:R-:W0:Y:S02]  /*75a0*/  @P0 LDC.64 R6, c[0x0][0x9e8] ;  /* 0x00027a00ff060b82 */ /* 0x000e240000000a00 */
[----:B0-----:R-:W-:-:S05]  /*75b0*/  @P0 IMAD.HI.U32 R4, R3, R6, RZ ;  /* 0x0000000603040227 */ /* 0x001fca00078e00ff */
[----:B------:R-:W-:-:S07]  /*75c0*/  @P0 SHF.R.U32.HI R3, RZ, R7, R4 ;  /* 0x00000007ff030219 */ /* 0x000fce0000011604 */
.L_x_2674:
[----:B------:R-:W-:Y:S05]  /*75d0*/  BSYNC B0 ;  /* 0x0000000000007941 */ /* 0x000fea0003800000 */
.L_x_2672:
[----:B------:R-:W-:-:S05]  /*75e0*/  IMAD R3, R3, R5, RZ ;  /* 0x0000000503037224 */ /* 0x000fca00078e02ff */
[----:B------:R-:W-:-:S07]  /*75f0*/  VIMNMX R0, R0, R3, !PT ;  /* 0x0000000300007248 */ /* 0x000fce0007fe0100 */
.L_x_2671:
        /* <DEDUP_REMOVED lines=38> */
.L_x_2676:
[----:B------:R-:W-:Y:S05]  /*7860*/  BSYNC B0 ;  /* 0x0000000000007941 */ /* 0x000fea0003800000 */
.L_x_2675:
        /* <DEDUP_REMOVED lines=101> */
.L_x_2678:
[----:B------:R-:W-:Y:S05]  /*7ec0*/  BSYNC B6 ;  /* 0x0000000000067941 */ /* 0x000fea0003800000 */
.L_x_2677:
        /* <DEDUP_REMOVED lines=12> */
.L_x_2682:
[----:B-1----:R1:W2:Y:S02]  /*7f90*/  SYNCS.PHASECHK.TRANS64.TRYWAIT P0, [R2+URZ+0x28c00], R3 ;  /* 0x028c0003020075a7 */ /* 0x0022a4000800017f */
[----:B--2---:R-:W-:Y:S05]  /*7fa0*/  @!P0 NANOSLEEP.SYNCS 0x989680 ;  /* 0x009896800000895d */ /* 0x004fea0003900000 */
[----:B------:R-:W2:Y:S02]  /*7fb0*/  @!P0 SYNCS.PHASECHK.TRANS64 P0, [R2+URZ+0x28c00], R3 ;  /* 0x028c0003020085a7 */ /* 0x000ea4000800007f */
[----:B--2---:R-:W-:Y:S05]  /*7fc0*/  @!P0 BRA `(.L_x_2682) ;  /* 0xfffffffc00f08947 */ /* 0x004fea000383ffff */
.L_x_2681:
[----:B------:R-:W-:Y:S05]  /*7fd0*/  BSYNC B0 ;  /* 0x0000000000007941 */ /* 0x000fea0003800000 */
.L_x_2680:
[----:B------:R-:W-:Y:S05]  /*7fe0*/  BRA `(.L_x_2683) ;  /* 0x0000002c00a87947 */ /* 0x000fea0003800000 */
.L_x_2679:
[----:B------:R-:W-:Y:S01]  /*7ff0*/  VIADD R4, R2, 0x20400 ;  /* 0x0002040002047836 */ /* 0x000fe20000000000 */
[----:B-----5:R-:W-:Y:S01]  /*8000*/  SHF.R.S32.HI R0, RZ, 0x1f, R76 ;  /* 0x0000001fff007819 */ /* 0x020fe2000001144c */
[----:B------:R-:W-:Y:S01]  /*8010*/  ULDC.64 UR4, c[0x0][0x3f8] ;  /* 0x0000fe0000047ab9 */ /* 0x000fe20000000a00 */
[----:B------:R-:W-:Y:S01]  /*8020*/  ULDC.64 UR6, c[0x0][0x408] ;  /* 0x0001020000067ab9 */ /* 0x000fe20000000a00 */
[----:B------:R-:W-:Y:S01]  /*8030*/  IMAD.WIDE.U32 R24, R76, UR4, RZ ;  /* 0x000000044c187c25 */ /* 0x000fe2000f8e00ff */
[----:B------:R-:W-:Y:S01]  /*8040*/  LOP3.LUT P0, RZ, R4, 0x3ff, RZ, 0xc0, !PT ;  /* 0x000003ff04ff7812 */ /* 0x000fe2000780c0ff */
[----:B------:R-:W-:Y:S02]  /*8050*/  BSSY B6, `(.L_x_2684) ;  /* 0x0000019000067945 */ /* 0x000fe40003800000 */
[C---:B------:R-:W-:Y:S02]  /*8060*/  IMAD R3, R0.reuse, UR4, RZ ;  /* 0x0000000400037c24 */ /* 0x040fe4000f8e02ff */
[----:B------:R-:W-:-:S02]  /*8070*/  IMAD R5, R0, UR6, RZ ;  /* 0x0000000600057c24 */ /* 0x000fc4000f8e02ff */
[C---:B------:R-:W-:Y:S02]  /*8080*/  IMAD R3, R76.reuse, UR5, R3 ;  /* 0x000000054c037c24 */ /* 0x040fe4000f8e0203 */
[C---:B------:R-:W-:Y:S02]  /*8090*/  IMAD R5, R76.reuse, UR7, R5 ;  /* 0x000000074c057c24 */ /* 0x040fe4000f8e0205 */
[----:B------:R-:W-:-:S04]  /*80a0*/  IMAD.WIDE.U32 R76, R76, UR6, RZ ;  /* 0x000000064c4c7c25 */ /* 0x000fc8000f8e00ff */
[----:B------:R-:W-:Y:S02]  /*80b0*/  IMAD.IADD R27, R3, 0x1, R25 ;  /* 0x00000001031b7824 */ /* 0x000fe400078e0219 */
[----:B------:R-:W-:Y:S01]  /*80c0*/  IMAD.IADD R29, R5, 0x1, R77 ;  /* 0x00000001051d7824 */ /* 0x000fe200078e024d */
        /* <DEDUP_REMOVED lines=17> */
.L_x_2685:
[----:B------:R-:W-:Y:S05]  /*81e0*/  BSYNC B6 ;  /* 0x0000000000067941 */ /* 0x000fea0003800000 */
.L_x_2684:
[----:B------:R-:W0:Y:S01]  /*81f0*/  S2R R0, SR_TID.X ;  /* 0x0000000000007919 */ /* 0x000e220000002100 */
[----:B------:R-:W-:Y:S01]  /*8200*/  ULDC.U8 UR4, c[0x0][0x410] ;  /* 0x0001040000047ab9 */ /* 0x000fe20000000000 */
[----:B------:R-:W-:Y:S01]  /*8210*/  BSSY B0, `(.L_x_2686) ;  /* 0x00002bf000007945 */ /* 0x000fe20003800000 */
[----:B------:R-:W-:Y:S01]  /*8220*/  ISETP.NE.AND P0, PT, RZ, UR4, PT ;  /* 0x00000004ff007c0c */ /* 0x000fe2000bf05270 */
[C---:B------:R-:W-:Y:S02]  /*8230*/  VIADD R36, R184.reuse, 0x20 ;  /* 0x00000020b8247836 */ /* 0x040fe40000000000 */
[----:B------:R-:W-:Y:S02]  /*8240*/  IMAD.IADD R34, R184, 0x1, R192 ;  /* 0x00000001b8227824 */ /* 0x000fe400078e02c0 */
[----:B0-----:R-:W-:-:S05]  /*8250*/  VIADD R0, R0, 0xffffff80 ;  /* 0xffffff8000007836 */ /* 0x001fca0000000000 */
[----:B------:R-:W-:-:S04]  /*8260*/  SHF.R.S32.HI R3, RZ, 0x1f, R0 ;  /* 0x0000001fff037819 */ /* 0x000fc80000011400 */
[----:B------:R-:W-:-:S04]  /*8270*/  LEA.HI R3, R3, R0, RZ, 0x2 ;  /* 0x0000000003037211 */ /* 0x000fc800078f10ff */
[----:B------:R-:W-:-:S05]  /*8280*/  LOP3.LUT R3, R3, 0xfffffffc, RZ, 0xc0, !PT ;  /* 0xfffffffc03037812 */ /* 0x000fca00078ec0ff */
[----:B------:R-:W-:Y:S01]  /*8290*/  IMAD.IADD R3, R0, 0x1, -R3 ;  /* 0x0000000100037824 */ /* 0x000fe200078e0a03 */
[----:B------:R-:W-:Y:S06]  /*82a0*/  @!P0 BRA `(.L_x_2687) ;  /* 0x0000001400948947 */ /* 0x000fec0003800000 */
[----:B------:R-:W0:Y:S01]  /*82b0*/  LDC R37, c[0x0][0x448] ;  /* 0x00011200ff257b82 */ /* 0x000e220000000800 */
[----:B------:R-:W-:Y:S01]  /*82c0*/  IMAD R3, R3, 0x20, R34 ;  /* 0x0000002003037824 */ /* 0x000fe200078e0222 */
[----:B------:R-:W-:Y:S01]  /*82d0*/  ULDC.64 UR4, c[0x0][0x3f8] ;  /* 0x0000fe0000047ab9 */ /* 0x000fe20000000a00 */
[----:B------:R-:W-:Y:S01]  /*82e0*/  ULDC.64 UR6, c[0x0][0x408] ;  /* 0x0001020000067ab9 */ /* 0x000fe20000000a00 */
[----:B------:R-:W-:Y:S01]  /*82f0*/  IMAD.MOV.U32 R6, RZ, RZ, R24 ;  /* 0x000000ffff067224 */ /* 0x000fe200078e0018 */
[----:B------:R-:W-:Y:S01]  /*8300*/  SHF.R.S32.HI R31, RZ, 0x1f, R200 ;  /* 0x0000001fff1f7819 */ /* 0x000fe200000114c8 */
[----:B------:R-:W-:Y:S02]  /*8310*/  IMAD.MOV.U32 R7, RZ, RZ, R27 ;  /* 0x000000ffff077224 */ /* 0x000fe400078e001b */
[----:B------:R-:W-:Y:S02]  /*8320*/  IMAD.MOV.U32 R8, RZ, RZ, R76 ;  /* 0x000000ffff087224 */ /* 0x000fe400078e004c */
[----:B------:R-:W-:Y:S01]  /*8330*/  IMAD.MOV.U32 R9, RZ, RZ, R29 ;  /* 0x000000ffff097224 */ /* 0x000fe200078e001d */
[----:B0-----:R-:W-:-:S13]  /*8340*/  ISETP.NE.AND P0, PT, R37, 0x1, PT ;  /* 0x000000012500780c */ /* 0x001fda0003f05270 */
[----:B------:R-:W0:Y:S08]  /*8350*/  @P0 LDC R0, c[0x0][0x44c] ;  /* 0x00011300ff000b82 */ /* 0x000e300000000800 */
[----:B------:R-:W1:Y:S01]  /*8360*/  @P0 LDC R5, c[0x0][0x450] ;  /* 0x00011400ff050b82 */ /* 0x000e620000000800 */
[----:B0-----:R-:W-:-:S05]  /*8370*/  @P0 IMAD.HI.U32 R0, R3, R0, RZ ;  /* 0x0000000003000227 */ /* 0x001fca00078e00ff */
[----:B-1----:R-:W-:-:S04]  /*8380*/  @P0 SHF.R.U32.HI R3, RZ, R5, R0 ;  /* 0x00000005ff030219 */ /* 0x002fc80000011600 */
[----:B------:R-:W-:Y:S01]  /*8390*/  SHF.R.S32.HI R0, RZ, 0x1f, R3 ;  /* 0x0000001fff007819 */ /* 0x000fe20000011403 */
[----:B------:R-:W-:-:S04]  /*83a0*/  IMAD.WIDE.U32 R6, R3, UR4, R6 ;  /* 0x0000000403067c25 */ /* 0x000fc8000f8e0006 */
[C---:B------:R-:W-:Y:S02]  /*83b0*/  IMAD R4, R0.reuse, UR4, RZ ;  /* 0x0000000400047c24 */ /* 0x040fe4000f8e02ff */
[----:B------:R-:W-:Y:S02]  /*83c0*/  IMAD R0, R0, UR6, RZ ;  /* 0x0000000600007c24 */ /* 0x000fe4000f8e02ff */
[C---:B------:R-:W-:Y:S01]  /*83d0*/  IMAD R5, R3.reuse, UR5, R4 ;  /* 0x0000000503057c24 */ /* 0x040fe2000f8e0204 */
[----:B------:R-:W-:Y:S01]  /*83e0*/  ULDC.64 UR4, c[0x0][0x3e8] ;  /* 0x0000fa0000047ab9 */ /* 0x000fe20000000a00 */
[C---:B------:R-:W-:Y:S01]  /*83f0*/  IMAD.WIDE.U32 R8, R3.reuse, UR6, R8 ;  /* 0x0000000603087c25 */ /* 0x040fe2000f8e0008 */
[----:B------:R-:W-:Y:S01]  /*8400*/  LEA R4, P0, R6, UR4, 0x1 ;  /* 0x0000000406047c11 */ /* 0x000fe2000f8008ff */
[----:B------:R-:W-:Y:S02]  /*8410*/  UMOV UR4, 0xffffffff ;  /* 0xffffffff00047882 */ /* 0x000fe40000000000 */
[----:B------:R-:W-:Y:S01]  /*8420*/  IMAD R11, R3, UR7, R0 ;  /* 0x00000007030b7c24 */ /* 0x000fe2000f8e0200 */
[----:B------:R-:W-:Y:S01]  /*8430*/  ULDC.64 UR6, c[0x0][0x400] ;  /* 0x0001000000067ab9 */ /* 0x000fe20000000a00 */
[----:B------:R-:W-:Y:S01]  /*8440*/  IMAD.IADD R3, R7, 0x1, R5 ;  /* 0x0000000107037824 */ /* 0x000fe200078e0205 */
[----:B------:R-:W-:Y:S01]  /*8450*/  LEA R30, P1, R8, UR6, 0x1 ;  /* 0x00000006081e7c11 */ /* 0x000fe2000f8208ff */
[----:B------:R-:W-:-:S03]  /*8460*/  IMAD.IADD R7, R9, 0x1, R11 ;  /* 0x0000000109077824 */ /* 0x000fc600078e020b */
[----:B------:R-:W-:Y:S02]  /*8470*/  LEA.HI.X R6, R6, UR5, R3, 0x1, P0 ;  /* 0x0000000506067c11 */ /* 0x000fe400080f0c03 */
[----:B------:R-:W-:Y:S01]  /*8480*/  LEA.HI.X R7, R8, UR7, R7, 0x1, P1 ;  /* 0x0000000708077c11 */ /* 0x000fe200088f0c07 */
[----:B------:R-:W-:Y:S06]  /*8490*/  BRA.DIV UR4, `(.L_x_2688) ;  /* 0x000001aa04a87947 */ /* 0x000fec000b800000 */
[----:B------:R0:W1:Y:S04]  /*84a0*/  SHFL.IDX PT, R3, R6, RZ, 0x1c1f ;  /* 0x001c1fff06037589 */ /* 0x00006800000e0000 */
[----:B------:R0:W2:Y:S04]  /*84b0*/  SHFL.IDX PT, R0, R4, RZ, 0x1c1f ;  /* 0x001c1fff04007589 */ /* 0x0000a800000e0000 */
[----:B------:R0:W3:Y:S04]  /*84c0*/  SHFL.IDX PT, R5, R7, RZ, 0x1c1f ;  /* 0x001c1fff07057589 */ /* 0x0000e800000e0000 */
[----:B------:R0:W4:Y:S02]  /*84d0*/  SHFL.IDX PT, R14, R30, RZ, 0x1c1f ;  /* 0x001c1fff1e0e7589 */ /* 0x00012400000e0000 */
.L_x_3025:
[----:B------:R-:W-:Y:S01]  /*84e0*/  IMAD R37, R22, R37, RZ ;  /* 0x0000002516257224 */ /* 0x000fe200078e02ff */
[----:B------:R-:W-:Y:S01]  /*84f0*/  BSSY B1, `(.L_x_2689) ;  /* 0x000001d000017945 */ /* 0x000fe20003800000 */
[----:B------:R-:W-:Y:S02]  /*8500*/  CS2R R26, SRZ ;  /* 0x00000000001a7805 */ /* 0x000fe4000001ff00 */
[----:B------:R-:W-:Y:S02]  /*8510*/  CS2R R24, SRZ ;  /* 0x0000000000187805 */ /* 0x000fe4000001ff00 */
[----:B------:R-:W-:Y:S02]  /*8520*/  CS2R R28, SRZ ;  /* 0x00000000001c7805 */ /* 0x000fe4000001ff00 */
[----:B------:R-:W-:Y:S02]  /*8530*/  ISETP.GE.AND P0, PT, R34, R37, PT ;  /* 0x000000252200720c */ /* 0x000fe40003f06270 */
[----:B------:R-:W-:-:S11]  /*8540*/  CS2R R20, SRZ ;  /* 0x0000000000147805 */ /* 0x000fd6000001ff00 */
[----:B------:R-:W-:Y:S05]  /*8550*/  @P0 BRA `(.L_x_2690) ;  /* 0x0000000000580947 */ /* 0x000fea0003800000 */
[----:B------:R-:W-:Y:S01]  /*8560*/  ULDC UR4, c[0x0][0x3f4] ;  /* 0x0000fd0000047ab9 */ /* 0x000fe20000000800 */
[----:B--2---:R-:W-:Y:S01]  /*8570*/  IMAD.MOV.U32 R8, RZ, RZ, R0 ;  /* 0x000000ffff087224 */ /* 0x004fe200078e0000 */
[----:B------:R-:W-:Y:S01]  /*8580*/  ISETP.GE.AND P2, PT, R188, UR4, PT ;  /* 0x00000004bc007c0c */ /* 0x000fe2000bf46270 */
[----:B-1----:R-:W-:Y:S01]  /*8590*/  IMAD.MOV.U32 R9, RZ, RZ, R3 ;  /* 0x000000ffff097224 */ /* 0x002fe200078e0003 */
[----:B------:R-:W-:Y:S01]  /*85a0*/  ISETP.GE.AND P3, PT, R200, UR4, PT ;  /* 0x00000004c8007c0c */ /* 0x000fe2000bf66270 */
[----:B---3--:R-:W-:Y:S01]  /*85b0*/  IMAD.MOV.U32 R15, RZ, RZ, R5 ;  /* 0x000000ffff0f7224 */ /* 0x008fe200078e0005 */
[----:B------:R-:W-:-:S09]  /*85c0*/  CS2R R28, SRZ ;  /* 0x00000000001c7805 */ /* 0x000fd2000001ff00 */
[----:B------:R-:W-:Y:S02]  /*85d0*/  @!P2 IMAD.WIDE R32, R188, 0x2, R8 ;  /* 0x00000002bc20a825 */ /* 0x000fe400078e0208 */
[C---:B------:R-:W-:Y:S02]  /*85e0*/  @!P3 SHF.L.U64.HI R24, R200.reuse, 0x1, R31 ;  /* 0x00000001c818b819 */ /* 0x040fe4000001021f */
[----:B------:R-:W-:Y:S01]  /*85f0*/  @!P3 IMAD.SHL.U32 R9, R200, 0x2, RZ ;  /* 0x00000002c809b824 */ /* 0x000fe200078e00ff */
[----:B------:R-:W-:Y:S02]  /*8600*/  CS2R R26, SRZ ;  /* 0x00000000001a7805 */ /* 0x000fe4000001ff00 */
[----:B------:R-:W-:Y:S01]  /*8610*/  CS2R R20, SRZ ;  /* 0x0000000000147805 */ /* 0x000fe2000001ff00 */
[----:B----4-:R-:W-:Y:S01]  /*8620*/  @!P2 IMAD.WIDE R12, R188, 0x2, R14 ;  /* 0x00000002bc0ca825 */ /* 0x010fe200078e020e */
[----:B------:R1:W5:Y:S01]  /*8630*/  @!P2 LD.E.64 R28, desc[UR42][R32.64] ;  /* 0x0000002a201ca980 */ /* 0x000362000c101b00 */
[----:B------:R-:W-:-:S02]  /*8640*/  @!P3 IADD3 R10, P0, R0, R9, RZ ;  /* 0x00000009000ab210 */ /* 0x000fc40007f1e0ff */
[----:B------:R-:W-:Y:S01]  /*8650*/  @!P3 IADD3 R8, P1, R14, R9, RZ ;  /* 0x000000090e08b210 */ /* 0x000fe20007f3e0ff */
[----:B------:R1:W5:Y:S02]  /*8660*/  @!P2 LD.E.64 R26, desc[UR42][R12.64] ;  /* 0x0000002a0c1aa980 */ /* 0x000364000c101b00 */
[--C-:B------:R-:W-:Y:S02]  /*8670*/  @!P3 IMAD.X R11, R3, 0x1, R24.reuse, P0 ;  /* 0x00000001030bb824 */ /* 0x100fe400000e0618 */
[----:B------:R-:W-:Y:S01]  /*8680*/  @!P3 IMAD.X R9, R5, 0x1, R24, P1 ;  /* 0x000000010509b824 */ /* 0x000fe200008e0618 */
[----:B------:R-:W-:Y:S02]  /*8690*/  CS2R R24, SRZ ;  /* 0x0000000000187805 */ /* 0x000fe4000001ff00 */
[----:B------:R1:W5:Y:S04]  /*86a0*/  @!P3 LD.E.64 R20, desc[UR42][R10.64] ;  /* 0x0000002a0a14b980 */ /* 0x000368000c101b00 */
[----:B------:R1:W5:Y:S02]  /*86b0*/  @!P3 LD.E.64 R24, desc[UR42][R8.64] ;  /* 0x0000002a0818b980 */ /* 0x000364000c101b00 */
.L_x_2690:
[----:B------:R-:W-:Y:S05]  /*86c0*/  BSYNC B1 ;  /* 0x0000000000017941 */ /* 0x000fea0003800000 */
.L_x_2689:
[----:B-1---5:R-:W-:Y:S01]  /*86d0*/  IMAD.MOV.U32 R8, RZ, RZ, R25 ;  /* 0x000000ffff087224 */ /* 0x022fe200078e0019 */
[----:B------:R-:W-:Y:S01]  /*86e0*/  UMOV UR4, 0xffffffff ;  /* 0xffffffff00047882 */ /* 0x000fe20000000000 */
[----:B--2---:R-:W-:Y:S02]  /*86f0*/  IMAD.MOV.U32 R0, RZ, RZ, R26 ;  /* 0x000000ffff007224 */ /* 0x004fe400078e001a */
[----:B------:R-:W-:Y:S01]  /*8700*/  IMAD.MOV.U32 R3, RZ, RZ, R27 ;  /* 0x000000ffff037224 */ /* 0x000fe200078e001b */
[----:B------:R-:W-:Y:S01]  /*8710*/  PRMT R47, R8, 0x7610, R47 ;  /* 0x00007610082f7816 */ /* 0x000fe2000000002f */
[----:B---3--:R-:W-:Y:S02]  /*8720*/  IMAD.MOV.U32 R5, RZ, RZ, R24 ;  /* 0x000000ffff057224 */ /* 0x008fe400078e0018 */
        /* <DEDUP_REMOVED lines=8> */
[----:B------:R-:W-:Y:S02]  /*87b0*/  CS2R R8, SRZ ;  /* 0x0000000000087805 */ /* 0x000fe4000001ff00 */
[----:B------:R-:W-:Y:S02]  /*87c0*/  PRMT R43, R3, 0x7610, R43 ;  /* 0x00007610032b7816 */ /* 0x000fe4000000002b */
[----:B------:R-:W-:Y:S01]  /*87d0*/  PRMT R46, R46, 0x5410, R5 ;  /* 0x000054102e2e7816 */ /* 0x000fe20000000005 */
[----:B------:R-:W-:Y:S06]  /*87e0*/  BRA.DIV UR4, `(.L_x_2691) ;  /* 0x000001aa04447947 */ /* 0x000fec000b800000 */
[----:B------:R1:W2:Y:S04]  /*87f0*/  SHFL.IDX PT, R3, R6, 0x1, 0x1c1f ;  /* 0x003c1f0006037f89 */ /* 0x0002a800000e0000 */
[----:B0-----:R-:W0:Y:S04]  /*8800*/  SHFL.IDX PT, R4, R4, 0x1, 0x1c1f ;  /* 0x003c1f0004047f89 */ /* 0x001e2800000e0000 */
[----:B------:R-:W3:Y:S04]  /*8810*/  SHFL.IDX PT, R7, R7, 0x1, 0x1c1f ;  /* 0x003c1f0007077f89 */ /* 0x000ee800000e0000 */
[----:B------:R1:W0:Y:S02]  /*8820*/  SHFL.IDX PT, R0, R30, 0x1, 0x1c1f ;  /* 0x003c1f001e007f89 */ /* 0x00022400000e0000 */
.L_x_3031:
[----:B------:R-:W-:Y:S01]  /*8830*/  VIADD R34, R34, 0x20 ;  /* 0x0000002022227836 */ /* 0x000fe20000000000 */
[----:B------:R-:W-:Y:S01]  /*8840*/  LEA.HI R5, R219, R219, RZ, 0x1 ;  /* 0x000000dbdb057211 */ /* 0x000fe200078f08ff */
[----:B------:R-:W-:Y:S01]  /*8850*/  BSSY B1, `(.L_x_2692) ;  /* 0x0000020000017945 */ /* 0x000fe20003800000 */
[----:B------:R-:W-:Y:S01]  /*8860*/  IMAD.SHL.U32 R38, R195, 0x40, RZ ;  /* 0x00000040c3267824 */ /* 0x000fe200078e00ff */
[----:B------:R-:W-:Y:S02]  /*8870*/  CS2R R10, SRZ ;  /* 0x00000000000a7805 */ /* 0x000fe4000001ff00 */
[----:B------:R-:W-:Y:S02]  /*8880*/  ISETP.GE.AND P0, PT, R34, R37, PT ;  /* 0x000000252200720c */ /* 0x000fe40003f06270 */
[----:B----4-:R-:W-:Y:S02]  /*8890*/  CS2R R14, SRZ ;  /* 0x00000000000e7805 */ /* 0x010fe4000001ff00 */
[----:B-1----:R-:W-:-:S02]  /*88a0*/  LOP3.LUT R6, R5, 0xfffffffe, RZ, 0xc0, !PT ;  /* 0xfffffffe05067812 */ /* 0x002fc400078ec0ff */
[----:B------:R-:W-:-:S03]  /*88b0*/  CS2R R12, SRZ ;  /* 0x00000000000c7805 */ /* 0x000fc6000001ff00 */
[----:B------:R-:W-:-:S05]  /*88c0*/  IMAD.IADD R6, R219, 0x1, -R6 ;  /* 0x00000001db067824 */ /* 0x000fca00078e0a06 */
[----:B------:R-:W-:Y:S01]  /*88d0*/  SHF.L.U32 R35, R6, 0x1f, RZ ;  /* 0x0000001f06237819 */ /* 0x000fe200000006ff */
[----:B------:R-:W-:Y:S06]  /*88e0*/  @P0 BRA `(.L_x_2693) ;  /* 0x0000000000580947 */ /* 0x000fec0003800000 */
[----:B------:R-:W-:Y:S01]  /*88f0*/  ULDC UR4, c[0x0][0x3f4] ;  /* 0x0000fd0000047ab9 */ /* 0x000fe20000000800 */
[----:B--2---:R-:W-:Y:S01]  /*8900*/  IMAD.MOV.U32 R5, RZ, RZ, R3 ;  /* 0x000000ffff057224 */ /* 0x004fe200078e0003 */
[----:B------:R-:W-:Y:S02]  /*8910*/  ISETP.GE.AND P2, PT, R188, UR4, PT ;  /* 0x00000004bc007c0c */ /* 0x000fe4000bf46270 */
[----:B------:R-:W-:Y:S02]  /*8920*/  CS2R R14, SRZ ;  /* 0x00000000000e7805 */ /* 0x000fe4000001ff00 */
[----:B------:R-:W-:Y:S01]  /*8930*/  ISETP.GE.AND P3, PT, R200, UR4, PT ;  /* 0x00000004c8007c0c */ /* 0x000fe2000bf66270 */
[----:B0-----:R-:W-:Y:S02]  /*8940*/  IMAD.MOV.U32 R10, RZ, RZ, R0 ;  /* 0x000000ffff0a7224 */ /* 0x001fe400078e0000 */
[----:B---3--:R-:W-:-:S06]  /*8950*/  IMAD.MOV.U32 R11, RZ, RZ, R7 ;  /* 0x000000ffff0b7224 */ /* 0x008fcc00078e0007 */
[----:B------:R-:W-:-:S04]  /*8960*/  @!P2 IMAD.WIDE R32, R188, 0x2, R4 ;  /* 0x00000002bc20a825 */ /* 0x000fc800078e0204 */
[C---:B------:R-:W-:Y:S01]  /*8970*/  @!P3 SHF.L.U64.HI R34, R200.reuse, 0x1, R31 ;  /* 0x00000001c822b819 */ /* 0x040fe2000001021f */
[----:B------:R-:W-:Y:S01]  /*8980*/  @!P3 IMAD.SHL.U32 R5, R200, 0x2, RZ ;  /* 0x00000002c805b824 */ /* 0x000fe200078e00ff */
[----:B------:R-:W-:Y:S01]  /*8990*/  CS2R R8, SRZ ;  /* 0x0000000000087805 */ /* 0x000fe2000001ff00 */
[----:B------:R-:W-:Y:S01]  /*89a0*/  @!P2 IMAD.WIDE R30, R188, 0x2, R10 ;  /* 0x00000002bc1ea825 */ /* 0x000fe200078e020a */
[----:B------:R-:W-:Y:S01]  /*89b0*/  CS2R R12, SRZ ;  /* 0x00000000000c7805 */ /* 0x000fe2000001ff00 */
[----:B------:R1:W5:Y:S01]  /*89c0*/  @!P2 LD.E.64 R14, desc[UR42][R32.64] ;  /* 0x0000002a200ea980 */ /* 0x000362000c101b00 */
[-C--:B------:R-:W-:Y:S02]  /*89d0*/  @!P3 IADD3 R4, P0, R4, R5.reuse, RZ ;  /* 0x000000050404b210 */ /* 0x080fe40007f1e0ff */
[----:B------:R-:W-:Y:S02]  /*89e0*/  CS2R R10, SRZ ;  /* 0x00000000000a7805 */ /* 0x000fe4000001ff00 */
[----:B------:R-:W-:Y:S01]  /*89f0*/  @!P3 IADD3 R6, P1, R0, R5, RZ ;  /* 0x000000050006b210 */ /* 0x000fe20007f3e0ff */
[----:B------:R1:W5:Y:S01]  /*8a00*/  @!P2 LD.E.64 R8, desc[UR42][R30.64] ;  /* 0x0000002a1e08a980 */ /* 0x000362000c101b00 */
[----:B------:R-:W-:-:S03]  /*8a10*/  @!P3 IMAD.X R5, R3, 0x1, R34, P0 ;  /* 0x000000010305b824 */ /* 0x000fc600000e0622 */
[----:B------:R-:W-:Y:S02]  /*8a20*/  @!P3 IMAD.X R7, R7, 0x1, R34, P1 ;  /* 0x000000010707b824 */ /* 0x000fe400008e0622 */
[----:B------:R1:W5:Y:S04]  /*8a30*/  @!P3 LD.E.64 R12, desc[UR42][R4.64] ;  /* 0x0000002a040cb980 */ /* 0x000368000c101b00 */
[----:B------:R1:W5:Y:S02]  /*8a40*/  @!P3 LD.E.64 R10, desc[UR42][R6.64] ;  /* 0x0000002a060ab980 */ /* 0x000364000c101b00 */
.L_x_2693:
[----:B------:R-:W-:Y:S05]  /*8a50*/  BSYNC B1 ;  /* 0x0000000000017941 */ /* 0x000fea0003800000 */
.L_x_2692:
[----:B------:R-:W4:Y:S01]  /*8a60*/  SYNCS.PHASECHK.TRANS64.TRYWAIT P0, [R2+URZ+0x28c00], R35 ;  /* 0x028c0023020075a7 */ /* 0x000f22000800017f */
[----:B--2---:R-:W-:Y:S01]  /*8a70*/  LOP3.LUT R3, R38, 0x1c0, RZ, 0xc0, !PT ;  /* 0x000001c026037812 */ /* 0x004fe200078ec0ff */
[----:B01---5:R-:W-:Y:S01]  /*8a80*/  IMAD.MOV.U32 R4, RZ, RZ, R8 ;  /* 0x000000ffff047224 */ /* 0x023fe200078e0008 */
[----:B------:R-:W-:Y:S01]  /*8a90*/  VIADDMNMX R31, R37, -R192, 0x40, PT ;  /* 0x00000040251f7446 */ /* 0x000fe200038009c0 */
[----:B------:R-:W-:Y:S01]  /*8aa0*/  IMAD.MOV.U32 R5, RZ, RZ, R11 ;  /* 0x000000ffff057224 */ /* 0x000fe200078e000b */
[----:B------:R-:W-:Y:S01]  /*8ab0*/  LOP3.LUT R0, R3, 0x18, R16, 0xf8, !PT ;  /* 0x0000001803007812 */ /* 0x000fe200078ef810 */
[----:B------:R-:W-:Y:S01]  /*8ac0*/  IMAD.MOV.U32 R6, RZ, RZ, R14 ;  /* 0x000000ffff067224 */ /* 0x000fe200078e000e */
[----:B------:R-:W-:Y:S01]  /*8ad0*/  SHF.R.U32.HI R3, RZ, 0x3, R3 ;  /* 0x00000003ff037819 */ /* 0x000fe20000011603 */
[----:B------:R-:W-:Y:S01]  /*8ae0*/  BSSY B1, `(.L_x_2694) ;  /* 0x0000013000017945 */ /* 0x000fe20003800000 */
[----:B------:R-:W-:Y:S01]  /*8af0*/  PRMT R49, R4, 0x7610, R49 ;  /* 0x0000761004317816 */ /* 0x000fe20000000031 */
[----:B------:R-:W-:Y:S01]  /*8b00*/  IMAD.MOV.U32 R4, RZ, RZ, R10 ;  /* 0x000000ffff047224 */ /* 0x000fe200078e000a */
[----:B------:R-:W-:Y:S01]  /*8b10*/  LOP3.LUT R0, R0, R3, RZ, 0x3c, !PT ;  /* 0x0000000300007212 */ /* 0x000fe200078e3cff */
[----:B------:R-:W-:Y:S01]  /*8b20*/  IMAD.MOV.U32 R3, RZ, RZ, R9 ;  /* 0x000000ffff037224 */ /* 0x000fe200078e0009 */
[----:B------:R-:W-:-:S02]  /*8b30*/  LOP3.LUT P2, RZ, R195, 0x4, RZ, 0xc0, !PT ;  /* 0x00000004c3ff7812 */ /* 0x000fc4000784c0ff */
[----:B------:R-:W-:Y:S01]  /*8b40*/  PRMT R32, R4, 0x5410, R6 ;  /* 0x0000541004207816 */ /* 0x000fe20000000006 */
[----:B------:R-:W-:Y:S01]  /*8b50*/  IMAD.MOV.U32 R4, RZ, RZ, R12 ;  /* 0x000000ffff047224 */ /* 0x000fe200078e000c */
[----:B------:R-:W-:Y:S01]  /*8b60*/  PRMT R30, R5, 0x5410, R3 ;  /* 0x00005410051e7816 */ /* 0x000fe20000000003 */
[----:B------:R-:W-:Y:S01]  /*8b70*/  IMAD R3, R203, 0x200, R0 ;  /* 0x00000200cb037824 */ /* 0x000fe200078e0200 */
[----:B------:R-:W-:Y:S01]  /*8b80*/  ISETP.GE.AND P1, PT, R184, R31, PT ;  /* 0x0000001fb800720c */ /* 0x000fe20003f26270 */
[----:B------:R-:W-:Y:S01]  /*8b90*/  IMAD.MOV.U32 R0, RZ, RZ, R15 ;  /* 0x000000ffff007224 */ /* 0x000fe200078e000f */
[----:B------:R-:W-:Y:S01]  /*8ba0*/  PRMT R33, R4, 0x7610, R33 ;  /* 0x0000761004217816 */ /* 0x000fe20000000021 */
[----:B------:R-:W-:Y:S02]  /*8bb0*/  IMAD R3, R3, 0x2, R2 ;  /* 0x0000000203037824 */ /* 0x000fe400078e0202 */
[----:B------:R-:W-:Y:S01]  /*8bc0*/  IMAD.MOV.U32 R5, RZ, RZ, R13 ;  /* 0x000000ffff057224 */ /* 0x000fe200078e000d */
[----:B------:R-:W-:Y:S01]  /*8bd0*/  PRMT R50, R0, 0x7610, R50 ;  /* 0x0000761000327816 */ /* 0x000fe20000000032 */
[----:B------:R-:W-:-:S02]  /*8be0*/  VIADD R4, R3, 0x20400 ;  /* 0x0002040003047836 */ /* 0x000fc40000000000 */
[----:B------:R-:W-:Y:S01]  /*8bf0*/  VIADD R0, R3, 0x20440 ;  /* 0x0002044003007836 */ /* 0x000fe20000000000 */
[----:B----4-:R-:W-:Y:S06]  /*8c00*/  @!P0 BRA `(.L_x_2695) ;  /* 0x000001a400b08947 */ /* 0x010fec0003800000 */
.L_x_3032:
[----:B------:R-:W-:Y:S05]  /*8c10*/  BSYNC B1 ;  /* 0x0000000000017941 */ /* 0x000fea0003800000 */
.L_x_2694:
[----:B------:R-:W-:Y:S01]  /*8c20*/  BSSY B1, `(.L_x_2696) ;  /* 0x0000067000017945 */ /* 0x000fe20003800000 */
[----:B------:R-:W-:Y:S01]  /*8c30*/  PRMT R34, R5, 0x7610, R34 ;  /* 0x0000761005227816 */ /* 0x000fe20000000022 */
[----:B------:R-:W-:Y:S02]  /*8c40*/  @P2 VIADD R0, R4, 0xffffffc0 ;  /* 0xffffffc004002836 */ /* 0x000fe40000000000 */
[----:B------:R-:W-:Y:S05]  /*8c50*/  @P1 BRA `(.L_x_2697) ;  /* 0x00000004008c1947 */ /* 0x000fea0003800000 */
[----:B------:R-:W1:Y:S01]  /*8c60*/  LDC R5, c[0x0][0x3f4] ;  /* 0x0000fd00ff057b82 */ /* 0x000e620000000800 */
[----:B------:R-:W-:Y:S01]  /*8c70*/  BSSY B2, `(.L_x_2698) ;  /* 0x0000032000027945 */ /* 0x000fe20003800000 */
[-C--:B-1----:R-:W-:Y:S02]  /*8c80*/  ISETP.GE.AND P0, PT, R188, R5.reuse, PT ;  /* 0x00000005bc00720c */ /* 0x082fe40003f06270 */
[----:B------:R-:W-:-:S11]  /*8c90*/  ISETP.GE.AND P1, PT, R200, R5, PT ;  /* 0x00000005c800720c */ /* 0x000fd60003f26270 */
[----:B------:R-:W-:Y:S05]  /*8ca0*/  @P0 BRA `(.L_x_2699) ;  /* 0x0000000000b80947 */ /* 0x000fea0003800000 */
[----:B---3--:R-:W1:Y:S01]  /*8cb0*/  LDS.128 R4, [R3+0x20400] ;  /* 0x0204000003047984 */ /* 0x008e620000000c00 */
[----:B------:R-:W-:Y:S02]  /*8cc0*/  SHF.R.U32.HI R40, RZ, 0x10, R27 ;  /* 0x00000010ff287819 */ /* 0x000fe4000001161b */
[----:B------:R-:W-:Y:S02]  /*8cd0*/  SHF.R.U32.HI R37, RZ, 0x10, R29 ;  /* 0x00000010ff257819 */ /* 0x000fe4000001161d */
[----:B------:R-:W-:Y:S02]  /*8ce0*/  SHF.R.U64 R39, R26, 0x10, R27 ;  /* 0x000000101a277819 */ /* 0x000fe4000000121b */
[----:B------:R-:W-:Y:S02]  /*8cf0*/  PRMT R40, R41, 0x5432, R40 ;  /* 0x0000543229287816 */ /* 0x000fe40000000028 */
[----:B------:R-:W-:Y:S02]  /*8d00*/  PRMT R37, R43, 0x5410, R37 ;  /* 0x000054102b257816 */ /* 0x000fe40000000025 */
[----:B------:R-:W-:Y:S01]  /*8d10*/  PRMT R39, R41, 0x5410, R39 ;  /* 0x0000541029277816 */ /* 0x000fe20000000027 */
[----:B------:R-:W-:Y:S01]  /*8d20*/  IMAD.U32 R41, R40, 0x10000, RZ ;  /* 0x0001000028297824 */ /* 0x000fe200078e00ff */
[----:B0-----:R-:W-:Y:S01]  /*8d30*/  SHF.R.U64 R35, R28, 0x10, R29 ;  /* 0x000000101c237819 */ /* 0x001fe2000000121d */
[----:B------:R-:W-:Y:S01]  /*8d40*/  IMAD.U32 R38, R37, 0x10000, RZ ;  /* 0x0001000025267824 */ /* 0x000fe200078e00ff */
[----:B------:R-:W-:-:S02]  /*8d50*/  LOP3.LUT R40, R40, 0xffff0000, RZ, 0xc0, !PT ;  /* 0xffff000028287812 */ /* 0x000fc400078ec0ff */
[----:B------:R-:W-:Y:S02]  /*8d60*/  PRMT R35, R42, 0x5410, R35 ;  /* 0x000054102a237816 */ /* 0x000fe40000000023 */
[----:B------:R-:W-:Y:S02]  /*8d70*/  LOP3.LUT R37, R37, 0xffff0000, RZ, 0xc0, !PT ;  /* 0xffff000025257812 */ /* 0x000fe400078ec0ff */
[C---:B-1----:R-:W-:Y:S01]  /*8d80*/  LOP3.LUT R27, R6.reuse, 0xffff0000, RZ, 0xc0, !PT ;  /* 0xffff0000061b7812 */ /* 0x042fe200078ec0ff */
[----:B------:R-:W-:Y:S01]  /*8d90*/  IMAD.U32 R26, R6, 0x10000, RZ ;  /* 0x00010000061a7824 */ /* 0x000fe200078e00ff */
[C---:B------:R-:W-:Y:S01]  /*8da0*/  LOP3.LUT R29, R7.reuse, 0xffff0000, RZ, 0xc0, !PT ;  /* 0xffff0000071d7812 */ /* 0x040fe200078ec0ff */
[----:B------:R-:W-:Y:S02]  /*8db0*/  IMAD.U32 R28, R7, 0x10000, RZ ;  /* 0x00010000071c7824 */ /* 0x000fe400078e00ff */
[C---:B------:R-:W-:Y:S01]  /*8dc0*/  FMUL.FTZ R43, R27.reuse, R41 ;  /* 0x000000291b2b7220 */ /* 0x040fe20000410000 */
[----:B------:R-:W-:Y:S01]  /*8dd0*/  FMUL.FTZ R42, R27, R38 ;  /* 0x000000261b2a7220 */ /* 0x000fe20000410000 */
[----:B------:R-:W-:Y:S01]  /*8de0*/  FMUL.FTZ R27, R29, R40 ;  /* 0x000000281d1b7220 */ /* 0x000fe20000410000 */
[----:B------:R-:W-:-:S02]  /*8df0*/  IMAD.U32 R6, R4, 0x10000, RZ ;  /* 0x0001000004067824 */ /* 0x000fc400078e00ff */
[C---:B------:R-:W-:Y:S01]  /*8e00*/  FFMA.FTZ R43, R26.reuse, R38, -R43 ;  /* 0x000000261a2b7223 */ /* 0x040fe2000001082b */
[----:B------:R-:W-:Y:S02]  /*8e10*/  IMAD.U32 R7, R5, 0x10000, RZ ;  /* 0x0001000005077824 */ /* 0x000fe400078e00ff */
[----:B------:R-:W-:Y:S01]  /*8e20*/  FFMA.FTZ R42, R26, R41, R42 ;  /* 0x000000291a2a7223 */ /* 0x000fe2000001002a */
[----:B------:R-:W-:Y:S01]  /*8e30*/  LOP3.LUT R4, R4, 0xffff0000, RZ, 0xc0, !PT ;  /* 0xffff000004047812 */ /* 0x000fe200078ec0ff */
[-C--:B------:R-:W-:Y:S01]  /*8e40*/  FMUL.FTZ R45, R29, R37.reuse ;  /* 0x000000251d2d7220 */ /* 0x080fe20000410000 */
[----:B------:R-:W-:Y:S01]  /*8e50*/  LOP3.LUT R5, R5, 0xffff0000, RZ, 0xc0, !PT ;  /* 0xffff000005057812 */ /* 0x000fe200078ec0ff */
[----:B------:R-:W-:Y:S01]  /*8e60*/  FFMA.FTZ R41, R28, R37, -R27 ;  /* 0x000000251c297223 */ /* 0x000fe2000001081b */
[C---:B------:R-:W-:Y:S01]  /*8e70*/  LOP3.LUT R38, R39.reuse, 0xffff0000, RZ, 0xc0, !PT ;  /* 0xffff000027267812 */ /* 0x040fe200078ec0ff */
[----:B------:R-:W-:Y:S01]  /*8e80*/  IMAD.U32 R29, R39, 0x10000, RZ ;  /* 0x00010000271d7824 */ /* 0x000fe200078e00ff */
[C---:B------:R-:W-:Y:S01]  /*8e90*/  LOP3.LUT R26, R35.reuse, 0xffff0000, RZ, 0xc0, !PT ;  /* 0xffff0000231a7812 */ /* 0x040fe200078ec0ff */
[----:B------:R-:W-:-:S02]  /*8ea0*/  IMAD.U32 R27, R35, 0x10000, RZ ;  /* 0x00010000231b7824 */ /* 0x000fc400078e00ff */
[----:B------:R-:W-:Y:S01]  /*8eb0*/  FFMA.FTZ R44, R28, R40, R45 ;  /* 0x000000281c2c7223 */ /* 0x000fe2000001002d */
[C---:B------:R-:W-:Y:S01]  /*8ec0*/  FMUL.FTZ R35, R4.reuse, R29 ;  /* 0x0000001d04237220 */ /* 0x040fe20000410000 */
[C---:B------:R-:W-:Y:S01]  /*8ed0*/  FMUL.FTZ R40, R5.reuse, R38 ;  /* 0x0000002605287220 */ /* 0x040fe20000410000 */
[-C--:B------:R-:W-:Y:S01]  /*8ee0*/  FMUL.FTZ R28, R4, R27.reuse ;  /* 0x0000001b041c7220 */ /* 0x080fe20000410000 */
[-C--:B------:R-:W-:Y:S01]  /*8ef0*/  FMUL.FTZ R37, R5, R26.reuse ;  /* 0x0000001a05257220 */ /* 0x080fe20000410000 */
[C---:B------:R-:W-:Y:S01]  /*8f00*/  FFMA.FTZ R4, R6.reuse, R27, -R35 ;  /* 0x0000001b06047223 */ /* 0x040fe20000010823 */
[C---:B------:R-:W-:Y:S01]  /*8f10*/  FFMA.FTZ R5, R7.reuse, R26, -R40 ;  /* 0x0000001a07057223 */ /* 0x040fe20000010828 */
[----:B------:R-:W-:Y:S01]  /*8f20*/  FFMA.FTZ R29, R6, R29, R28 ;  /* 0x0000001d061d7223 */ /* 0x000fe2000001001c */
[----:B------:R-:W-:Y:S01]  /*8f30*/  FFMA.FTZ R38, R7, R38, R37 ;  /* 0x0000002607267223 */ /* 0x000fe20000010025 */
[----:B------:R-:W-:Y:S02]  /*8f40*/  F2FP.BF16.F32.PACK_AB R6, R42, R43 ;  /* 0x0000002b2a06723e */ /* 0x000fe400000010ff */
[----:B------:R-:W-:-:S02]  /*8f50*/  F2FP.BF16.F32.PACK_AB R7, R44, R41 ;  /* 0x000000292c07723e */ /* 0x000fc400000010ff */
[----:B------:R-:W-:Y:S02]  /*8f60*/  F2FP.BF16.F32.PACK_AB R4, R29, R4 ;  /* 0x000000041d04723e */ /* 0x000fe400000010ff */
[----:B------:R-:W-:-:S05]  /*8f70*/  F2FP.BF16.F32.PACK_AB R5, R38, R5 ;  /* 0x000000052605723e */ /* 0x000fca00000010ff */
[----:B------:R1:W-:Y:S02]  /*8f80*/  STS.128 [R3+0x20400], R4 ;  /* 0x0204000403007388 */ /* 0x0003e40000000c00 */
.L_x_2699:
[----:B------:R-:W-:Y:S05]  /*8f90*/  BSYNC B2 ;  /* 0x0000000000027941 */ /* 0x000fea0003800000 */
.L_x_2698:
[----:B------:R-:W-:Y:S05]  /*8fa0*/  @P1 BRA `(.L_x_2697) ;  /* 0x0000000000b81947 */ /* 0x000fea0003800000 */
[----:B-1-3--:R-:W1:Y:S01]  /*8fb0*/  LDS.128 R4, [R0] ;  /* 0x0000000000047984 */ /* 0x00ae620000000c00 */
[----:B0-----:R-:W-:Y:S02]  /*8fc0*/  SHF.R.U32.HI R35, RZ, 0x10, R25 ;  /* 0x00000010ff237819 */ /* 0x001fe40000011619 */
[----:B------:R-:W-:Y:S02]  /*8fd0*/  SHF.R.U32.HI R27, RZ, 0x10, R21 ;  /* 0x00000010ff1b7819 */ /* 0x000fe40000011615 */
[----:B------:R-:W-:Y:S02]  /*8fe0*/  PRMT R35, R47, 0x5410, R35 ;  /* 0x000054102f237816 */ /* 0x000fe40000000023 */
[----:B------:R-:W-:Y:S02]  /*8ff0*/  PRMT R27, R48, 0x5410, R27 ;  /* 0x00005410301b7816 */ /* 0x000fe4000000001b */
[----:B------:R-:W-:Y:S01]  /*9000*/  SHF.R.U64 R26, R20, 0x10, R21 ;  /* 0x00000010141a7819 */ /* 0x000fe20000001215 */
[----:B------:R-:W-:Y:S01]  /*9010*/  IMAD.U32 R37, R35, 0x10000, RZ ;  /* 0x0001000023257824 */ /* 0x000fe200078e00ff */
[----:B------:R-:W-:Y:S01]  /*9020*/  SHF.R.U64 R29, R24, 0x10, R25 ;  /* 0x00000010181d7819 */ /* 0x000fe20000001219 */
[----:B------:R-:W-:Y:S01]  /*9030*/  IMAD.U32 R28, R27, 0x10000, RZ ;  /* 0x000100001b1c7824 */ /* 0x000fe200078e00ff */
[----:B------:R-:W-:-:S02]  /*9040*/  LOP3.LUT R35, R35, 0xffff0000, RZ, 0xc0, !PT ;  /* 0xffff000023237812 */ /* 0x000fc400078ec0ff */
[----:B------:R-:W-:Y:S02]  /*9050*/  LOP3.LUT R27, R27, 0xffff0000, RZ, 0xc0, !PT ;  /* 0xffff00001b1b7812 */ /* 0x000fe400078ec0ff */
[C---:B------:R-:W-:Y:S02]  /*9060*/  PRMT R26, R46.reuse, 0x5432, R26 ;  /* 0x000054322e1a7816 */ /* 0x040fe4000000001a */
[----:B------:R-:W-:Y:S02]  /*9070*/  PRMT R29, R46, 0x5410, R29 ;  /* 0x000054102e1d7816 */ /* 0x000fe4000000001d */
        /* <DEDUP_REMOVED lines=9> */
[----:B------:R-:W-:Y:S01]  /*9110*/  FFMA.FTZ R38, R20, R37, R38 ;  /* 0x0000002514267223 */ /* 0x000fe20000010026 */
[-C--:B------:R-:W-:Y:S01]  /*9120*/  FFMA.FTZ R37, R24, R27.reuse, -R21 ;  /* 0x0000001b18257223 */ /* 0x080fe20000010815 */
[C---:B------:R-:W-:Y:S01]  /*9130*/  IMAD.U32 R7, R5.reuse, 0x10000, RZ ;  /* 0x0001000005077824 */ /* 0x040fe200078e00ff */
[----:B------:R-:W-:Y:S01]  /*9140*/  LOP3.LUT R4, R4, 0xffff0000, RZ, 0xc0, !PT ;  /* 0xffff000004047812 */ /* 0x000fe200078ec0ff */
[C---:B------:R-:W-:Y:S01]  /*9150*/  IMAD.U32 R21, R26.reuse, 0x10000, RZ ;  /* 0x000100001a157824 */ /* 0x040fe200078e00ff */
[----:B------:R-:W-:Y:S01]  /*9160*/  LOP3.LUT R5, R5, 0xffff0000, RZ, 0xc0, !PT ;  /* 0xffff000005057812 */ /* 0x000fe200078ec0ff */
[----:B------:R-:W-:Y:S01]  /*9170*/  FMUL.FTZ R41, R25, R27 ;  /* 0x0000001b19297220 */ /* 0x000fe20000410000 */
[C---:B------:R-:W-:Y:S01]  /*9180*/  LOP3.LUT R20, R29.reuse, 0xffff0000, RZ, 0xc0, !PT ;  /* 0xffff00001d147812 */ /* 0x040fe200078ec0ff */
[----:B------:R-:W-:Y:S01]  /*9190*/  IMAD.U32 R25, R29, 0x10000, RZ ;  /* 0x000100001d197824 */ /* 0x000fe200078e00ff */
[----:B------:R-:W-:Y:S01]  /*91a0*/  LOP3.LUT R26, R26, 0xffff0000, RZ, 0xc0, !PT ;  /* 0xffff00001a1a7812 */ /* 0x000fe200078ec0ff */
[----:B------:R-:W-:Y:S01]  /*91b0*/  FFMA.FTZ R40, R24, R35, R41 ;  /* 0x0000002318287223 */ /* 0x000fe20000010029 */
[C---:B------:R-:W-:Y:S01]  /*91c0*/  FMUL.FTZ R24, R4.reuse, R21 ;  /* 0x0000001504187220 */ /* 0x040fe20000410000 */
[-C--:B------:R-:W-:Y:S01]  /*91d0*/  FMUL.FTZ R27, R4, R25.reuse ;  /* 0x00000019041b7220 */ /* 0x080fe20000410000 */
[C---:B------:R-:W-:Y:S01]  /*91e0*/  FMUL.FTZ R28, R5.reuse, R20 ;  /* 0x00000014051c7220 */ /* 0x040fe20000410000 */
[-C--:B------:R-:W-:Y:S01]  /*91f0*/  FMUL.FTZ R29, R5, R26.reuse ;  /* 0x0000001a051d7220 */ /* 0x080fe20000410000 */
[C---:B------:R-:W-:Y:S01]  /*9200*/  FFMA.FTZ R25, R6.reuse, R25, R24 ;  /* 0x0000001906197223 */ /* 0x040fe20000010018 */
[----:B------:R-:W-:Y:S01]  /*9210*/  FFMA.FTZ R4, R6, R21, -R27 ;  /* 0x0000001506047223 */ /* 0x000fe2000001081b */
[C---:B------:R-:W-:Y:S01]  /*9220*/  FFMA.FTZ R5, R7.reuse, R26, -R28 ;  /* 0x0000001a07057223 */ /* 0x040fe2000001081c */
[----:B------:R-:W-:Y:S01]  /*9230*/  FFMA.FTZ R20, R7, R20, R29 ;  /* 0x0000001407147223 */ /* 0x000fe2000001001d */
[----:B------:R-:W-:-:S02]  /*9240*/  F2FP.BF16.F32.PACK_AB R6, R38, R39 ;  /* 0x000000272606723e */ /* 0x000fc400000010ff */
[----:B------:R-:W-:Y:S02]  /*9250*/  F2FP.BF16.F32.PACK_AB R7, R40, R37 ;  /* 0x000000252807723e */ /* 0x000fe400000010ff */
[----:B------:R-:W-:Y:S02]  /*9260*/  F2FP.BF16.F32.PACK_AB R4, R25, R4 ;  /* 0x000000041904723e */ /* 0x000fe400000010ff */
[----:B------:R-:W-:-:S05]  /*9270*/  F2FP.BF16.F32.PACK_AB R5, R20, R5 ;  /* 0x000000051405723e */ /* 0x000fca00000010ff */
[----:B------:R2:W-:Y:S02]  /*9280*/  STS.128 [R0], R4 ;  /* 0x0000000400007388 */ /* 0x0005e40000000c00 */
.L_x_2697:
[----:B------:R-:W-:Y:S05]  /*9290*/  BSYNC B1 ;  /* 0x0000000000017941 */ /* 0x000fea0003800000 */
.L_x_2696:
[----:B------:R-:W-:-:S13]  /*92a0*/  ISETP.GE.AND P0, PT, R36, R31, PT ;  /* 0x0000001f2400720c */ /* 0x000fda0003f06270 */
[----:B------:R-:W-:Y:S05]  /*92b0*/  @P0 BRA `(.L_x_2700) ;  /* 0x0000001800d00947 */ /* 0x000fea0003800000 */
[----:B-12---:R-:W1:Y:S01]  /*92c0*/  LDC R5, c[0x0][0x3f4] ;  /* 0x0000fd00ff057b82 */ /* 0x006e620000000800 */
[----:B------:R-:W-:Y:S01]  /*92d0*/  BSSY B1, `(.L_x_2701) ;  /* 0x0000032000017945 */ /* 0x000fe20003800000 */
[-C--:B-1----:R-:W-:Y:S02]  /*92e0*/  ISETP.GE.AND P0, PT, R188, R5.reuse, PT ;  /* 0x00000005bc00720c */ /* 0x082fe40003f06270 */
[----:B------:R-:W-:-:S11]  /*92f0*/  ISETP.GE.AND P1, PT, R200, R5, PT ;  /* 0x00000005c800720c */ /* 0x000fd60003f26270 */
[----:B------:R-:W-:Y:S05]  /*9300*/  @P0 BRA `(.L_x_2702) ;  /* 0x0000000000b80947 */ /* 0x000fea0003800000 */
[----:B---3--:R-:W1:Y:S01]  /*9310*/  LDS.128 R4, [R3+0x21400] ;  /* 0x0214000003047984 */ /* 0x008e620000000c00 */
[----:B------:R-:W-:Y:S02]  /*9320*/  SHF.R.U32.HI R26, RZ, 0x10, R9 ;  /* 0x00000010ff1a7819 */ /* 0x000fe40000011609 */
        /* <DEDUP_REMOVED lines=9> */
[----:B------:R-:W-:Y:S02]  /*93c0*/  PRMT R20, R32, 0x5432, R20 ;  /* 0x0000543220147816 */ /* 0x000fe40000000014 */
        /* <DEDUP_REMOVED lines=33> */
[----:B------:R1:W-:Y:S02]  /*95e0*/  STS.128 [R3+0x21400], R4 ;  /* 0x0214000403007388 */ /* 0x0003e40000000c00 */
.L_x_2702:
[----:B------:R-:W-:Y:S05]  /*95f0*/  BSYNC B1 ;  /* 0x0000000000017941 */ /* 0x000fea0003800000 */
.L_x_2701:
[----:B------:R-:W-:Y:S05]  /*9600*/  @P1 BRA `(.L_x_2700) ;  /* 0x0000001400fc1947 */ /* 0x000fea0003800000 */
[----:B-1-3--:R-:W1:Y:S01]  /*9610*/  LDS.128 R4, [R0+0x1000] ;  /* 0x0010000000047984 */ /* 0x00ae620000000c00 */
[----:B------:R-:W-:Y:S02]  /*9620*/  SHF.R.U64 R3, R10, 0x10, R11 ;  /* 0x000000100a037819 */ /* 0x000fe4000000120b */
[----:B------:R-:W-:Y:S02]  /*9630*/  SHF.R.U64 R8, R12, 0x10, R13 ;  /* 0x000000100c087819 */ /* 0x000fe4000000120d */
[----:B------:R-:W-:Y:S02]  /*9640*/  SHF.R.U32.HI R11, RZ, 0x10, R11 ;  /* 0x00000010ff0b7819 */ /* 0x000fe4000001160b */
[----:B------:R-:W-:Y:S02]  /*9650*/  SHF.R.U32.HI R13, RZ, 0x10, R13 ;  /* 0x00000010ff0d7819 */ /* 0x000fe4000001160d */
[----:B------:R-:W-:Y:S02]  /*9660*/  PRMT R30, R30, 0x5410, R11 ;  /* 0x000054101e1e7816 */ /* 0x000fe4000000000b */
[----:B------:R-:W-:-:S02]  /*9670*/  PRMT R34, R34, 0x5410, R13 ;  /* 0x0000541022227816 */ /* 0x000fc4000000000d */
[----:B------:R-:W-:Y:S01]  /*9680*/  PRMT R33, R33, 0x5410, R8 ;  /* 0x0000541021217816 */ /* 0x000fe20000000008 */
[C---:B------:R-:W-:Y:S01]  /*9690*/  IMAD.U32 R12, R30.reuse, 0x10000, RZ ;  /* 0x000100001e0c7824 */ /* 0x040fe200078e00ff */
[----:B------:R-:W-:Y:S01]  /*96a0*/  LOP3.LUT R30, R30, 0xffff0000, RZ, 0xc0, !PT ;  /* 0xffff00001e1e7812 */ /* 0x000fe200078ec0ff */
[C---:B------:R-:W-:Y:S01]  /*96b0*/  IMAD.U32 R11, R34.reuse, 0x10000, RZ ;  /* 0x00010000220b7824 */ /* 0x040fe200078e00ff */
[----:B------:R-:W-:Y:S02]  /*96c0*/  LOP3.LUT R34, R34, 0xffff0000, RZ, 0xc0, !PT ;  /* 0xffff000022227812 */ /* 0x000fe400078ec0ff */
[----:B------:R-:W-:Y:S02]  /*96d0*/  PRMT R32, R32, 0x5410, R3 ;  /* 0x0000541020207816 */ /* 0x000fe40000000003 */
[C---:B-1----:R-:W-:Y:S01]  /*96e0*/  LOP3.LUT R9, R6.reuse, 0xffff0000, RZ, 0xc0, !PT ;  /* 0xffff000006097812 */ /* 0x042fe200078ec0ff */
[C---:B------:R-:W-:Y:S01]  /*96f0*/  IMAD.U32 R10, R7.reuse, 0x10000, RZ ;  /* 0x00010000070a7824 */ /* 0x040fe200078e00ff */
[----:B------:R-:W-:Y:S01]  /*9700*/  LOP3.LUT R7, R7, 0xffff0000, RZ, 0xc0, !PT ;  /* 0xffff000007077812 */ /* 0x000fe200078ec0ff */
[----:B------:R-:W-:-:S02]  /*9710*/  IMAD.U32 R8, R6, 0x10000, RZ ;  /* 0x0001000006087824 */ /* 0x000fc400078e00ff */
[C---:B------:R-:W-:Y:S01]  /*9720*/  FMUL.FTZ R13, R9.reuse, R12 ;  /* 0x0000000c090d7220 */ /* 0x040fe20000410000 */
[-C--:B------:R-:W-:Y:S01]  /*9730*/  FMUL.FTZ R9, R9, R11.reuse ;  /* 0x0000000b09097220 */ /* 0x080fe20000410000 */
[C---:B------:R-:W-:Y:S01]  /*9740*/  FMUL.FTZ R21, R7.reuse, R30 ;  /* 0x0000001e07157220 */ /* 0x040fe20000410000 */
[----:B------:R-:W-:Y:S02]  /*9750*/  IMAD.U32 R3, R4, 0x10000, RZ ;  /* 0x0001000004037824 */ /* 0x000fe400078e00ff */
[C---:B------:R-:W-:Y:S01]  /*9760*/  FFMA.FTZ R14, R8.reuse, R11, -R13 ;  /* 0x0000000b080e7223 */ /* 0x040fe2000001080d */
[----:B------:R-:W-:Y:S01]  /*9770*/  FFMA.FTZ R15, R8, R12, R9 ;  /* 0x0000000c080f7223 */ /* 0x000fe20000010009 */
[-C--:B------:R-:W-:Y:S01]  /*9780*/  FMUL.FTZ R9, R7, R34.reuse ;  /* 0x0000002207097220 */ /* 0x080fe20000410000 */
[C---:B------:R-:W-:Y:S01]  /*9790*/  IMAD.U32 R6, R5.reuse, 0x10000, RZ ;  /* 0x0001000005067824 */ /* 0x040fe200078e00ff */
[----:B------:R-:W-:Y:S01]  /*97a0*/  LOP3.LUT R4, R4, 0xffff0000, RZ, 0xc0, !PT ;  /* 0xffff000004047812 */ /* 0x000fe200078ec0ff */
[C---:B------:R-:W-:Y:S01]  /*97b0*/  IMAD.U32 R8, R32.reuse, 0x10000, RZ ;  /* 0x0001000020087824 */ /* 0x040fe200078e00ff */
[----:B------:R-:W-:Y:S01]  /*97c0*/  LOP3.LUT R5, R5, 0xffff0000, RZ, 0xc0, !PT ;  /* 0xffff000005057812 */ /* 0x000fe200078ec0ff */
[C---:B------:R-:W-:Y:S01]  /*97d0*/  IMAD.U32 R7, R33.reuse, 0x10000, RZ ;  /* 0x0001000021077824 */ /* 0x040fe200078e00ff */
[----:B------:R-:W-:Y:S01]  /*97e0*/  LOP3.LUT R32, R32, 0xffff0000, RZ, 0xc0, !PT ;  /* 0xffff000020207812 */ /* 0x000fe200078ec0ff */
[C---:B------:R-:W-:Y:S01]  /*97f0*/  FFMA.FTZ R21, R10.reuse, R34, -R21 ;  /* 0x000000220a157223 */ /* 0x040fe20000010815 */
[----:B------:R-:W-:Y:S01]  /*9800*/  LOP3.LUT R33, R33, 0xffff0000, RZ, 0xc0, !PT ;  /* 0xffff000021217812 */ /* 0x000fe200078ec0ff */
[----:B------:R-:W-:Y:S01]  /*9810*/  FFMA.FTZ R30, R10, R30, R9 ;  /* 0x0000001e0a1e7223 */ /* 0x000fe20000010009 */
[C---:B------:R-:W-:Y:S01]  /*9820*/  FMUL.FTZ R10, R4.reuse, R8 ;  /* 0x00000008040a7220 */ /* 0x040fe20000410000 */
        /* <DEDUP_REMOVED lines=11> */
[----:B------:R4:W-:Y:S01]  /*98e0*/  STS.128 [R0+0x1000], R4 ;  /* 0x0010000400007388 */ /* 0x0009e20000000c00 */
[----:B------:R-:W-:Y:S05]  /*98f0*/  BRA `(.L_x_2700) ;  /* 0x0000001400407947 */ /* 0x000fea0003800000 */
.L_x_2687:
[----:B------:R-:W0:Y:S01]  /*9900*/  LDC R21, c[0x0][0x448] ;  /* 0x00011200ff157b82 */ /* 0x000e220000000800 */
[----:B------:R-:W-:Y:S01]  /*9910*/  IMAD R3, R3, 0x20, R34 ;  /* 0x0000002003037824 */ /* 0x000fe200078e0222 */
[----:B------:R-:W-:Y:S01]  /*9920*/  ULDC.64 UR4, c[0x0][0x3f8] ;  /* 0x0000fe0000047ab9 */ /* 0x000fe20000000a00 */
[----:B------:R-:W-:Y:S01]  /*9930*/  ULDC.64 UR6, c[0x0][0x408] ;  /* 0x0001020000067ab9 */ /* 0x000fe20000000a00 */
[----:B------:R-:W-:Y:S02]  /*9940*/  IMAD.MOV.U32 R8, RZ, RZ, R24 ;  /* 0x000000ffff087224 */ /* 0x000fe400078e0018 */
[----:B------:R-:W-:Y:S02]  /*9950*/  IMAD.MOV.U32 R9, RZ, RZ, R27 ;  /* 0x000000ffff097224 */ /* 0x000fe400078e001b */
[----:B------:R-:W-:Y:S01]  /*9960*/  IMAD.MOV.U32 R4, RZ, RZ, R76 ;  /* 0x000000ffff047224 */ /* 0x000fe200078e004c */
[----:B0-----:R-:W-:-:S13]  /*9970*/  ISETP.NE.AND P0, PT, R21, 0x1, PT ;  /* 0x000000011500780c */ /* 0x001fda0003f05270 */
[----:B------:R-:W0:Y:S08]  /*9980*/  @P0 LDC R0, c[0x0][0x44c] ;  /* 0x00011300ff000b82 */ /* 0x000e300000000800 */
[----:B------:R-:W1:Y:S01]  /*9990*/  @P0 LDC R5, c[0x0][0x450] ;  /* 0x00011400ff050b82 */ /* 0x000e620000000800 */
[----:B0-----:R-:W-:-:S05]  /*99a0*/  @P0 IMAD.HI.U32 R0, R3, R0, RZ ;  /* 0x0000000003000227 */ /* 0x001fca00078e00ff */
[----:B-1----:R-:W-:Y:S01]  /*99b0*/  @P0 SHF.R.U32.HI R3, RZ, R5, R0 ;  /* 0x00000005ff030219 */ /* 0x002fe20000011600 */
[----:B------:R-:W-:-:S03]  /*99c0*/  IMAD.MOV.U32 R5, RZ, RZ, R29 ;  /* 0x000000ffff057224 */ /* 0x000fc600078e001d */
        /* <DEDUP_REMOVED lines=17> */
[----:B------:R-:W0:Y:S04]  /*9ae0*/  SHFL.IDX PT, R3, R8, RZ, 0x1c1f ;  /* 0x001c1fff08037589 */ /* 0x000e2800000e0000 */
[----:B------:R-:W1:Y:S04]  /*9af0*/  SHFL.IDX PT, R0, R6, RZ, 0x1c1f ;  /* 0x001c1fff06007589 */ /* 0x000e6800000e0000 */
[----:B------:R2:W3:Y:S04]  /*9b00*/  SHFL.IDX PT, R5, R7, RZ, 0x1c1f ;  /* 0x001c1fff07057589 */ /* 0x0004e800000e0000 */
[----:B------:R2:W4:Y:S01]  /*9b10*/  SHFL.IDX PT, R14, R9, RZ, 0x1c1f ;  /* 0x001c1fff090e7589 */ /* 0x00052200000e0000 */
[----:B0-----:R-:W-:-:S02]  /*9b20*/  IMAD.MOV.U32 R11, RZ, RZ, R3 ;  /* 0x000000ffff0b7224 */ /* 0x001fc400078e0003 */
[----:B-12---:R-:W-:-:S07]  /*9b30*/  IMAD.MOV.U32 R10, RZ, RZ, R0 ;  /* 0x000000ffff0a7224 */ /* 0x006fce00078e0000 */
.L_x_3038:
[----:B------:R-:W-:Y:S01]  /*9b40*/  IMAD R33, R22, R21, RZ ;  /* 0x0000001516217224 */ /* 0x000fe200078e02ff */
[----:B------:R-:W-:Y:S01]  /*9b50*/  BSSY B1, `(.L_x_2704) ;  /* 0x000000f000017945 */ /* 0x000fe20003800000 */
[----:B---3--:R-:W-:Y:S01]  /*9b60*/  IMAD.MOV.U32 R15, RZ, RZ, R5 ;  /* 0x000000ffff0f7224 */ /* 0x008fe200078e0005 */
[----:B------:R-:W-:Y:S02]  /*9b70*/  CS2R R28, SRZ ;  /* 0x00000000001c7805 */ /* 0x000fe4000001ff00 */
[----:B------:R-:W-:Y:S02]  /*9b80*/  CS2R R30, SRZ ;  /* 0x00000000001e7805 */ /* 0x000fe4000001ff00 */
[----:B------:R-:W-:Y:S02]  /*9b90*/  ISETP.GE.AND P0, PT, R34, R33, PT ;  /* 0x000000212200720c */ /* 0x000fe40003f06270 */
[----:B------:R-:W-:Y:S02]  /*9ba0*/  CS2R R24, SRZ ;  /* 0x0000000000187805 */ /* 0x000fe4000001ff00 */
[----:B------:R-:W-:-:S09]  /*9bb0*/  CS2R R26, SRZ ;  /* 0x00000000001a7805 */ /* 0x000fd2000001ff00 */
[----:B------:R-:W-:Y:S05]  /*9bc0*/  @P0 BRA `(.L_x_2705) ;  /* 0x00000000001c0947 */ /* 0x000fea0003800000 */
[----:B------:R-:W-:Y:S02]  /*9bd0*/  ULDC UR4, c[0x0][0x3f4] ;  /* 0x0000fd0000047ab9 */ /* 0x000fe40000000800 */
[----:B------:R-:W-:-:S13]  /*9be0*/  ISETP.GE.AND P0, PT, R16, UR4, PT ;  /* 0x0000000410007c0c */ /* 0x000fda000bf06270 */
[----:B------:R-:W-:Y:S05]  /*9bf0*/  @P0 BRA `(.L_x_2705) ;  /* 0x0000000000100947 */ /* 0x000fea0003800000 */
[----:B------:R-:W-:-:S04]  /*9c00*/  IMAD.WIDE R10, R16, 0x2, R10 ;  /* 0x00000002100a7825 */ /* 0x000fc800078e020a */
[----:B----4-:R-:W-:Y:S01]  /*9c10*/  IMAD.WIDE R14, R16, 0x2, R14 ;  /* 0x00000002100e7825 */ /* 0x010fe200078e020e */
[----:B------:R0:W5:Y:S04]  /*9c20*/  LD.E.128 R24, desc[UR42][R10.64] ;  /* 0x0000002a0a187980 */ /* 0x000168000c101d00 */
[----:B------:R0:W5:Y:S02]  /*9c30*/  LD.E.128 R28, desc[UR42][R14.64] ;  /* 0x0000002a0e1c7980 */ /* 0x000164000c101d00 */
.L_x_2705:
[----:B------:R-:W-:Y:S05]  /*9c40*/  BSYNC B1 ;  /* 0x0000000000017941 */ /* 0x000fea0003800000 */
.L_x_2704:
[----:B-----5:R-:W-:Y:S01]  /*9c50*/  IMAD.MOV.U32 R0, RZ, RZ, R28 ;  /* 0x000000ffff007224 */ /* 0x020fe200078e001c */
[----:B------:R-:W-:Y:S01]  /*9c60*/  UMOV UR4, 0xffffffff ;  /* 0xffffffff00047882 */ /* 0x000fe20000000000 */
[----:B------:R-:W-:Y:S02]  /*9c70*/  IMAD.MOV.U32 R4, RZ, RZ, R30 ;  /* 0x000000ffff047224 */ /* 0x000fe400078e001e */
        /* <DEDUP_REMOVED lines=15> */
[----:B------:R-:W1:Y:S04]  /*9d70*/  SHFL.IDX PT, R3, R8, 0x1, 0x1c1f ;  /* 0x003c1f0008037f89 */ /* 0x000e6800000e0000 */
[----:B------:R-:W2:Y:S04]  /*9d80*/  SHFL.IDX PT, R0, R6, 0x1, 0x1c1f ;  /* 0x003c1f0006007f89 */ /* 0x000ea800000e0000 */
[----:B------:R-:W3:Y:S04]  /*9d90*/  SHFL.IDX PT, R7, R7, 0x1, 0x1c1f ;  /* 0x003c1f0007077f89 */ /* 0x000ee800000e0000 */
[----:B0---4-:R0:W4:Y:S01]  /*9da0*/  SHFL.IDX PT, R14, R9, 0x1, 0x1c1f ;  /* 0x003c1f00090e7f89 */ /* 0x01112200000e0000 */
[----:B-1----:R-:W-:-:S02]  /*9db0*/  IMAD.MOV.U32 R13, RZ, RZ, R3 ;  /* 0x000000ffff0d7224 */ /* 0x002fc400078e0003 */
[----:B0-2---:R-:W-:-:S07]  /*9dc0*/  IMAD.MOV.U32 R12, RZ, RZ, R0 ;  /* 0x000000ffff0c7224 */ /* 0x005fce00078e0000 */
.L_x_3044:
[----:B------:R-:W0:Y:S01]  /*9dd0*/  LDC R3, c[0x0][0x3f4] ;  /* 0x0000fd00ff037b82 */ /* 0x000e220000000800 */
[----:B------:R-:W-:Y:S01]  /*9de0*/  VIADD R34, R34, 0x20 ;  /* 0x0000002022227836 */ /* 0x000fe20000000000 */
[----:B------:R-:W-:Y:S01]  /*9df0*/  LEA.HI R0, R219, R219, RZ, 0x1 ;  /* 0x000000dbdb007211 */ /* 0x000fe200078f08ff */
[----:B------:R-:W-:Y:S01]  /*9e00*/  BSSY B1, `(.L_x_2707) ;  /* 0x0000014000017945 */ /* 0x000fe20003800000 */
[----:B---3--:R-:W-:Y:S01]  /*9e10*/  IMAD.MOV.U32 R15, RZ, RZ, R7 ;  /* 0x000000ffff0f7224 */ /* 0x008fe200078e0007 */
[----:B------:R-:W-:Y:S02]  /*9e20*/  CS2R R6, SRZ ;  /* 0x0000000000067805 */ /* 0x000fe4000001ff00 */
[----:B------:R-:W-:Y:S02]  /*9e30*/  ISETP.GE.AND P0, PT, R34, R33, PT ;  /* 0x000000212200720c */ /* 0x000fe40003f06270 */
[----:B------:R-:W-:Y:S02]  /*9e40*/  CS2R R8, SRZ ;  /* 0x0000000000087805 */ /* 0x000fe4000001ff00 */
[----:B------:R-:W-:-:S02]  /*9e50*/  LOP3.LUT R0, R0, 0xfffffffe, RZ, 0xc0, !PT ;  /* 0xfffffffe00007812 */ /* 0x000fc400078ec0ff */
[----:B------:R-:W-:-:S03]  /*9e60*/  CS2R R10, SRZ ;  /* 0x00000000000a7805 */ /* 0x000fc6000001ff00 */
[----:B------:R-:W-:-:S05]  /*9e70*/  IMAD.IADD R0, R219, 0x1, -R0 ;  /* 0x00000001db007824 */ /* 0x000fca00078e0a00 */
[----:B------:R-:W-:Y:S01]  /*9e80*/  SHF.L.U32 R21, R0, 0x1f, RZ ;  /* 0x0000001f00157819 */ /* 0x000fe200000006ff */
[----:B------:R-:W-:Y:S06]  /*9e90*/  @P0 BRA `(.L_x_2708) ;  /* 0x0000000000280947 */ /* 0x000fec0003800000 */
[----:B------:R-:W-:Y:S01]  /*9ea0*/  ULDC UR4, c[0x0][0x3f4] ;  /* 0x0000fd0000047ab9 */ /* 0x000fe20000000800 */
[----:B------:R-:W-:Y:S02]  /*9eb0*/  CS2R R6, SRZ ;  /* 0x0000000000067805 */ /* 0x000fe4000001ff00 */
[----:B------:R-:W-:Y:S02]  /*9ec0*/  ISETP.GE.AND P0, PT, R16, UR4, PT ;  /* 0x0000000410007c0c */ /* 0x000fe4000bf06270 */
[----:B------:R-:W-:Y:S02]  /*9ed0*/  CS2R R8, SRZ ;  /* 0x0000000000087805 */ /* 0x000fe4000001ff00 */
[----:B------:R-:W-:-:S09]  /*9ee0*/  CS2R R10, SRZ ;  /* 0x00000000000a7805 */ /* 0x000fd2000001ff00 */
[----:B------:R-:W-:Y:S05]  /*9ef0*/  @P0 BRA `(.L_x_2708) ;  /* 0x0000000000100947 */ /* 0x000fea0003800000 */
[----:B------:R-:W-:-:S04]  /*9f00*/  IMAD.WIDE R12, R16, 0x2, R12 ;  /* 0x00000002100c7825 */ /* 0x000fc800078e020c */
[----:B----4-:R-:W-:Y:S01]  /*9f10*/  IMAD.WIDE R14, R16, 0x2, R14 ;  /* 0x00000002100e7825 */ /* 0x010fe200078e020e */
[----:B------:R1:W5:Y:S04]  /*9f20*/  LD.E.128 R8, desc[UR42][R12.64] ;  /* 0x0000002a0c087980 */ /* 0x000368000c101d00 */
[----:B------:R1:W5:Y:S02]  /*9f30*/  LD.E.128 R4, desc[UR42][R14.64] ;  /* 0x0000002a0e047980 */ /* 0x000364000c101d00 */
.L_x_2708:
[----:B------:R-:W-:Y:S05]  /*9f40*/  BSYNC B1 ;  /* 0x0000000000017941 */ /* 0x000fea0003800000 */
.L_x_2707:
[----:B------:R-:W2:Y:S01]  /*9f50*/  SYNCS.PHASECHK.TRANS64.TRYWAIT P1, [R2+URZ+0x28c00], R21 ;  /* 0x028c0015020075a7 */ /* 0x000ea2000802017f */
[----:B-----5:R-:W-:Y:S01]  /*9f60*/  IMAD.MOV.U32 R0, RZ, RZ, R4 ;  /* 0x000000ffff007224 */ /* 0x020fe200078e0004 */
[----:B-1----:R-:W-:Y:S01]  /*9f70*/  VIADDMNMX R13, R33, -R192, 0x40, PT ;  /* 0x00000040210d7446 */ /* 0x002fe200038009c0 */
[----:B------:R-:W-:Y:S01]  /*9f80*/  IMAD.MOV.U32 R12, RZ, RZ, R5 ;  /* 0x000000ffff0c7224 */ /* 0x000fe200078e0005 */
[----:B0-----:R-:W-:Y:S01]  /*9f90*/  ISETP.GE.AND P0, PT, R16, R3, PT ;  /* 0x000000031000720c */ /* 0x001fe20003f06270 */
[----:B----4-:R-:W-:Y:S01]  /*9fa0*/  IMAD.MOV.U32 R14, RZ, RZ, R9 ;  /* 0x000000ffff0e7224 */ /* 0x010fe200078e0009 */
[----:B------:R-:W-:Y:S01]  /*9fb0*/  PRMT R51, R51, 0x5410, R0 ;  /* 0x0000541033337816 */ /* 0x000fe20000000000 */
[----:B------:R-:W-:Y:S01]  /*9fc0*/  IMAD.MOV.U32 R0, RZ, RZ, R6 ;  /* 0x000000ffff007224 */ /* 0x000fe200078e0006 */
[-C--:B------:R-:W-:Y:S01]  /*9fd0*/  ISETP.GE.OR P2, PT, R184, R13.reuse, P0 ;  /* 0x0000000db800720c */ /* 0x080fe20000746670 */
[----:B------:R-:W-:Y:S01]  /*9fe0*/  BSSY B1, `(.L_x_2709) ;  /* 0x000000b000017945 */ /* 0x000fe20003800000 */
[----:B------:R-:W-:Y:S01]  /*9ff0*/  PRMT R53, R53, 0x5410, R12 ;  /* 0x0000541035357816 */ /* 0x000fe2000000000c */
[----:B------:R-:W-:Y:S01]  /*a000*/  IMAD.MOV.U32 R12, RZ, RZ, R7 ;  /* 0x000000ffff0c7224 */ /* 0x000fe200078e0007 */
[----:B------:R-:W-:Y:S01]  /*a010*/  ISETP.GE.OR P0, PT, R36, R13, P0 ;  /* 0x0000000d2400720c */ /* 0x000fe20000706670 */
[----:B------:R-:W-:Y:S01]  /*a020*/  IMAD.MOV.U32 R13, RZ, RZ, R8 ;  /* 0x000000ffff0d7224 */ /* 0x000fe200078e0008 */
[----:B------:R-:W-:Y:S01]  /*a030*/  PRMT R51, R0, 0x7610, R51 ;  /* 0x0000761000337816 */ /* 0x000fe20000000033 */
[----:B------:R-:W-:Y:S01]  /*a040*/  IMAD.MOV.U32 R0, RZ, RZ, R10 ;  /* 0x000000ffff007224 */ /* 0x000fe200078e000a */
[----:B------:R-:W-:Y:S01]  /*a050*/  PRMT R53, R12, 0x7610, R53 ;  /* 0x000076100c357816 */ /* 0x000fe20000000035 */
[----:B------:R-:W-:Y:S01]  /*a060*/  IMAD.MOV.U32 R20, RZ, RZ, R11 ;  /* 0x000000ffff147224 */ /* 0x000fe200078e000b */
[----:B------:R-:W-:Y:S01]  /*a070*/  PRMT R54, R13, 0x5410, R14 ;  /* 0x000054100d367816 */ /* 0x000fe2000000000e */
[----:B--2---:R-:W-:Y:S06]  /*a080*/  @!P1 BRA `(.L_x_2710) ;  /* 0x0000019400949947 */ /* 0x004fec0003800000 */
.L_x_3045:
[----:B------:R-:W-:Y:S05]  /*a090*/  BSYNC B1 ;  /* 0x0000000000017941 */ /* 0x000fea0003800000 */
.L_x_2709:
[----:B------:R-:W-:Y:S04]  /*a0a0*/  BSSY B1, `(.L_x_2711) ;  /* 0x000006a000017945 */ /* 0x000fe80003800000 */
[----:B------:R-:W-:Y:S05]  /*a0b0*/  @P2 BRA `(.L_x_2712) ;  /* 0x0000000400a02947 */ /* 0x000fea0003800000 */
[----:B------:R-:W-:Y:S01]  /*a0c0*/  IMAD.SHL.U32 R12, R195, 0x40, RZ ;  /* 0x00000040c30c7824 */ /* 0x000fe200078e00ff */
[----:B------:R-:W-:Y:S01]  /*a0d0*/  SHF.R.U64 R44, R28, 0x10, R29 ;  /* 0x000000101c2c7819 */ /* 0x000fe2000000121d */
[----:B------:R-:W-:Y:S01]  /*a0e0*/  IMAD.IADD R13, R16, 0x1, R3 ;  /* 0x00000001100d7824 */ /* 0x000fe200078e0203 */
[----:B------:R-:W-:Y:S02]  /*a0f0*/  SHF.R.U64 R39, R24, 0x10, R25 ;  /* 0x0000001018277819 */ /* 0x000fe40000001219 */
[----:B------:R-:W-:Y:S02]  /*a100*/  LOP3.LUT R14, R12, 0x1c0, RZ, 0xc0, !PT ;  /* 0x000001c00c0e7812 */ /* 0x000fe400078ec0ff */
[----:B------:R-:W-:Y:S02]  /*a110*/  SHF.R.U32.HI R43, RZ, 0x10, R27 ;  /* 0x00000010ff2b7819 */ /* 0x000fe4000001161b */
[----:B------:R-:W-:Y:S02]  /*a120*/  LOP3.LUT R12, R14, 0x38, R16, 0xf8, !PT ;  /* 0x000000380e0c7812 */ /* 0x000fe400078ef810 */
[----:B------:R-:W-:-:S02]  /*a130*/  SHF.R.U32.HI R15, RZ, 0x3, R14 ;  /* 0x00000003ff0f7819 */ /* 0x000fc4000001160e */
[----:B------:R-:W-:Y:S02]  /*a140*/  LOP3.LUT R13, R14, 0x38, R13, 0xf8, !PT ;  /* 0x000000380e0d7812 */ /* 0x000fe400078ef80d */
[-C--:B------:R-:W-:Y:S02]  /*a150*/  LOP3.LUT R12, R12, R15.reuse, RZ, 0x3c, !PT ;  /* 0x0000000f0c0c7212 */ /* 0x080fe400078e3cff */
[----:B------:R-:W-:Y:S02]  /*a160*/  SHF.R.U32.HI R48, RZ, 0x10, R31 ;  /* 0x00000010ff307819 */ /* 0x000fe4000001161f */
[----:B------:R-:W-:Y:S01]  /*a170*/  PRMT R44, R38, 0x5432, R44 ;  /* 0x00005432262c7816 */ /* 0x000fe2000000002c */
[----:B0-----:R-:W-:Y:S01]  /*a180*/  IMAD R21, R203, 0x200, R12 ;  /* 0x00000200cb157824 */ /* 0x001fe200078e020c */
[----:B------:R-:W-:Y:S02]  /*a190*/  LOP3.LUT R12, R13, R15, RZ, 0x3c, !PT ;  /* 0x0000000f0d0c7212 */ /* 0x000fe400078e3cff */
[----:B------:R-:W-:Y:S01]  /*a1a0*/  SHF.R.U32.HI R46, RZ, 0x10, R29 ;  /* 0x00000010ff2e7819 */ /* 0x000fe2000001161d */
[----:B------:R-:W-:Y:S01]  /*a1b0*/  IMAD R21, R21, 0x2, R2 ;  /* 0x0000000215157824 */ /* 0x000fe200078e0202 */
[----:B------:R-:W-:Y:S01]  /*a1c0*/  PRMT R39, R41, 0x5410, R39 ;  /* 0x0000541029277816 */ /* 0x000fe20000000027 */
[----:B------:R-:W-:Y:S01]  /*a1d0*/  IMAD R37, R203, 0x200, R12 ;  /* 0x00000200cb257824 */ /* 0x000fe200078e020c */
[----:B------:R-:W-:-:S02]  /*a1e0*/  SHF.R.U32.HI R40, RZ, 0x10, R25 ;  /* 0x00000010ff287819 */ /* 0x000fc40000011619 */
[----:B------:R-:W0:Y:S01]  /*a1f0*/  LDS.128 R12, [R21+0x20400] ;  /* 0x02040000150c7984 */ /* 0x000e220000000c00 */
[----:B------:R-:W-:Y:S01]  /*a200*/  IMAD R37, R37, 0x2, R2 ;  /* 0x0000000225257824 */ /* 0x000fe200078e0202 */
[----:B------:R-:W-:Y:S02]  /*a210*/  SHF.R.U64 R47, R30, 0x10, R31 ;  /* 0x000000101e2f7819 */ /* 0x000fe4000000121f */
[C---:B------:R-:W-:Y:S02]  /*a220*/  PRMT R43, R45.reuse, 0x5410, R43 ;  /* 0x000054102d2b7816 */ /* 0x040fe4000000002b */
[----:B------:R-:W1:Y:S01]  /*a230*/  LDS.128 R32, [R37+0x20400] ;  /* 0x0204000025207984 */ /* 0x000e620000000c00 */
[----:B------:R-:W-:Y:S01]  /*a240*/  PRMT R48, R45, 0x5432, R48 ;  /* 0x000054322d307816 */ /* 0x000fe20000000030 */
[----:B------:R-:W-:Y:S01]  /*a250*/  IMAD.U32 R45, R44, 0x10000, RZ ;  /* 0x000100002c2d7824 */ /* 0x000fe200078e00ff */
[----:B------:R-:W-:Y:S01]  /*a260*/  PRMT R46, R41, 0x5432, R46 ;  /* 0x00005432292e7816 */ /* 0x000fe2000000002e */
[----:B------:R-:W-:Y:S01]  /*a270*/  IMAD.U32 R41, R39, 0x10000, RZ ;  /* 0x0001000027297824 */ /* 0x000fe200078e00ff */
[----:B------:R-:W-:-:S02]  /*a280*/  PRMT R40, R49, 0x5432, R40 ;  /* 0x0000543231287816 */ /* 0x000fc40000000028 */
[----:B------:R-:W-:Y:S02]  /*a290*/  PRMT R47, R38, 0x5410, R47 ;  /* 0x00005410262f7816 */ /* 0x000fe4000000002f */
[----:B------:R-:W-:Y:S02]  /*a2a0*/  LOP3.LUT R44, R44, 0xffff0000, RZ, 0xc0, !PT ;  /* 0xffff00002c2c7812 */ /* 0x000fe400078ec0ff */
[----:B------:R-:W-:Y:S02]  /*a2b0*/  SHF.R.U64 R42, R26, 0x10, R27 ;  /* 0x000000101a2a7819 */ /* 0x000fe4000000121b */
[----:B------:R-:W-:Y:S02]  /*a2c0*/  LOP3.LUT R39, R39, 0xffff0000, RZ, 0xc0, !PT ;  /* 0xffff000027277812 */ /* 0x000fe400078ec0ff */
[----:B------:R-:W-:Y:S01]  /*a2d0*/  PRMT R42, R50, 0x5432, R42 ;  /* 0x00005432322a7816 */ /* 0x000fe2000000002a */
[C---:B0-----:R-:W-:Y:S01]  /*a2e0*/  IMAD.U32 R24, R12.reuse, 0x10000, RZ ;  /* 0x000100000c187824 */ /* 0x041fe200078e00ff */
[----:B------:R-:W-:Y:S01]  /*a2f0*/  LOP3.LUT R12, R12, 0xffff0000, RZ, 0xc0, !PT ;  /* 0xffff00000c0c7812 */ /* 0x000fe200078ec0ff */
        /* <DEDUP_REMOVED lines=10> */
[----:B------:R-:W-:-:S02]  /*a3a0*/  IMAD.U32 R38, R35, 0x10000, RZ ;  /* 0x0001000023267824 */ /* 0x000fc400078e00ff */
[C---:B------:R-:W-:Y:S01]  /*a3b0*/  FMUL.FTZ R49, R28.reuse, R45 ;  /* 0x0000002d1c317220 */ /* 0x040fe20000410000 */
[----:B------:R-:W-:Y:S01]  /*a3c0*/  LOP3.LUT R34, R35, 0xffff0000, RZ, 0xc0, !PT ;  /* 0xffff000023227812 */ /* 0x000fe200078ec0ff */
[-C--:B------:R-:W-:Y:S01]  /*a3d0*/  FMUL.FTZ R35, R28, R41.reuse ;  /* 0x000000291c237220 */ /* 0x080fe20000410000 */
[----:B------:R-:W-:Y:S02]  /*a3e0*/  IMAD.U32 R28, R46, 0x10000, RZ ;  /* 0x000100002e1c7824 */ /* 0x000fe400078e00ff */
[C---:B------:R-:W-:Y:S01]  /*a3f0*/  FFMA.FTZ R49, R24.reuse, R41, -R49 ;  /* 0x0000002918317223 */ /* 0x040fe20000010831 */
[C---:B------:R-:W-:Y:S01]  /*a400*/  FMUL.FTZ R41, R29.reuse, R44 ;  /* 0x0000002c1d297220 */ /* 0x040fe20000410000 */
[----:B------:R-:W-:Y:S01]  /*a410*/  FFMA.FTZ R35, R24, R45, R35 ;  /* 0x0000002d18237223 */ /* 0x000fe20000010023 */
[----:B------:R-:W-:Y:S02]  /*a420*/  IMAD.U32 R24, R40, 0x10000, RZ ;  /* 0x0001000028187824 */ /* 0x000fe400078e00ff */
[-C--:B------:R-:W-:Y:S01]  /*a430*/  FMUL.FTZ R29, R29, R39.reuse ;  /* 0x000000271d1d7220 */ /* 0x080fe20000410000 */
[----:B------:R-:W-:Y:S01]  /*a440*/  FFMA.FTZ R50, R12, R39, -R41 ;  /* 0x000000270c327223 */ /* 0x000fe20000010829 */
[----:B------:R-:W-:Y:S01]  /*a450*/  FMUL.FTZ R52, R30, R28 ;  /* 0x0000001c1e347220 */ /* 0x000fe20000410000 */
[----:B------:R-:W-:Y:S01]  /*a460*/  LOP3.LUT R46, R46, 0xffff0000, RZ, 0xc0, !PT ;  /* 0xffff00002e2e7812 */ /* 0x000fe200078ec0ff */
[-C--:B------:R-:W-:Y:S01]  /*a470*/  FMUL.FTZ R39, R30, R24.reuse ;  /* 0x000000181e277220 */ /* 0x080fe20000410000 */
[----:B------:R-:W-:Y:S01]  /*a480*/  LOP3.LUT R40, R40, 0xffff0000, RZ, 0xc0, !PT ;  /* 0xffff000028287812 */ /* 0x000fe200078ec0ff */
[C---:B------:R-:W-:Y:S01]  /*a490*/  FFMA.FTZ R52, R25.reuse, R24, -R52 ;  /* 0x0000001819347223 */ /* 0x040fe20000010834 */
[----:B------:R-:W-:Y:S01]  /*a4a0*/  FFMA.FTZ R44, R12, R44, R29 ;  /* 0x0000002c0c2c7223 */ /* 0x000fe2000001001d */
[----:B------:R-:W-:Y:S01]  /*a4b0*/  FFMA.FTZ R39, R25, R28, R39 ;  /* 0x0000001c19277223 */ /* 0x000fe20000010027 */
[----:B------:R-:W-:Y:S01]  /*a4c0*/  FMUL.FTZ R24, R32, R46 ;  /* 0x0000002e20187220 */ /* 0x000fe20000410000 */
[----:B------:R-:W-:-:S02]  /*a4d0*/  IMAD.U32 R25, R47, 0x10000, RZ ;  /* 0x000100002f197824 */ /* 0x000fc400078e00ff */
[-C--:B------:R-:W-:Y:S01]  /*a4e0*/  FMUL.FTZ R32, R32, R40.reuse ;  /* 0x0000002820207220 */ /* 0x080fe20000410000 */
[----:B------:R-:W-:Y:S02]  /*a4f0*/  IMAD.U32 R28, R48, 0x10000, RZ ;  /* 0x00010000301c7824 */ /* 0x000fe400078e00ff */
[----:B------:R-:W-:Y:S01]  /*a500*/  FFMA.FTZ R29, R13, R40, -R24 ;  /* 0x000000280d1d7223 */ /* 0x000fe20000010818 */
[----:B------:R-:W-:Y:S02]  /*a510*/  IMAD.U32 R12, R42, 0x10000, RZ ;  /* 0x000100002a0c7824 */ /* 0x000fe400078e00ff */
[-C--:B------:R-:W-:Y:S01]  /*a520*/  FMUL.FTZ R41, R31, R25.reuse ;  /* 0x000000191f297220 */ /* 0x080fe20000410000 */
[----:B------:R-:W-:Y:S02]  /*a530*/  IMAD.U32 R27, R15, 0x10000, RZ ;  /* 0x000100000f1b7824 */ /* 0x000fe400078e00ff */
[----:B------:R-:W-:Y:S01]  /*a540*/  FMUL.FTZ R40, R38, R28 ;  /* 0x0000001c26287220 */ /* 0x000fe20000410000 */
[----:B------:R-:W-:Y:S01]  /*a550*/  IMAD.U32 R24, R43, 0x10000, RZ ;  /* 0x000100002b187824 */ /* 0x000fe200078e00ff */
[----:B------:R-:W-:Y:S01]  /*a560*/  LOP3.LUT R47, R47, 0xffff0000, RZ, 0xc0, !PT ;  /* 0xffff00002f2f7812 */ /* 0x000fe200078ec0ff */
[----:B------:R-:W-:Y:S01]  /*a570*/  FMUL.FTZ R30, R31, R12 ;  /* 0x0000000c1f1e7220 */ /* 0x000fe20000410000 */
[----:B------:R-:W-:Y:S01]  /*a580*/  LOP3.LUT R48, R48, 0xffff0000, RZ, 0xc0, !PT ;  /* 0xffff000030307812 */ /* 0x000fe200078ec0ff */
[----:B------:R-:W-:Y:S01]  /*a590*/  FFMA.FTZ R32, R13, R46, R32 ;  /* 0x0000002e0d207223 */ /* 0x000fe20000010020 */
[----:B------:R-:W-:Y:S01]  /*a5a0*/  LOP3.LUT R42, R42, 0xffff0000, RZ, 0xc0, !PT ;  /* 0xffff00002a2a7812 */ /* 0x000fe200078ec0ff */
[----:B------:R-:W-:Y:S01]  /*a5b0*/  FFMA.FTZ R41, R26, R12, -R41 ;  /* 0x0000000c1a297223 */ /* 0x000fe20000010829 */
[----:B------:R-:W-:Y:S01]  /*a5c0*/  LOP3.LUT R43, R43, 0xffff0000, RZ, 0xc0, !PT ;  /* 0xffff00002b2b7812 */ /* 0x000fe200078ec0ff */
[-C--:B------:R-:W-:Y:S01]  /*a5d0*/  FMUL.FTZ R38, R38, R24.reuse ;  /* 0x0000001826267220 */ /* 0x080fe20000410000 */
[----:B------:R-:W-:Y:S01]  /*a5e0*/  LOP3.LUT R15, R15, 0xffff0000, RZ, 0xc0, !PT ;  /* 0xffff00000f0f7812 */ /* 0x000fe200078ec0ff */
[----:B------:R-:W-:Y:S01]  /*a5f0*/  FFMA.FTZ R40, R27, R24, -R40 ;  /* 0x000000181b287223 */ /* 0x000fe20000010828 */
[----:B------:R-:W-:Y:S01]  /*a600*/  FFMA.FTZ R26, R26, R25, R30 ;  /* 0x000000191a1a7223 */ /* 0x000fe2000001001e */
[C---:B------:R-:W-:Y:S01]  /*a610*/  FMUL.FTZ R13, R33.reuse, R47 ;  /* 0x0000002f210d7220 */ /* 0x040fe20000410000 */
[C---:B------:R-:W-:Y:S01]  /*a620*/  FMUL.FTZ R24, R34.reuse, R48 ;  /* 0x0000003022187220 */ /* 0x040fe20000410000 */
[-C--:B------:R-:W-:Y:S01]  /*a630*/  FMUL.FTZ R12, R33, R42.reuse ;  /* 0x0000002a210c7220 */ /* 0x080fe20000410000 */
[-C--:B------:R-:W-:Y:S01]  /*a640*/  FMUL.FTZ R25, R34, R43.reuse ;  /* 0x0000002b22197220 */ /* 0x080fe20000410000 */
[C---:B------:R-:W-:Y:S01]  /*a650*/  FFMA.FTZ R42, R14.reuse, R42, -R13 ;  /* 0x0000002a0e2a7223 */ /* 0x040fe2000001080d */
        /* <DEDUP_REMOVED lines=9> */
[----:B------:R-:W-:Y:S01]  /*a6f0*/  F2FP.BF16.F32.PACK_AB R25, R32, R39 ;  /* 0x000000272019723e */ /* 0x000fe200000010ff */
[----:B------:R1:W-:Y:S01]  /*a700*/  STS.128 [R21+0x20400], R12 ;  /* 0x0204000c15007388 */ /* 0x0003e20000000c00 */
[----:B------:R-:W-:-:S02]  /*a710*/  F2FP.BF16.F32.PACK_AB R26, R47, R26 ;  /* 0x0000001a2f1a723e */ /* 0x000fc400000010ff */
[----:B------:R-:W-:-:S05]  /*a720*/  F2FP.BF16.F32.PACK_AB R27, R48, R27 ;  /* 0x0000001b301b723e */ /* 0x000fca00000010ff */
[----:B------:R1:W-:Y:S02]  /*a730*/  STS.128 [R37+0x20400], R24 ;  /* 0x0204001825007388 */ /* 0x0003e40000000c00 */
.L_x_2712:
[----:B------:R-:W-:Y:S05]  /*a740*/  BSYNC B1 ;  /* 0x0000000000017941 */ /* 0x000fea0003800000 */
.L_x_2711:
[----:B------:R-:W-:Y:S01]  /*a750*/  PRMT R30, R0, 0x7610, R30 ;  /* 0x00007610001e7816 */ /* 0x000fe2000000001e */
[----:B------:R-:W-:Y:S06]  /*a760*/  @P0 BRA `(.L_x_2700) ;  /* 0x0000000400a40947 */ /* 0x000fec0003800000 */
[----:B------:R-:W2:Y:S01]  /*a770*/  LDL R40, [R1+0x64] ;  /* 0x0000640001287983 */ /* 0x000ea20000100800 */
[----:B-1----:R-:W-:Y:S01]  /*a780*/  IMAD.SHL.U32 R12, R36, 0x40, RZ ;  /* 0x00000040240c7824 */ /* 0x002fe200078e00ff */
[----:B------:R-:W-:Y:S01]  /*a790*/  SHF.R.S32.HI R13, RZ, 0x1f, R36 ;  /* 0x0000001fff0d7819 */ /* 0x000fe20000011424 */
[----:B------:R-:W-:Y:S01]  /*a7a0*/  IMAD.IADD R0, R16, 0x1, R3 ;  /* 0x0000000110007824 */ /* 0x000fe200078e0203 */
[----:B------:R-:W-:Y:S02]  /*a7b0*/  SHF.R.U64 R32, R4, 0x10, R5 ;  /* 0x0000001004207819 */ /* 0x000fe40000001205 */
[----:B------:R-:W-:Y:S02]  /*a7c0*/  LOP3.LUT R3, R12, 0x1c0, RZ, 0xc0, !PT ;  /* 0x000001c00c037812 */ /* 0x000fe400078ec0ff */
[----:B------:R-:W-:Y:S02]  /*a7d0*/  LEA.HI R13, R13, R36, RZ, 0x3 ;  /* 0x000000240d0d7211 */ /* 0x000fe400078f18ff */
[----:B------:R-:W-:-:S02]  /*a7e0*/  LOP3.LUT R0, R3, 0x38, R0, 0xf8, !PT ;  /* 0x0000003803007812 */ /* 0x000fc400078ef800 */
[----:B------:R-:W-:Y:S01]  /*a7f0*/  SHF.R.U32.HI R3, RZ, 0x3, R3 ;  /* 0x00000003ff037819 */ /* 0x000fe20000011603 */
[----:B------:R-:W-:Y:S01]  /*a800*/  IMAD.SHL.U32 R13, R13, 0x40, RZ ;  /* 0x000000400d0d7824 */ /* 0x000fe200078e00ff */
[----:B0-----:R-:W-:Y:S02]  /*a810*/  SHF.R.U64 R21, R8, 0x10, R9 ;  /* 0x0000001008157819 */ /* 0x001fe40000001209 */
[----:B------:R-:W-:Y:S02]  /*a820*/  LOP3.LUT R0, R0, R3, RZ, 0x3c, !PT ;  /* 0x0000000300007212 */ /* 0x000fe400078e3cff */
[----:B------:R-:W-:Y:S02]  /*a830*/  LOP3.LUT R3, R13, 0xfffffe00, RZ, 0xc0, !PT ;  /* 0xfffffe000d037812 */ /* 0x000fe400078ec0ff */
[----:B------:R-:W-:Y:S02]  /*a840*/  PRMT R32, R51, 0x5432, R32 ;  /* 0x0000543233207816 */ /* 0x000fe40000000020 */
[----:B------:R-:W-:Y:S01]  /*a850*/  PRMT R21, R54, 0x5410, R21 ;  /* 0x0000541036157816 */ /* 0x000fe20000000015 */
[----:B------:R-:W-:Y:S01]  /*a860*/  IMAD.IADD R3, R3, 0x1, R0 ;  /* 0x0000000103037824 */ /* 0x000fe200078e0200 */
[----:B------:R-:W-:Y:S01]  /*a870*/  SHF.R.U32.HI R28, RZ, 0x10, R9 ;  /* 0x00000010ff1c7819 */ /* 0x000fe20000011609 */
[----:B------:R-:W-:Y:S01]  /*a880*/  IMAD.U32 R33, R32, 0x10000, RZ ;  /* 0x0001000020217824 */ /* 0x000fe200078e00ff */
[--C-:B------:R-:W-:Y:S01]  /*a890*/  SHF.R.U64 R29, R10, 0x10, R11.reuse ;  /* 0x000000100a1d7819 */ /* 0x100fe2000000120b */
[----:B------:R-:W-:Y:S01]  /*a8a0*/  IMAD R3, R3, 0x2, R2 ;  /* 0x0000000203037824 */ /* 0x000fe200078e0202 */
[----:B------:R-:W-:-:S02]  /*a8b0*/  SHF.R.U32.HI R31, RZ, 0x10, R11 ;  /* 0x00000010ff1f7819 */ /* 0x000fc4000001160b */
[----:B------:R-:W-:Y:S02]  /*a8c0*/  SHF.R.U32.HI R34, RZ, 0x10, R5 ;  /* 0x00000010ff227819 */ /* 0x000fe40000011605 */
[----:B------:R-:W0:Y:S01]  /*a8d0*/  LDS.128 R24, [R3+0x20400] ;  /* 0x0204000003187984 */ /* 0x000e220000000c00 */
[----:B------:R-:W-:Y:S02]  /*a8e0*/  SHF.R.U32.HI R37, RZ, 0x10, R7 ;  /* 0x00000010ff257819 */ /* 0x000fe40000011607 */
[C---:B------:R-:W-:Y:S02]  /*a8f0*/  PRMT R34, R53.reuse, 0x5432, R34 ;  /* 0x0000543235227816 */ /* 0x040fe40000000022 */
[----:B------:R-:W-:Y:S02]  /*a900*/  PRMT R37, R53, 0x5410, R37 ;  /* 0x0000541035257816 */ /* 0x000fe40000000025 */
[----:B------:R-:W-:Y:S01]  /*a910*/  PRMT R31, R20, 0x5410, R31 ;  /* 0x00005410141f7816 */ /* 0x000fe2000000001f */
[----:B------:R-:W-:Y:S01]  /*a920*/  IMAD.U32 R36, R34, 0x10000, RZ ;  /* 0x0001000022247824 */ /* 0x000fe200078e00ff */
[----:B------:R-:W-:-:S02]  /*a930*/  PRMT R28, R54, 0x5432, R28 ;  /* 0x00005432361c7816 */ /* 0x000fc4000000001c */
[----:B------:R-:W-:Y:S02]  /*a940*/  SHF.R.U64 R35, R6, 0x10, R7 ;  /* 0x0000001006237819 */ /* 0x000fe40000001207 */
[----:B------:R-:W-:Y:S01]  /*a950*/  PRMT R29, R30, 0x5410, R29 ;  /* 0x000054101e1d7816 */ /* 0x000fe2000000001d */
[----:B------:R-:W-:Y:S01]  /*a960*/  IMAD.U32 R30, R28, 0x10000, RZ ;  /* 0x000100001c1e7824 */ /* 0x000fe200078e00ff */
[----:B------:R-:W-:Y:S01]  /*a970*/  PRMT R35, R51, 0x5410, R35 ;  /* 0x0000541033237816 */ /* 0x000fe20000000023 */
[C---:B0-----:R-:W-:Y:S01]  /*a980*/  IMAD.U32 R9, R24.reuse, 0x10000, RZ ;  /* 0x0001000018097824 */ /* 0x041fe200078e00ff */
[----:B------:R-:W-:Y:S01]  /*a990*/  LOP3.LUT R10, R24, 0xffff0000, RZ, 0xc0, !PT ;  /* 0xffff0000180a7812 */ /* 0x000fe200078ec0ff */
[C---:B------:R-:W-:Y:S01]  /*a9a0*/  IMAD.U32 R11, R25.reuse, 0x10000, RZ ;  /* 0x00010000190b7824 */ /* 0x040fe200078e00ff */
[----:B------:R-:W-:Y:S01]  /*a9b0*/  LOP3.LUT R24, R25, 0xffff0000, RZ, 0xc0, !PT ;  /* 0xffff000019187812 */ /* 0x000fe200078ec0ff */
[----:B------:R-:W-:Y:S02]  /*a9c0*/  IMAD.U32 R25, R21, 0x10000, RZ ;  /* 0x0001000015197824 */ /* 0x000fe400078e00ff */
[----:B------:R-:W-:Y:S01]  /*a9d0*/  FMUL.FTZ R39, R9, R33 ;  /* 0x0000002109277220 */ /* 0x000fe20000410000 */
[----:B------:R-:W-:-:S02]  /*a9e0*/  IMAD.U32 R20, R27, 0x10000, RZ ;  /* 0x000100001b147824 */ /* 0x000fc400078e00ff */
[----:B------:R-:W-:Y:S01]  /*a9f0*/  FMUL.FTZ R38, R11, R36 ;  /* 0x000000240b267220 */ /* 0x000fe20000410000 */
[-C--:B------:R-:W-:Y:S01]  /*aa00*/  FMUL.FTZ R9, R9, R25.reuse ;  /* 0x0000001909097220 */ /* 0x080fe20000410000 */
[----:B------:R-:W-:Y:S01]  /*aa10*/  LOP3.LUT R21, R21, 0xffff0000, RZ, 0xc0, !PT ;  /* 0xffff000015157812 */ /* 0x000fe200078ec0ff */
[----:B--2---:R-:W0:Y:S02]  /*aa20*/  LDS.128 R12, [R40+0x20400] ;  /* 0x02040000280c7984 */ /* 0x004e240000000c00 */
[C---:B0-----:R-:W-:Y:S01]  /*aa30*/  IMAD.U32 R0, R12.reuse, 0x10000, RZ ;  /* 0x000100000c007824 */ /* 0x041fe200078e00ff */
[----:B------:R-:W-:Y:S01]  /*aa40*/  LOP3.LUT R4, R12, 0xffff0000, RZ, 0xc0, !PT ;  /* 0xffff00000c047812 */ /* 0x000fe200078ec0ff */
[C---:B------:R-:W-:Y:S01]  /*aa50*/  IMAD.U32 R6, R14.reuse, 0x10000, RZ ;  /* 0x000100000e067824 */ /* 0x040fe200078e00ff */
[----:B------:R-:W-:Y:S01]  /*aa60*/  LOP3.LUT R7, R14, 0xffff0000, RZ, 0xc0, !PT ;  /* 0xffff00000e077812 */ /* 0x000fe200078ec0ff */
[----:B------:R-:W-:Y:S01]  /*aa70*/  FFMA.FTZ R39, R0, R25, -R39 ;  /* 0x0000001900277223 */ /* 0x000fe20000010827 */
[----:B------:R-:W-:-:S02]  /*aa80*/  IMAD.U32 R25, R37, 0x10000, RZ ;  /* 0x0001000025197824 */ /* 0x000fc400078e00ff */
[----:B------:R-:W-:Y:S01]  /*aa90*/  FFMA.FTZ R33, R0, R33, R9 ;  /* 0x0000002100217223 */ /* 0x000fe20000010009 */
[C---:B------:R-:W-:Y:S01]  /*aaa0*/  IMAD.U32 R5, R13.reuse, 0x10000, RZ ;  /* 0x000100000d057824 */ /* 0x040fe200078e00ff */
[----:B------:R-:W-:Y:S01]  /*aab0*/  LOP3.LUT R12, R13, 0xffff0000, RZ, 0xc0, !PT ;  /* 0xffff00000d0c7812 */ /* 0x000fe200078ec0ff */
[C---:B------:R-:W-:Y:S01]  /*aac0*/  IMAD.U32 R8, R15.reuse, 0x10000, RZ ;  /* 0x000100000f087824 */ /* 0x040fe200078e00ff */
[----:B------:R-:W-:Y:S01]  /*aad0*/  LOP3.LUT R14, R15, 0xffff0000, RZ, 0xc0, !PT ;  /* 0xffff00000f0e7812 */ /* 0x000fe200078ec0ff */
[----:B------:R-:W-:Y:S01]  /*aae0*/  IMAD.U32 R9, R31, 0x10000, RZ ;  /* 0x000100001f097824 */ /* 0x000fe200078e00ff */
[C---:B------:R-:W-:Y:S01]  /*aaf0*/  LOP3.LUT R15, R26.reuse, 0xffff0000, RZ, 0xc0, !PT ;  /* 0xffff00001a0f7812 */ /* 0x040fe200078ec0ff */
[----:B------:R-:W-:Y:S01]  /*ab00*/  IMAD.U32 R13, R26, 0x10000, RZ ;  /* 0x000100001a0d7824 */ /* 0x000fe200078e00ff */
[----:B------:R-:W-:Y:S01]  /*ab10*/  LOP3.LUT R26, R27, 0xffff0000, RZ, 0xc0, !PT ;  /* 0xffff00001b1a7812 */ /* 0x000fe200078ec0ff */
[C---:B------:R-:W-:Y:S01]  /*ab20*/  FMUL.FTZ R27, R20.reuse, R25 ;  /* 0x00000019141b7220 */ /* 0x040fe20000410000 */
[-C--:B------:R-:W-:Y:S01]  /*ab30*/  FMUL.FTZ R20, R20, R9.reuse ;  /* 0x0000000914147220 */ /* 0x080fe20000410000 */
[-C--:B------:R-:W-:Y:S01]  /*ab40*/  FMUL.FTZ R0, R11, R30.reuse ;  /* 0x0000001e0b007220 */ /* 0x080fe20000410000 */
[----:B------:R-:W-:Y:S01]  /*ab50*/  FFMA.FTZ R38, R5, R30, -R38 ;  /* 0x0000001e05267223 */ /* 0x000fe20000010826 */
[----:B------:R-:W-:Y:S01]  /*ab60*/  LOP3.LUT R11, R32, 0xffff0000, RZ, 0xc0, !PT ;  /* 0xffff0000200b7812 */ /* 0x000fe200078ec0ff */
[C---:B------:R-:W-:Y:S01]  /*ab70*/  FFMA.FTZ R30, R8.reuse, R9, -R27 ;  /* 0x00000009081e7223 */ /* 0x040fe2000001081b */
[----:B------:R-:W-:Y:S01]  /*ab80*/  FFMA.FTZ R32, R8, R25, R20 ;  /* 0x0000001908207223 */ /* 0x000fe20000010014 */
[----:B------:R-:W-:Y:S01]  /*ab90*/  FMUL.FTZ R27, R10, R21 ;  /* 0x000000150a1b7220 */ /* 0x000fe20000410000 */
[----:B------:R-:W-:-:S02]  /*aba0*/  IMAD.U32 R8, R35, 0x10000, RZ ;  /* 0x0001000023087824 */ /* 0x000fc400078e00ff */
[----:B------:R-:W-:Y:S01]  /*abb0*/  FFMA.FTZ R36, R5, R36, R0 ;  /* 0x0000002405247223 */ /* 0x000fe20000010000 */
[-C--:B------:R-:W-:Y:S01]  /*abc0*/  FMUL.FTZ R25, R10, R11.reuse ;  /* 0x0000000b0a197220 */ /* 0x080fe20000410000 */
[----:B------:R-:W-:Y:S01]  /*abd0*/  FFMA.FTZ R20, R4, R11, R27 ;  /* 0x0000000b04147223 */ /* 0x000fe2000001001b */
[----:B------:R-:W-:Y:S02]  /*abe0*/  IMAD.U32 R0, R29, 0x10000, RZ ;  /* 0x000100001d007824 */ /* 0x000fe400078e00ff */
[C---:B------:R-:W-:Y:S01]  /*abf0*/  FMUL.FTZ R11, R13.reuse, R8 ;  /* 0x000000080d0b7220 */ /* 0x040fe20000410000 */
[----:B------:R-:W-:Y:S01]  /*ac00*/  LOP3.LUT R9, R34, 0xffff0000, RZ, 0xc0, !PT ;  /* 0xffff000022097812 */ /* 0x000fe200078ec0ff */
[----:B------:R-:W-:Y:S01]  /*ac10*/  FFMA.FTZ R10, R4, R21, -R25 ;  /* 0x00000015040a7223 */ /* 0x000fe20000010819 */
[----:B------:R-:W-:Y:S01]  /*ac20*/  LOP3.LUT R5, R28, 0xffff0000, RZ, 0xc0, !PT ;  /* 0xffff00001c057812 */ /* 0x000fe200078ec0ff */
[-C--:B------:R-:W-:Y:S01]  /*ac30*/  FMUL.FTZ R13, R13, R0.reuse ;  /* 0x000000000d0d7220 */ /* 0x080fe20000410000 */
[----:B------:R-:W-:Y:S01]  /*ac40*/  FFMA.FTZ R11, R6, R0, -R11 ;  /* 0x00000000060b7223 */ /* 0x000fe2000001080b */
[----:B------:R-:W-:Y:S01]  /*ac50*/  LOP3.LUT R4, R35, 0xffff0000, RZ, 0xc0, !PT ;  /* 0xffff000023047812 */ /* 0x000fe200078ec0ff */
[----:B------:R-:W-:Y:S01]  /*ac60*/  FMUL.FTZ R21, R24, R9 ;  /* 0x0000000918157220 */ /* 0x000fe20000410000 */
[----:B------:R-:W-:Y:S01]  /*ac70*/  LOP3.LUT R0, R29, 0xffff0000, RZ, 0xc0, !PT ;  /* 0xffff00001d007812 */ /* 0x000fe200078ec0ff */
[----:B------:R-:W-:Y:S01]  /*ac80*/  FFMA.FTZ R13, R6, R8, R13 ;  /* 0x00000008060d7223 */ /* 0x000fe2000001000d */
[----:B------:R-:W-:Y:S01]  /*ac90*/  LOP3.LUT R37, R37, 0xffff0000, RZ, 0xc0, !PT ;  /* 0xffff000025257812 */ /* 0x000fe200078ec0ff */
[-C--:B------:R-:W-:Y:S01]  /*aca0*/  FMUL.FTZ R24, R24, R5.reuse ;  /* 0x0000000518187220 */ /* 0x080fe20000410000 */
[----:B------:R-:W-:Y:S01]  /*acb0*/  LOP3.LUT R31, R31, 0xffff0000, RZ, 0xc0, !PT ;  /* 0xffff00001f1f7812 */ /* 0x000fe200078ec0ff */
[C---:B------:R-:W-:Y:S01]  /*acc0*/  FMUL.FTZ R6, R15.reuse, R4 ;  /* 0x000000040f067220 */ /* 0x040fe20000410000 */
[----:B------:R-:W-:Y:S01]  /*acd0*/  FFMA.FTZ R5, R12, R5, -R21 ;  /* 0x000000050c057223 */ /* 0x000fe20000010815 */
[-C--:B------:R-:W-:Y:S01]  /*ace0*/  FMUL.FTZ R15, R15, R0.reuse ;  /* 0x000000000f0f7220 */ /* 0x080fe20000410000 */
[C---:B------:R-:W-:Y:S01]  /*acf0*/  FMUL.FTZ R21, R26.reuse, R37 ;  /* 0x000000251a157220 */ /* 0x040fe20000410000 */
[-C--:B------:R-:W-:Y:S01]  /*ad00*/  FMUL.FTZ R26, R26, R31.reuse ;  /* 0x0000001f1a1a7220 */ /* 0x080fe20000410000 */
[C---:B------:R-:W-:Y:S01]  /*ad10*/  FFMA.FTZ R6, R7.reuse, R0, -R6 ;  /* 0x0000000007067223 */ /* 0x040fe20000010806 */
[----:B------:R-:W-:Y:S01]  /*ad20*/  FFMA.FTZ R0, R7, R4, R15 ;  /* 0x0000000407007223 */ /* 0x000fe2000001000f */
[----:B------:R-:W-:Y:S01]  /*ad30*/  FFMA.FTZ R7, R14, R31, -R21 ;  /* 0x0000001f0e077223 */ /* 0x000fe20000010815 */
        /* <DEDUP_REMOVED lines=12> */
.L_x_2700:
[----:B------:R-:W-:Y:S05]  /*ae00*/  BSYNC B0 ;  /* 0x0000000000007941 */ /* 0x000fea0003800000 */
.L_x_2686:
[----:B------:R-:W-:Y:S01]  /*ae10*/  @!PT LDS RZ, [RZ] ;  /* 0x00000000fffff984 */ /* 0x000fe20000000800 */
[----:B------:R-:W-:Y:S01]  /*ae20*/  @!PT LDS RZ, [RZ] ;  /* 0x00000000fffff984 */ /* 0x000fe20000000800 */
[----:B------:R-:W-:Y:S01]  /*ae30*/  @!PT LDS RZ, [RZ] ;  /* 0x00000000fffff984 */ /* 0x000fe20000000800 */
[----:B------:R-:W-:Y:S01]  /*ae40*/  @!PT LDS RZ, [RZ] ;  /* 0x00000000fffff984 */ /* 0x000fe20000000800 */
[----:B------:R5:W-:Y:S06]  /*ae50*/  MEMBAR.ALL.CTA ;  /* 0x0000000000007992 */ /* 0x000bec0000008000 */
[----:B-----5:R-:W5:Y:S01]  /*ae60*/  FENCE.VIEW.ASYNC.S ;  /* 0x00000000000073c6 */ /* 0x020f620000000000 */
[----:B------:R-:W-:Y:S05]  /*ae70*/  WARPSYNC.ALL ;  /* 0x0000000000007948 */ /* 0x000fea0003800000 */
[----:B-----5:R-:W-:Y:S06]  /*ae80*/  BAR.SYNC.DEFER_BLOCKING 0xd, 0x80 ;  /* 0x0342000000007b1d */ /* 0x020fec0000010000 */
.L_x_2683:
[----:B--2-4-:R-:W-:-:S05]  /*ae90*/  IMAD.U32 R0, RZ, RZ, UR37 ;  /* 0x00000025ff007e24 */ /* 0x014fca000f8e00ff */
[----:B------:R-:W-:-:S13]  /*aea0*/  ISETP.NE.AND P0, PT, R0, 0x3, PT ;  /* 0x000000030000780c */ /* 0x000fda0003f05270 */
[----:B------:R-:W-:Y:S05]  /*aeb0*/  @!P0 BRA `(.L_x_2713) ;  /* 0x0000000000048947 */ /* 0x000fea0003800000 */
[----:B------:R-:W-:Y:S01]  /*aec0*/  BPT.TRAP 0x1 ;  /* 0x000000040000795c */ /* 0x000fe20000300000 */
.L_x_2713:
[----:B-1----:R-:W-:Y:S01]  /*aed0*/  IMAD R14, R18, 0x8, R2 ;  /* 0x00000008120e7824 */ /* 0x002fe200078e0202 */
[----:B------:R-:W-:-:S04]  /*aee0*/  SHF.L.U32 R57, R19, 0x1f, RZ ;  /* 0x0000001f13397819 */ /* 0x000fc800000006ff */
[----:B------:R1:W2:Y:S01]  /*aef0*/  SYNCS.PHASECHK.TRANS64.TRYWAIT P2, [R14+URZ+0x28c30], R57 ;  /* 0x028c30390e0075a7 */ /* 0x0002a2000804017f */
[----:B------:R-:W-:Y:S05]  /*af00*/  @!P0 BRA `(.L_x_2714) ;  /* 0x0000000000048947 */ /* 0x000fea0003800000 */
[----:B------:R-:W-:Y:S01]  /*af10*/  BPT.TRAP 0x1 ;  /* 0x000000040000795c */ /* 0x000fe20000300000 */
.L_x_2714:
[----:B------:R-:W4:Y:S02]  /*af20*/  S2R R0, SR_TID.X ;  /* 0x0000000000007919 */ /* 0x000f240000002100 */
[----:B----4-:R-:W-:-:S04]  /*af30*/  LOP3.LUT R0, R0, 0x7f, RZ, 0xc0, !PT ;  /* 0x0000007f00007812 */ /* 0x010fc800078ec0ff */
[----:B------:R-:W-:Y:S01]  /*af40*/  ISETP.NE.AND P1, PT, R0, RZ, PT ;  /* 0x000000ff0000720c */ /* 0x000fe20003f25270 */
[----:B------:R-:W-:-:S05]  /*af50*/  VIADD R0, R2, 0x22400 ;  /* 0x0002240002007836 */ /* 0x000fca0000000000 */
[----:B------:R-:W-:Y:S01]  /*af60*/  SHF.R.U32.HI R0, RZ, 0x4, R0 ;  /* 0x00000004ff007819 */ /* 0x000fe20000011600 */
[----:B--2---:R-:W-:Y:S06]  /*af70*/  @P2 BRA `(.L_x_2715) ;  /* 0x0000000000082947 */ /* 0x004fec0003800000 */
[----:B------:R-:W2:Y:S02]  /*af80*/  SYNCS.PHASECHK.TRANS64.TRYWAIT P2, [R14+URZ+0x28c30], R57 ;  /* 0x028c30390e0075a7 */ /* 0x000ea4000804017f */
[----:B--2---:R-:W-:Y:S05]  /*af90*/  @!P2 BRA `(.L_x_2716) ;  /* 0x0000018400e4a947 */ /* 0x004fea0003800000 */
.L_x_2715:
[----:B------:R-:W-:Y:S01]  /*afa0*/  LOP3.LUT R0, R0, 0x3fff, RZ, 0xc0, !PT ;  /* 0x00003fff00007812 */ /* 0x000fe200078ec0ff */
[----:B------:R-:W-:Y:S05]  /*afb0*/  WARPSYNC.ALL ;  /* 0x0000000000007948 */ /* 0x000fea0003800000 */
[----:B------:R-:W-:Y:S01]  /*afc0*/  LOP3.LUT R15, R0, 0x10000, RZ, 0xfc, !PT ;  /* 0x00010000000f7812 */ /* 0x000fe200078efcff */
[----:B------:R-:W-:Y:S01]  /*afd0*/  VIADD R0, R2, 0x20400 ;  /* 0x0002040002007836 */ /* 0x000fe20000000000 */
[----:B0-----:R-:W-:-:S03]  /*afe0*/  WARPGROUP.ARRIVE ;  /* 0x00000000000079c5 */ /* 0x001fc60000000000 */
[----:B------:R-:W-:Y:S01]  /*aff0*/  IMAD R6, R18, 0x200, R15 ;  /* 0x0000020012067824 */ /* 0x000fe200078e020f */
[----:B------:R-:W-:Y:S01]  /*b000*/  ULDC.64 UR40, c[0x0][0x9e0] ;  /* 0x0002780000287ab9 */ /* 0x000fe20000000a00 */
[----:B---3--:R-:W-:Y:S01]  /*b010*/  IMAD.MOV.U32 R7, RZ, RZ, 0x40000040 ;  /* 0x40000040ff077424 */ /* 0x008fe200078e00ff */
[----:B------:R-:W-:Y:S01]  /*b020*/  SHF.R.U32.HI R0, RZ, 0x4, R0 ;  /* 0x00000004ff007819 */ /* 0x000fe20000011600 */
[----:B------:R-:W-:Y:S01]  /*b030*/  IMAD.MOV.U32 R5, RZ, RZ, 0x40000040 ;  /* 0x40000040ff057424 */ /* 0x000fe200078e00ff */
[C---:B------:R-:W-:Y:S01]  /*b040*/  R2UR UR6, R6.reuse ;  /* 0x00000000060672ca */ /* 0x040fe200000e0000 */
[----:B------:R-:W-:Y:S01]  /*b050*/  VIADD R8, R6, 0x2 ;  /* 0x0000000206087836 */ /* 0x000fe20000000000 */
[----:B------:R-:W-:Y:S01]  /*b060*/  LOP3.LUT R0, R0, 0x3fff, RZ, 0xc0, !PT ;  /* 0x00003fff00007812 */ /* 0x000fe200078ec0ff */
[----:B------:R-:W-:Y:S01]  /*b070*/  IMAD.MOV.U32 R9, RZ, RZ, 0x40000040 ;  /* 0x40000040ff097424 */ /* 0x000fe200078e00ff */
[----:B------:R-:W-:Y:S01]  /*b080*/  R2UR UR7, R7 ;  /* 0x00000000070772ca */ /* 0x000fe200000e0000 */
[----:B------:R-:W-:Y:S01]  /*b090*/  IMAD.MOV.U32 R11, RZ, RZ, 0x40000040 ;  /* 0x40000040ff0b7424 */ /* 0x000fe200078e00ff */
[----:B------:R-:W-:Y:S01]  /*b0a0*/  LOP3.LUT R4, R0, 0x10000, RZ, 0xfc, !PT ;  /* 0x0001000000047812 */ /* 0x000fe200078efcff */
[----:B------:R-:W-:Y:S01]  /*b0b0*/  VIADD R12, R6, 0x4 ;  /* 0x00000004060c7836 */ /* 0x000fe20000000000 */
[----:B------:R-:W-:Y:S01]  /*b0c0*/  R2UR UR5, R5 ;  /* 0x00000000050572ca */ /* 0x000fe200000e0000 */
[----:B------:R-:W-:Y:S01]  /*b0d0*/  IMAD.MOV.U32 R13, RZ, RZ, 0x40000040 ;  /* 0x40000040ff0d7424 */ /* 0x000fe200078e00ff */
[C---:B------:R-:W-:Y:S01]  /*b0e0*/  R2UR UR4, R4.reuse ;  /* 0x00000000040472ca */ /* 0x040fe200000e0000 */
[----:B------:R-:W-:Y:S01]  /*b0f0*/  VIADD R10, R4, 0x2 ;  /* 0x00000002040a7836 */ /* 0x000fe20000000000 */
[----:B------:R-:W0:Y:S01]  /*b100*/  LDC R0, c[0x0][0x448] ;  /* 0x00011200ff007b82 */ /* 0x000e220000000800 */
[----:B------:R-:W-:Y:S01]  /*b110*/  IMAD.MOV.U32 R7, RZ, RZ, 0x40000040 ;  /* 0x40000040ff077424 */ /* 0x000fe200078e00ff */
[----:B------:R-:W-:Y:S01]  /*b120*/  UISETP.GE.AND UP0, UPT, UR41, 0x1, UPT ;  /* 0x000000012900788c */ /* 0x000fe2000bf06270 */
[----:B------:R-:W-:-:S03]  /*b130*/  LEA R56, R168, 0xffffffc0, 0x6 ;  /* 0xffffffc0a8387811 */ /* 0x000fc600078e30ff */
[----:B------:R-:W-:Y:S01]  /*b140*/  UP2UR UR47, UPR, URZ, 0x1 ;  /* 0x000000013f2f7883 */ /* 0x000fe20008000000 */
[----:B------:R-:W-:Y:S02]  /*b150*/  IADD3 R58, -R186, R23, -R56 ;  /* 0x00000017ba3a7210 */ /* 0x000fe40007ffe938 */
[----:B------:R-:W-:Y:S02]  /*b160*/  PLOP3.LUT P3, PT, PT, PT, UP0, 0x40, 0x0 ;  /* 0x000000000000781c */ /* 0x000fe40003f6e808 */
[----:B------:R-:W-:Y:S01]  /*b170*/  HGMMA.64x64x16.F32.BF16 R24, gdesc[UR4], RZ, !UPT, gsb0 ;  /* 0x00e00000041879f0 */ /* 0x000fe2000c0018ff */
[----:B------:R-:W-:Y:S01]  /*b180*/  R2UR UR6, R8 ;  /* 0x00000000080672ca */ /* 0x000fe200000e0000 */
[----:B------:R-:W-:Y:S01]  /*b190*/  VIADD R8, R4, 0x4 ;  /* 0x0000000404087836 */ /* 0x000fe20000000000 */
[----:B------:R-:W-:Y:S01]  /*b1a0*/  R2UR UR7, R9 ;  /* 0x00000000090772ca */ /* 0x000fe200000e0000 */
[----:B------:R-:W-:Y:S01]  /*b1b0*/  IMAD.MOV.U32 R9, RZ, RZ, 0x40000040 ;  /* 0x40000040ff097424 */ /* 0x000fe200078e00ff */
[----:B------:R-:W-:-:S02]  /*b1c0*/  R2UR UR4, R10 ;  /* 0x000000000a0472ca */ /* 0x000fc400000e0000 */
[----:B------:R-:W-:Y:S02]  /*b1d0*/  R2UR UR5, R11 ;  /* 0x000000000b0572ca */ /* 0x000fe400000e0000 */
[----:B0-----:R-:W-:Y:S01]  /*b1e0*/  ISETP.NE.AND P2, PT, R0, 0x1, PT ;  /* 0x000000010000780c */ /* 0x001fe20003f45270 */
[----:B------:R-:W-:-:S12]  /*b1f0*/  IMAD.IADD R0, R201, 0x1, R192 ;  /* 0x00000001c9007824 */ /* 0x000fd800078e02c0 */
[----:B------:R-:W0:Y:S01]  /*b200*/  @P2 LDC R3, c[0x0][0x44c] ;  /* 0x00011300ff032b82 */ /* 0x000e220000000800 */
[----:B------:R-:W-:Y:S02]  /*b210*/  WARPGROUP.DEPBAR.LE gsb0, 0x0 ;  /* 0x00008000000079c5 */ /* 0x000fe40000010000 */
[----:B------:R-:W-:-:S06]  /*b220*/  WARPGROUP.ARRIVE ;  /* 0x00000000000079c5 */ /* 0x000fcc0000000000 */
[----:B------:R-:W-:Y:S01]  /*b230*/  HGMMA.64x64x16.F32.BF16 R24, gdesc[UR4], R24, gsb0 ;  /* 0x00e00000041879f0 */ /* 0x000fe20008001818 */
[----:B------:R-:W-:Y:S01]  /*b240*/  R2UR UR6, R12 ;  /* 0x000000000c0672ca */ /* 0x000fe200000e0000 */
[----:B------:R-:W-:Y:S01]  /*b250*/  VIADD R12, R6, 0x6 ;  /* 0x00000006060c7836 */ /* 0x000fe20000000000 */
[----:B------:R-:W-:Y:S01]  /*b260*/  R2UR UR7, R13 ;  /* 0x000000000d0772ca */ /* 0x000fe200000e0000 */
[----:B------:R-:W-:Y:S01]  /*b270*/  VIADD R6, R4, 0x6 ;  /* 0x0000000604067836 */ /* 0x000fe20000000000 */
[----:B------:R-:W-:Y:S01]  /*b280*/  R2UR UR4, R8 ;  /* 0x00000000080472ca */ /* 0x000fe200000e0000 */
[----:B------:R-:W-:Y:S01]  /*b290*/  IMAD.MOV.U32 R13, RZ, RZ, 0x40000040 ;  /* 0x40000040ff0d7424 */ /* 0x000fe200078e00ff */
[----:B------:R-:W-:Y:S01]  /*b2a0*/  R2UR UR5, R9 ;  /* 0x00000000090572ca */ /* 0x000fe200000e0000 */
[----:B------:R-:W-:Y:S02]  /*b2b0*/  WARPGROUP.DEPBAR.LE gsb0, 0x0 ;  /* 0x00008000000079c5 */ /* 0x000fe40000010000 */
[----:B------:R-:W-:-:S10]  /*b2c0*/  WARPGROUP.ARRIVE ;  /* 0x00000000000079c5 */ /* 0x000fd40000000000 */
[----:B------:R-:W-:Y:S01]  /*b2d0*/  HGMMA.64x64x16.F32.BF16 R24, gdesc[UR4], R24, gsb0 ;  /* 0x00e00000041879f0 */ /* 0x000fe20008001818 */
[----:B------:R-:W-:Y:S01]  /*b2e0*/  R2UR UR6, R12 ;  /* 0x000000000c0672ca */ /* 0x000fe200000e0000 */
[----:B0-----:R-:W-:Y:S01]  /*b2f0*/  @P2 IMAD.HI.U32 R12, R0, R3, RZ ;  /* 0x00000003000c2227 */ /* 0x001fe200078e00ff */
[----:B------:R-:W-:Y:S02]  /*b300*/  R2UR UR7, R13 ;  /* 0x000000000d0772ca */ /* 0x000fe400000e0000 */
[----:B------:R-:W-:Y:S01]  /*b310*/  R2UR UR4, R6 ;  /* 0x00000000060472ca */ /* 0x000fe200000e0000 */
[----:B------:R-:W0:Y:S01]  /*b320*/  @P2 LDC R13, c[0x0][0x450] ;  /* 0x00011400ff0d2b82 */ /* 0x000e220000000800 */
[----:B------:R-:W-:Y:S01]  /*b330*/  R2UR UR5, R7 ;  /* 0x00000000070572ca */ /* 0x000fe200000e0000 */
[----:B------:R-:W-:Y:S02]  /*b340*/  IMAD.MOV.U32 R3, RZ, RZ, R0 ;  /* 0x000000ffff037224 */ /* 0x000fe400078e0000 */
[----:B------:R-:W-:-:S05]  /*b350*/  @!P1 VIADD R0, R14, 0x28c40 ;  /* 0x00028c400e009836 */ /* 0x000fca0000000000 */
[----:B------:R-:W-:Y:S02]  /*b360*/  @!P1 PRMT R0, RZ, 0x654, R0 ;  /* 0x00000654ff009816 */ /* 0x000fe40000000000 */
[----:B0-----:R-:W-:Y:S01]  /*b370*/  @P2 SHF.R.U32.HI R3, RZ, R13, R12 ;  /* 0x0000000dff032219 */ /* 0x001fe2000001160c */
[----:B------:R-:W-:-:S04]  /*b380*/  IMAD.MOV.U32 R13, RZ, RZ, -0x40 ;  /* 0xffffffc0ff0d7424 */ /* 0x000fc800078e00ff */
[----:B------:R-:W0:Y:S01]  /*b390*/  SHFL.IDX PT, R59, R3, RZ, 0x1c1f ;  /* 0x001c1fff033b7589 */ /* 0x000e2200000e0000 */
[----:B------:R-:W-:-:S04]  /*b3a0*/  IMAD R12, R168, R13, 0x41 ;  /* 0x00000041a80c7424 */ /* 0x000fc800078e020d */
[----:B------:R-:W-:Y:S01]  /*b3b0*/  VIADD R62, R12, 0xffffffff ;  /* 0xffffffff0c3e7836 */ /* 0x000fe20000000000 */
[----:B------:R-:W-:-:S05]  /*b3c0*/  IADD3 R13, -R186, R12, R23 ;  /* 0x0000000cba0d7210 */ /* 0x000fca0007ffe117 */
[----:B------:R-:W-:-:S04]  /*b3d0*/  IMAD.IADD R13, R13, 0x1, -R22 ;  /* 0x000000010d0d7824 */ /* 0x000fc800078e0a16 */
[----:B------:R-:W-:-:S05]  /*b3e0*/  VIADD R61, R13, UR40 ;  /* 0x000000280d3d7c36 */ /* 0x000fca0008000000 */
[----:B0-----:R-:W-:Y:S01]  /*b3f0*/  VIADDMNMX R12, R59, R61, R58, PT ;  /* 0x0000003d3b0c7246 */ /* 0x001fe2000380013a */
[----:B------:R-:W-:Y:S02]  /*b400*/  WARPGROUP.DEPBAR.LE gsb0, 0x0 ;  /* 0x00008000000079c5 */ /* 0x000fe40000010000 */
[----:B------:R-:W-:-:S06]  /*b410*/  WARPGROUP.ARRIVE ;  /* 0x00000000000079c5 */ /* 0x000fcc0000000000 */
[----:B------:R-:W-:Y:S01]  /*b420*/  HGMMA.64x64x16.F32.BF16 R24, gdesc[UR4], R24, gsb0 ;  /* 0x00e00000041879f0 */ /* 0x000fe20008001818 */
[----:B------:R-:W-:Y:S02]  /*b430*/  ULDC UR4, c[0x0][0x9dc] ;  /* 0x0002770000047ab9 */ /* 0x000fe40000000800 */
[----:B------:R-:W-:Y:S01]  /*b440*/  IMAD.U32 R21, RZ, RZ, UR4 ;  /* 0x00000004ff157e24 */ /* 0x000fe2000f8e00ff */
[----:B------:R-:W-:Y:S02]  /*b450*/  WARPGROUP.DEPBAR.LE gsb0, 0x0 ;  /* 0x00008000000079c5 */ /* 0x000fe40000010000 */
[----:B------:R0:W-:Y:S02]  /*b460*/  @!P1 SYNCS.ARRIVE.TRANS64.RED.A1T0 RZ, [R0+URZ], RZ ;  /* 0x000000ff00ff99a7 */ /* 0x0001e4000810043f */
[----:B0-----:R-:W-:-:S05]  /*b470*/  LOP3.LUT R0, RZ, R21, RZ, 0x33, !PT ;  /* 0x00000015ff007212 */ /* 0x001fca00078e33ff */
[----:B------:R-:W-:-:S04]  /*b480*/  IMAD.IADD R60, R13, 0x1, R0 ;  /* 0x000000010d3c7824 */ /* 0x000fc800078e0200 */
[----:B------:R-:W-:Y:S01]  /*b490*/  IMAD.IADD R13, R60, 0x1, R59 ;  /* 0x000000013c0d7824 */ /* 0x000fe200078e023b */
[----:B------:R-:W-:Y:S06]  /*b4a0*/  @P3 BRA `(.L_x_2717) ;  /* 0x0000000000583947 */ /* 0x000fec0003800000 */
[----:B------:R-:W-:Y:S01]  /*b4b0*/  IADD3 R0, -R22, R23, R59 ;  /* 0x0000001716007210 */ /* 0x000fe20007ffe13b */
[----:B------:R-:W-:Y:S03]  /*b4c0*/  BSSY B0, `(.L_x_2718) ;  /* 0x0000010000007945 */ /* 0x000fe60003800000 */
        /* <DEDUP_REMOVED lines=10> */
.L_x_2719:
[----:B------:R-:W-:-:S06]  /*b570*/  UISETP.NE.AND UP0, UPT, UR41, 0x1, UPT ;  /* 0x000000012900788c */ /* 0x000fcc000bf05270 */
[----:B------:R-:W-:-:S05]  /*b580*/  PLOP3.LUT P3, PT, PT, PT, UP0, 0x80, 0x0 ;  /* 0x000000000000781c */ /* 0x000fca0003f6f008 */
[----:B------:R-:W-:-:S08]  /*b590*/  @UP0 ULDC.64 UR4, c[0x0][0x9e8] ;  /* 0x00027a0000040ab9 */ /* 0x000fd00000000a00 */
[----:B------:R-:W-:-:S05]  /*b5a0*/  @P3 IMAD.HI.U32 R20, R0, UR4, RZ ;  /* 0x0000000400143c27 */ /* 0x000fca000f8e00ff */
[----:B------:R-:W-:-:S07]  /*b5b0*/  @P3 SHF.R.U32.HI R0, RZ, UR5, R20 ;  /* 0x00000005ff003c19 */ /* 0x000fce0008011614 */
.L_x_2720:
[----:B------:R-:W-:Y:S05]  /*b5c0*/  BSYNC B0 ;  /* 0x0000000000007941 */ /* 0x000fea0003800000 */
.L_x_2718:
[----:B------:R-:W-:-:S04]  /*b5d0*/  IMAD R59, R0, UR41, -R56 ;  /* 0x00000029003b7c24 */ /* 0x000fc8000f8e0a38 */
[----:B------:R-:W-:-:S05]  /*b5e0*/  IMAD.IADD R59, R59, 0x1, -R186 ;  /* 0x000000013b3b7824 */ /* 0x000fca00078e0aba */
[----:B------:R-:W-:Y:S02]  /*b5f0*/  VIMNMX R13, R13, R59, !PT ;  /* 0x0000003b0d0d7248 */ /* 0x000fe40007fe0100 */
[----:B------:R-:W-:-:S07]  /*b600*/  VIADDMNMX R12, R59, UR41, R12, PT ;  /* 0x000000293b0c7c46 */ /* 0x000fce000b80010c */
.L_x_2717:
[C---:B------:R-:W-:Y:S01]  /*b610*/  ISETP.GE.AND P3, PT, R62.reuse, 0x2, PT ;  /* 0x000000023e00780c */ /* 0x040fe20003f66270 */
[----:B------:R-:W0:Y:S01]  /*b620*/  SHFL.IDX PT, R3, R3, 0x1, 0x1c1f ;  /* 0x003c1f0003037f89 */ /* 0x000e2200000e0000 */
[----:B------:R-:W-:Y:S01]  /*b630*/  ISETP.GE.AND P4, PT, R62, 0x9, PT ;  /* 0x000000093e00780c */ /* 0x000fe20003f86270 */
[----:B------:R-:W-:Y:S01]  /*b640*/  UISETP.NE.AND UP0, UPT, UR47, URZ, UPT ;  /* 0x0000003f2f00728c */ /* 0x000fe2000bf05270 */
[C---:B------:R-:W-:Y:S02]  /*b650*/  ISETP.GT.AND P6, PT, R13.reuse, 0x1, !P3 ;  /* 0x000000010d00780c */ /* 0x040fe40005fc4270 */
[----:B------:R-:W-:Y:S02]  /*b660*/  ISETP.GT.AND P5, PT, R13, 0x8, !P4 ;  /* 0x000000080d00780c */ /* 0x000fe400067a4270 */
[C---:B------:R-:W-:Y:S02]  /*b670*/  ISETP.LT.OR P6, PT, R12.reuse, 0x2, P6 ;  /* 0x000000020c00780c */ /* 0x040fe400037c1670 */
[----:B------:R-:W-:-:S02]  /*b680*/  ISETP.LT.OR P5, PT, R12, 0x9, P5 ;  /* 0x000000090c00780c */ /* 0x000fc40002fa1670 */
[----:B-----5:R-:W-:Y:S02]  /*b690*/  FSEL R76, R25, -INF , !P6 ;  /* 0xff800000194c7808 */ /* 0x020fe40007000000 */
[----:B------:R-:W-:Y:S02]  /*b6a0*/  ISETP.GE.AND P6, PT, R62, 0xa, PT ;  /* 0x0000000a3e00780c */ /* 0x000fe40003fc6270 */
[----:B------:R-:W-:Y:S02]  /*b6b0*/  FSEL R74, R28, -INF , !P5 ;  /* 0xff8000001c4a7808 */ /* 0x000fe40006800000 */
[----:B------:R-:W-:Y:S02]  /*b6c0*/  ISETP.GT.AND P5, PT, R13, 0x9, !P6 ;  /* 0x000000090d00780c */ /* 0x000fe400077a4270 */
[----:B------:R-:W-:Y:S02]  /*b6d0*/  P2R R59, PR, RZ, 0x40 ;  /* 0x00000040ff3b7803 */ /* 0x000fe40000000000 */
[----:B------:R-:W-:-:S02]  /*b6e0*/  ISETP.LT.OR P5, PT, R12, 0xa, P5 ;  /* 0x0000000a0c00780c */ /* 0x000fc40002fa1670 */
[----:B------:R-:W-:Y:S02]  /*b6f0*/  ISETP.GE.AND P6, PT, R62, 0x11, PT ;  /* 0x000000113e00780c */ /* 0x000fe40003fc6270 */
[----:B------:R-:W-:Y:S01]  /*b700*/  FSEL R72, R29, -INF , !P5 ;  /* 0xff8000001d487808 */ /* 0x000fe20006800000 */
[----:B0-----:R-:W-:Y:S01]  /*b710*/  IMAD.IADD R29, R60, 0x1, R3 ;  /* 0x000000013c1d7824 */ /* 0x001fe200078e0203 */
        /* <DEDUP_REMOVED lines=10> */
[C---:B------:R-:W-:Y:S02]  /*b7c0*/  ISETP.GT.AND P5, PT, R13.reuse, 0x18, !P6 ;  /* 0x000000180d00780c */ /* 0x040fe400077a4270 */
        /* <DEDUP_REMOVED lines=37> */
[----:B------:R-:W-:Y:S02]  /*ba20*/  VIADDMNMX R25, R3, R61, R58, PT ;  /* 0x0000003d03197246 */ /* 0x000fe4000380013a */
        /* <DEDUP_REMOVED lines=12> */
[----:B------:R-:W-:-:S04]  /*baf0*/  ISETP.GT.AND P6, PT, R13, 0x39, !P6 ;  /* 0x000000390d00780c */ /* 0x000fc800077c4270 */
[----:B------:R-:W-:-:S04]  /*bb00*/  ISETP.LT.OR P6, PT, R12, 0x3a, P6 ;  /* 0x0000003a0c00780c */ /* 0x000fc800037c1670 */
[----:B------:R-:W-:Y:S02]  /*bb10*/  FSEL R24, R53, -INF , !P6 ;  /* 0xff80000035187808 */ /* 0x000fe40007000000 */
[----:B------:R-:W-:-:S13]  /*bb20*/  PLOP3.LUT P6, PT, PT, PT, UP0, 0x40, 0x0 ;  /* 0x000000000000781c */ /* 0x000fda0003fce808 */
[----:B------:R-:W-:Y:S05]  /*bb30*/  @P6 BRA `(.L_x_2721) ;  /* 0x0000000000606947 */ /* 0x000fea0003800000 */
        /* <DEDUP_REMOVED lines=13> */
.L_x_2723:
[----:B------:R-:W-:-:S06]  /*bc10*/  UISETP.NE.AND UP0, UPT, UR41, 0x1, UPT ;  /* 0x000000012900788c */ /* 0x000fcc000bf05270 */
[----:B------:R-:W-:-:S05]  /*bc20*/  PLOP3.LUT P6, PT, PT, PT, UP0, 0x80, 0x0 ;  /* 0x000000000000781c */ /* 0x000fca0003fcf008 */
[----:B------:R-:W-:-:S08]  /*bc30*/  @UP0 ULDC.64 UR4, c[0x0][0x9e8] ;  /* 0x00027a0000040ab9 */ /* 0x000fd00000000a00 */
[----:B------:R-:W-:Y:S01]  /*bc40*/  @P6 IMAD.HI.U32 R12, R3, UR4, RZ ;  /* 0x00000004030c6c27 */ /* 0x000fe2000f8e00ff */
[----:B------:R-:W-:-:S13]  /*bc50*/  PLOP3.LUT P6, PT, PT, PT, UP0, 0x80, 0x0 ;  /* 0x000000000000781c */ /* 0x000fda0003fcf008 */
[----:B------:R-:W-:-:S07]  /*bc60*/  @P6 SHF.R.U32.HI R3, RZ, UR5, R12 ;  /* 0x00000005ff036c19 */ /* 0x000fce000801160c */
.L_x_2724:
[----:B------:R-:W-:Y:S05]  /*bc70*/  BSYNC B0 ;  /* 0x0000000000007941 */ /* 0x000fea0003800000 */
.L_x_2722:
[----:B------:R-:W-:-:S04]  /*bc80*/  IMAD R3, R3, UR41, -R56 ;  /* 0x0000002903037c24 */ /* 0x000fc8000f8e0a38 */
[----:B------:R-:W-:-:S05]  /*bc90*/  IMAD.IADD R12, R3, 0x1, -R186 ;  /* 0x00000001030c7824 */ /* 0x000fca00078e0aba */
[----:B------:R-:W-:Y:S02]  /*bca0*/  VIMNMX R29, R29, R12, !PT ;  /* 0x0000000c1d1d7248 */ /* 0x000fe40007fe0100 */
[----:B------:R-:W-:-:S07]  /*bcb0*/  VIADDMNMX R25, R12, UR41, R25, PT ;  /* 0x000000290c197c46 */ /* 0x000fce000b800119 */
.L_x_2721:
[----:B------:R-:W-:Y:S01]  /*bcc0*/  BAR.SYNC.DEFER_BLOCKING 0xf, 0x100 ;  /* 0x03c4000000007b1d */ /* 0x000fe20000010000 */
[----:B------:R-:W-:Y:S02]  /*bcd0*/  ISETP.GT.AND P3, PT, R29, 0x1, !P3 ;  /* 0x000000011d00780c */ /* 0x000fe40005f64270 */
[----:B------:R-:W-:Y:S02]  /*bce0*/  FMNMX.FTZ R3, R164, R76, !PT ;  /* 0x0000004ca4037209 */ /* 0x000fe40007810000 */
[----:B------:R-:W-:Y:S01]  /*bcf0*/  ISETP.LT.OR P3, PT, R25, 0x2, P3 ;  /* 0x000000021900780c */ /* 0x000fe20001f61670 */
[----:B------:R-:W-:Y:S01]  /*bd00*/  ULDC UR4, c[0x0][0x988] ;  /* 0x0002620000047ab9 */ /* 0x000fe20000000800 */
[----:B------:R-:W-:Y:S01]  /*bd10*/  FMNMX.FTZ R3, R74, R3, !PT ;  /* 0x000000034a037209 */ /* 0x000fe20007810000 */
[----:B------:R-:W-:Y:S01]  /*bd20*/  IMAD.U32 R13, RZ, RZ, UR4 ;  /* 0x00000004ff0d7e24 */ /* 0x000fe2000f8e00ff */
        /* <DEDUP_REMOVED lines=27> */
[----:B------:R-:W-:Y:S02]  /*bee0*/  FMNMX.FTZ R3, R52, R3, !PT ;  /* 0x0000000334037209 */ /* 0x000fe40007810000 */
[----:B------:R-:W-:Y:S02]  /*bef0*/  FSEL R38, R38, -INF , !P3 ;  /* 0xff80000026267808 */ /* 0x000fe40005800000 */
[----:B------:R-:W-:Y:S02]  /*bf00*/  ISETP.NE.AND P3, PT, R67, RZ, PT ;  /* 0x000000ff4300720c */ /* 0x000fe40003f65270 */
[----:B------:R-:W-:Y:S02]  /*bf10*/  FMNMX.FTZ R27, R24, R3, !PT ;  /* 0x00000003181b7209 */ /* 0x000fe40007810000 */
[----:B------:R-:W-:-:S02]  /*bf20*/  ISETP.GT.AND P3, PT, R29, 0x19, !P3 ;  /* 0x000000191d00780c */ /* 0x000fc40005f64270 */
[----:B------:R-:W-:Y:S01]  /*bf30*/  ISETP.GT.AND P4, PT, R29, 0x8, !P4 ;  /* 0x000000081d00780c */ /* 0x000fe20006784270 */
[----:B------:R-:W0:Y:S01]  /*bf40*/  SHFL.BFLY PT, R12, R27, 0x2, 0x1f ;  /* 0x0c401f001b0c7f89 */ /* 0x000e2200000e0000 */
[C---:B------:R-:W-:Y:S02]  /*bf50*/  ISETP.LT.OR P3, PT, R25.reuse, 0x1a, P3 ;  /* 0x0000001a1900780c */ /* 0x040fe40001f61670 */
[----:B------:R-:W-:Y:S02]  /*bf60*/  ISETP.LT.OR P4, PT, R25, 0x9, P4 ;  /* 0x000000091900780c */ /* 0x000fe40002781670 */
[----:B------:R-:W-:Y:S02]  /*bf70*/  FSEL R60, R39, -INF , !P3 ;  /* 0xff800000273c7808 */ /* 0x000fe40005800000 */
[----:B------:R-:W-:Y:S02]  /*bf80*/  ISETP.NE.AND P3, PT, R37, RZ, PT ;  /* 0x000000ff2500720c */ /* 0x000fe40003f65270 */
        /* <DEDUP_REMOVED lines=8> */
[----:B------:R-:W-:Y:S02]  /*c010*/  ISETP.GT.AND P3, PT, R29, 0x21, !P3 ;  /* 0x000000211d00780c */ /* 0x000fe40005f64270 */
[----:B0-----:R-:W-:Y:S02]  /*c020*/  FMNMX.FTZ R31, R27, R12, !PT ;  /* 0x0000000c1b1f7209 */ /* 0x001fe40007810000 */
[C---:B------:R-:W-:Y:S02]  /*c030*/  ISETP.LT.OR P3, PT, R25.reuse, 0x22, P3 ;  /* 0x000000221900780c */ /* 0x040fe40001f61670 */
[----:B------:R-:W-:Y:S01]  /*c040*/  ISETP.LT.OR P5, PT, R25, 0x39, P5 ;  /* 0x000000391900780c */ /* 0x000fe20002fa1670 */
[----:B------:R-:W0:Y:S01]  /*c050*/  SHFL.BFLY PT, R12, R31, 0x1, 0x1f ;  /* 0x0c201f001f0c7f89 */ /* 0x000e2200000e0000 */
[----:B------:R-:W-:-:S02]  /*c060*/  FSEL R62, R43, -INF , !P3 ;  /* 0xff8000002b3e7808 */ /* 0x000fc40005800000 */
[----:B------:R-:W-:Y:S02]  /*c070*/  ISETP.NE.AND P3, PT, R41, RZ, PT ;  /* 0x000000ff2900720c */ /* 0x000fe40003f65270 */
[----:B------:R-:W-:Y:S02]  /*c080*/  FSEL R54, R54, -INF , !P5 ;  /* 0xff80000036367808 */ /* 0x000fe40006800000 */
[----:B------:R-:W-:-:S04]  /*c090*/  ISETP.GT.AND P3, PT, R29, 0x28, !P3 ;  /* 0x000000281d00780c */ /* 0x000fc80005f64270 */
[----:B------:R-:W-:-:S04]  /*c0a0*/  ISETP.LT.OR P3, PT, R25, 0x29, P3 ;  /* 0x000000291900780c */ /* 0x000fc80001f61670 */
[----:B------:R-:W-:Y:S02]  /*c0b0*/  FSEL R46, R46, -INF , !P3 ;  /* 0xff8000002e2e7808 */ /* 0x000fe40005800000 */
[----:B------:R-:W-:Y:S02]  /*c0c0*/  ISETP.GT.AND P3, PT, R29, 0x29, !P4 ;  /* 0x000000291d00780c */ /* 0x000fe40006764270 */
[----:B------:R-:W-:Y:S02]  /*c0d0*/  ISETP.NE.AND P4, PT, R73, RZ, PT ;  /* 0x000000ff4900720c */ /* 0x000fe40003f85270 */
[----:B------:R-:W-:Y:S02]  /*c0e0*/  ISETP.LT.OR P3, PT, R25, 0x2a, P3 ;  /* 0x0000002a1900780c */ /* 0x000fe40001f61670 */
[----:B------:R-:W-:Y:S02]  /*c0f0*/  ISETP.GT.AND P4, PT, R29, 0x31, !P4 ;  /* 0x000000311d00780c */ /* 0x000fe40006784270 */
[----:B------:R-:W-:-:S02]  /*c100*/  FSEL R64, R47, -INF , !P3 ;  /* 0xff8000002f407808 */ /* 0x000fc40005800000 */
[----:B------:R-:W-:Y:S02]  /*c110*/  ISETP.GT.AND P3, PT, R29, RZ, !P6 ;  /* 0x000000ff1d00720c */ /* 0x000fe40007764270 */
[----:B0-----:R-:W-:Y:S02]  /*c120*/  FMNMX.FTZ R12, R31, R12, !PT ;  /* 0x0000000c1f0c7209 */ /* 0x001fe40007810000 */
[----:B------:R-:W-:Y:S02]  /*c130*/  ISETP.LT.OR P3, PT, R25, 0x1, P3 ;  /* 0x000000011900780c */ /* 0x000fe40001f61670 */
[----:B------:R-:W-:Y:S01]  /*c140*/  ISETP.NE.AND P6, PT, R49, RZ, PT ;  /* 0x000000ff3100720c */ /* 0x000fe20003fc5270 */
[----:B------:R-:W-:Y:S01]  /*c150*/  FMUL.FTZ R3, R12, R13 ;  /* 0x0000000d0c037220 */ /* 0x000fe20000410000 */
[----:B------:R-:W-:Y:S02]  /*c160*/  FSEL R26, R26, -INF , !P3 ;  /* 0xff8000001a1a7808 */ /* 0x000fe40005800000 */
[----:B------:R-:W-:-:S02]  /*c170*/  FSETP.NEU.FTZ.AND P3, PT, R12, -INF , PT ;  /* 0xff8000000c00780b */ /* 0x000fc40003f7d000 */
[----:B------:R-:W-:Y:S02]  /*c180*/  ISETP.LT.OR P4, PT, R25, 0x32, P4 ;  /* 0x000000321900780c */ /* 0x000fe40002781670 */
[----:B------:R-:W-:Y:S02]  /*c190*/  FSEL R33, R3, RZ, P3 ;  /* 0x000000ff03217208 */ /* 0x000fe40001800000 */
[----:B------:R-:W-:Y:S02]  /*c1a0*/  FMNMX.FTZ R3, R26, R36, !PT ;  /* 0x000000241a037209 */ /* 0x000fe40007810000 */
[----:B------:R-:W-:Y:S01]  /*c1b0*/  ISETP.NE.AND P3, PT, R45, RZ, PT ;  /* 0x000000ff2d00720c */ /* 0x000fe20003f65270 */
[--C-:B------:R-:W-:Y:S01]  /*c1c0*/  FFMA.FTZ R27, R76, R13, -R33.reuse ;  /* 0x0000000d4c1b7223 */ /* 0x100fe20000010821 */
[----:B------:R-:W-:Y:S01]  /*c1d0*/  FMNMX.FTZ R3, R30, R3, !PT ;  /* 0x000000031e037209 */ /* 0x000fe20007810000 */
[-CC-:B------:R-:W-:Y:S01]  /*c1e0*/  FFMA.FTZ R35, R20, R13.reuse, -R33.reuse ;  /* 0x0000000d14237223 */ /* 0x180fe20000010821 */
[----:B------:R-:W-:Y:S01]  /*c1f0*/  ISETP.GT.AND P3, PT, R29, 0x30, !P3 ;  /* 0x000000301d00780c */ /* 0x000fe20005f64270 */
[--C-:B------:R-:W-:Y:S01]  /*c200*/  FFMA.FTZ R0, R0, R13, -R33.reuse ;  /* 0x0000000d00007223 */ /* 0x100fe20000010821 */
[----:B------:R-:W-:Y:S01]  /*c210*/  FMNMX.FTZ R3, R56, R3, !PT ;  /* 0x0000000338037209 */ /* 0x000fe20007810000 */
[--C-:B------:R-:W-:Y:S01]  /*c220*/  FFMA.FTZ R164, R164, R13, -R33.reuse ;  /* 0x0000000da4a47223 */ /* 0x100fe20000010821 */
[----:B------:R-:W-:Y:S01]  /*c230*/  ISETP.LT.OR P3, PT, R25, 0x31, P3 ;  /* 0x000000311900780c */ /* 0x000fe20001f61670 */
[----:B------:R-:W-:Y:S01]  /*c240*/  MUFU.EX2 R31, R0 ;  /* 0x00000000001f7308 */ /* 0x000fe20000000800 */
[----:B------:R-:W-:Y:S01]  /*c250*/  FMNMX.FTZ R3, R34, R3, !PT ;  /* 0x0000000322037209 */ /* 0x000fe20007810000 */
[-CC-:B------:R-:W-:Y:S01]  /*c260*/  FFMA.FTZ R74, R74, R13.reuse, -R33.reuse ;  /* 0x0000000d4a4a7223 */ /* 0x180fe20000010821 */
[----:B------:R-:W-:Y:S01]  /*c270*/  FSEL R50, R50, -INF , !P3 ;  /* 0xff80000032327808 */ /* 0x000fe20005800000 */
[--C-:B------:R-:W-:Y:S01]  /*c280*/  FFMA.FTZ R70, R70, R13, -R33.reuse ;  /* 0x0000000d46467223 */ /* 0x100fe20000010821 */
[----:B------:R-:W-:Y:S01]  /*c290*/  FMNMX.FTZ R3, R58, R3, !PT ;  /* 0x000000033a037209 */ /* 0x000fe20007810000 */
[-CC-:B------:R-:W-:Y:S01]  /*c2a0*/  FFMA.FTZ R68, R68, R13.reuse, -R33.reuse ;  /* 0x0000000d44447223 */ /* 0x180fe20000010821 */
[----:B------:R-:W-:Y:S01]  /*c2b0*/  ISETP.GT.AND P6, PT, R29, 0x39, !P6 ;  /* 0x000000391d00780c */ /* 0x000fe200077c4270 */
[--C-:B------:R-:W-:Y:S01]  /*c2c0*/  FFMA.FTZ R66, R66, R13, -R33.reuse ;  /* 0x0000000d42427223 */ /* 0x100fe20000010821 */
[----:B------:R-:W-:Y:S01]  /*c2d0*/  FMNMX.FTZ R3, R38, R3, !PT ;  /* 0x0000000326037209 */ /* 0x000fe20007810000 */
[-CC-:B------:R-:W-:Y:S01]  /*c2e0*/  FFMA.FTZ R40, R40, R13.reuse, -R33.reuse ;  /* 0x0000000d28287223 */ /* 0x180fe20000010821 */
[----:B------:R-:W-:Y:S01]  /*c2f0*/  FSEL R78, R51, -INF , !P4 ;  /* 0xff800000334e7808 */ /* 0x000fe20006000000 */
[--C-:B------:R-:W-:Y:S01]  /*c300*/  FFMA.FTZ R44, R44, R13, -R33.reuse ;  /* 0x0000000d2c2c7223 */ /* 0x100fe20000010821 */
[----:B------:R-:W-:Y:S01]  /*c310*/  FMNMX.FTZ R3, R60, R3, !PT ;  /* 0x000000033c037209 */ /* 0x000fe20007810000 */
[-CC-:B------:R-:W-:Y:S01]  /*c320*/  FFMA.FTZ R28, R28, R13.reuse, -R33.reuse ;  /* 0x0000000d1c1c7223 */ /* 0x180fe20000010821 */
[----:B------:R-:W-:Y:S01]  /*c330*/  ISETP.LT.OR P6, PT, R25, 0x3a, P6 ;  /* 0x0000003a1900780c */ /* 0x000fe200037c1670 */
[--C-:B------:R-:W-:Y:S01]  /*c340*/  FFMA.FTZ R25, R72, R13, -R33.reuse ;  /* 0x0000000d48197223 */ /* 0x100fe20000010821 */
[----:B------:R-:W-:Y:S01]  /*c350*/  FMNMX.FTZ R3, R42, R3, !PT ;  /* 0x000000032a037209 */ /* 0x000fe20007810000 */
[-CC-:B------:R-:W-:Y:S01]  /*c360*/  FFMA.FTZ R48, R48, R13.reuse, -R33.reuse ;  /* 0x0000000d30307223 */ /* 0x180fe20000010821 */
[----:B------:R-:W-:Y:S01]  /*c370*/  FSEL R76, R55, -INF , !P6 ;  /* 0xff800000374c7808 */ /* 0x000fe20007000000 */
[--C-:B------:R-:W-:Y:S01]  /*c380*/  FFMA.FTZ R32, R32, R13, -R33.reuse ;  /* 0x0000000d20207223 */ /* 0x100fe20000010821 */
[----:B------:R-:W-:Y:S01]  /*c390*/  FMNMX.FTZ R3, R62, R3, !PT ;  /* 0x000000033e037209 */ /* 0x000fe20007810000 */
[-CC-:B------:R-:W-:Y:S01]  /*c3a0*/  FFMA.FTZ R52, R52, R13.reuse, -R33.reuse ;  /* 0x0000000d34347223 */ /* 0x180fe20000010821 */
[----:B------:R-:W-:Y:S01]  /*c3b0*/  FFMA.FTZ R24, R24, R13, -R33 ;  /* 0x0000000d18187223 */ /* 0x000fe20000010821 */
[----:B------:R-:W-:Y:S01]  /*c3c0*/  MUFU.EX2 R164, R164 ;  /* 0x000000a400a47308 */ /* 0x000fe20000000800 */
[----:B------:R-:W-:-:S04]  /*c3d0*/  FMNMX.FTZ R3, R46, R3, !PT ;  /* 0x000000032e037209 */ /* 0x000fc80007810000 */
[----:B------:R-:W-:-:S03]  /*c3e0*/  FMNMX.FTZ R3, R64, R3, !PT ;  /* 0x0000000340037209 */ /* 0x000fc60007810000 */
[----:B------:R-:W0:Y:S01]  /*c3f0*/  MUFU.EX2 R27, R27 ;  /* 0x0000001b001b7308 */ /* 0x000e220000000800 */
[----:B------:R-:W-:-:S04]  /*c400*/  FMNMX.FTZ R3, R50, R3, !PT ;  /* 0x0000000332037209 */ /* 0x000fc80007810000 */
[----:B------:R-:W-:-:S03]  /*c410*/  FMNMX.FTZ R3, R78, R3, !PT ;  /* 0x000000034e037209 */ /* 0x000fc60007810000 */
[----:B------:R-:W-:Y:S01]  /*c420*/  MUFU.EX2 R74, R74 ;  /* 0x0000004a004a7308 */ /* 0x000fe20000000800 */
[----:B------:R-:W-:-:S04]  /*c430*/  FMNMX.FTZ R3, R54, R3, !PT ;  /* 0x0000000336037209 */ /* 0x000fc80007810000 */
[----:B------:R-:W-:-:S03]  /*c440*/  FMNMX.FTZ R3, R76, R3, !PT ;  /* 0x000000034c037209 */ /* 0x000fc60007810000 */
[----:B------:R-:W3:Y:S01]  /*c450*/  MUFU.EX2 R25, R25 ;  /* 0x0000001900197308 */ /* 0x000ee20000000800 */
[----:B0-----:R-:W-:Y:S01]  /*c460*/  FADD.FTZ R43, R164, R27 ;  /* 0x0000001ba42b7221 */ /* 0x001fe20000010000 */
[----:B------:R-:W0:Y:S01]  /*c470*/  SHFL.BFLY PT, R72, R3, 0x2, 0x1f ;  /* 0x0c401f0003487f89 */ /* 0x000e2200000e0000 */
[----:B------:R-:W-:-:S05]  /*c480*/  F2FP.BF16.F32.PACK_AB R164, R27, R164 ;  /* 0x000000a41ba4723e */ /* 0x000fca00000010ff */
[----:B------:R-:W-:Y:S08]  /*c490*/  MUFU.EX2 R70, R70 ;  /* 0x0000004600467308 */ /* 0x000ff00000000800 */
[----:B------:R-:W4:Y:S01]  /*c4a0*/  MUFU.EX2 R29, R68 ;  /* 0x00000044001d7308 */ /* 0x000f220000000800 */
[----:B---3--:R-:W-:-:S07]  /*c4b0*/  F2FP.BF16.F32.PACK_AB R166, R25, R74 ;  /* 0x0000004a19a6723e */ /* 0x008fce00000010ff */
[----:B------:R-:W3:Y:S01]  /*c4c0*/  MUFU.EX2 R66, R66 ;  /* 0x0000004200427308 */ /* 0x000ee20000000800 */
[----:B0-----:R-:W-:-:S05]  /*c4d0*/  FMNMX.FTZ R72, R3, R72, !PT ;  /* 0x0000004803487209 */ /* 0x001fca0007810000 */
[----:B------:R-:W0:Y:S02]  /*c4e0*/  SHFL.BFLY PT, R3, R72, 0x1, 0x1f ;  /* 0x0c201f0048037f89 */ /* 0x000e2400000e0000 */
[----:B------:R-:W-:Y:S01]  /*c4f0*/  MUFU.EX2 R40, R40 ;  /* 0x0000002800287308 */ /* 0x000fe20000000800 */
[----:B----4-:R-:W-:-:S07]  /*c500*/  F2FP.BF16.F32.PACK_AB R160, R29, R70 ;  /* 0x000000461da0723e */ /* 0x010fce00000010ff */
[----:B------:R-:W4:Y:S01]  /*c510*/  MUFU.EX2 R35, R35 ;  /* 0x0000002300237308 */ /* 0x000f220000000800 */
[----:B---3--:R-:W-:-:S07]  /*c520*/  F2FP.BF16.F32.PACK_AB R162, R31, R66 ;  /* 0x000000421fa2723e */ /* 0x008fce00000010ff */
[----:B------:R-:W-:Y:S01]  /*c530*/  MUFU.EX2 R44, R44 ;  /* 0x0000002c002c7308 */ /* 0x000fe20000000800 */
[----:B0-----:R-:W-:-:S07]  /*c540*/  FMNMX.FTZ R20, R72, R3, !PT ;  /* 0x0000000348147209 */ /* 0x001fce0007810000 */
[----:B------:R-:W0:Y:S01]  /*c550*/  MUFU.EX2 R37, R28 ;  /* 0x0000001c00257308 */ /* 0x000e220000000800 */
[----:B----4-:R-:W-:Y:S02]  /*c560*/  F2FP.BF16.F32.PACK_AB R156, R35, R40 ;  /* 0x00000028239c723e */ /* 0x010fe400000010ff */
[C---:B------:R-:W-:Y:S01]  /*c570*/  FSETP.NEU.FTZ.AND P3, PT, R20.reuse, -INF , PT ;  /* 0xff8000001400780b */ /* 0x040fe20003f7d000 */
[----:B------:R-:W-:-:S04]  /*c580*/  FMUL.FTZ R0, R20, R13 ;  /* 0x0000000d14007220 */ /* 0x000fc80000410000 */
[----:B------:R3:W-:Y:S01]  /*c590*/  MUFU.EX2 R3, R24 ;  /* 0x0000001800037308 */ /* 0x0007e20000000800 */
[----:B------:R-:W-:Y:S01]  /*c5a0*/  FSEL R33, R0, RZ, P3 ;  /* 0x000000ff00217208 */ /* 0x000fe20001800000 */
[----:B------:R-:W-:-:S04]  /*c5b0*/  FADD.FTZ R0, R74, R43 ;  /* 0x0000002b4a007221 */ /* 0x000fc80000010000 */
[-CC-:B------:R-:W-:Y:S01]  /*c5c0*/  FFMA.FTZ R26, R26, R13.reuse, -R33.reuse ;  /* 0x0000000d1a1a7223 */ /* 0x180fe20000010821 */
[-CC-:B------:R-:W-:Y:S01]  /*c5d0*/  FFMA.FTZ R36, R36, R13.reuse, -R33.reuse ;  /* 0x0000000d24247223 */ /* 0x180fe20000010821 */
[-CC-:B------:R-:W-:Y:S01]  /*c5e0*/  FFMA.FTZ R30, R30, R13.reuse, -R33.reuse ;  /* 0x0000000d1e1e7223 */ /* 0x180fe20000010821 */
[-CC-:B------:R-:W-:Y:S01]  /*c5f0*/  FFMA.FTZ R56, R56, R13.reuse, -R33.reuse ;  /* 0x0000000d38387223 */ /* 0x180fe20000010821 */
[-CC-:B------:R-:W-:Y:S01]  /*c600*/  FFMA.FTZ R34, R34, R13.reuse, -R33.reuse ;  /* 0x0000000d22227223 */ /* 0x180fe20000010821 */
[----:B------:R-:W-:Y:S01]  /*c610*/  MUFU.EX2 R165, R36 ;  /* 0x0000002400a57308 */ /* 0x000fe20000000800 */
[-CC-:B------:R-:W-:Y:S01]  /*c620*/  FFMA.FTZ R58, R58, R13.reuse, -R33.reuse ;  /* 0x0000000d3a3a7223 */ /* 0x180fe20000010821 */
[-CC-:B------:R-:W-:Y:S01]  /*c630*/  FFMA.FTZ R38, R38, R13.reuse, -R33.reuse ;  /* 0x0000000d26267223 */ /* 0x180fe20000010821 */
[-CC-:B------:R-:W-:Y:S01]  /*c640*/  FFMA.FTZ R60, R60, R13.reuse, -R33.reuse ;  /* 0x0000000d3c3c7223 */ /* 0x180fe20000010821 */
[----:B------:R-:W-:Y:S01]  /*c650*/  FADD.FTZ R45, R25, R0 ;  /* 0x00000000192d7221 */ /* 0x000fe20000010000 */
[-CC-:B------:R-:W-:Y:S01]  /*c660*/  FFMA.FTZ R42, R42, R13.reuse, -R33.reuse ;  /* 0x0000000d2a2a7223 */ /* 0x180fe20000010821 */
[-CC-:B------:R-:W-:Y:S01]  /*c670*/  FFMA.FTZ R62, R62, R13.reuse, -R33.reuse ;  /* 0x0000000d3e3e7223 */ /* 0x180fe20000010821 */
[-C--:B------:R-:W-:Y:S01]  /*c680*/  FFMA.FTZ R46, R46, R13.reuse, -R33 ;  /* 0x0000000d2e2e7223 */ /* 0x080fe20000010821 */
[----:B------:R-:W4:Y:S01]  /*c690*/  MUFU.EX2 R26, R26 ;  /* 0x0000001a001a7308 */ /* 0x000f220000000800 */
[----:B---3--:R-:W-:Y:S01]  /*c6a0*/  FADD.FTZ R24, R70, R45 ;  /* 0x0000002d46187221 */ /* 0x008fe20000010000 */
[-CC-:B------:R-:W-:Y:S01]  /*c6b0*/  FFMA.FTZ R64, R64, R13.reuse, -R33.reuse ;  /* 0x0000000d40407223 */ /* 0x180fe20000010821 */
[-CC-:B------:R-:W-:Y:S01]  /*c6c0*/  FFMA.FTZ R50, R50, R13.reuse, -R33.reuse ;  /* 0x0000000d32327223 */ /* 0x180fe20000010821 */
[-CC-:B------:R-:W-:Y:S01]  /*c6d0*/  FFMA.FTZ R78, R78, R13.reuse, -R33.reuse ;  /* 0x0000000d4e4e7223 */ /* 0x180fe20000010821 */
[----:B------:R-:W-:Y:S01]  /*c6e0*/  FADD.FTZ R47, R29, R24 ;  /* 0x000000181d2f7221 */ /* 0x000fe20000010000 */
[-CC-:B------:R-:W-:Y:S01]  /*c6f0*/  FFMA.FTZ R54, R54, R13.reuse, -R33.reuse ;  /* 0x0000000d36367223 */ /* 0x180fe20000010821 */
[----:B------:R-:W-:Y:S01]  /*c700*/  FFMA.FTZ R33, R76, R13, -R33 ;  /* 0x0000000d4c217223 */ /* 0x000fe20000010821 */
[----:B------:R-:W3:Y:S01]  /*c710*/  MUFU.EX2 R30, R30 ;  /* 0x0000001e001e7308 */ /* 0x000ee20000000800 */
[----:B------:R-:W-:Y:S01]  /*c720*/  FADD.FTZ R24, R66, R47 ;  /* 0x0000002f42187221 */ /* 0x000fe20000010000 */
[----:B0-----:R-:W-:-:S06]  /*c730*/  F2FP.BF16.F32.PACK_AB R158, R37, R44 ;  /* 0x0000002c259e723e */ /* 0x001fcc00000010ff */
[----:B------:R-:W0:Y:S01]  /*c740*/  MUFU.EX2 R167, R56 ;  /* 0x0000003800a77308 */ /* 0x000e220000000800 */
[----:B----4-:R-:W-:Y:S01]  /*c750*/  FADD.FTZ R43, R26, R165 ;  /* 0x000000a51a2b7221 */ /* 0x010fe20000010000 */
[----:B------:R-:W-:-:S06]  /*c760*/  F2FP.BF16.F32.PACK_AB R165, R165, R26 ;  /* 0x0000001aa5a5723e */ /* 0x000fcc00000010ff */
[----:B------:R-:W4:Y:S01]  /*c770*/  MUFU.EX2 R34, R34 ;  /* 0x0000002200227308 */ /* 0x000f220000000800 */
[----:B---3--:R-:W-:-:S07]  /*c780*/  FADD.FTZ R0, R30, R43 ;  /* 0x0000002b1e007221 */ /* 0x008fce0000010000 */
[----:B------:R-:W3:Y:S01]  /*c790*/  MUFU.EX2 R161, R58 ;  /* 0x0000003a00a17308 */ /* 0x000ee20000000800 */
[C---:B0-----:R-:W-:Y:S01]  /*c7a0*/  FADD.FTZ R45, R167.reuse, R0 ;  /* 0x00000000a72d7221 */ /* 0x041fe20000010000 */
[----:B------:R-:W-:-:S05]  /*c7b0*/  F2FP.BF16.F32.PACK_AB R167, R167, R30 ;  /* 0x0000001ea7a7723e */ /* 0x000fca00000010ff */
[----:B------:R0:W-:Y:S01]  /*c7c0*/  STSM.16.M88.4 [R196+0x26800], R164 ;  /* 0x026800a4c4007844 */ /* 0x0001e20000000200 */
[----:B------:R-:W5:Y:S01]  /*c7d0*/  MUFU.EX2 R38, R38 ;  /* 0x0000002600267308 */ /* 0x000f620000000800 */
[----:B----4-:R-:W-:Y:S01]  /*c7e0*/  FADD.FTZ R0, R34, R45 ;  /* 0x0000002d22007221 */ /* 0x010fe20000010000 */
[----:B------:R-:W-:-:S04]  /*c7f0*/  FADD.FTZ R45, R31, R24 ;  /* 0x000000181f2d7221 */ /* 0x000fc80000010000 */
[----:B------:R-:W-:Y:S02]  /*c800*/  FADD.FTZ R24, R40, R45 ;  /* 0x0000002d28187221 */ /* 0x000fe40000010000 */
[----:B------:R-:W4:Y:S01]  /*c810*/  MUFU.EX2 R163, R60 ;  /* 0x0000003c00a37308 */ /* 0x000f220000000800 */
[C---:B---3--:R-:W-:Y:S01]  /*c820*/  FADD.FTZ R27, R161.reuse, R0 ;  /* 0x00000000a11b7221 */ /* 0x048fe20000010000 */
[----:B------:R-:W-:-:S06]  /*c830*/  F2FP.BF16.F32.PACK_AB R161, R161, R34 ;  /* 0x00000022a1a1723e */ /* 0x000fcc00000010ff */
[----:B------:R-:W3:Y:S01]  /*c840*/  MUFU.EX2 R42, R42 ;  /* 0x0000002a002a7308 */ /* 0x000ee20000000800 */
[----:B-----5:R-:W-:Y:S01]  /*c850*/  FADD.FTZ R0, R38, R27 ;  /* 0x0000001b26007221 */ /* 0x020fe20000010000 */
[----:B------:R-:W-:-:S06]  /*c860*/  FADD.FTZ R27, R35, R24 ;  /* 0x00000018231b7221 */ /* 0x000fcc0000010000 */
[----:B------:R-:W5:Y:S01]  /*c870*/  MUFU.EX2 R157, R62 ;  /* 0x0000003e009d7308 */ /* 0x000f620000000800 */
[C---:B----4-:R-:W-:Y:S01]  /*c880*/  FADD.FTZ R25, R163.reuse, R0 ;  /* 0x00000000a3197221 */ /* 0x050fe20000010000 */
[----:B------:R-:W-:-:S05]  /*c890*/  F2FP.BF16.F32.PACK_AB R163, R163, R38 ;  /* 0x00000026a3a3723e */ /* 0x000fca00000010ff */
[----:B------:R0:W-:Y:S01]  /*c8a0*/  STSM.16.M88.4 [R197], R160 ;  /* 0x000000a0c5007844 */ /* 0x0001e20000000200 */
[----:B------:R-:W4:Y:S01]  /*c8b0*/  MUFU.EX2 R46, R46 ;  /* 0x0000002e002e7308 */ /* 0x000f220000000800 */
[----:B---3--:R-:W-:-:S07]  /*c8c0*/  FADD.FTZ R0, R42, R25 ;  /* 0x000000192a007221 */ /* 0x008fce0000010000 */
[----:B------:R-:W3:Y:S01]  /*c8d0*/  MUFU.EX2 R41, R64 ;  /* 0x0000004000297308 */ /* 0x000ee20000000800 */
[C---:B-----5:R-:W-:Y:S01]  /*c8e0*/  FADD.FTZ R25, R157.reuse, R0 ;  /* 0x000000009d197221 */ /* 0x060fe20000010000 */
[----:B------:R-:W-:Y:S01]  /*c8f0*/  FADD.FTZ R0, R44, R27 ;  /* 0x0000001b2c007221 */ /* 0x000fe20000010000 */
[----:B------:R-:W-:-:S03]  /*c900*/  F2FP.BF16.F32.PACK_AB R157, R157, R42 ;  /* 0x0000002a9d9d723e */ /* 0x000fc600000010ff */
[----:B------:R-:W-:Y:S02]  /*c910*/  FADD.FTZ R37, R37, R0 ;  /* 0x0000000025257221 */ /* 0x000fe40000010000 */
[----:B------:R-:W-:Y:S01]  /*c920*/  MUFU.EX2 R48, R48 ;  /* 0x0000003000307308 */ /* 0x000fe20000000800 */
[----:B----4-:R-:W-:-:S07]  /*c930*/  FADD.FTZ R24, R46, R25 ;  /* 0x000000192e187221 */ /* 0x010fce0000010000 */
[----:B------:R-:W4:Y:S01]  /*c940*/  MUFU.EX2 R39, R32 ;  /* 0x0000002000277308 */ /* 0x000f220000000800 */
[C---:B---3--:R-:W-:Y:S01]  /*c950*/  F2FP.BF16.F32.PACK_AB R159, R41.reuse, R46 ;  /* 0x0000002e299f723e */ /* 0x048fe200000010ff */
[----:B------:R-:W-:-:S04]  /*c960*/  FADD.FTZ R41, R41, R24 ;  /* 0x0000001829297221 */ /* 0x000fc80000010000 */
[----:B------:R0:W-:Y:S02]  /*c970*/  STSM.16.M88.4 [R199], R156 ;  /* 0x0000009cc7007844 */ /* 0x0001e40000000200 */
[----:B------:R-:W-:Y:S08]  /*c980*/  MUFU.EX2 R50, R50 ;  /* 0x0000003200327308 */ /* 0x000ff00000000800 */
[----:B------:R-:W3:Y:S01]  /*c990*/  MUFU.EX2 R43, R78 ;  /* 0x0000004e002b7308 */ /* 0x000ee20000000800 */
[----:B----4-:R-:W-:Y:S01]  /*c9a0*/  F2FP.BF16.F32.PACK_AB R152, R39, R48 ;  /* 0x000000302798723e */ /* 0x010fe200000010ff */
[----:B------:R-:W-:-:S04]  /*c9b0*/  FADD.FTZ R48, R48, R37 ;  /* 0x0000002530307221 */ /* 0x000fc80000010000 */
[----:B------:R-:W-:Y:S02]  /*c9c0*/  FADD.FTZ R39, R39, R48 ;  /* 0x0000003027277221 */ /* 0x000fe40000010000 */
[----:B------:R-:W4:Y:S08]  /*c9d0*/  MUFU.EX2 R52, R52 ;  /* 0x0000003400347308 */ /* 0x000f300000000800 */
[----:B------:R-:W-:Y:S01]  /*c9e0*/  MUFU.EX2 R54, R54 ;  /* 0x0000003600367308 */ /* 0x000fe20000000800 */
[----:B---3--:R-:W-:Y:S01]  /*c9f0*/  F2FP.BF16.F32.PACK_AB R153, R43, R50 ;  /* 0x000000322b99723e */ /* 0x008fe200000010ff */
[----:B------:R-:W-:-:S04]  /*ca00*/  FADD.FTZ R50, R50, R41 ;  /* 0x0000002932327221 */ /* 0x000fc80000010000 */
[----:B------:R-:W-:Y:S02]  /*ca10*/  FADD.FTZ R43, R43, R50 ;  /* 0x000000322b2b7221 */ /* 0x000fe40000010000 */
[----:B------:R-:W3:Y:S01]  /*ca20*/  MUFU.EX2 R33, R33 ;  /* 0x0000002100217308 */ /* 0x000ee20000000800 */
[----:B----4-:R-:W-:Y:S01]  /*ca30*/  F2FP.BF16.F32.PACK_AB R154, R3, R52 ;  /* 0x00000034039a723e */ /* 0x010fe200000010ff */
[----:B------:R-:W-:-:S04]  /*ca40*/  FADD.FTZ R0, R52, R39 ;  /* 0x0000002734007221 */ /* 0x000fc80000010000 */
[----:B------:R-:W-:Y:S01]  /*ca50*/  FADD.FTZ R0, R3, R0 ;  /* 0x0000000003007221 */ /* 0x000fe20000010000 */
[----:B---3--:R-:W-:Y:S01]  /*ca60*/  F2FP.BF16.F32.PACK_AB R155, R33, R54 ;  /* 0x00000036219b723e */ /* 0x008fe200000010ff */
[----:B------:R-:W-:-:S04]  /*ca70*/  FADD.FTZ R54, R54, R43 ;  /* 0x0000002b36367221 */ /* 0x000fc80000010000 */
[----:B------:R0:W-:Y:S01]  /*ca80*/  STSM.16.M88.4 [R198], R152 ;  /* 0x00000098c6007844 */ /* 0x0001e20000000200 */
[----:B------:R-:W-:Y:S01]  /*ca90*/  FADD.FTZ R3, R33, R54 ;  /* 0x0000003621037221 */ /* 0x000fe20000010000 */
[----:B------:R-:W-:Y:S06]  /*caa0*/  @!P0 BRA `(.L_x_2725) ;  /* 0x0000000000048947 */ /* 0x000fec0003800000 */
[----:B------:R-:W-:Y:S01]  /*cab0*/  BPT.TRAP 0x1 ;  /* 0x000000040000795c */ /* 0x000fe20000300000 */
.L_x_2725:
[----:B------:R3:W4:Y:S01]  /*cac0*/  SYNCS.PHASECHK.TRANS64.TRYWAIT P3, [R14+URZ+0x28c50], R57 ;  /* 0x028c50390e0075a7 */ /* 0x000722000806017f */
[----:B------:R-:W-:Y:S05]  /*cad0*/  @!P0 BRA `(.L_x_2726) ;  /* 0x0000000000048947 */ /* 0x000fea0003800000 */
[----:B------:R-:W-:Y:S01]  /*cae0*/  BPT.TRAP 0x1 ;  /* 0x000000040000795c */ /* 0x000fe20000300000 */
.L_x_2726:
[----:B------:R-:W0:Y:S01]  /*caf0*/  @P2 LDC R27, c[0x0][0x44c] ;  /* 0x00011300ff1b2b82 */ /* 0x000e220000000800 */
[----:B------:R-:W-:Y:S01]  /*cb00*/  ULDC UR44, c[0x0][0x9e4] ;  /* 0x00027900002c7ab9 */ /* 0x000fe20000000800 */
[----:B------:R-:W-:Y:S01]  /*cb10*/  ULDC UR45, c[0x0][0x9dc] ;  /* 0x00027700002d7ab9 */ /* 0x000fe20000000800 */
[----:B------:R-:W-:Y:S01]  /*cb20*/  ULDC UR39, c[0x0][0x988] ;  /* 0x0002620000277ab9 */ /* 0x000fe20000000800 */
[----:B------:R-:W-:Y:S01]  /*cb30*/  ULDC UR46, c[0x0][0x9e0] ;  /* 0x00027800002e7ab9 */ /* 0x000fe20000000800 */
[----:B------:R-:W-:Y:S01]  /*cb40*/  BSSY B0, `(.L_x_2727) ;  /* 0x0000006000007945 */ /* 0x000fe20003800000 */
[----:B------:R-:W-:Y:S02]  /*cb50*/  IMAD R28, R18, 0x1000, R190 ;  /* 0x00001000121c7824 */ /* 0x000fe400078e02be */
[----:B------:R-:W0:Y:S01]  /*cb60*/  @P2 LDC R30, c[0x0][0x450] ;  /* 0x00011400ff1e2b82 */ /* 0x000e220000000800 */
[----:B----4-:R-:W-:Y:S05]  /*cb70*/  @P3 BRA `(.L_x_2728) ;  /* 0x0000000000083947 */ /* 0x010fea0003800000 */
[----:B------:R-:W4:Y:S02]  /*cb80*/  SYNCS.PHASECHK.TRANS64.TRYWAIT P3, [R14+URZ+0x28c50], R57 ;  /* 0x028c50390e0075a7 */ /* 0x000f24000806017f */
[----:B----4-:R-:W-:Y:S05]  /*cb90*/  @!P3 BRA `(.L_x_2729) ;  /* 0x0000016800f8b947 */ /* 0x010fea0003800000 */
.L_x_2728:
[----:B------:R-:W-:Y:S05]  /*cba0*/  BSYNC B0 ;  /* 0x0000000000007941 */ /* 0x000fea0003800000 */
.L_x_2727:
[----:B------:R-:W-:Y:S01]  /*cbb0*/  IMAD.MOV.U32 R24, RZ, RZ, R28 ;  /* 0x000000ffff187224 */ /* 0x000fe200078e001c */
[----:B------:R-:W-:Y:S01]  /*cbc0*/  UISETP.NE.AND UP0, UPT, UR47, URZ, UPT ;  /* 0x0000003f2f00728c */ /* 0x000fe2000bf05270 */
[----:B------:R-:W-:Y:S02]  /*cbd0*/  IMAD.MOV.U32 R25, RZ, RZ, 0x40000040 ;  /* 0x40000040ff197424 */ /* 0x000fe400078e00ff */
[----:B0-----:R-:W-:Y:S01]  /*cbe0*/  @P2 IMAD.HI.U32 R27, R192, R27, RZ ;  /* 0x0000001bc01b2227 */ /* 0x001fe200078e00ff */
[----:B------:R-:W-:Y:S02]  /*cbf0*/  R2UR UR6, R24 ;  /* 0x00000000180672ca */ /* 0x000fe400000e0000 */
[C---:B------:R-:W-:Y:S01]  /*cc00*/  R2UR UR7, R25.reuse ;  /* 0x00000000190772ca */ /* 0x040fe200000e0000 */
[----:B------:R-:W-:Y:S01]  /*cc10*/  IMAD.MOV.U32 R169, RZ, RZ, R192 ;  /* 0x000000ffffa97224 */ /* 0x000fe200078e00c0 */
[----:B------:R-:W-:Y:S01]  /*cc20*/  @P2 SHF.R.U32.HI R169, RZ, R30, R27 ;  /* 0x0000001effa92219 */ /* 0x000fe2000001161b */
[C---:B------:R-:W-:Y:S01]  /*cc30*/  VIADD R24, R28.reuse, 0x80 ;  /* 0x000000801c187836 */ /* 0x040fe20000000000 */
[----:B------:R-:W-:Y:S01]  /*cc40*/  R2UR UR11, R25 ;  /* 0x00000000190b72ca */ /* 0x000fe200000e0000 */
[C---:B------:R-:W-:Y:S01]  /*cc50*/  VIADD R26, R28.reuse, 0x100 ;  /* 0x000001001c1a7836 */ /* 0x040fe20000000000 */
[----:B------:R-:W-:Y:S01]  /*cc60*/  PLOP3.LUT P3, PT, PT, PT, UP0, 0x40, 0x0 ;  /* 0x000000000000781c */ /* 0x000fe20003f6e808 */
[----:B------:R-:W-:Y:S01]  /*cc70*/  VIADD R28, R28, 0x180 ;  /* 0x000001801c1c7836 */ /* 0x000fe20000000000 */
[----:B------:R-:W-:Y:S01]  /*cc80*/  R2UR UR10, R24 ;  /* 0x00000000180a72ca */ /* 0x000fe200000e0000 */
[----:B------:R-:W-:Y:S01]  /*cc90*/  IMAD.MOV.U32 R27, RZ, RZ, 0x40000040 ;  /* 0x40000040ff1b7424 */ /* 0x000fe200078e00ff */
[----:B------:R-:W-:Y:S01]  /*cca0*/  R2UR UR14, R26 ;  /* 0x000000001a0e72ca */ /* 0x000fe200000e0000 */
[----:B------:R-:W-:Y:S01]  /*ccb0*/  IMAD.MOV.U32 R29, RZ, RZ, 0x40000040 ;  /* 0x40000040ff1d7424 */ /* 0x000fe200078e00ff */
[----:B------:R-:W-:Y:S01]  /*ccc0*/  R2UR UR18, R28 ;  /* 0x000000001c1272ca */ /* 0x000fe200000e0000 */
[----:B-1234-:R-:W-:Y:S01]  /*ccd0*/  @!P1 VIADD R14, R14, 0x28c60 ;  /* 0x00028c600e0e9836 */ /* 0x01efe20000000000 */
[----:B------:R-:W-:-:S02]  /*cce0*/  R2UR UR15, R27 ;  /* 0x000000001b0f72ca */ /* 0x000fc400000e0000 */
[----:B------:R-:W-:Y:S02]  /*ccf0*/  R2UR UR19, R29 ;  /* 0x000000001d1372ca */ /* 0x000fe400000e0000 */
[----:B------:R-:W-:Y:S01]  /*cd00*/  WARPGROUP.ARRIVE ;  /* 0x00000000000079c5 */ /* 0x000fe20000000000 */
[----:B------:R-:W-:-:S05]  /*cd10*/  @!P1 PRMT R14, RZ, 0x654, R14 ;  /* 0x00000654ff0e9816 */ /* 0x000fca000000000e */
        /* <DEDUP_REMOVED lines=19> */
[----:B0-----:R-:W0:Y:S01]  /*ce50*/  FENCE.VIEW.ASYNC.S ;  /* 0x00000000000073c6 */ /* 0x001e220000000000 */
[----:B------:R-:W-:-:S05]  /*ce60*/  IADD3 R152, R169, R23, -R22 ;  /* 0x00000017a9987210 */ /* 0x000fca0007ffe816 */
[----:B------:R-:W-:Y:S01]  /*ce70*/  VIADD R153, R152, UR40 ;  /* 0x0000002898997c36 */ /* 0x000fe20008000000 */
[----:B0-----:R-:W-:Y:S01]  /*ce80*/  NOP ;  /* 0x0000000000007918 */ /* 0x001fe20000000000 */
[----:B------:R-:W-:Y:S06]  /*ce90*/  BAR.ARV 0xe, 0x100 ;  /* 0x0384000000007b1d */ /* 0x000fec0000002000 */
[----:B------:R0:W-:Y:S02]  /*cea0*/  @!P1 SYNCS.ARRIVE.TRANS64.RED.A1T0 RZ, [R14+URZ], RZ ;  /* 0x000000ff0eff99a7 */ /* 0x0001e4000810043f */
[----:B0-----:R-:W-:Y:S01]  /*ceb0*/  VIADD R14, R168, 0xfffffffe ;  /* 0xfffffffea80e7836 */ /* 0x001fe20000000000 */
[----:B------:R-:W-:Y:S06]  /*cec0*/  @P3 BRA `(.L_x_2730) ;  /* 0x0000000000543947 */ /* 0x000fec0003800000 */
[C---:B------:R-:W-:Y:S01]  /*ced0*/  ISETP.GT.AND P3, PT, R152.reuse, RZ, PT ;  /* 0x000000ff9800720c */ /* 0x040fe20003f64270 */
[----:B------:R-:W-:Y:S01]  /*cee0*/  BSSY B0, `(.L_x_2731) ;  /* 0x0000010000007945 */ /* 0x000fe20003800000 */
[----:B------:R-:W-:-:S11]  /*cef0*/  VIADD R154, R152, 0xffffffff ;  /* 0xffffffff989a7836 */ /* 0x000fd60000000000 */
[----:B------:R-:W-:Y:S05]  /*cf00*/  @P3 BRA `(.L_x_2732) ;  /* 0x0000000000203947 */ /* 0x000fea0003800000 */
[----:B------:R-:W-:Y:S01]  /*cf10*/  UISETP.NE.AND UP0, UPT, UR41, 0x1, UPT ;  /* 0x000000012900788c */ /* 0x000fe2000bf05270 */
[----:B------:R-:W-:-:S05]  /*cf20*/  IMAD.MOV R152, RZ, RZ, -R152 ;  /* 0x000000ffff987224 */ /* 0x000fca00078e0a98 */
[----:B------:R-:W-:-:S05]  /*cf30*/  PLOP3.LUT P3, PT, PT, PT, UP0, 0x80, 0x0 ;  /* 0x000000000000781c */ /* 0x000fca0003f6f008 */
[----:B------:R-:W-:-:S08]  /*cf40*/  @UP0 ULDC.64 UR4, c[0x0][0x9e8] ;  /* 0x00027a0000040ab9 */ /* 0x000fd00000000a00 */
[----:B------:R-:W-:-:S05]  /*cf50*/  @P3 IMAD.HI.U32 R154, R152, UR4, RZ ;  /* 0x00000004989a3c27 */ /* 0x000fca000f8e00ff */
[----:B------:R-:W-:-:S04]  /*cf60*/  @P3 SHF.R.U32.HI R152, RZ, UR5, R154 ;  /* 0x00000005ff983c19 */ /* 0x000fc8000801169a */
[----:B------:R-:W-:Y:S01]  /*cf70*/  LOP3.LUT R154, RZ, R152, RZ, 0x33, !PT ;  /* 0x00000098ff9a7212 */ /* 0x000fe200078e33ff */
[----:B------:R-:W-:Y:S06]  /*cf80*/  BRA `(.L_x_2733) ;  /* 0x0000000000147947 */ /* 0x000fec0003800000 */
.L_x_2732:
[----:B------:R-:W-:-:S06]  /*cf90*/  UISETP.NE.AND UP0, UPT, UR41, 0x1, UPT ;  /* 0x000000012900788c */ /* 0x000fcc000bf05270 */
[----:B------:R-:W-:-:S05]  /*cfa0*/  PLOP3.LUT P3, PT, PT, PT, UP0, 0x80, 0x0 ;  /* 0x000000000000781c */ /* 0x000fca0003f6f008 */
[----:B------:R-:W-:-:S08]  /*cfb0*/  @UP0 ULDC.64 UR4, c[0x0][0x9e8] ;  /* 0x00027a0000040ab9 */ /* 0x000fd00000000a00 */
[----:B------:R-:W-:-:S05]  /*cfc0*/  @P3 IMAD.HI.U32 R152, R154, UR4, RZ ;  /* 0x000000049a983c27 */ /* 0x000fca000f8e00ff */
[----:B------:R-:W-:-:S07]  /*cfd0*/  @P3 SHF.R.U32.HI R154, RZ, UR5, R152 ;  /* 0x00000005ff9a3c19 */ /* 0x000fce0008011698 */
.L_x_2733:
[----:B------:R-:W-:Y:S05]  /*cfe0*/  BSYNC B0 ;  /* 0x0000000000007941 */ /* 0x000fea0003800000 */
.L_x_2731:
[----:B------:R-:W-:-:S04]  /*cff0*/  IMAD.U32 R152, RZ, RZ, UR41 ;  /* 0x00000029ff987e24 */ /* 0x000fc8000f8e00ff */
[----:B------:R-:W-:-:S05]  /*d000*/  IMAD R154, R154, R152, UR41 ;  /* 0x000000299a9a7e24 */ /* 0x000fca000f8e0298 */
[----:B------:R-:W-:-:S07]  /*d010*/  VIMNMX R153, R153, R154, PT ;  /* 0x0000009a99997248 */ /* 0x000fce0003fe0100 */
.L_x_2730:
[----:B------:R-:W-:Y:S01]  /*d020*/  SHF.R.S32.HI R152, RZ, 0x1f, R153 ;  /* 0x0000001fff987819 */ /* 0x000fe20000011499 */
[----:B------:R-:W-:Y:S03]  /*d030*/  BSSY B1, `(.L_x_2734) ;  /* 0x0000252000017945 */ /* 0x000fe60003800000 */
[----:B------:R-:W-:-:S04]  /*d040*/  LEA.HI R152, R152, R153, RZ, 0x6 ;  /* 0x0000009998987211 */ /* 0x000fc800078f30ff */
[----:B------:R-:W-:-:S04]  /*d050*/  SHF.R.S32.HI R152, RZ, 0x6, R152 ;  /* 0x00000006ff987819 */ /* 0x000fc80000011498 */
[----:B------:R-:W-:-:S04]  /*d060*/  VIMNMX R210, R202, R152, !PT ;  /* 0x00000098cad27248 */ /* 0x000fc80007fe0100 */
[----:B------:R-:W-:-:S13]  /*d070*/  ISETP.GE.AND P3, PT, R14, R210, PT ;  /* 0x000000d20e00720c */ /* 0x000fda0003f66270 */
[----:B------:R-:W-:Y:S05]  /*d080*/  @!P3 BRA `(.L_x_2735) ;  /* 0x000000240030b947 */ /* 0x000fea0003800000 */
[----:B------:R-:W-:Y:S01]  /*d090*/  BSSY B0, `(.L_x_2736) ;  /* 0x0000248000007945 */ /* 0x000fe20003800000 */
.L_x_2755:
[----:B------:R-:W-:-:S05]  /*d0a0*/  VIADD R211, R18, 0x1 ;  /* 0x0000000112d37836 */ /* 0x000fca0000000000 */
[----:B------:R-:W-:-:S04]  /*d0b0*/  ISETP.NE.AND P3, PT, R211, 0x2, PT ;  /* 0x00000002d300780c */ /* 0x000fc80003f65270 */
[----:B------:R-:W-:Y:S02]  /*d0c0*/  SEL R13, RZ, 0x1, P3 ;  /* 0x00000001ff0d7807 */ /* 0x000fe40001800000 */
[----:B------:R-:W-:Y:S02]  /*d0d0*/  SEL R211, R211, RZ, P3 ;  /* 0x000000ffd3d37207 */ /* 0x000fe40001800000 */
[----:B------:R-:W-:Y:S01]  /*d0e0*/  LOP3.LUT R19, R19, R13, RZ, 0x3c, !PT ;  /* 0x0000000d13137212 */ /* 0x000fe200078e3cff */
[----:B0-----:R-:W-:Y:S06]  /*d0f0*/  @!P0 BRA `(.L_x_2737) ;  /* 0x0000000000048947 */ /* 0x001fec0003800000 */
[----:B------:R-:W-:Y:S01]  /*d100*/  BPT.TRAP 0x1 ;  /* 0x000000040000795c */ /* 0x000fe20000300000 */
.L_x_2737:
[----:B------:R-:W-:Y:S01]  /*d110*/  IMAD R212, R211, 0x8, R2 ;  /* 0x00000008d3d47824 */ /* 0x000fe200078e0202 */
[----:B------:R-:W-:-:S04]  /*d120*/  SHF.L.U32 R213, R19, 0x1f, RZ ;  /* 0x0000001f13d57819 */ /* 0x000fc800000006ff */
[----:B------:R0:W1:Y:S01]  /*d130*/  SYNCS.PHASECHK.TRANS64.TRYWAIT P3, [R212+URZ+0x28c30], R213 ;  /* 0x028c30d5d40075a7 */ /* 0x000062000806017f */
[----:B------:R-:W-:Y:S05]  /*d140*/  @!P0 BRA `(.L_x_2738) ;  /* 0x0000000000048947 */ /* 0x000fea0003800000 */
[----:B------:R-:W-:Y:S01]  /*d150*/  BPT.TRAP 0x1 ;  /* 0x000000040000795c */ /* 0x000fe20000300000 */
.L_x_2738:
[----:B------:R-:W-:Y:S01]  /*d160*/  BSSY B2, `(.L_x_2739) ;  /* 0x0000006000027945 */ /* 0x000fe20003800000 */
[----:B------:R-:W-:Y:S02]  /*d170*/  IMAD R206, R211, 0x200, R15 ;  /* 0x00000200d3ce7824 */ /* 0x000fe400078e020f */
[----:B------:R-:W-:Y:S01]  /*d180*/  IMAD.MOV.U32 R207, RZ, RZ, 0x40000040 ;  /* 0x40000040ffcf7424 */ /* 0x000fe200078e00ff */
[----:B-1----:R-:W-:Y:S06]  /*d190*/  @P3 BRA `(.L_x_2740) ;  /* 0x0000000000083947 */ /* 0x002fec0003800000 */
[----:B------:R-:W1:Y:S02]  /*d1a0*/  SYNCS.PHASECHK.TRANS64.TRYWAIT P3, [R212+URZ+0x28c30], R213 ;  /* 0x028c30d5d40075a7 */ /* 0x000e64000806017f */
[----:B-1----:R-:W-:Y:S05]  /*d1b0*/  @!P3 BRA `(.L_x_2741) ;  /* 0x000001640084b947 */ /* 0x002fea0003800000 */
.L_x_2740:
[----:B------:R-:W-:Y:S05]  /*d1c0*/  BSYNC B2 ;  /* 0x0000000000027941 */ /* 0x000fea0003800000 */
.L_x_2739:
[C---:B------:R-:W-:Y:S01]  /*d1d0*/  R2UR UR6, R206.reuse ;  /* 0x00000000ce0672ca */ /* 0x040fe200000e0000 */
[----:B------:R-:W-:Y:S01]  /*d1e0*/  WARPGROUP.ARRIVE ;  /* 0x00000000000079c5 */ /* 0x000fe20000000000 */
[----:B------:R-:W-:Y:S01]  /*d1f0*/  R2UR UR7, R207 ;  /* 0x00000000cf0772ca */ /* 0x000fe200000e0000 */
[----:B------:R-:W-:Y:S01]  /*d200*/  VIADD R208, R206, 0x2 ;  /* 0x00000002ced07836 */ /* 0x000fe20000000000 */
[----:B------:R-:W-:Y:S01]  /*d210*/  R2UR UR4, R4 ;  /* 0x00000000040472ca */ /* 0x000fe200000e0000 */
[----:B------:R-:W-:Y:S01]  /*d220*/  IMAD.MOV.U32 R209, RZ, RZ, 0x40000040 ;  /* 0x40000040ffd17424 */ /* 0x000fe200078e00ff */
[----:B------:R-:W-:Y:S01]  /*d230*/  R2UR UR5, R5 ;  /* 0x00000000050572ca */ /* 0x000fe200000e0000 */
[----:B------:R-:W-:Y:S01]  /*d240*/  IMAD.MOV.U32 R207, RZ, RZ, 0x40000040 ;  /* 0x40000040ffcf7424 */ /* 0x000fe200078e00ff */
[----:B------:R-:W2:Y:S01]  /*d250*/  @P2 LDC R21, c[0x0][0x44c] ;  /* 0x00011300ff152b82 */ /* 0x000ea20000000800 */
[----:B------:R-:W-:Y:S01]  /*d260*/  IMAD.IADD R233, R201, 0x1, R192 ;  /* 0x00000001c9e97824 */ /* 0x000fe200078e02c0 */
[----:B------:R-:W-:-:S06]  /*d270*/  UISETP.NE.AND UP0, UPT, UR47, URZ, UPT ;  /* 0x0000003f2f00728c */ /* 0x000fcc000bf05270 */
[----:B------:R-:W3:Y:S01]  /*d280*/  @P2 LDC R13, c[0x0][0x450] ;  /* 0x00011400ff0d2b82 */ /* 0x000ee20000000800 */
[----:B------:R-:W-:Y:S02]  /*d290*/  PLOP3.LUT P3, PT, PT, PT, UP0, 0x40, 0x0 ;  /* 0x000000000000781c */ /* 0x000fe40003f6e808 */
[----:B------:R-:W-:Y:S01]  /*d2a0*/  HGMMA.64x64x16.F32.BF16 R152, gdesc[UR4], RZ, !UPT, gsb0 ;  /* 0x00e00000049879f0 */ /* 0x000fe2000c0018ff */
[----:B------:R-:W-:Y:S01]  /*d2b0*/  R2UR UR6, R208 ;  /* 0x00000000d00672ca */ /* 0x000fe200000e0000 */
[----:B------:R-:W-:Y:S01]  /*d2c0*/  VIADD R208, R206, 0x4 ;  /* 0x00000004ced07836 */ /* 0x000fe20000000000 */
[----:B------:R-:W-:Y:S01]  /*d2d0*/  R2UR UR7, R209 ;  /* 0x00000000d10772ca */ /* 0x000fe200000e0000 */
[----:B------:R-:W-:Y:S01]  /*d2e0*/  IMAD.MOV.U32 R209, RZ, RZ, 0x40000040 ;  /* 0x40000040ffd17424 */ /* 0x000fe200078e00ff */
[----:B------:R-:W-:Y:S01]  /*d2f0*/  R2UR UR4, R10 ;  /* 0x000000000a0472ca */ /* 0x000fe200000e0000 */
[----:B------:R-:W-:Y:S01]  /*d300*/  VIADD R206, R206, 0x6 ;  /* 0x00000006cece7836 */ /* 0x000fe20000000000 */
[----:B------:R-:W-:Y:S01]  /*d310*/  R2UR UR5, R11 ;  /* 0x000000000b0572ca */ /* 0x000fe200000e0000 */
[----:B--2---:R-:W-:-:S05]  /*d320*/  @P2 IMAD.HI.U32 R21, R233, R21, RZ ;  /* 0x00000015e9152227 */ /* 0x004fca00078e00ff */
[----:B---3--:R-:W-:Y:S01]  /*d330*/  @P2 SHF.R.U32.HI R233, RZ, R13, R21 ;  /* 0x0000000dffe92219 */ /* 0x008fe20000011615 */
[----:B------:R-:W-:Y:S02]  /*d340*/  @!P1 VIADD R13, R212, 0x28c40 ;  /* 0x00028c40d40d9836 */ /* 0x000fe40000000000 */
[----:B------:R-:W-:Y:S02]  /*d350*/  IMAD.U32 R21, RZ, RZ, UR45 ;  /* 0x0000002dff157e24 */ /* 0x000fe4000f8e00ff */
[----:B------:R-:W2:Y:S01]  /*d360*/  SHFL.IDX PT, R234, R233, RZ, 0x1c1f ;  /* 0x001c1fffe9ea7589 */ /* 0x000ea200000e0000 */
[----:B------:R-:W-:Y:S02]  /*d370*/  @!P1 PRMT R13, RZ, 0x654, R13 ;  /* 0x00000654ff0d9816 */ /* 0x000fe4000000000d */
[----:B------:R-:W-:Y:S01]  /*d380*/  LOP3.LUT R232, RZ, R21, RZ, 0x33, !PT ;  /* 0x00000015ffe87212 */ /* 0x000fe200078e33ff */
        /* <DEDUP_REMOVED lines=16> */
[----:B------:R-:W-:Y:S03]  /*d490*/  HGMMA.64x64x16.F32.BF16 R152, gdesc[UR4], R152, gsb0 ;  /* 0x00e00000049879f0 */ /* 0x000fe60008001898 */
[----:B------:R-:W-:Y:S02]  /*d4a0*/  WARPGROUP.DEPBAR.LE gsb0, 0x0 ;  /* 0x00008000000079c5 */ /* 0x000fe40000010000 */
[----:B------:R3:W-:Y:S02]  /*d4b0*/  @!P1 SYNCS.ARRIVE.TRANS64.RED.A1T0 RZ, [R13+URZ], RZ ;  /* 0x000000ff0dff99a7 */ /* 0x0007e4000810043f */
[----:B---3--:R-:W-:-:S05]  /*d4c0*/  IMAD.SHL.U32 R13, R14, 0x40, RZ ;  /* 0x000000400e0d7824 */ /* 0x008fca00078e00ff */
[----:B------:R-:W-:-:S04]  /*d4d0*/  IADD3 R231, -R186, 0x1, -R13 ;  /* 0x00000001bae77810 */ /* 0x000fc80007ffe90d */
[----:B------:R-:W-:-:S05]  /*d4e0*/  IADD3 R231, -R22, R231, R23 ;  /* 0x000000e716e77210 */ /* 0x000fca0007ffe117 */
[----:B------:R-:W-:Y:S02]  /*d4f0*/  IMAD.IADD R232, R232, 0x1, R231 ;  /* 0x00000001e8e87824 */ /* 0x000fe400078e02e7 */
[----:B------:R-:W-:Y:S02]  /*d500*/  VIADD R231, R231, UR46 ;  /* 0x0000002ee7e77c36 */ /* 0x000fe40008000000 */
[C---:B--2---:R-:W-:Y:S02]  /*d510*/  IMAD.IADD R208, R234.reuse, 0x1, R232 ;  /* 0x00000001ead07824 */ /* 0x044fe400078e02e8 */
[----:B------:R-:W-:Y:S01]  /*d520*/  IMAD.IADD R209, R234, 0x1, R231 ;  /* 0x00000001ead17824 */ /* 0x000fe200078e02e7 */
[----:B------:R-:W-:Y:S06]  /*d530*/  @P3 BRA `(.L_x_2742) ;  /* 0x0000000000583947 */ /* 0x000fec0003800000 */
[----:B------:R-:W-:Y:S01]  /*d540*/  IADD3 R234, -R22, R23, R234 ;  /* 0x0000001716ea7210 */ /* 0x000fe20007ffe1ea */
[----:B------:R-:W-:Y:S03]  /*d550*/  BSSY B2, `(.L_x_2743) ;  /* 0x0000010000027945 */ /* 0x000fe60003800000 */
[----:B------:R-:W-:-:S13]  /*d560*/  ISETP.GT.AND P3, PT, R234, -0x1, PT ;  /* 0xffffffffea00780c */ /* 0x000fda0003f64270 */
[----:B------:R-:W-:Y:S05]  /*d570*/  @P3 BRA `(.L_x_2744) ;  /* 0x0000000000203947 */ /* 0x000fea0003800000 */
[----:B------:R-:W-:Y:S01]  /*d580*/  IMAD.U32 R235, RZ, RZ, UR44 ;  /* 0x0000002cffeb7e24 */ /* 0x000fe2000f8e00ff */
[----:B------:R-:W-:-:S04]  /*d590*/  LOP3.LUT R234, RZ, R234, RZ, 0x33, !PT ;  /* 0x000000eaffea7212 */ /* 0x000fc800078e33ff */
[----:B------:R-:W-:-:S13]  /*d5a0*/  ISETP.NE.AND P3, PT, R235, 0x1, PT ;  /* 0x00000001eb00780c */ /* 0x000fda0003f65270 */
[----:B------:R-:W2:Y:S02]  /*d5b0*/  @P3 LDC.64 R206, c[0x0][0x9e8] ;  /* 0x00027a00ffce3b82 */ /* 0x000ea40000000a00 */
[----:B--2---:R-:W-:-:S05]  /*d5c0*/  @P3 IMAD.HI.U32 R206, R234, R206, RZ ;  /* 0x000000ceeace3227 */ /* 0x004fca00078e00ff */
[----:B------:R-:W-:-:S04]  /*d5d0*/  @P3 SHF.R.U32.HI R234, RZ, R207, R206 ;  /* 0x000000cfffea3219 */ /* 0x000fc800000116ce */
[----:B------:R-:W-:Y:S01]  /*d5e0*/  LOP3.LUT R234, RZ, R234, RZ, 0x33, !PT ;  /* 0x000000eaffea7212 */ /* 0x000fe200078e33ff */
[----:B------:R-:W-:Y:S06]  /*d5f0*/  BRA `(.L_x_2745) ;  /* 0x0000000000147947 */ /* 0x000fec0003800000 */
.L_x_2744:
[----:B------:R-:W-:-:S05]  /*d600*/  IMAD.U32 R235, RZ, RZ, UR44 ;  /* 0x0000002cffeb7e24 */ /* 0x000fca000f8e00ff */
[----:B------:R-:W-:-:S13]  /*d610*/  ISETP.NE.AND P3, PT, R235, 0x1, PT ;  /* 0x00000001eb00780c */ /* 0x000fda0003f65270 */
[----:B------:R-:W2:Y:S02]  /*d620*/  @P3 LDC.64 R206, c[0x0][0x9e8] ;  /* 0x00027a00ffce3b82 */ /* 0x000ea40000000a00 */
[----:B--2---:R-:W-:-:S05]  /*d630*/  @P3 IMAD.HI.U32 R206, R234, R206, RZ ;  /* 0x000000ceeace3227 */ /* 0x004fca00078e00ff */
[----:B------:R-:W-:-:S07]  /*d640*/  @P3 SHF.R.U32.HI R234, RZ, R207, R206 ;  /* 0x000000cfffea3219 */ /* 0x000fce00000116ce */
.L_x_2745:
[----:B------:R-:W-:Y:S05]  /*d650*/  BSYNC B2 ;  /* 0x0000000000027941 */ /* 0x000fea0003800000 */
.L_x_2743:
[----:B------:R-:W-:-:S04]  /*d660*/  IMAD R234, R234, R235, -R13 ;  /* 0x000000ebeaea7224 */ /* 0x000fc800078e0a0d */
[----:B------:R-:W-:-:S05]  /*d670*/  IMAD.IADD R234, R234, 0x1, -R186 ;  /* 0x00000001eaea7824 */ /* 0x000fca00078e0aba */
[----:B------:R-:W-:Y:S02]  /*d680*/  VIMNMX R208, R208, R234, !PT ;  /* 0x000000ead0d07248 */ /* 0x000fe40007fe0100 */
[----:B------:R-:W-:-:S07]  /*d690*/  VIADDMNMX R209, R234, R235, R209, PT ;  /* 0x000000ebead17246 */ /* 0x000fce00038001d1 */
.L_x_2742:
[----:B------:R-:W-:Y:S01]  /*d6a0*/  ISETP.GT.AND P3, PT, R14, -0x1, PT ;  /* 0xffffffff0e00780c */ /* 0x000fe20003f64270 */
[----:B------:R-:W-:-:S03]  /*d6b0*/  UISETP.NE.AND UP0, UPT, UR47, URZ, UPT ;  /* 0x0000003f2f00728c */ /* 0x000fc6000bf05270 */
[C---:B------:R-:W-:Y:S02]  /*d6c0*/  ISETP.GT.AND P4, PT, R208.reuse, RZ, P3 ;  /* 0x000000ffd000720c */ /* 0x040fe40001f84270 */
[C---:B------:R-:W-:Y:S02]  /*d6d0*/  ISETP.GT.AND P6, PT, R208.reuse, 0x8, P3 ;  /* 0x00000008d000780c */ /* 0x040fe40001fc4270 */
[C---:B------:R-:W-:Y:S02]  /*d6e0*/  ISETP.LT.OR P5, PT, R209.reuse, 0x1, P4 ;  /* 0x00000001d100780c */ /* 0x040fe400027a1670 */
[----:B------:R-:W-:Y:S02]  /*d6f0*/  ISETP.GT.AND P4, PT, R208, 0x1, P3 ;  /* 0x00000001d000780c */ /* 0x000fe40001f84270 */
[----:B------:R-:W-:Y:S02]  /*d700*/  FSEL R206, R152, -INF , !P5 ;  /* 0xff80000098ce7808 */ /* 0x000fe40006800000 */
[----:B------:R-:W-:Y:S01]  /*d710*/  ISETP.LT.OR P4, PT, R209, 0x2, P4 ;  /* 0x00000002d100780c */ /* 0x000fe20002781670 */
[----:B------:R-:W2:Y:S01]  /*d720*/  SHFL.IDX PT, R152, R233, 0x1, 0x1c1f ;  /* 0x003c1f00e9987f89 */ /* 0x000ea200000e0000 */
[----:B------:R-:W-:-:S02]  /*d730*/  ISETP.GT.AND P5, PT, R208, 0x9, P3 ;  /* 0x00000009d000780c */ /* 0x000fc40001fa4270 */
[----:B------:R-:W-:Y:S02]  /*d740*/  FSEL R207, R153, -INF , !P4 ;  /* 0xff80000099cf7808 */ /* 0x000fe40006000000 */
[----:B------:R-:W-:Y:S02]  /*d750*/  ISETP.GT.AND P4, PT, R208, 0x10, P3 ;  /* 0x00000010d000780c */ /* 0x000fe40001f84270 */
[C---:B------:R-:W-:Y:S02]  /*d760*/  ISETP.LT.OR P6, PT, R209.reuse, 0x9, P6 ;  /* 0x00000009d100780c */ /* 0x040fe400037c1670 */
[C---:B------:R-:W-:Y:S02]  /*d770*/  ISETP.LT.OR P4, PT, R209.reuse, 0x11, P4 ;  /* 0x00000011d100780c */ /* 0x040fe40002781670 */
[----:B------:R-:W-:Y:S02]  /*d780*/  ISETP.LT.OR P5, PT, R209, 0xa, P5 ;  /* 0x0000000ad100780c */ /* 0x000fe40002fa1670 */
[----:B------:R-:W-:-:S02]  /*d790*/  FSEL R160, R160, -INF , !P4 ;  /* 0xff800000a0a07808 */ /* 0x000fc40006000000 */
[----:B------:R-:W-:Y:S02]  /*d7a0*/  ISETP.GT.AND P4, PT, R208, 0x19, P3 ;  /* 0x00000019d000780c */ /* 0x000fe40001f84270 */
[----:B------:R-:W-:Y:S02]  /*d7b0*/  FSEL R156, R156, -INF , !P6 ;  /* 0xff8000009c9c7808 */ /* 0x000fe40007000000 */
[----:B------:R-:W-:Y:S02]  /*d7c0*/  ISETP.LT.OR P4, PT, R209, 0x1a, P4 ;  /* 0x0000001ad100780c */ /* 0x000fe40002781670 */
[----:B------:R-:W-:Y:S02]  /*d7d0*/  FSEL R157, R157, -INF , !P5 ;  /* 0xff8000009d9d7808 */ /* 0x000fe40006800000 */
[C---:B------:R-:W-:Y:S01]  /*d7e0*/  ISETP.GT.AND P6, PT, R208.reuse, 0x11, P3 ;  /* 0x00000011d000780c */ /* 0x040fe20001fc4270 */
[--C-:B--2---:R-:W-:Y:S01]  /*d7f0*/  IMAD.IADD R231, R231, 0x1, R152.reuse ;  /* 0x00000001e7e77824 */ /* 0x104fe200078e0298 */
[----:B------:R-:W-:Y:S01]  /*d800*/  ISETP.GT.AND P5, PT, R208, 0x18, P3 ;  /* 0x00000018d000780c */ /* 0x000fe20001fa4270 */
[----:B------:R-:W-:Y:S01]  /*d810*/  IMAD.IADD R232, R232, 0x1, R152 ;  /* 0x00000001e8e87824 */ /* 0x000fe200078e0298 */
[----:B------:R-:W-:-:S02]  /*d820*/  FSEL R165, R165, -INF , !P4 ;  /* 0xff800000a5a57808 */ /* 0x000fc40006000000 */
[----:B------:R-:W-:Y:S02]  /*d830*/  ISETP.GT.AND P4, PT, R208, 0x28, P3 ;  /* 0x00000028d000780c */ /* 0x000fe40001f84270 */
[C---:B------:R-:W-:Y:S02]  /*d840*/  ISETP.LT.OR P6, PT, R209.reuse, 0x12, P6 ;  /* 0x00000012d100780c */ /* 0x040fe400037c1670 */
[C---:B------:R-:W-:Y:S02]  /*d850*/  ISETP.LT.OR P5, PT, R209.reuse, 0x19, P5 ;  /* 0x00000019d100780c */ /* 0x040fe40002fa1670 */
[----:B------:R-:W-:Y:S02]  /*d860*/  ISETP.LT.OR P4, PT, R209, 0x29, P4 ;  /* 0x00000029d100780c */ /* 0x000fe40002781670 */
[----:B------:R-:W-:Y:S02]  /*d870*/  FSEL R161, R161, -INF , !P6 ;  /* 0xff800000a1a17808 */ /* 0x000fe40007000000 */
[----:B------:R-:W-:-:S02]  /*d880*/  FSEL R164, R164, -INF , !P5 ;  /* 0xff800000a4a47808 */ /* 0x000fc40006800000 */
[C---:B------:R-:W-:Y:S02]  /*d890*/  ISETP.GT.AND P6, PT, R208.reuse, 0x20, P3 ;  /* 0x00000020d000780c */ /* 0x040fe40001fc4270 */
[----:B------:R-:W-:Y:S02]  /*d8a0*/  ISETP.GT.AND P5, PT, R208, 0x21, P3 ;  /* 0x00000021d000780c */ /* 0x000fe40001fa4270 */
[----:B------:R-:W-:Y:S02]  /*d8b0*/  FSEL R233, R172, -INF , !P4 ;  /* 0xff800000ace97808 */ /* 0x000fe40006000000 */
[----:B------:R-:W-:Y:S02]  /*d8c0*/  ISETP.GT.AND P4, PT, R208, 0x31, P3 ;  /* 0x00000031d000780c */ /* 0x000fe40001f84270 */
[C---:B------:R-:W-:Y:S02]  /*d8d0*/  ISETP.LT.OR P6, PT, R209.reuse, 0x21, P6 ;  /* 0x00000021d100780c */ /* 0x040fe400037c1670 */
[----:B------:R-:W-:-:S02]  /*d8e0*/  ISETP.LT.OR P5, PT, R209, 0x22, P5 ;  /* 0x00000022d100780c */ /* 0x000fc40002fa1670 */
[----:B------:R-:W-:Y:S02]  /*d8f0*/  ISETP.LT.OR P4, PT, R209, 0x32, P4 ;  /* 0x00000032d100780c */ /* 0x000fe40002781670 */
[----:B------:R-:W-:Y:S02]  /*d900*/  FSEL R168, R168, -INF , !P6 ;  /* 0xff800000a8a87808 */ /* 0x000fe40007000000 */
[----:B------:R-:W-:Y:S02]  /*d910*/  FSEL R169, R169, -INF , !P5 ;  /* 0xff800000a9a97808 */ /* 0x000fe40006800000 */
[C---:B------:R-:W-:Y:S02]  /*d920*/  ISETP.GT.AND P6, PT, R208.reuse, 0x29, P3 ;  /* 0x00000029d000780c */ /* 0x040fe40001fc4270 */
[----:B------:R-:W-:Y:S02]  /*d930*/  ISETP.GT.AND P5, PT, R208, 0x30, P3 ;  /* 0x00000030d000780c */ /* 0x000fe40001fa4270 */
[----:B------:R-:W-:-:S02]  /*d940*/  FSEL R177, R177, -INF , !P4 ;  /* 0xff800000b1b17808 */ /* 0x000fc40006000000 */
[----:B------:R-:W-:Y:S02]  /*d950*/  PLOP3.LUT P4, PT, PT, PT, UP0, 0x40, 0x0 ;  /* 0x000000000000781c */ /* 0x000fe40003f8e808 */
[C---:B------:R-:W-:Y:S02]  /*d960*/  ISETP.LT.OR P6, PT, R209.reuse, 0x2a, P6 ;  /* 0x0000002ad100780c */ /* 0x040fe400037c1670 */
[----:B------:R-:W-:Y:S02]  /*d970*/  ISETP.LT.OR P5, PT, R209, 0x31, P5 ;  /* 0x00000031d100780c */ /* 0x000fe40002fa1670 */
[----:B------:R-:W-:Y:S02]  /*d980*/  FSEL R173, R173, -INF , !P6 ;  /* 0xff800000adad7808 */ /* 0x000fe40007000000 */
[----:B------:R-:W-:Y:S02]  /*d990*/  FSEL R176, R176, -INF , !P5 ;  /* 0xff800000b0b07808 */ /* 0x000fe40006800000 */
[----:B------:R-:W-:-:S02]  /*d9a0*/  ISETP.GT.AND P6, PT, R208, 0x38, P3 ;  /* 0x00000038d000780c */ /* 0x000fc40001fc4270 */
[----:B------:R-:W-:Y:S02]  /*d9b0*/  ISETP.GT.AND P5, PT, R208, 0x39, P3 ;  /* 0x00000039d000780c */ /* 0x000fe40001fa4270 */
[C---:B------:R-:W-:Y:S02]  /*d9c0*/  ISETP.LT.OR P6, PT, R209.reuse, 0x39, P6 ;  /* 0x00000039d100780c */ /* 0x040fe400037c1670 */
[----:B------:R-:W-:Y:S02]  /*d9d0*/  ISETP.LT.OR P5, PT, R209, 0x3a, P5 ;  /* 0x0000003ad100780c */ /* 0x000fe40002fa1670 */
[----:B------:R-:W-:Y:S02]  /*d9e0*/  FSEL R180, R180, -INF , !P6 ;  /* 0xff800000b4b47808 */ /* 0x000fe40007000000 */
[----:B------:R-:W-:Y:S01]  /*d9f0*/  FSEL R181, R181, -INF , !P5 ;  /* 0xff800000b5b57808 */ /* 0x000fe20006800000 */
[----:B------:R-:W-:Y:S08]  /*da00*/  @P4 BRA `(.L_x_2746) ;  /* 0x0000000000584947 */ /* 0x000ff00003800000 */
        /* <DEDUP_REMOVED lines=12> */
.L_x_2748:
[----:B------:R-:W-:-:S05]  /*dad0*/  IMAD.U32 R208, RZ, RZ, UR44 ;  /* 0x0000002cffd07e24 */ /* 0x000fca000f8e00ff */
[----:B------:R-:W-:-:S13]  /*dae0*/  ISETP.NE.AND P4, PT, R208, 0x1, PT ;  /* 0x00000001d000780c */ /* 0x000fda0003f85270 */
[----:B------:R-:W2:Y:S02]  /*daf0*/  @P4 LDC.64 R152, c[0x0][0x9e8] ;  /* 0x00027a00ff984b82 */ /* 0x000ea40000000a00 */
[----:B--2---:R-:W-:-:S05]  /*db00*/  @P4 IMAD.HI.U32 R152, R172, R152, RZ ;  /* 0x00000098ac984227 */ /* 0x004fca00078e00ff */
[----:B------:R-:W-:-:S07]  /*db10*/  @P4 SHF.R.U32.HI R172, RZ, R153, R152 ;  /* 0x00000099ffac4219 */ /* 0x000fce0000011698 */
.L_x_2749:
[----:B------:R-:W-:Y:S05]  /*db20*/  BSYNC B2 ;  /* 0x0000000000027941 */ /* 0x000fea0003800000 */
.L_x_2747:
[----:B------:R-:W-:-:S04]  /*db30*/  IMAD R13, R172, R208, -R13 ;  /* 0x000000d0ac0d7224 */ /* 0x000fc800078e0a0d */
[----:B------:R-:W-:-:S05]  /*db40*/  IMAD.IADD R13, R13, 0x1, -R186 ;  /* 0x000000010d0d7824 */ /* 0x000fca00078e0aba */
[----:B------:R-:W-:Y:S02]  /*db50*/  VIMNMX R232, R232, R13, !PT ;  /* 0x0000000de8e87248 */ /* 0x000fe40007fe0100 */
[----:B------:R-:W-:-:S07]  /*db60*/  VIADDMNMX R231, R13, R208, R231, PT ;  /* 0x000000d00de77246 */ /* 0x000fce00038001e7 */
.L_x_2746:
        /* <DEDUP_REMOVED lines=33> */
[----:B------:R-:W2:Y:S01]  /*dd80*/  SHFL.BFLY PT, R152, R13, 0x2, 0x1f ;  /* 0x0c401f000d987f89 */ /* 0x000ea200000e0000 */
        /* <DEDUP_REMOVED lines=9> */
[----:B--2---:R-:W-:Y:S01]  /*de20*/  FMNMX.FTZ R152, R13, R152, !PT ;  /* 0x000000980d987209 */ /* 0x004fe20007810000 */
[----:B------:R-:W-:Y:S01]  /*de30*/  IMAD.U32 R13, RZ, RZ, UR39 ;  /* 0x00000027ff0d7e24 */ /* 0x000fe2000f8e00ff */
[----:B------:R-:W-:Y:S02]  /*de40*/  FSEL R174, R174, -INF , !P5 ;  /* 0xff800000aeae7808 */ /* 0x000fe40006800000 */
[----:B------:R-:W-:Y:S01]  /*de50*/  ISETP.GT.AND P5, PT, R232, 0x30, P3 ;  /* 0x00000030e800780c */ /* 0x000fe20001fa4270 */
[----:B------:R-:W2:Y:S03]  /*de60*/  SHFL.BFLY PT, R172, R152, 0x1, 0x1f ;  /* 0x0c201f0098ac7f89 */ /* 0x000ea600000e0000 */
[----:B------:R-:W-:-:S04]  /*de70*/  ISETP.LT.OR P5, PT, R231, 0x31, P5 ;  /* 0x00000031e700780c */ /* 0x000fc80002fa1670 */
[----:B------:R-:W-:Y:S02]  /*de80*/  FSEL R178, R178, -INF , !P5 ;  /* 0xff800000b2b27808 */ /* 0x000fe40006800000 */
[----:B--2---:R-:W-:-:S04]  /*de90*/  FMNMX.FTZ R172, R152, R172, !PT ;  /* 0x000000ac98ac7209 */ /* 0x004fc80007810000 */
[----:B------:R-:W-:-:S04]  /*dea0*/  FSETP.NEU.FTZ.AND P4, PT, R172, -INF , PT ;  /* 0xff800000ac00780b */ /* 0x000fc80003f9d000 */
[----:B------:R-:W-:-:S05]  /*deb0*/  FSEL R152, R172, RZ, P4 ;  /* 0x000000ffac987208 */ /* 0x000fca0002000000 */
[----:B------:R-:W-:Y:S01]  /*dec0*/  FADD.FTZ R152, -R152, R12 ;  /* 0x0000000c98987221 */ /* 0x000fe20000010100 */
[----:B------:R-:W-:-:S05]  /*ded0*/  FMUL.FTZ R12, R172, R13 ;  /* 0x0000000dac0c7220 */ /* 0x000fca0000410000 */
[----:B------:R-:W-:Y:S02]  /*dee0*/  FSEL R12, R12, RZ, P4 ;  /* 0x000000ff0c0c7208 */ /* 0x000fe40002000000 */
[----:B------:R-:W-:-:S03]  /*def0*/  ISETP.GT.AND P4, PT, R232, 0x8, P3 ;  /* 0x00000008e800780c */ /* 0x000fc60001f84270 */
[-CC-:B------:R-:W-:Y:S01]  /*df00*/  FFMA.FTZ R206, R206, R13.reuse, -R12.reuse ;  /* 0x0000000dcece7223 */ /* 0x180fe2000001080c */
[----:B------:R-:W-:Y:S01]  /*df10*/  ISETP.LT.OR P4, PT, R231, 0x9, P4 ;  /* 0x00000009e700780c */ /* 0x000fe20002781670 */
[-CC-:B------:R-:W-:Y:S01]  /*df20*/  FFMA.FTZ R207, R207, R13.reuse, -R12.reuse ;  /* 0x0000000dcfcf7223 */ /* 0x180fe2000001080c */
[-CC-:B------:R-:W-:Y:S01]  /*df30*/  FFMA.FTZ R156, R156, R13.reuse, -R12.reuse ;  /* 0x0000000d9c9c7223 */ /* 0x180fe2000001080c */
[-CC-:B------:R-:W-:Y:S01]  /*df40*/  FFMA.FTZ R157, R157, R13.reuse, -R12.reuse ;  /* 0x0000000d9d9d7223 */ /* 0x180fe2000001080c */
[----:B------:R-:W-:Y:S01]  /*df50*/  FSEL R158, R158, -INF , !P4 ;  /* 0xff8000009e9e7808 */ /* 0x000fe20006000000 */
[-CC-:B------:R-:W-:Y:S01]  /*df60*/  FFMA.FTZ R160, R160, R13.reuse, -R12.reuse ;  /* 0x0000000da0a07223 */ /* 0x180fe2000001080c */
[----:B------:R-:W-:Y:S01]  /*df70*/  ISETP.GT.AND P4, PT, R232, 0x11, P3 ;  /* 0x00000011e800780c */ /* 0x000fe20001f84270 */
[-CC-:B------:R-:W-:Y:S01]  /*df80*/  FFMA.FTZ R161, R161, R13.reuse, -R12.reuse ;  /* 0x0000000da1a17223 */ /* 0x180fe2000001080c */
[-CC-:B------:R-:W-:Y:S01]  /*df90*/  FFMA.FTZ R164, R164, R13.reuse, -R12.reuse ;  /* 0x0000000da4a47223 */ /* 0x180fe2000001080c */
        /* <DEDUP_REMOVED lines=12> */
[-C--:B------:R-:W-:Y:S01]  /*e060*/  FFMA.FTZ R181, R181, R13.reuse, -R12 ;  /* 0x0000000db5b57223 */ /* 0x080fe2000001080c */
[----:B------:R-:W-:Y:S01]  /*e070*/  FMUL.FTZ R12, R152, R13 ;  /* 0x0000000d980c7220 */ /* 0x000fe20000410000 */
[----:B------:R-:W-:Y:S01]  /*e080*/  MUFU.EX2 R206, R206 ;  /* 0x000000ce00ce7308 */ /* 0x000fe20000000800 */
[----:B------:R-:W-:-:S02]  /*e090*/  FSEL R153, R170, -INF , !P4 ;  /* 0xff800000aa997808 */ /* 0x000fc40006000000 */
[----:B------:R-:W-:Y:S02]  /*e0a0*/  FMNMX.FTZ R170, R154, R20, !PT ;  /* 0x000000149aaa7209 */ /* 0x000fe40007810000 */
[----:B------:R-:W-:Y:S02]  /*e0b0*/  ISETP.GT.AND P4, PT, R232, 0x29, P3 ;  /* 0x00000029e800780c */ /* 0x000fe40001f84270 */
[----:B------:R-:W-:Y:S01]  /*e0c0*/  FMNMX.FTZ R170, R155, R170, !PT ;  /* 0x000000aa9baa7209 */ /* 0x000fe20007810000 */
[----:B------:R-:W2:Y:S01]  /*e0d0*/  MUFU.EX2 R12, R12 ;  /* 0x0000000c000c7308 */ /* 0x000ea20000000800 */
[----:B------:R-:W-:Y:S02]  /*e0e0*/  ISETP.LT.OR P4, PT, R231, 0x2a, P4 ;  /* 0x0000002ae700780c */ /* 0x000fe40002781670 */
[----:B------:R-:W-:Y:S02]  /*e0f0*/  FMNMX.FTZ R170, R158, R170, !PT ;  /* 0x000000aa9eaa7209 */ /* 0x000fe40007810000 */
[----:B------:R-:W-:-:S02]  /*e100*/  FSEL R175, R175, -INF , !P4 ;  /* 0xff800000afaf7808 */ /* 0x000fc40006000000 */
[----:B------:R-:W-:Y:S01]  /*e110*/  FMNMX.FTZ R170, R159, R170, !PT ;  /* 0x000000aa9faa7209 */ /* 0x000fe20007810000 */
[----:B------:R-:W3:Y:S01]  /*e120*/  MUFU.EX2 R152, R207 ;  /* 0x000000cf00987308 */ /* 0x000ee20000000800 */
[----:B------:R-:W-:Y:S02]  /*e130*/  ISETP.GT.AND P4, PT, R232, 0x31, P3 ;  /* 0x00000031e800780c */ /* 0x000fe40001f84270 */
[----:B------:R-:W-:Y:S02]  /*e140*/  FMNMX.FTZ R170, R162, R170, !PT ;  /* 0x000000aaa2aa7209 */ /* 0x000fe40007810000 */
[----:B------:R-:W-:Y:S02]  /*e150*/  ISETP.LT.OR P4, PT, R231, 0x32, P4 ;  /* 0x00000032e700780c */ /* 0x000fe40002781670 */
[----:B------:R-:W-:Y:S01]  /*e160*/  FMNMX.FTZ R170, R163, R170, !PT ;  /* 0x000000aaa3aa7209 */ /* 0x000fe20007810000 */
[----:B------:R-:W4:Y:S01]  /*e170*/  MUFU.EX2 R156, R156 ;  /* 0x0000009c009c7308 */ /* 0x000f220000000800 */
[----:B------:R-:W-:Y:S01]  /*e180*/  ISETP.GT.AND P3, PT, R232, 0x39, P3 ;  /* 0x00000039e800780c */ /* 0x000fe20001f64270 */
[----:B--2---:R-:W-:Y:S01]  /*e190*/  FFMA.FTZ R0, R12, R0, R206 ;  /* 0x000000000c007223 */ /* 0x004fe200000100ce */
[----:B------:R-:W-:Y:S01]  /*e1a0*/  FMNMX.FTZ R170, R166, R170, !PT ;  /* 0x000000aaa6aa7209 */ /* 0x000fe20007810000 */
[-C--:B------:R-:W-:Y:S01]  /*e1b0*/  FMUL.FTZ R24, R24, R12.reuse ;  /* 0x0000000c18187220 */ /* 0x080fe20000410000 */
[----:B------:R-:W-:Y:S01]  /*e1c0*/  FSEL R179, R179, -INF , !P4 ;  /* 0xff800000b3b37808 */ /* 0x000fe20006000000 */
[----:B------:R-:W-:Y:S01]  /*e1d0*/  FMUL.FTZ R25, R25, R12 ;  /* 0x0000000c19197220 */ /* 0x000fe20000410000 */
[----:B------:R-:W-:Y:S01]  /*e1e0*/  FMNMX.FTZ R170, R167, R170, !PT ;  /* 0x000000aaa7aa7209 */ /* 0x000fe20007810000 */
[----:B------:R-:W2:Y:S01]  /*e1f0*/  MUFU.EX2 R157, R157 ;  /* 0x0000009d009d7308 */ /* 0x000ea20000000800 */
[----:B------:R-:W-:Y:S01]  /*e200*/  ISETP.LT.OR P3, PT, R231, 0x3a, P3 ;  /* 0x0000003ae700780c */ /* 0x000fe20001f61670 */
[----:B---3--:R-:W-:Y:S01]  /*e210*/  FADD.FTZ R0, R152, R0 ;  /* 0x0000000098007221 */ /* 0x008fe20000010000 */
[----:B------:R-:W-:Y:S01]  /*e220*/  FMNMX.FTZ R170, R153, R170, !PT ;  /* 0x000000aa99aa7209 */ /* 0x000fe20007810000 */
[-C--:B------:R-:W-:Y:S01]  /*e230*/  FMUL.FTZ R28, R28, R12.reuse ;  /* 0x0000000c1c1c7220 */ /* 0x080fe20000410000 */
[----:B------:R-:W-:Y:S01]  /*e240*/  FSEL R183, R183, -INF , !P3 ;  /* 0xff800000b7b77808 */ /* 0x000fe20005800000 */
[----:B------:R-:W-:Y:S01]  /*e250*/  FMUL.FTZ R29, R29, R12 ;  /* 0x0000000c1d1d7220 */ /* 0x000fe20000410000 */
[----:B------:R-:W-:Y:S01]  /*e260*/  FMNMX.FTZ R170, R171, R170, !PT ;  /* 0x000000aaabaa7209 */ /* 0x000fe20007810000 */
[----:B------:R-:W3:Y:S01]  /*e270*/  MUFU.EX2 R160, R160 ;  /* 0x000000a000a07308 */ /* 0x000ee20000000800 */
[----:B------:R-:W-:Y:S01]  /*e280*/  F2FP.BF16.F32.PACK_AB R152, R152, R206 ;  /* 0x000000ce9898723e */ /* 0x000fe200000010ff */
[----:B----4-:R-:W-:Y:S01]  /*e290*/  FADD.FTZ R0, R156, R0 ;  /* 0x000000009c007221 */ /* 0x010fe20000010000 */
[----:B------:R-:W-:Y:S01]  /*e2a0*/  FMNMX.FTZ R170, R174, R170, !PT ;  /* 0x000000aaaeaa7209 */ /* 0x000fe20007810000 */
[-C--:B------:R-:W-:Y:S01]  /*e2b0*/  FMUL.FTZ R32, R32, R12.reuse ;  /* 0x0000000c20207220 */ /* 0x080fe20000410000 */
[----:B------:R-:W-:Y:S01]  /*e2c0*/  ISETP.NE.AND P3, PT, R194, RZ, PT ;  /* 0x000000ffc200720c */ /* 0x000fe20003f65270 */
[----:B------:R-:W-:Y:S01]  /*e2d0*/  FMUL.FTZ R33, R33, R12 ;  /* 0x0000000c21217220 */ /* 0x000fe20000410000 */
[----:B------:R-:W-:Y:S01]  /*e2e0*/  FMNMX.FTZ R170, R175, R170, !PT ;  /* 0x000000aaafaa7209 */ /* 0x000fe20007810000 */
[----:B------:R-:W4:Y:S01]  /*e2f0*/  MUFU.EX2 R161, R161 ;  /* 0x000000a100a17308 */ /* 0x000f220000000800 */
[----:B--2---:R-:W-:Y:S01]  /*e300*/  FADD.FTZ R0, R157, R0 ;  /* 0x000000009d007221 */ /* 0x004fe20000010000 */
[----:B------:R-:W-:Y:S01]  /*e310*/  FMUL.FTZ R36, R36, R12 ;  /* 0x0000000c24247220 */ /* 0x000fe20000410000 */
[----:B------:R-:W-:Y:S01]  /*e320*/  FMNMX.FTZ R170, R178, R170, !PT ;  /* 0x000000aab2aa7209 */ /* 0x000fe20007810000 */
[-C--:B------:R-:W-:Y:S01]  /*e330*/  FMUL.FTZ R37, R37, R12.reuse ;  /* 0x0000000c25257220 */ /* 0x080fe20000410000 */
[-C--:B------:R-:W-:Y:S01]  /*e340*/  FMUL.FTZ R40, R40, R12.reuse ;  /* 0x0000000c28287220 */ /* 0x080fe20000410000 */
[----:B------:R-:W-:Y:S01]  /*e350*/  FMUL.FTZ R41, R41, R12 ;  /* 0x0000000c29297220 */ /* 0x000fe20000410000 */
[----:B------:R-:W-:Y:S01]  /*e360*/  FMNMX.FTZ R170, R179, R170, !PT ;  /* 0x000000aab3aa7209 */ /* 0x000fe20007810000 */
[----:B------:R-:W2:Y:S01]  /*e370*/  MUFU.EX2 R164, R164 ;  /* 0x000000a400a47308 */ /* 0x000ea20000000800 */
[----:B---3--:R-:W-:Y:S01]  /*e380*/  FADD.FTZ R0, R160, R0 ;  /* 0x00000000a0007221 */ /* 0x008fe20000010000 */
[----:B------:R-:W-:Y:S01]  /*e390*/  @!P3 IMAD R18, R18, 0x40, R191 ;  /* 0x000000401212b824 */ /* 0x000fe200078e02bf */
[----:B------:R-:W-:Y:S01]  /*e3a0*/  FMNMX.FTZ R170, R182, R170, !PT ;  /* 0x000000aab6aa7209 */ /* 0x000fe20007810000 */
[-C--:B------:R-:W-:Y:S01]  /*e3b0*/  FMUL.FTZ R44, R44, R12.reuse ;  /* 0x0000000c2c2c7220 */ /* 0x080fe20000410000 */
[----:B------:R-:W-:Y:S01]  /*e3c0*/  FMUL.FTZ R45, R45, R12 ;  /* 0x0000000c2d2d7220 */ /* 0x000fe20000410000 */
[----:B------:R-:W-:Y:S01]  /*e3d0*/  @!P3 IMAD R18, R18, 0x4, R2 ;  /* 0x000000041212b824 */ /* 0x000fe200078e0202 */
[----:B------:R-:W-:Y:S01]  /*e3e0*/  FMNMX.FTZ R170, R183, R170, !PT ;  /* 0x000000aab7aa7209 */ /* 0x000fe20007810000 */
[----:B------:R-:W3:Y:S01]  /*e3f0*/  MUFU.EX2 R165, R165 ;  /* 0x000000a500a57308 */ /* 0x000ee20000000800 */
[----:B----4-:R-:W-:Y:S01]  /*e400*/  FADD.FTZ R0, R161, R0 ;  /* 0x00000000a1007221 */ /* 0x010fe20000010000 */
[-C--:B------:R-:W-:Y:S01]  /*e410*/  FMUL.FTZ R48, R48, R12.reuse ;  /* 0x0000000c30307220 */ /* 0x080fe20000410000 */
[----:B------:R-:W-:Y:S01]  /*e420*/  @!P3 STS [R18+0x28800], R12 ;  /* 0x0288000c1200b388 */ /* 0x000fe20000000800 */
[-C--:B------:R-:W-:Y:S01]  /*e430*/  FMUL.FTZ R49, R49, R12.reuse ;  /* 0x0000000c31317220 */ /* 0x080fe20000410000 */
[-C--:B------:R-:W-:Y:S01]  /*e440*/  FMUL.FTZ R52, R52, R12.reuse ;  /* 0x0000000c34347220 */ /* 0x080fe20000410000 */
[-C--:B------:R-:W-:Y:S01]  /*e450*/  FMUL.FTZ R53, R53, R12.reuse ;  /* 0x0000000c35357220 */ /* 0x080fe20000410000 */
[----:B------:R-:W4:Y:S01]  /*e460*/  SHFL.BFLY PT, R206, R170, 0x2, 0x1f ;  /* 0x0c401f00aace7f89 */ /* 0x000f2200000e0000 */
[----:B------:R-:W5:Y:S01]  /*e470*/  MUFU.EX2 R168, R168 ;  /* 0x000000a800a87308 */ /* 0x000f620000000800 */
        /* <DEDUP_REMOVED lines=16> */
[----:B-----5:R-:W-:Y:S01]  /*e580*/  FADD.FTZ R0, R168, R0 ;  /* 0x00000000a8007221 */ /* 0x020fe20000010000 */
[-C--:B------:R-:W-:Y:S01]  /*e590*/  FMUL.FTZ R80, R80, R12.reuse ;  /* 0x0000000c50507220 */ /* 0x080fe20000410000 */
[-C--:B------:R-:W-:Y:S01]  /*e5a0*/  FMUL.FTZ R81, R81, R12.reuse ;  /* 0x0000000c51517220 */ /* 0x080fe20000410000 */
[-C--:B------:R-:W-:Y:S01]  /*e5b0*/  FMUL.FTZ R84, R84, R12.reuse ;  /* 0x0000000c54547220 */ /* 0x080fe20000410000 */
[-C--:B------:R-:W-:Y:S01]  /*e5c0*/  FMUL.FTZ R85, R85, R12.reuse ;  /* 0x0000000c55557220 */ /* 0x080fe20000410000 */
[----:B------:R-:W-:Y:S01]  /*e5d0*/  FMUL.FTZ R88, R88, R12 ;  /* 0x0000000c58587220 */ /* 0x000fe20000410000 */
[----:B----4-:R-:W-:Y:S01]  /*e5e0*/  FMNMX.FTZ R170, R170, R206, !PT ;  /* 0x000000ceaaaa7209 */ /* 0x010fe20007810000 */
[----:B------:R-:W4:Y:S01]  /*e5f0*/  MUFU.EX2 R173, R173 ;  /* 0x000000ad00ad7308 */ /* 0x000f220000000800 */
[----:B--2---:R-:W-:Y:S01]  /*e600*/  FADD.FTZ R0, R169, R0 ;  /* 0x00000000a9007221 */ /* 0x004fe20000010000 */
[-C--:B------:R-:W-:Y:S01]  /*e610*/  FMUL.FTZ R89, R89, R12.reuse ;  /* 0x0000000c59597220 */ /* 0x080fe20000410000 */
[-C--:B------:R-:W-:Y:S01]  /*e620*/  FMUL.FTZ R92, R92, R12.reuse ;  /* 0x0000000c5c5c7220 */ /* 0x080fe20000410000 */
[----:B------:R-:W2:Y:S01]  /*e630*/  SHFL.BFLY PT, R206, R170, 0x1, 0x1f ;  /* 0x0c201f00aace7f89 */ /* 0x000ea200000e0000 */
[-C--:B------:R-:W-:Y:S01]  /*e640*/  FMUL.FTZ R93, R93, R12.reuse ;  /* 0x0000000c5d5d7220 */ /* 0x080fe20000410000 */
[-C--:B------:R-:W-:Y:S01]  /*e650*/  FMUL.FTZ R96, R96, R12.reuse ;  /* 0x0000000c60607220 */ /* 0x080fe20000410000 */
[-C--:B------:R-:W-:Y:S01]  /*e660*/  FMUL.FTZ R97, R97, R12.reuse ;  /* 0x0000000c61617220 */ /* 0x080fe20000410000 */
[----:B------:R-:W5:Y:S01]  /*e670*/  MUFU.EX2 R176, R176 ;  /* 0x000000b000b07308 */ /* 0x000f620000000800 */
        /* <DEDUP_REMOVED lines=8> */
[----:B----4-:R-:W-:Y:S01]  /*e700*/  FADD.FTZ R0, R173, R0 ;  /* 0x00000000ad007221 */ /* 0x010fe20000010000 */
[-C--:B------:R-:W-:Y:S01]  /*e710*/  FMUL.FTZ R112, R112, R12.reuse ;  /* 0x0000000c70707220 */ /* 0x080fe20000410000 */
[-C--:B------:R-:W-:Y:S01]  /*e720*/  FMUL.FTZ R113, R113, R12.reuse ;  /* 0x0000000c71717220 */ /* 0x080fe20000410000 */
[-C--:B------:R-:W-:Y:S01]  /*e730*/  FMUL.FTZ R116, R116, R12.reuse ;  /* 0x0000000c74747220 */ /* 0x080fe20000410000 */
[-C--:B------:R-:W-:Y:S01]  /*e740*/  FMUL.FTZ R117, R117, R12.reuse ;  /* 0x0000000c75757220 */ /* 0x080fe20000410000 */
[-C--:B------:R-:W-:Y:S01]  /*e750*/  FMUL.FTZ R120, R120, R12.reuse ;  /* 0x0000000c78787220 */ /* 0x080fe20000410000 */
[-C--:B------:R-:W-:Y:S01]  /*e760*/  FMUL.FTZ R121, R121, R12.reuse ;  /* 0x0000000c79797220 */ /* 0x080fe20000410000 */
[----:B------:R-:W-:Y:S01]  /*e770*/  MUFU.EX2 R181, R181 ;  /* 0x000000b500b57308 */ /* 0x000fe20000000800 */
[----:B-----5:R-:W-:Y:S01]  /*e780*/  FADD.FTZ R0, R176, R0 ;  /* 0x00000000b0007221 */ /* 0x020fe20000010000 */
[-C--:B------:R-:W-:Y:S01]  /*e790*/  FMUL.FTZ R124, R124, R12.reuse ;  /* 0x0000000c7c7c7220 */ /* 0x080fe20000410000 */
[----:B------:R-:W-:Y:S01]  /*e7a0*/  FMUL.FTZ R125, R125, R12 ;  /* 0x0000000c7d7d7220 */ /* 0x000fe20000410000 */
[----:B--2---:R-:W-:Y:S01]  /*e7b0*/  FMNMX.FTZ R170, R170, R206, !PT ;  /* 0x000000ceaaaa7209 */ /* 0x004fe20007810000 */
[-C--:B------:R-:W-:Y:S01]  /*e7c0*/  FMUL.FTZ R128, R128, R12.reuse ;  /* 0x0000000c80807220 */ /* 0x080fe20000410000 */
[-C--:B------:R-:W-:Y:S01]  /*e7d0*/  FMUL.FTZ R129, R129, R12.reuse ;  /* 0x0000000c81817220 */ /* 0x080fe20000410000 */
[-C--:B------:R-:W-:Y:S01]  /*e7e0*/  FMUL.FTZ R132, R132, R12.reuse ;  /* 0x0000000c84847220 */ /* 0x080fe20000410000 */
[C---:B------:R-:W-:Y:S01]  /*e7f0*/  FSETP.NEU.FTZ.AND P4, PT, R170.reuse, -INF , PT ;  /* 0xff800000aa00780b */ /* 0x040fe20003f9d000 */
[CC--:B------:R-:W-:Y:S01]  /*e800*/  FMUL.FTZ R209, R170.reuse, R13.reuse ;  /* 0x0000000daad17220 */ /* 0x0c0fe20000410000 */
[----:B---3--:R-:W-:Y:S01]  /*e810*/  FADD.FTZ R0, R177, R0 ;  /* 0x00000000b1007221 */ /* 0x008fe20000010000 */
[-C--:B------:R-:W-:Y:S01]  /*e820*/  FMUL.FTZ R133, R133, R12.reuse ;  /* 0x0000000c85857220 */ /* 0x080fe20000410000 */
[----:B------:R-:W-:Y:S01]  /*e830*/  FSEL R206, R170, RZ, P4 ;  /* 0x000000ffaace7208 */ /* 0x000fe20002000000 */
[-C--:B------:R-:W-:Y:S01]  /*e840*/  FMUL.FTZ R136, R136, R12.reuse ;  /* 0x0000000c88887220 */ /* 0x080fe20000410000 */
[----:B------:R-:W-:Y:S01]  /*e850*/  FSEL R209, R209, RZ, P4 ;  /* 0x000000ffd1d17208 */ /* 0x000fe20002000000 */
[-C--:B------:R-:W-:Y:S01]  /*e860*/  FMUL.FTZ R137, R137, R12.reuse ;  /* 0x0000000c89897220 */ /* 0x080fe20000410000 */
[-C--:B------:R-:W-:Y:S01]  /*e870*/  FMUL.FTZ R140, R140, R12.reuse ;  /* 0x0000000c8c8c7220 */ /* 0x080fe20000410000 */
[----:B------:R-:W-:Y:S01]  /*e880*/  FADD.FTZ R206, -R206, R20 ;  /* 0x00000014cece7221 */ /* 0x000fe20000010100 */
[----:B------:R-:W-:Y:S01]  /*e890*/  FMUL.FTZ R141, R141, R12 ;  /* 0x0000000c8d8d7220 */ /* 0x000fe20000410000 */
[-CC-:B------:R-:W-:Y:S01]  /*e8a0*/  FFMA.FTZ R155, R155, R13.reuse, -R209.reuse ;  /* 0x0000000d9b9b7223 */ /* 0x180fe200000108d1 */
[-CC-:B------:R-:W-:Y:S01]  /*e8b0*/  FFMA.FTZ R159, R159, R13.reuse, -R209.reuse ;  /* 0x0000000d9f9f7223 */ /* 0x180fe200000108d1 */
[-C--:B------:R-:W-:Y:S01]  /*e8c0*/  FMUL.FTZ R20, R206, R13.reuse ;  /* 0x0000000dce147220 */ /* 0x080fe20000410000 */
[-CC-:B------:R-:W-:Y:S01]  /*e8d0*/  FFMA.FTZ R206, R154, R13.reuse, -R209.reuse ;  /* 0x0000000d9ace7223 */ /* 0x180fe200000108d1 */
[-CC-:B------:R-:W-:Y:S01]  /*e8e0*/  FFMA.FTZ R207, R162, R13.reuse, -R209.reuse ;  /* 0x0000000da2cf7223 */ /* 0x180fe200000108d1 */
[-CC-:B------:R-:W-:Y:S01]  /*e8f0*/  FFMA.FTZ R163, R163, R13.reuse, -R209.reuse ;  /* 0x0000000da3a37223 */ /* 0x180fe200000108d1 */
[----:B------:R-:W-:Y:S01]  /*e900*/  MUFU.EX2 R155, R155 ;  /* 0x0000009b009b7308 */ /* 0x000fe20000000800 */
[----:B------:R-:W-:Y:S01]  /*e910*/  F2FP.BF16.F32.PACK_AB R154, R157, R156 ;  /* 0x0000009c9d9a723e */ /* 0x000fe200000010ff */
[-CC-:B------:R-:W-:Y:S01]  /*e920*/  FFMA.FTZ R208, R166, R13.reuse, -R209.reuse ;  /* 0x0000000da6d07223 */ /* 0x180fe200000108d1 */
[-CC-:B------:R-:W-:Y:S01]  /*e930*/  FFMA.FTZ R167, R167, R13.reuse, -R209.reuse ;  /* 0x0000000da7a77223 */ /* 0x180fe200000108d1 */
[-CC-:B------:R-:W-:Y:S01]  /*e940*/  FFMA.FTZ R153, R153, R13.reuse, -R209.reuse ;  /* 0x0000000d99997223 */ /* 0x180fe200000108d1 */
[-CC-:B------:R-:W-:Y:S01]  /*e950*/  FFMA.FTZ R171, R171, R13.reuse, -R209.reuse ;  /* 0x0000000dabab7223 */ /* 0x180fe200000108d1 */
[----:B------:R-:W-:Y:S01]  /*e960*/  F2FP.BF16.F32.PACK_AB R156, R161, R160 ;  /* 0x000000a0a19c723e */ /* 0x000fe200000010ff */
[-CC-:B------:R-:W-:Y:S01]  /*e970*/  FFMA.FTZ R174, R174, R13.reuse, -R209.reuse ;  /* 0x0000000daeae7223 */ /* 0x180fe200000108d1 */
[----:B------:R-:W2:Y:S01]  /*e980*/  MUFU.EX2 R20, R20 ;  /* 0x0000001400147308 */ /* 0x000ea20000000800 */
[-CC-:B------:R-:W-:Y:S01]  /*e990*/  FFMA.FTZ R175, R175, R13.reuse, -R209.reuse ;  /* 0x0000000dafaf7223 */ /* 0x180fe200000108d1 */
[-CC-:B------:R-:W-:Y:S01]  /*e9a0*/  FFMA.FTZ R178, R178, R13.reuse, -R209.reuse ;  /* 0x0000000db2b27223 */ /* 0x180fe200000108d1 */
[-CC-:B------:R-:W-:Y:S01]  /*e9b0*/  FFMA.FTZ R179, R179, R13.reuse, -R209.reuse ;  /* 0x0000000db3b37223 */ /* 0x180fe200000108d1 */
[-CC-:B------:R-:W-:Y:S01]  /*e9c0*/  FFMA.FTZ R182, R182, R13.reuse, -R209.reuse ;  /* 0x0000000db6b67223 */ /* 0x180fe200000108d1 */
[----:B------:R-:W-:Y:S01]  /*e9d0*/  FFMA.FTZ R183, R183, R13, -R209 ;  /* 0x0000000db7b77223 */ /* 0x000fe200000108d1 */
[----:B------:R-:W-:Y:S01]  /*e9e0*/  F2FP.BF16.F32.PACK_AB R160, R169, R168 ;  /* 0x000000a8a9a0723e */ /* 0x000fe200000010ff */
[-C--:B------:R-:W-:Y:S01]  /*e9f0*/  FMUL.FTZ R144, R144, R12.reuse ;  /* 0x0000000c90907220 */ /* 0x080fe20000410000 */
[----:B------:R-:W3:Y:S01]  /*ea00*/  MUFU.EX2 R206, R206 ;  /* 0x000000ce00ce7308 */ /* 0x000ee20000000800 */
[----:B------:R-:W-:Y:S01]  /*ea10*/  F2FP.BF16.F32.PACK_AB R162, R173, R233 ;  /* 0x000000e9ada2723e */ /* 0x000fe200000010ff */
[-C--:B------:R-:W-:Y:S01]  /*ea20*/  FMUL.FTZ R145, R145, R12.reuse ;  /* 0x0000000c91917220 */ /* 0x080fe20000410000 */
[-C--:B------:R-:W-:Y:S01]  /*ea30*/  FMUL.FTZ R148, R148, R12.reuse ;  /* 0x0000000c94947220 */ /* 0x080fe20000410000 */
[----:B------:R-:W-:-:S04]  /*ea40*/  FMUL.FTZ R149, R149, R12 ;  /* 0x0000000c95957220 */ /* 0x000fc80000410000 */
[----:B------:R-:W-:Y:S01]  /*ea50*/  MUFU.EX2 R159, R159 ;  /* 0x0000009f009f7308 */ /* 0x000fe20000000800 */
[----:B--2---:R2:W-:Y:S01]  /*ea60*/  @!P3 STS [R18+0x28820], R20 ;  /* 0x028820141200b388 */ /* 0x0045e20000000800 */
[-C--:B------:R-:W-:Y:S01]  /*ea70*/  FMUL.FTZ R26, R26, R20.reuse ;  /* 0x000000141a1a7220 */ /* 0x080fe20000410000 */
[-C--:B------:R-:W-:Y:S01]  /*ea80*/  FMUL.FTZ R27, R27, R20.reuse ;  /* 0x000000141b1b7220 */ /* 0x080fe20000410000 */
[-C--:B------:R-:W-:Y:S01]  /*ea90*/  FMUL.FTZ R30, R30, R20.reuse ;  /* 0x000000141e1e7220 */ /* 0x080fe20000410000 */
[-C--:B------:R-:W-:Y:S01]  /*eaa0*/  FMUL.FTZ R31, R31, R20.reuse ;  /* 0x000000141f1f7220 */ /* 0x080fe20000410000 */
[-C--:B------:R-:W-:Y:S01]  /*eab0*/  FMUL.FTZ R34, R34, R20.reuse ;  /* 0x0000001422227220 */ /* 0x080fe20000410000 */
[-C--:B------:R-:W-:Y:S01]  /*eac0*/  FMUL.FTZ R35, R35, R20.reuse ;  /* 0x0000001423237220 */ /* 0x080fe20000410000 */
[----:B------:R-:W-:Y:S01]  /*ead0*/  MUFU.EX2 R157, R207 ;  /* 0x000000cf009d7308 */ /* 0x000fe20000000800 */
[----:B---3--:R-:W-:Y:S01]  /*eae0*/  FFMA.FTZ R3, R20, R3, R206 ;  /* 0x0000000314037223 */ /* 0x008fe200000100ce */
[----:B------:R-:W-:Y:S01]  /*eaf0*/  FMUL.FTZ R38, R38, R20 ;  /* 0x0000001426267220 */ /* 0x000fe20000410000 */
[----:B--2---:R-:W-:Y:S01]  /*eb00*/  FFMA.FTZ R18, R158, R13, -R209 ;  /* 0x0000000d9e127223 */ /* 0x004fe200000108d1 */
[----:B------:R-:W-:Y:S01]  /*eb10*/  F2FP.BF16.F32.PACK_AB R158, R165, R164 ;  /* 0x000000a4a59e723e */ /* 0x000fe200000010ff */
[----:B------:R-:W-:Y:S01]  /*eb20*/  FADD.FTZ R3, R155, R3 ;  /* 0x000000039b037221 */ /* 0x000fe20000010000 */
[----:B------:R-:W-:Y:S01]  /*eb30*/  F2FP.BF16.F32.PACK_AB R164, R177, R176 ;  /* 0x000000b0b1a4723e */ /* 0x000fe200000010ff */
        /* <DEDUP_REMOVED lines=28> */
[-C--:B------:R-:W-:Y:S01]  /*ed00*/  FMUL.FTZ R86, R86, R20.reuse ;  /* 0x0000001456567220 */ /* 0x080fe20000410000 */
[-C--:B------:R-:W-:Y:S01]  /*ed10*/  FMUL.FTZ R87, R87, R20.reuse ;  /* 0x0000001457577220 */ /* 0x080fe20000410000 */
[----:B------:R-:W-:Y:S01]  /*ed20*/  FADD.FTZ R3, R159, R3 ;  /* 0x000000039f037221 */ /* 0x000fe20000010000 */
[-C--:B------:R-:W-:Y:S01]  /*ed30*/  FMUL.FTZ R90, R90, R20.reuse ;  /* 0x000000145a5a7220 */ /* 0x080fe20000410000 */
[-C--:B------:R-:W-:Y:S01]  /*ed40*/  FMUL.FTZ R91, R91, R20.reuse ;  /* 0x000000145b5b7220 */ /* 0x080fe20000410000 */
[----:B------:R2:W5:Y:S01]  /*ed50*/  MUFU.EX2 R161, R153 ;  /* 0x0000009900a17308 */ /* 0x0005620000000800 */
[----:B------:R-:W-:Y:S01]  /*ed60*/  FADD.FTZ R3, R157, R3 ;  /* 0x000000039d037221 */ /* 0x000fe20000010000 */
[----:B------:R-:W-:Y:S01]  /*ed70*/  F2FP.BF16.F32.PACK_AB R157, R163, R157 ;  /* 0x0000009da39d723e */ /* 0x000fe200000010ff */
[-C--:B------:R-:W-:Y:S01]  /*ed80*/  FMUL.FTZ R94, R94, R20.reuse ;  /* 0x000000145e5e7220 */ /* 0x080fe20000410000 */
[-C--:B------:R-:W-:Y:S01]  /*ed90*/  FMUL.FTZ R95, R95, R20.reuse ;  /* 0x000000145f5f7220 */ /* 0x080fe20000410000 */
[----:B------:R-:W-:Y:S01]  /*eda0*/  FADD.FTZ R3, R163, R3 ;  /* 0x00000003a3037221 */ /* 0x000fe20000010000 */
[-C--:B------:R-:W-:Y:S01]  /*edb0*/  FMUL.FTZ R98, R98, R20.reuse ;  /* 0x0000001462627220 */ /* 0x080fe20000410000 */
[----:B------:R-:W-:Y:S01]  /*edc0*/  FMUL.FTZ R99, R99, R20 ;  /* 0x0000001463637220 */ /* 0x000fe20000410000 */
[----:B------:R-:W0:Y:S01]  /*edd0*/  MUFU.EX2 R171, R171 ;  /* 0x000000ab00ab7308 */ /* 0x000e220000000800 */
[----:B---3--:R-:W-:Y:S01]  /*ede0*/  FADD.FTZ R3, R208, R3 ;  /* 0x00000003d0037221 */ /* 0x008fe20000010000 */
[----:B--2---:R-:W-:Y:S01]  /*edf0*/  F2FP.BF16.F32.PACK_AB R153, R155, R206 ;  /* 0x000000ce9b99723e */ /* 0x004fe200000010ff */
[----:B------:R-:W-:Y:S01]  /*ee00*/  FMUL.FTZ R102, R102, R20 ;  /* 0x0000001466667220 */ /* 0x000fe20000410000 */
[----:B------:R-:W-:Y:S01]  /*ee10*/  F2FP.BF16.F32.PACK_AB R155, R159, R18 ;  /* 0x000000129f9b723e */ /* 0x000fe200000010ff */
[C---:B----4-:R-:W-:Y:S01]  /*ee20*/  FADD.FTZ R3, R167.reuse, R3 ;  /* 0x00000003a7037221 */ /* 0x050fe20000010000 */
[----:B------:R-:W-:Y:S01]  /*ee30*/  BAR.SYNC.DEFER_BLOCKING 0xf, 0x100 ;  /* 0x03c4000000007b1d */ /* 0x000fe20000010000 */
[----:B------:R-:W-:Y:S01]  /*ee40*/  F2FP.BF16.F32.PACK_AB R159, R167, R208 ;  /* 0x000000d0a79f723e */ /* 0x000fe200000010ff */
[-C--:B------:R-:W-:Y:S01]  /*ee50*/  FMUL.FTZ R103, R103, R20.reuse ;  /* 0x0000001467677220 */ /* 0x080fe20000410000 */
[----:B-----5:R-:W-:Y:S01]  /*ee60*/  FADD.FTZ R3, R161, R3 ;  /* 0x00000003a1037221 */ /* 0x020fe20000010000 */
[-C--:B------:R-:W-:Y:S01]  /*ee70*/  FMUL.FTZ R106, R106, R20.reuse ;  /* 0x000000146a6a7220 */ /* 0x080fe20000410000 */
[-C--:B------:R-:W-:Y:S01]  /*ee80*/  FMUL.FTZ R107, R107, R20.reuse ;  /* 0x000000146b6b7220 */ /* 0x080fe20000410000 */
[----:B------:R-:W2:Y:S01]  /*ee90*/  MUFU.EX2 R174, R174 ;  /* 0x000000ae00ae7308 */ /* 0x000ea20000000800 */
[-C--:B------:R-:W-:Y:S01]  /*eea0*/  FMUL.FTZ R110, R110, R20.reuse ;  /* 0x000000146e6e7220 */ /* 0x080fe20000410000 */
[-C--:B------:R-:W-:Y:S01]  /*eeb0*/  FMUL.FTZ R111, R111, R20.reuse ;  /* 0x000000146f6f7220 */ /* 0x080fe20000410000 */
[-C--:B------:R-:W-:Y:S01]  /*eec0*/  FMUL.FTZ R114, R114, R20.reuse ;  /* 0x0000001472727220 */ /* 0x080fe20000410000 */
[-C--:B------:R-:W-:Y:S01]  /*eed0*/  FMUL.FTZ R115, R115, R20.reuse ;  /* 0x0000001473737220 */ /* 0x080fe20000410000 */
[C---:B0-----:R-:W-:Y:S01]  /*eee0*/  FADD.FTZ R3, R171.reuse, R3 ;  /* 0x00000003ab037221 */ /* 0x041fe20000010000 */
[----:B------:R-:W-:Y:S01]  /*eef0*/  F2FP.BF16.F32.PACK_AB R161, R171, R161 ;  /* 0x000000a1aba1723e */ /* 0x000fe200000010ff */
        /* <DEDUP_REMOVED lines=11> */
[----:B------:R2:W-:Y:S01]  /*efb0*/  STSM.16.M88.4 [R196+0x26800], R152 ;  /* 0x02680098c4007844 */ /* 0x0005e20000000200 */
[-C--:B------:R-:W-:Y:S01]  /*efc0*/  FMUL.FTZ R134, R134, R20.reuse ;  /* 0x0000001486867220 */ /* 0x080fe20000410000 */
[-C--:B------:R-:W-:Y:S01]  /*efd0*/  FMUL.FTZ R135, R135, R20.reuse ;  /* 0x0000001487877220 */ /* 0x080fe20000410000 */
[-C--:B------:R-:W-:Y:S01]  /*efe0*/  FMUL.FTZ R138, R138, R20.reuse ;  /* 0x000000148a8a7220 */ /* 0x080fe20000410000 */
[----:B------:R2:W-:Y:S01]  /*eff0*/  STSM.16.M88.4 [R197], R156 ;  /* 0x0000009cc5007844 */ /* 0x0005e20000000200 */
[----:B------:R-:W-:Y:S01]  /*f000*/  FMUL.FTZ R139, R139, R20 ;  /* 0x000000148b8b7220 */ /* 0x000fe20000410000 */
[----:B------:R-:W4:Y:S01]  /*f010*/  MUFU.EX2 R166, R180 ;  /* 0x000000b400a67308 */ /* 0x000f220000000800 */
[C---:B0-----:R-:W-:Y:S01]  /*f020*/  FADD.FTZ R3, R175.reuse, R3 ;  /* 0x00000003af037221 */ /* 0x041fe20000010000 */
[----:B------:R-:W-:Y:S01]  /*f030*/  F2FP.BF16.F32.PACK_AB R163, R175, R174 ;  /* 0x000000aeafa3723e */ /* 0x000fe200000010ff */
[-C--:B------:R-:W-:Y:S01]  /*f040*/  FMUL.FTZ R142, R142, R20.reuse ;  /* 0x000000148e8e7220 */ /* 0x080fe20000410000 */
[-C--:B------:R-:W-:Y:S01]  /*f050*/  FMUL.FTZ R143, R143, R20.reuse ;  /* 0x000000148f8f7220 */ /* 0x080fe20000410000 */
[-C--:B------:R-:W-:Y:S01]  /*f060*/  FMUL.FTZ R146, R146, R20.reuse ;  /* 0x0000001492927220 */ /* 0x080fe20000410000 */
[-C--:B------:R-:W-:Y:S01]  /*f070*/  FMUL.FTZ R147, R147, R20.reuse ;  /* 0x0000001493937220 */ /* 0x080fe20000410000 */
[----:B------:R2:W-:Y:S01]  /*f080*/  STSM.16.M88.4 [R199], R160 ;  /* 0x000000a0c7007844 */ /* 0x0005e20000000200 */
[----:B------:R-:W0:Y:S01]  /*f090*/  MUFU.EX2 R179, R179 ;  /* 0x000000b300b37308 */ /* 0x000e220000000800 */
[----:B---3--:R-:W-:Y:S01]  /*f0a0*/  FADD.FTZ R3, R165, R3 ;  /* 0x00000003a5037221 */ /* 0x008fe20000010000 */
[-C--:B------:R-:W-:Y:S01]  /*f0b0*/  FMUL.FTZ R150, R150, R20.reuse ;  /* 0x0000001496967220 */ /* 0x080fe20000410000 */
[----:B------:R-:W-:-:S05]  /*f0c0*/  FMUL.FTZ R151, R151, R20 ;  /* 0x0000001497977220 */ /* 0x000fca0000410000 */
[----:B------:R-:W3:Y:S01]  /*f0d0*/  MUFU.EX2 R182, R182 ;  /* 0x000000b600b67308 */ /* 0x000ee20000000800 */
[----:B----4-:R-:W-:Y:S01]  /*f0e0*/  FADD.FTZ R0, R166, R0 ;  /* 0x00000000a6007221 */ /* 0x010fe20000010000 */
[----:B------:R-:W-:-:S03]  /*f0f0*/  F2FP.BF16.F32.PACK_AB R166, R181, R166 ;  /* 0x000000a6b5a6723e */ /* 0x000fc600000010ff */
[----:B------:R-:W-:-:S03]  /*f100*/  FADD.FTZ R0, R181, R0 ;  /* 0x00000000b5007221 */ /* 0x000fc60000010000 */
[----:B------:R-:W4:Y:S01]  /*f110*/  MUFU.EX2 R183, R183 ;  /* 0x000000b700b77308 */ /* 0x000f220000000800 */
[C---:B0-----:R-:W-:Y:S01]  /*f120*/  FADD.FTZ R3, R179.reuse, R3 ;  /* 0x00000003b3037221 */ /* 0x041fe20000010000 */
[----:B------:R-:W-:-:S03]  /*f130*/  F2FP.BF16.F32.PACK_AB R165, R179, R165 ;  /* 0x000000a5b3a5723e */ /* 0x000fc600000010ff */
[----:B---3--:R-:W-:Y:S01]  /*f140*/  FADD.FTZ R3, R182, R3 ;  /* 0x00000003b6037221 */ /* 0x008fe20000010000 */
[----:B----4-:R-:W-:-:S03]  /*f150*/  F2FP.BF16.F32.PACK_AB R167, R183, R182 ;  /* 0x000000b6b7a7723e */ /* 0x010fc600000010ff */
[----:B------:R-:W-:Y:S02]  /*f160*/  FADD.FTZ R3, R183, R3 ;  /* 0x00000003b7037221 */ /* 0x000fe40000010000 */
[----:B------:R2:W-:Y:S01]  /*f170*/  STSM.16.M88.4 [R198], R164 ;  /* 0x000000a4c6007844 */ /* 0x0005e20000000200 */
[----:B------:R-:W-:Y:S05]  /*f180*/  @!P0 BRA `(.L_x_2750) ;  /* 0x0000000000048947 */ /* 0x000fea0003800000 */
[----:B------:R-:W-:Y:S01]  /*f190*/  BPT.TRAP 0x1 ;  /* 0x000000040000795c */ /* 0x000fe20000300000 */
.L_x_2750:
[----:B------:R0:W3:Y:S01]  /*f1a0*/  SYNCS.PHASECHK.TRANS64.TRYWAIT P3, [R212+URZ+0x28c50], R213 ;  /* 0x028c50d5d40075a7 */ /* 0x0000e2000806017f */
[----:B------:R-:W-:Y:S05]  /*f1b0*/  @!P0 BRA `(.L_x_2751) ;  /* 0x0000000000048947 */ /* 0x000fea0003800000 */
[----:B------:R-:W-:Y:S01]  /*f1c0*/  BPT.TRAP 0x1 ;  /* 0x000000040000795c */ /* 0x000fe20000300000 */
.L_x_2751:
[----:B------:R-:W-:Y:S04]  /*f1d0*/  BSSY B2, `(.L_x_2752) ;  /* 0x0000004000027945 */ /* 0x000fe80003800000 */
[----:B---3--:R-:W-:Y:S05]  /*f1e0*/  @P3 BRA `(.L_x_2753) ;  /* 0x0000000000083947 */ /* 0x008fea0003800000 */
[----:B------:R-:W3:Y:S02]  /*f1f0*/  SYNCS.PHASECHK.TRANS64.TRYWAIT P3, [R212+URZ+0x28c50], R213 ;  /* 0x028c50d5d40075a7 */ /* 0x000ee4000806017f */
[----:B---3--:R-:W-:Y:S05]  /*f200*/  @!P3 BRA `(.L_x_2754) ;  /* 0x000001440084b947 */ /* 0x008fea0003800000 */
.L_x_2753:
[----:B------:R-:W-:Y:S05]  /*f210*/  BSYNC B2 ;  /* 0x0000000000027941 */ /* 0x000fea0003800000 */
.L_x_2752:
[----:B------:R-:W-:Y:S01]  /*f220*/  IMAD R168, R211, 0x1000, R190 ;  /* 0x00001000d3a87824 */ /* 0x000fe200078e02be */
[----:B------:R-:W-:Y:S01]  /*f230*/  WARPGROUP.ARRIVE ;  /* 0x00000000000079c5 */ /* 0x000fe20000000000 */
[----:B------:R-:W-:Y:S01]  /*f240*/  IMAD.MOV.U32 R169, RZ, RZ, 0x40000040 ;  /* 0x40000040ffa97424 */ /* 0x000fe200078e00ff */
[----:B------:R-:W-:Y:S01]  /*f250*/  ISETP.GT.AND P3, PT, R14, R210, PT ;  /* 0x000000d20e00720c */ /* 0x000fe20003f64270 */
[----:B01-3--:R-:W-:Y:S01]  /*f260*/  @!P1 VIADD R212, R212, 0x28c60 ;  /* 0x00028c60d4d49836 */ /* 0x00bfe20000000000 */
[----:B------:R-:W-:Y:S01]  /*f270*/  R2UR UR6, R168 ;  /* 0x00000000a80672ca */ /* 0x000fe200000e0000 */
[----:B------:R-:W-:Y:S01]  /*f280*/  VIADD R14, R14, 0xffffffff ;  /* 0xffffffff0e0e7836 */ /* 0x000fe20000000000 */
[----:B------:R-:W-:Y:S01]  /*f290*/  R2UR UR7, R169 ;  /* 0x00000000a90772ca */ /* 0x000fe200000e0000 */
[----:B------:R-:W-:Y:S01]  /*f2a0*/  IMAD.MOV.U32 R169, RZ, RZ, 0x40000040 ;  /* 0x40000040ffa97424 */ /* 0x000fe200078e00ff */
[----:B------:R-:W-:Y:S01]  /*f2b0*/  @!P1 PRMT R212, RZ, 0x654, R212 ;  /* 0x00000654ffd49816 */ /* 0x000fe200000000d4 */
[----:B------:R-:W-:-:S02]  /*f2c0*/  IMAD.MOV.U32 R20, RZ, RZ, R170 ;  /* 0x000000ffff147224 */ /* 0x000fc400078e00aa */
[----:B------:R-:W-:Y:S02]  /*f2d0*/  IMAD.MOV.U32 R12, RZ, RZ, R172 ;  /* 0x000000ffff0c7224 */ /* 0x000fe400078e00ac */
[----:B------:R-:W-:-:S06]  /*f2e0*/  IMAD.MOV.U32 R18, RZ, RZ, R211 ;  /* 0x000000ffff127224 */ /* 0x000fcc00078e00d3 */
[----:B------:R-:W-:Y:S03]  /*f2f0*/  HGMMA.64x256x16.F32.BF16 R24, R152, gdesc[UR4].tnspB, R24, gsb0 ;  /* 0x43e0000498187df0 */ /* 0x000fe60008001818 */
[----:B------:R-:W-:Y:S02]  /*f300*/  WARPGROUP.DEPBAR.LE gsb0, 0x0 ;  /* 0x00008000000079c5 */ /* 0x000fe40000010000 */
[----:B--2---:R-:W-:Y:S01]  /*f310*/  VIADD R152, R168, 0x80 ;  /* 0x00000080a8987836 */ /* 0x004fe20000000000 */
[----:B------:R-:W-:Y:S01]  /*f320*/  WARPGROUP.ARRIVE ;  /* 0x00000000000079c5 */ /* 0x000fe20000000000 */
[----:B------:R-:W-:-:S03]  /*f330*/  IMAD.MOV.U32 R153, RZ, RZ, 0x40000040 ;  /* 0x40000040ff997424 */ /* 0x000fc600078e00ff */
[----:B------:R-:W-:Y:S01]  /*f340*/  R2UR UR6, R152 ;  /* 0x00000000980672ca */ /* 0x000fe200000e0000 */
[C---:B------:R-:W-:Y:S01]  /*f350*/  VIADD R152, R168.reuse, 0x100 ;  /* 0x00000100a8987836 */ /* 0x040fe20000000000 */
[----:B------:R-:W-:Y:S01]  /*f360*/  R2UR UR7, R153 ;  /* 0x00000000990772ca */ /* 0x000fe200000e0000 */
[----:B------:R-:W-:Y:S02]  /*f370*/  IMAD.MOV.U32 R153, RZ, RZ, 0x40000040 ;  /* 0x40000040ff997424 */ /* 0x000fe400078e00ff */
[----:B------:R-:W-:-:S13]  /*f380*/  VIADD R168, R168, 0x180 ;  /* 0x00000180a8a87836 */ /* 0x000fda0000000000 */
        /* <DEDUP_REMOVED lines=24> */
[----:B------:R-:W-:Y:S05]  /*f510*/  BSYNC B0 ;  /* 0x0000000000007941 */ /* 0x000fea0003800000 */
.L_x_2736:
[----:B------:R-:W-:Y:S02]  /*f520*/  IMAD.MOV.U32 R20, RZ, RZ, R170 ;  /* 0x000000ffff147224 */ /* 0x000fe400078e00aa */
[----:B------:R-:W-:Y:S02]  /*f530*/  IMAD.MOV.U32 R12, RZ, RZ, R172 ;  /* 0x000000ffff0c7224 */ /* 0x000fe400078e00ac */
[----:B------:R-:W-:-:S07]  /*f540*/  IMAD.MOV.U32 R18, RZ, RZ, R211 ;  /* 0x000000ffff127224 */ /* 0x000fce00078e00d3 */
.L_x_2735:
[----:B------:R-:W-:Y:S05]  /*f550*/  BSYNC B1 ;  /* 0x0000000000017941 */ /* 0x000fea0003800000 */
.L_x_2734:
[----:B------:R-:W1:Y:S01]  /*f560*/  LDC R152, c[0x0][0x448] ;  /* 0x00011200ff987b82 */ /* 0x000e620000000800 */
[----:B------:R-:W-:-:S07]  /*f570*/  VIADD R153, R192, 0x3f ;  /* 0x0000003fc0997836 */ /* 0x000fce0000000000 */
[----:B------:R-:W2:Y:S01]  /*f580*/  LDC R155, c[0x0][0x9e4] ;  /* 0x00027900ff9b7b82 */ /* 0x000ea20000000800 */
[----:B-1----:R-:W-:Y:S02]  /*f590*/  ISETP.NE.AND P5, PT, R152, 0x1, PT ;  /* 0x000000019800780c */ /* 0x002fe40003fa5270 */
[----:B--2---:R-:W-:-:S11]  /*f5a0*/  ISETP.GE.AND P6, PT, R155, 0x1, PT ;  /* 0x000000019b00780c */ /* 0x004fd60003fc6270 */
[----:B------:R-:W1:Y:S08]  /*f5b0*/  @P5 LDC R154, c[0x0][0x44c] ;  /* 0x00011300ff9a5b82 */ /* 0x000e700000000800 */
[----:B------:R-:W2:Y:S01]  /*f5c0*/  @P5 LDC R152, c[0x0][0x450] ;  /* 0x00011400ff985b82 */ /* 0x000ea20000000800 */
[----:B-1----:R-:W-:-:S05]  /*f5d0*/  @P5 IMAD.HI.U32 R154, R153, R154, RZ ;  /* 0x0000009a999a5227 */ /* 0x002fca00078e00ff */
[----:B--2---:R-:W-:Y:S02]  /*f5e0*/  @P5 SHF.R.U32.HI R153, RZ, R152, R154 ;  /* 0x00000098ff995219 */ /* 0x004fe4000001169a */
[----:B------:R-:W-:-:S05]  /*f5f0*/  IADD3 R152, R23, 0x1, -R22 ;  /* 0x0000000117987810 */ /* 0x000fca0007ffe816 */
[----:B------:R-:W-:-:S04]  /*f600*/  IMAD.IADD R153, R152, 0x1, R153 ;  /* 0x0000000198997824 */ /* 0x000fc800078e0299 */
[----:B------:R-:W-:Y:S01]  /*f610*/  IMAD.IADD R21, R153, 0x1, -R21 ;  /* 0x0000000199157824 */ /* 0x000fe200078e0a15 */
[----:B------:R-:W-:Y:S06]  /*f620*/  @!P6 BRA `(.L_x_2756) ;  /* 0x000000000048e947 */ /* 0x000fec0003800000 */
[----:B------:R-:W-:Y:S01]  /*f630*/  IMAD.MOV.U32 R154, RZ, RZ, R153 ;  /* 0x000000ffff9a7224 */ /* 0x000fe200078e0099 */
[----:B------:R-:W-:Y:S04]  /*f640*/  BSSY B0, `(.L_x_2757) ;  /* 0x000000e000007945 */ /* 0x000fe80003800000 */
[----:B------:R-:W-:-:S13]  /*f650*/  ISETP.GT.AND P2, PT, R154, -0x1, PT ;  /* 0xffffffff9a00780c */ /* 0x000fda0003f44270 */
[----:B------:R-:W-:Y:S05]  /*f660*/  @P2 BRA `(.L_x_2758) ;  /* 0x00000000001c2947 */ /* 0x000fea0003800000 */
[----:B------:R-:W-:Y:S02]  /*f670*/  ISETP.NE.AND P2, PT, R155, 0x1, PT ;  /* 0x000000019b00780c */ /* 0x000fe40003f45270 */
[----:B------:R-:W-:-:S11]  /*f680*/  LOP3.LUT R154, RZ, R154, RZ, 0x33, !PT ;  /* 0x0000009aff9a7212 */ /* 0x000fd600078e33ff */
[----:B------:R-:W1:Y:S02]  /*f690*/  @P2 LDC.64 R152, c[0x0][0x9e8] ;  /* 0x00027a00ff982b82 */ /* 0x000e640000000a00 */
[----:B-1----:R-:W-:-:S05]  /*f6a0*/  @P2 IMAD.HI.U32 R152, R154, R152, RZ ;  /* 0x000000989a982227 */ /* 0x002fca00078e00ff */
[----:B------:R-:W-:-:S04]  /*f6b0*/  @P2 SHF.R.U32.HI R154, RZ, R153, R152 ;  /* 0x00000099ff9a2219 */ /* 0x000fc80000011698 */
[----:B------:R-:W-:Y:S01]  /*f6c0*/  LOP3.LUT R154, RZ, R154, RZ, 0x33, !PT ;  /* 0x0000009aff9a7212 */ /* 0x000fe200078e33ff */
[----:B------:R-:W-:Y:S06]  /*f6d0*/  BRA `(.L_x_2759) ;  /* 0x0000000000107947 */ /* 0x000fec0003800000 */
.L_x_2758:
[----:B------:R-:W-:-:S13]  /*f6e0*/  ISETP.NE.AND P2, PT, R155, 0x1, PT ;  /* 0x000000019b00780c */ /* 0x000fda0003f45270 */
[----:B------:R-:W1:Y:S02]  /*f6f0*/  @P2 LDC.64 R152, c[0x0][0x9e8] ;  /* 0x00027a00ff982b82 */ /* 0x000e640000000a00 */
[----:B-1----:R-:W-:-:S05]  /*f700*/  @P2 IMAD.HI.U32 R152, R154, R152, RZ ;  /* 0x000000989a982227 */ /* 0x002fca00078e00ff */
[----:B------:R-:W-:-:S07]  /*f710*/  @P2 SHF.R.U32.HI R154, RZ, R153, R152 ;  /* 0x00000099ff9a2219 */ /* 0x000fce0000011698 */
.L_x_2759:
[----:B------:R-:W-:Y:S05]  /*f720*/  BSYNC B0 ;  /* 0x0000000000007941 */ /* 0x000fea0003800000 */
.L_x_2757:
[----:B------:R-:W-:-:S05]  /*f730*/  IMAD R154, R154, R155, RZ ;  /* 0x0000009b9a9a7224 */ /* 0x000fca00078e02ff */
[----:B------:R-:W-:-:S07]  /*f740*/  VIMNMX R21, R21, R154, !PT ;  /* 0x0000009a15157248 */ /* 0x000fce0007fe0100 */
.L_x_2756:
[----:B------:R-:W-:Y:S01]  /*f750*/  VIADD R21, R21, 0x3f ;  /* 0x0000003f15157836 */ /* 0x000fe20000000000 */
[----:B------:R-:W-:Y:S04]  /*f760*/  BSSY B0, `(.L_x_2760) ;  /* 0x00001ac000007945 */ /* 0x000fe80003800000 */
[----:B------:R-:W-:-:S04]  /*f770*/  SHF.R.S32.HI R152, RZ, 0x1f, R21 ;  /* 0x0000001fff987819 */ /* 0x000fc80000011415 */
[----:B------:R-:W-:-:S04]  /*f780*/  LEA.HI R152, R152, R21, RZ, 0x6 ;  /* 0x0000001598987211 */ /* 0x000fc800078f30ff */
[----:B------:R-:W-:-:S04]  /*f790*/  SHF.R.S32.HI R21, RZ, 0x6, R152 ;  /* 0x00000006ff157819 */ /* 0x000fc80000011498 */
[----:B------:R-:W-:-:S04]  /*f7a0*/  VIMNMX R21, R202, R21, !PT ;  /* 0x00000015ca157248 */ /* 0x000fc80007fe0100 */
[----:B------:R-:W-:-:S13]  /*f7b0*/  ISETP.GE.AND P2, PT, R14, R21, PT ;  /* 0x000000150e00720c */ /* 0x000fda0003f46270 */
[----:B------:R-:W-:Y:S05]  /*f7c0*/  @!P2 BRA `(.L_x_2761) ;  /* 0x000000180094a947 */ /* 0x000fea0003800000 */
[----:B------:R-:W-:Y:S01]  /*f7d0*/  BSSY B1, `(.L_x_2762) ;  /* 0x00001a3000017945 */ /* 0x000fe20003800000 */
[----:B------:R-:W-:Y:S02]  /*f7e0*/  IMAD.MOV.U32 R208, RZ, RZ, R20 ;  /* 0x000000ffffd07224 */ /* 0x000fe400078e0014 */
[----:B------:R-:W-:Y:S02]  /*f7f0*/  IMAD.MOV.U32 R209, RZ, RZ, R12 ;  /* 0x000000ffffd17224 */ /* 0x000fe400078e000c */
[----:B------:R-:W-:Y:S02]  /*f800*/  IMAD.MOV.U32 R206, RZ, RZ, R14 ;  /* 0x000000ffffce7224 */ /* 0x000fe400078e000e */
[----:B------:R-:W-:-:S07]  /*f810*/  IMAD.MOV.U32 R210, RZ, RZ, R18 ;  /* 0x000000ffffd27224 */ /* 0x000fce00078e0012 */
.L_x_2773:
        /* <DEDUP_REMOVED lines=8> */
[----:B-1----:R-:W-:Y:S06]  /*f8a0*/  @!P0 BRA `(.L_x_2763) ;  /* 0x0000000000048947 */ /* 0x002fec0003800000 */
[----:B------:R-:W-:Y:S01]  /*f8b0*/  BPT.TRAP 0x1 ;  /* 0x000000040000795c */ /* 0x000fe20000300000 */
.L_x_2763:
[----:B------:R-:W-:Y:S01]  /*f8c0*/  IMAD R14, R18, 0x8, R2 ;  /* 0x00000008120e7824 */ /* 0x000fe200078e0202 */
[----:B------:R-:W-:-:S04]  /*f8d0*/  SHF.L.U32 R207, R19, 0x1f, RZ ;  /* 0x0000001f13cf7819 */ /* 0x000fc800000006ff */
[----:B------:R1:W2:Y:S01]  /*f8e0*/  SYNCS.PHASECHK.TRANS64.TRYWAIT P3, [R14+URZ+0x28c30], R207 ;  /* 0x028c30cf0e0075a7 */ /* 0x0002a2000806017f */
[----:B------:R-:W-:Y:S05]  /*f8f0*/  @!P0 BRA `(.L_x_2764) ;  /* 0x0000000000048947 */ /* 0x000fea0003800000 */
[----:B------:R-:W-:Y:S01]  /*f900*/  BPT.TRAP 0x1 ;  /* 0x000000040000795c */ /* 0x000fe20000300000 */
.L_x_2764:
[----:B------:R-:W-:Y:S01]  /*f910*/  BSSY B2, `(.L_x_2765) ;  /* 0x0000006000027945 */ /* 0x000fe20003800000 */
[----:B------:R-:W-:Y:S02]  /*f920*/  IMAD R154, R18, 0x200, R15 ;  /* 0x00000200129a7824 */ /* 0x000fe400078e020f */
[----:B------:R-:W-:Y:S01]  /*f930*/  IMAD.MOV.U32 R155, RZ, RZ, 0x40000040 ;  /* 0x40000040ff9b7424 */ /* 0x000fe200078e00ff */
[----:B--2---:R-:W-:Y:S06]  /*f940*/  @P3 BRA `(.L_x_2766) ;  /* 0x0000000000083947 */ /* 0x004fec0003800000 */
[----:B------:R-:W2:Y:S02]  /*f950*/  SYNCS.PHASECHK.TRANS64.TRYWAIT P3, [R14+URZ+0x28c30], R207 ;  /* 0x028c30cf0e0075a7 */ /* 0x000ea4000806017f */
[----:B--2---:R-:W-:Y:S05]  /*f960*/  @!P3 BRA `(.L_x_2767) ;  /* 0x0000013c00c0b947 */ /* 0x004fea0003800000 */
.L_x_2766:
[----:B------:R-:W-:Y:S05]  /*f970*/  BSYNC B2 ;  /* 0x0000000000027941 */ /* 0x000fea0003800000 */
.L_x_2765:
[C---:B------:R-:W-:Y:S01]  /*f980*/  R2UR UR6, R154.reuse ;  /* 0x000000009a0672ca */ /* 0x040fe200000e0000 */
[C---:B------:R-:W-:Y:S01]  /*f990*/  VIADD R152, R154.reuse, 0x2 ;  /* 0x000000029a987836 */ /* 0x040fe20000000000 */
[----:B------:R-:W-:Y:S01]  /*f9a0*/  R2UR UR7, R155 ;  /* 0x000000009b0772ca */ /* 0x000fe200000e0000 */
[----:B------:R-:W-:Y:S01]  /*f9b0*/  VIADD R12, R154, 0x4 ;  /* 0x000000049a0c7836 */ /* 0x000fe20000000000 */
[----:B------:R-:W-:Y:S01]  /*f9c0*/  R2UR UR4, R4 ;  /* 0x00000000040472ca */ /* 0x000fe200000e0000 */
[----:B------:R-:W-:Y:S01]  /*f9d0*/  VIADD R154, R154, 0x6 ;  /* 0x000000069a9a7836 */ /* 0x000fe20000000000 */
[----:B------:R-:W-:Y:S01]  /*f9e0*/  R2UR UR5, R5 ;  /* 0x00000000050572ca */ /* 0x000fe200000e0000 */
[----:B------:R-:W-:Y:S01]  /*f9f0*/  IMAD.MOV.U32 R153, RZ, RZ, 0x40000040 ;  /* 0x40000040ff997424 */ /* 0x000fe200078e00ff */
        /* <DEDUP_REMOVED lines=11> */
[----:B------:R-:W-:Y:S01]  /*fab0*/  R2UR UR15, R13 ;  /* 0x000000000d0f72ca */ /* 0x000fe200000e0000 */
[----:B------:R-:W-:Y:S01]  /*fac0*/  ULDC UR4, c[0x0][0x988] ;  /* 0x0002620000047ab9 */ /* 0x000fe20000000800 */
[----:B------:R-:W-:-:S02]  /*fad0*/  R2UR UR12, R8 ;  /* 0x00000000080c72ca */ /* 0x000fc400000e0000 */
        /* <DEDUP_REMOVED lines=30> */
[----:B------:R-:W3:Y:S02]  /*fcc0*/  SHFL.BFLY PT, R13, R12, 0x2, 0x1f ;  /* 0x0c401f000c0d7f89 */ /* 0x000ee400000e0000 */
[----:B---3--:R-:W-:-:S05]  /*fcd0*/  FMNMX.FTZ R12, R12, R13, !PT ;  /* 0x0000000d0c0c7209 */ /* 0x008fca0007810000 */
[----:B------:R-:W3:Y:S02]  /*fce0*/  SHFL.BFLY PT, R13, R12, 0x1, 0x1f ;  /* 0x0c201f000c0d7f89 */ /* 0x000ee400000e0000 */
[----:B---3--:R-:W-:Y:S01]  /*fcf0*/  FMNMX.FTZ R12, R12, R13, !PT ;  /* 0x0000000d0c0c7209 */ /* 0x008fe20007810000 */
[----:B------:R-:W-:-:S04]  /*fd00*/  IMAD.U32 R13, RZ, RZ, UR4 ;  /* 0x00000004ff0d7e24 */ /* 0x000fc8000f8e00ff */
[C---:B------:R-:W-:Y:S01]  /*fd10*/  FADD.FTZ R209, -R12.reuse, R209 ;  /* 0x000000d10cd17221 */ /* 0x040fe20000010100 */
[----:B------:R-:W-:-:S03]  /*fd20*/  FMUL.FTZ R20, R12, R13 ;  /* 0x0000000d0c147220 */ /* 0x000fc60000410000 */
        /* <DEDUP_REMOVED lines=17> */
[----:B------:R-:W-:Y:S01]  /*fe40*/  @!P1 VIADD R20, R14, 0x28c40 ;  /* 0x00028c400e149836 */ /* 0x000fe20000000000 */
[----:B------:R-:W3:Y:S04]  /*fe50*/  MUFU.EX2 R168, R211 ;  /* 0x000000d300a87308 */ /* 0x000ee80000000800 */
[----:B------:R-:W-:-:S04]  /*fe60*/  @!P1 PRMT R20, RZ, 0x654, R20 ;  /* 0x00000654ff149816 */ /* 0x000fc80000000014 */
[----:B------:R4:W-:Y:S01]  /*fe70*/  @!P1 SYNCS.ARRIVE.TRANS64.RED.A1T0 RZ, [R20+URZ], RZ ;  /* 0x000000ff14ff99a7 */ /* 0x0009e2000810043f */
[----:B------:R-:W5:Y:S01]  /*fe80*/  MUFU.EX2 R152, R152 ;  /* 0x0000009800987308 */ /* 0x000f620000000800 */
[----:B----4-:R-:W-:-:S07]  /*fe90*/  FMNMX.FTZ R20, R154, R208, !PT ;  /* 0x000000d09a147209 */ /* 0x010fce0007810000 */
[----:B------:R-:W4:Y:S01]  /*fea0*/  MUFU.EX2 R153, R153 ;  /* 0x0000009900997308 */ /* 0x000f220000000800 */
[-C--:B---3--:R-:W-:Y:S01]  /*feb0*/  FMUL.FTZ R24, R24, R168.reuse ;  /* 0x000000a818187220 */ /* 0x088fe20000410000 */
[----:B------:R-:W-:Y:S01]  /*fec0*/  FMUL.FTZ R25, R25, R168 ;  /* 0x000000a819197220 */ /* 0x000fe20000410000 */
[----:B------:R-:W-:Y:S01]  /*fed0*/  FMNMX.FTZ R20, R155, R20, !PT ;  /* 0x000000149b147209 */ /* 0x000fe20007810000 */
[-C--:B------:R-:W-:Y:S01]  /*fee0*/  FMUL.FTZ R28, R28, R168.reuse ;  /* 0x000000a81c1c7220 */ /* 0x080fe20000410000 */
[-C--:B------:R-:W-:Y:S01]  /*fef0*/  FMUL.FTZ R29, R29, R168.reuse ;  /* 0x000000a81d1d7220 */ /* 0x080fe20000410000 */
[----:B------:R-:W-:Y:S01]  /*ff00*/  FMUL.FTZ R32, R32, R168 ;  /* 0x000000a820207220 */ /* 0x000fe20000410000 */
[----:B------:R-:W-:Y:S01]  /*ff10*/  FMNMX.FTZ R20, R158, R20, !PT ;  /* 0x000000149e147209 */ /* 0x000fe20007810000 */
[----:B------:R-:W-:Y:S01]  /*ff20*/  FMUL.FTZ R33, R33, R168 ;  /* 0x000000a821217220 */ /* 0x000fe20000410000 */
[----:B-----5:R-:W-:Y:S01]  /*ff30*/  FFMA.FTZ R0, R168, R0, R152 ;  /* 0x00000000a8007223 */ /* 0x020fe20000010098 */
[----:B------:R-:W-:Y:S01]  /*ff40*/  FMUL.FTZ R36, R36, R168 ;  /* 0x000000a824247220 */ /* 0x000fe20000410000 */
[----:B------:R-:W-:Y:S01]  /*ff50*/  FMNMX.FTZ R20, R159, R20, !PT ;  /* 0x000000149f147209 */ /* 0x000fe20007810000 */
[-C--:B------:R-:W-:Y:S01]  /*ff60*/  FMUL.FTZ R37, R37, R168.reuse ;  /* 0x000000a825257220 */ /* 0x080fe20000410000 */
[-C--:B------:R-:W-:Y:S01]  /*ff70*/  FMUL.FTZ R40, R40, R168.reuse ;  /* 0x000000a828287220 */ /* 0x080fe20000410000 */
[----:B------:R-:W-:Y:S01]  /*ff80*/  FMUL.FTZ R41, R41, R168 ;  /* 0x000000a829297220 */ /* 0x000fe20000410000 */
[----:B------:R-:W-:Y:S01]  /*ff90*/  FMNMX.FTZ R20, R162, R20, !PT ;  /* 0x00000014a2147209 */ /* 0x000fe20007810000 */
[----:B------:R-:W-:Y:S01]  /*ffa0*/  FMUL.FTZ R44, R44, R168 ;  /* 0x000000a82c2c7220 */ /* 0x000fe20000410000 */
[C---:B----4-:R-:W-:Y:S01]  /*ffb0*/  FADD.FTZ R0, R153.reuse, R0 ;  /* 0x0000000099007221 */ /* 0x050fe20000010000 */
[----:B------:R-:W-:Y:S01]  /*ffc0*/  F2FP.BF16.F32.PACK_AB R152, R153, R152 ;  /* 0x000000989998723e */ /* 0x000fe200000010ff */
[----:B------:R-:W-:Y:S01]  /*ffd0*/  @!P3 IMAD R153, R210, 0x40, R191 ;  /* 0x00000040d299b824 */ /* 0x000fe200078e02bf */
[----:B------:R-:W-:Y:S01]  /*ffe0*/  FMNMX.FTZ R20, R163, R20, !PT ;  /* 0x00000014a3147209 */ /* 0x000fe20007810000 */
[-C--:B------:R-:W-:Y:S01]  /*fff0*/  FMUL.FTZ R45, R45, R168.reuse ;  /* 0x000000a82d2d7220 */ /* 0x080fe20000410000 */
[----:B------:R-:W-:Y:S01]  /*10000*/  FMUL.FTZ R48, R48, R168 ;  /* 0x000000a830307220 */ /* 0x000fe20000410000 */
[----:B------:R-:W-:Y:S01]  /*10010*/  @!P3 IMAD R153, R153, 0x4, R2 ;  /* 0x000000049999b824 */ /* 0x000fe200078e0202 */
        /* <DEDUP_REMOVED lines=61> */
[----:B------:R-:W-:Y:S01]  /*103f0*/  @!P3 STS [R153+0x28800], R168 ;  /* 0x028800a89900b388 */ /* 0x000fe20000000800 */
[----:B------:R-:W3:Y:S03]  /*10400*/  MUFU.EX2 R156, R156 ;  /* 0x0000009c009c7308 */ /* 0x000ee60000000800 */
[----:B------:R-:W4:Y:S05]  /*10410*/  SHFL.BFLY PT, R168, R20, 0x2, 0x1f ;  /* 0x0c401f0014a87f89 */ /* 0x000f2a00000e0000 */
[----:B------:R-:W5:Y:S08]  /*10420*/  MUFU.EX2 R157, R157 ;  /* 0x0000009d009d7308 */ /* 0x000f700000000800 */
[----:B------:R-:W0:Y:S01]  /*10430*/  MUFU.EX2 R160, R160 ;  /* 0x000000a000a07308 */ /* 0x000e220000000800 */
[----:B---3--:R-:W-:-:S07]  /*10440*/  FADD.FTZ R0, R156, R0 ;  /* 0x000000009c007221 */ /* 0x008fce0000010000 */
[----:B------:R-:W3:Y:S01]  /*10450*/  MUFU.EX2 R161, R161 ;  /* 0x000000a100a17308 */ /* 0x000ee20000000800 */
[----:B-----5:R-:W-:Y:S01]  /*10460*/  FADD.FTZ R0, R157, R0 ;  /* 0x000000009d007221 */ /* 0x020fe20000010000 */
[----:B----4-:R-:W-:-:S05]  /*10470*/  FMNMX.FTZ R20, R20, R168, !PT ;  /* 0x000000a814147209 */ /* 0x010fca0007810000 */
[----:B------:R-:W4:Y:S01]  /*10480*/  SHFL.BFLY PT, R168, R20, 0x1, 0x1f ;  /* 0x0c201f0014a87f89 */ /* 0x000f2200000e0000 */
[----:B------:R-:W5:Y:S01]  /*10490*/  MUFU.EX2 R164, R164 ;  /* 0x000000a400a47308 */ /* 0x000f620000000800 */
[----:B0-----:R-:W-:-:S07]  /*104a0*/  FADD.FTZ R0, R160, R0 ;  /* 0x00000000a0007221 */ /* 0x001fce0000010000 */
[----:B------:R-:W0:Y:S01]  /*104b0*/  MUFU.EX2 R165, R165 ;  /* 0x000000a500a57308 */ /* 0x000e220000000800 */
[----:B---3--:R-:W-:-:S07]  /*104c0*/  FADD.FTZ R0, R161, R0 ;  /* 0x00000000a1007221 */ /* 0x008fce0000010000 */
[----:B------:R-:W3:Y:S01]  /*104d0*/  MUFU.EX2 R209, R209 ;  /* 0x000000d100d17308 */ /* 0x000ee20000000800 */
[----:B-----5:R-:W-:Y:S01]  /*104e0*/  FADD.FTZ R0, R164, R0 ;  /* 0x00000000a4007221 */ /* 0x020fe20000010000 */
[----:B----4-:R-:W-:-:S06]  /*104f0*/  FMNMX.FTZ R20, R20, R168, !PT ;  /* 0x000000a814147209 */ /* 0x010fcc0007810000 */
[----:B------:R-:W4:Y:S01]  /*10500*/  MUFU.EX2 R169, R169 ;  /* 0x000000a900a97308 */ /* 0x000f220000000800 */
[----:B0-----:R-:W-:Y:S01]  /*10510*/  FADD.FTZ R0, R165, R0 ;  /* 0x00000000a5007221 */ /* 0x001fe20000010000 */
[----:B------:R-:W-:-:S04]  /*10520*/  FADD.FTZ R168, -R20, R208 ;  /* 0x000000d014a87221 */ /* 0x000fc80000010100 */
[----:B------:R-:W-:Y:S02]  /*10530*/  FMUL.FTZ R168, R168, R13 ;  /* 0x0000000da8a87220 */ /* 0x000fe40000410000 */
[----:B------:R-:W0:Y:S01]  /*10540*/  MUFU.EX2 R172, R172 ;  /* 0x000000ac00ac7308 */ /* 0x000e220000000800 */
[----:B---3--:R-:W-:-:S07]  /*10550*/  FADD.FTZ R0, R209, R0 ;  /* 0x00000000d1007221 */ /* 0x008fce0000010000 */
[----:B------:R-:W3:Y:S01]  /*10560*/  MUFU.EX2 R168, R168 ;  /* 0x000000a800a87308 */ /* 0x000ee20000000800 */
[----:B----4-:R-:W-:-:S07]  /*10570*/  FADD.FTZ R0, R169, R0 ;  /* 0x00000000a9007221 */ /* 0x010fce0000010000 */
[----:B------:R-:W4:Y:S01]  /*10580*/  MUFU.EX2 R173, R173 ;  /* 0x000000ad00ad7308 */ /* 0x000f220000000800 */
[----:B0-----:R-:W-:-:S07]  /*10590*/  FADD.FTZ R0, R172, R0 ;  /* 0x00000000ac007221 */ /* 0x001fce0000010000 */
[----:B------:R-:W0:Y:S01]  /*105a0*/  MUFU.EX2 R176, R176 ;  /* 0x000000b000b07308 */ /* 0x000e220000000800 */
[----:B---3--:R3:W-:Y:S01]  /*105b0*/  @!P3 STS [R153+0x28820], R168 ;  /* 0x028820a89900b388 */ /* 0x0087e20000000800 */
[-C--:B------:R-:W-:Y:S01]  /*105c0*/  FMUL.FTZ R26, R26, R168.reuse ;  /* 0x000000a81a1a7220 */ /* 0x080fe20000410000 */
[-C--:B------:R-:W-:Y:S01]  /*105d0*/  FMUL.FTZ R27, R27, R168.reuse ;  /* 0x000000a81b1b7220 */ /* 0x080fe20000410000 */
[-C--:B------:R-:W-:Y:S01]  /*105e0*/  FMUL.FTZ R30, R30, R168.reuse ;  /* 0x000000a81e1e7220 */ /* 0x080fe20000410000 */
[-C--:B------:R-:W-:Y:S01]  /*105f0*/  FMUL.FTZ R31, R31, R168.reuse ;  /* 0x000000a81f1f7220 */ /* 0x080fe20000410000 */
[-C--:B------:R-:W-:Y:S01]  /*10600*/  FMUL.FTZ R34, R34, R168.reuse ;  /* 0x000000a822227220 */ /* 0x080fe20000410000 */
[-C--:B------:R-:W-:Y:S01]  /*10610*/  FMUL.FTZ R35, R35, R168.reuse ;  /* 0x000000a823237220 */ /* 0x080fe20000410000 */
[----:B------:R-:W5:Y:S01]  /*10620*/  MUFU.EX2 R177, R177 ;  /* 0x000000b100b17308 */ /* 0x000f620000000800 */
[----:B----4-:R-:W-:Y:S01]  /*10630*/  FADD.FTZ R0, R173, R0 ;  /* 0x00000000ad007221 */ /* 0x010fe20000010000 */
[-C--:B------:R-:W-:Y:S01]  /*10640*/  FMUL.FTZ R38, R38, R168.reuse ;  /* 0x000000a826267220 */ /* 0x080fe20000410000 */
[-C--:B---3--:R-:W-:Y:S01]  /*10650*/  FMUL.FTZ R153, R20, R13.reuse ;  /* 0x0000000d14997220 */ /* 0x088fe20000410000 */
        /* <DEDUP_REMOVED lines=20> */
[----:B0-----:R-:W-:Y:S01]  /*107a0*/  FADD.FTZ R0, R176, R0 ;  /* 0x00000000b0007221 */ /* 0x001fe20000010000 */
[-C--:B------:R-:W-:Y:S01]  /*107b0*/  FMUL.FTZ R46, R46, R168.reuse ;  /* 0x000000a82e2e7220 */ /* 0x080fe20000410000 */
[-C--:B------:R-:W-:Y:S01]  /*107c0*/  FMUL.FTZ R47, R47, R168.reuse ;  /* 0x000000a82f2f7220 */ /* 0x080fe20000410000 */
[-C--:B------:R-:W-:Y:S01]  /*107d0*/  FMUL.FTZ R50, R50, R168.reuse ;  /* 0x000000a832327220 */ /* 0x080fe20000410000 */
[----:B-----5:R-:W-:Y:S01]  /*107e0*/  FADD.FTZ R0, R177, R0 ;  /* 0x00000000b1007221 */ /* 0x020fe20000010000 */
        /* <DEDUP_REMOVED lines=12> */
[----:B------:R-:W-:Y:S01]  /*108b0*/  FMUL.FTZ R70, R70, R168 ;  /* 0x000000a846467220 */ /* 0x000fe20000410000 */
[----:B------:R-:W-:Y:S01]  /*108c0*/  F2FP.BF16.F32.PACK_AB R156, R161, R160 ;  /* 0x000000a0a19c723e */ /* 0x000fe200000010ff */
[-C--:B------:R-:W-:Y:S01]  /*108d0*/  FMUL.FTZ R71, R71, R168.reuse ;  /* 0x000000a847477220 */ /* 0x080fe20000410000 */
[----:B------:R-:W-:Y:S01]  /*108e0*/  F2FP.BF16.F32.PACK_AB R160, R169, R209 ;  /* 0x000000d1a9a0723e */ /* 0x000fe200000010ff */
[-C--:B------:R-:W-:Y:S01]  /*108f0*/  FMUL.FTZ R74, R74, R168.reuse ;  /* 0x000000a84a4a7220 */ /* 0x080fe20000410000 */
[-C--:B------:R-:W-:Y:S01]  /*10900*/  FMUL.FTZ R75, R75, R168.reuse ;  /* 0x000000a84b4b7220 */ /* 0x080fe20000410000 */
[----:B------:R0:W4:Y:S01]  /*10910*/  MUFU.EX2 R181, R158 ;  /* 0x0000009e00b57308 */ /* 0x0001220000000800 */
[----:B---3--:R-:W-:Y:S01]  /*10920*/  FFMA.FTZ R3, R168, R3, R153 ;  /* 0x00000003a8037223 */ /* 0x008fe20000010099 */
[----:B------:R-:W-:Y:S01]  /*10930*/  F2FP.BF16.F32.PACK_AB R153, R155, R153 ;  /* 0x000000999b99723e */ /* 0x000fe200000010ff */
[-C--:B------:R-:W-:Y:S01]  /*10940*/  FMUL.FTZ R78, R78, R168.reuse ;  /* 0x000000a84e4e7220 */ /* 0x080fe20000410000 */
[-C--:B------:R-:W-:Y:S01]  /*10950*/  FMUL.FTZ R79, R79, R168.reuse ;  /* 0x000000a84f4f7220 */ /* 0x080fe20000410000 */
[----:B------:R-:W-:Y:S01]  /*10960*/  FADD.FTZ R3, R155, R3 ;  /* 0x000000039b037221 */ /* 0x000fe20000010000 */
[-C--:B------:R-:W-:Y:S01]  /*10970*/  FMUL.FTZ R82, R82, R168.reuse ;  /* 0x000000a852527220 */ /* 0x080fe20000410000 */
[----:B------:R-:W-:Y:S01]  /*10980*/  FMUL.FTZ R83, R83, R168 ;  /* 0x000000a853537220 */ /* 0x000fe20000410000 */
[----:B------:R-:W3:Y:S01]  /*10990*/  MUFU.EX2 R159, R159 ;  /* 0x0000009f009f7308 */ /* 0x000ee20000000800 */
[----:B0-----:R-:W-:Y:S01]  /*109a0*/  F2FP.BF16.F32.PACK_AB R158, R165, R164 ;  /* 0x000000a4a59e723e */ /* 0x001fe200000010ff */
[----:B------:R-:W-:Y:S01]  /*109b0*/  FMUL.FTZ R86, R86, R168 ;  /* 0x000000a856567220 */ /* 0x000fe20000410000 */
[----:B------:R-:W-:Y:S01]  /*109c0*/  F2FP.BF16.F32.PACK_AB R164, R177, R176 ;  /* 0x000000b0b1a4723e */ /* 0x000fe200000010ff */
[-C--:B------:R-:W-:Y:S01]  /*109d0*/  FMUL.FTZ R87, R87, R168.reuse ;  /* 0x000000a857577220 */ /* 0x080fe20000410000 */
[-C--:B------:R-:W-:Y:S01]  /*109e0*/  FMUL.FTZ R90, R90, R168.reuse ;  /* 0x000000a85a5a7220 */ /* 0x080fe20000410000 */
[-C--:B------:R-:W-:Y:S01]  /*109f0*/  FMUL.FTZ R91, R91, R168.reuse ;  /* 0x000000a85b5b7220 */ /* 0x080fe20000410000 */
[-C--:B------:R-:W-:Y:S01]  /*10a00*/  FMUL.FTZ R94, R94, R168.reuse ;  /* 0x000000a85e5e7220 */ /* 0x080fe20000410000 */
[----:B------:R0:W5:Y:S01]  /*10a10*/  MUFU.EX2 R210, R162 ;  /* 0x000000a200d27308 */ /* 0x0001620000000800 */
        /* <DEDUP_REMOVED lines=8> */
[C---:B---3--:R-:W-:Y:S01]  /*10aa0*/  FADD.FTZ R3, R159.reuse, R3 ;  /* 0x000000039f037221 */ /* 0x048fe20000010000 */
[----:B------:R-:W-:Y:S01]  /*10ab0*/  F2FP.BF16.F32.PACK_AB R155, R159, R181 ;  /* 0x000000b59f9b723e */ /* 0x000fe200000010ff */
[----:B------:R-:W-:Y:S01]  /*10ac0*/  BAR.SYNC.DEFER_BLOCKING 0xf, 0x100 ;  /* 0x03c4000000007b1d */ /* 0x000fe20000010000 */
[----:B0-----:R-:W-:Y:S01]  /*10ad0*/  F2FP.BF16.F32.PACK_AB R162, R173, R172 ;  /* 0x000000acada2723e */ /* 0x001fe200000010ff */
[-C--:B------:R-:W-:Y:S01]  /*10ae0*/  FMUL.FTZ R107, R107, R168.reuse ;  /* 0x000000a86b6b7220 */ /* 0x080fe20000410000 */
[-C--:B------:R-:W-:Y:S01]  /*10af0*/  FMUL.FTZ R110, R110, R168.reuse ;  /* 0x000000a86e6e7220 */ /* 0x080fe20000410000 */
[-C--:B------:R-:W-:Y:S01]  /*10b00*/  FMUL.FTZ R111, R111, R168.reuse ;  /* 0x000000a86f6f7220 */ /* 0x080fe20000410000 */
[-C--:B------:R-:W-:Y:S01]  /*10b10*/  FMUL.FTZ R114, R114, R168.reuse ;  /* 0x000000a872727220 */ /* 0x080fe20000410000 */
[----:B------:R-:W0:Y:S01]  /*10b20*/  MUFU.EX2 R208, R208 ;  /* 0x000000d000d07308 */ /* 0x000e220000000800 */
[----:B-----5:R-:W-:Y:S01]  /*10b30*/  FADD.FTZ R3, R210, R3 ;  /* 0x00000003d2037221 */ /* 0x020fe20000010000 */
[-C--:B------:R-:W-:Y:S01]  /*10b40*/  FMUL.FTZ R115, R115, R168.reuse ;  /* 0x000000a873737220 */ /* 0x080fe20000410000 */
[-C--:B------:R-:W-:Y:S01]  /*10b50*/  FMUL.FTZ R118, R118, R168.reuse ;  /* 0x000000a876767220 */ /* 0x080fe20000410000 */
[-C--:B------:R-:W-:Y:S01]  /*10b60*/  FMUL.FTZ R119, R119, R168.reuse ;  /* 0x000000a877777220 */ /* 0x080fe20000410000 */
[-C--:B------:R-:W-:Y:S01]  /*10b70*/  FMUL.FTZ R122, R122, R168.reuse ;  /* 0x000000a87a7a7220 */ /* 0x080fe20000410000 */
[-C--:B------:R-:W-:Y:S01]  /*10b80*/  FMUL.FTZ R123, R123, R168.reuse ;  /* 0x000000a87b7b7220 */ /* 0x080fe20000410000 */
[----:B------:R-:W-:Y:S01]  /*10b90*/  FMUL.FTZ R126, R126, R168 ;  /* 0x000000a87e7e7220 */ /* 0x000fe20000410000 */
        /* <DEDUP_REMOVED lines=9> */
[----:B0-----:R-:W-:Y:S01]  /*10c30*/  FADD.FTZ R3, R208, R3 ;  /* 0x00000003d0037221 */ /* 0x001fe20000010000 */
[----:B------:R0:W-:Y:S01]  /*10c40*/  STSM.16.M88.4 [R196+0x26800], R152 ;  /* 0x02680098c4007844 */ /* 0x0001e20000000200 */
[-C--:B------:R-:W-:Y:S01]  /*10c50*/  FMUL.FTZ R138, R138, R168.reuse ;  /* 0x000000a88a8a7220 */ /* 0x080fe20000410000 */
[-C--:B------:R-:W-:Y:S01]  /*10c60*/  FMUL.FTZ R139, R139, R168.reuse ;  /* 0x000000a88b8b7220 */ /* 0x080fe20000410000 */
[-C--:B------:R-:W-:Y:S01]  /*10c70*/  FMUL.FTZ R142, R142, R168.reuse ;  /* 0x000000a88e8e7220 */ /* 0x080fe20000410000 */
[-C--:B------:R-:W-:Y:S01]  /*10c80*/  FMUL.FTZ R143, R143, R168.reuse ;  /* 0x000000a88f8f7220 */ /* 0x080fe20000410000 */
[----:B------:R-:W-:Y:S01]  /*10c90*/  FMUL.FTZ R146, R146, R168 ;  /* 0x000000a892927220 */ /* 0x000fe20000410000 */
[----:B------:R-:W5:Y:S01]  /*10ca0*/  MUFU.EX2 R171, R171 ;  /* 0x000000ab00ab7308 */ /* 0x000f620000000800 */
[C---:B---3--:R-:W-:Y:S01]  /*10cb0*/  FADD.FTZ R3, R167.reuse, R3 ;  /* 0x00000003a7037221 */ /* 0x048fe20000010000 */
[----:B------:R-:W-:Y:S01]  /*10cc0*/  F2FP.BF16.F32.PACK_AB R159, R167, R208 ;  /* 0x000000d0a79f723e */ /* 0x000fe200000010ff */
[-C--:B------:R-:W-:Y:S01]  /*10cd0*/  FMUL.FTZ R147, R147, R168.reuse ;  /* 0x000000a893937220 */ /* 0x080fe20000410000 */
[-C--:B------:R-:W-:Y:S01]  /*10ce0*/  FMUL.FTZ R150, R150, R168.reuse ;  /* 0x000000a896967220 */ /* 0x080fe20000410000 */
[----:B------:R-:W-:-:S02]  /*10cf0*/  FMUL.FTZ R151, R151, R168 ;  /* 0x000000a897977220 */ /* 0x000fc40000410000 */
[----:B------:R0:W-:Y:S01]  /*10d00*/  STSM.16.M88.4 [R197], R156 ;  /* 0x0000009cc5007844 */ /* 0x0001e20000000200 */
[----:B------:R-:W3:Y:S01]  /*10d10*/  MUFU.EX2 R174, R174 ;  /* 0x000000ae00ae7308 */ /* 0x000ee20000000800 */
[----:B----4-:R-:W-:-:S07]  /*10d20*/  FADD.FTZ R3, R161, R3 ;  /* 0x00000003a1037221 */ /* 0x010fce0000010000 */
[----:B------:R-:W4:Y:S01]  /*10d30*/  MUFU.EX2 R175, R175 ;  /* 0x000000af00af7308 */ /* 0x000f220000000800 */
[C---:B-----5:R-:W-:Y:S01]  /*10d40*/  FADD.FTZ R3, R171.reuse, R3 ;  /* 0x00000003ab037221 */ /* 0x060fe20000010000 */
[----:B------:R-:W-:-:S06]  /*10d50*/  F2FP.BF16.F32.PACK_AB R161, R171, R161 ;  /* 0x000000a1aba1723e */ /* 0x000fcc00000010ff */
[----:B------:R-:W5:Y:S01]  /*10d60*/  MUFU.EX2 R180, R180 ;  /* 0x000000b400b47308 */ /* 0x000f620000000800 */
[----:B---3--:R-:W-:-:S07]  /*10d70*/  FADD.FTZ R3, R174, R3 ;  /* 0x00000003ae037221 */ /* 0x008fce0000010000 */
[----:B------:R-:W3:Y:S01]  /*10d80*/  MUFU.EX2 R165, R178 ;  /* 0x000000b200a57308 */ /* 0x000ee20000000800 */
[C---:B----4-:R-:W-:Y:S01]  /*10d90*/  FADD.FTZ R3, R175.reuse, R3 ;  /* 0x00000003af037221 */ /* 0x050fe20000010000 */
[----:B------:R-:W-:-:S05]  /*10da0*/  F2FP.BF16.F32.PACK_AB R163, R175, R174 ;  /* 0x000000aeafa3723e */ /* 0x000fca00000010ff */
[----:B------:R0:W-:Y:S01]  /*10db0*/  STSM.16.M88.4 [R199], R160 ;  /* 0x000000a0c7007844 */ /* 0x0001e20000000200 */
[----:B------:R-:W4:Y:S01]  /*10dc0*/  MUFU.EX2 R179, R179 ;  /* 0x000000b300b37308 */ /* 0x000f220000000800 */
[----:B-----5:R-:W-:-:S04]  /*10dd0*/  FADD.FTZ R0, R180, R0 ;  /* 0x00000000b4007221 */ /* 0x020fc80000010000 */
[C---:B------:R-:W-:Y:S01]  /*10de0*/  FADD.FTZ R0, R166.reuse, R0 ;  /* 0x00000000a6007221 */ /* 0x040fe20000010000 */
[----:B------:R-:W-:Y:S02]  /*10df0*/  F2FP.BF16.F32.PACK_AB R166, R166, R180 ;  /* 0x000000b4a6a6723e */ /* 0x000fe400000010ff */
[----:B------:R-:W5:Y:S01]  /*10e00*/  MUFU.EX2 R182, R182 ;  /* 0x000000b600b67308 */ /* 0x000f620000000800 */
[----:B---3--:R-:W-:-:S07]  /*10e10*/  FADD.FTZ R3, R165, R3 ;  /* 0x00000003a5037221 */ /* 0x008fce0000010000 */
[----:B------:R-:W3:Y:S01]  /*10e20*/  MUFU.EX2 R183, R183 ;  /* 0x000000b700b77308 */ /* 0x000ee20000000800 */
[C---:B----4-:R-:W-:Y:S01]  /*10e30*/  FADD.FTZ R3, R179.reuse, R3 ;  /* 0x00000003b3037221 */ /* 0x050fe20000010000 */
[----:B------:R-:W-:-:S03]  /*10e40*/  F2FP.BF16.F32.PACK_AB R165, R179, R165 ;  /* 0x000000a5b3a5723e */ /* 0x000fc600000010ff */
[----:B-----5:R-:W-:Y:S01]  /*10e50*/  FADD.FTZ R3, R182, R3 ;  /* 0x00000003b6037221 */ /* 0x020fe20000010000 */
[----:B---3--:R-:W-:-:S03]  /*10e60*/  F2FP.BF16.F32.PACK_AB R167, R183, R182 ;  /* 0x000000b6b7a7723e */ /* 0x008fc600000010ff */
[----:B------:R-:W-:Y:S02]  /*10e70*/  FADD.FTZ R3, R183, R3 ;  /* 0x00000003b7037221 */ /* 0x000fe40000010000 */
[----:B------:R0:W-:Y:S01]  /*10e80*/  STSM.16.M88.4 [R198], R164 ;  /* 0x000000a4c6007844 */ /* 0x0001e20000000200 */
[----:B------:R-:W-:Y:S05]  /*10e90*/  @!P0 BRA `(.L_x_2768) ;  /* 0x0000000000048947 */ /* 0x000fea0003800000 */
[----:B------:R-:W-:Y:S01]  /*10ea0*/  BPT.TRAP 0x1 ;  /* 0x000000040000795c */ /* 0x000fe20000300000 */
.L_x_2768:
[----:B------:R3:W4:Y:S01]  /*10eb0*/  SYNCS.PHASECHK.TRANS64.TRYWAIT P3, [R14+URZ+0x28c50], R207 ;  /* 0x028c50cf0e0075a7 */ /* 0x000722000806017f */
[----:B------:R-:W-:Y:S05]  /*10ec0*/  @!P0 BRA `(.L_x_2769) ;  /* 0x0000000000048947 */ /* 0x000fea0003800000 */
[----:B------:R-:W-:Y:S01]  /*10ed0*/  BPT.TRAP 0x1 ;  /* 0x000000040000795c */ /* 0x000fe20000300000 */
.L_x_2769:
[----:B------:R-:W-:Y:S04]  /*10ee0*/  BSSY B2, `(.L_x_2770) ;  /* 0x0000004000027945 */ /* 0x000fe80003800000 */
[----:B----4-:R-:W-:Y:S05]  /*10ef0*/  @P3 BRA `(.L_x_2771) ;  /* 0x0000000000083947 */ /* 0x010fea0003800000 */
[----:B------:R-:W4:Y:S02]  /*10f00*/  SYNCS.PHASECHK.TRANS64.TRYWAIT P3, [R14+URZ+0x28c50], R207 ;  /* 0x028c50cf0e0075a7 */ /* 0x000f24000806017f */
[----:B----4-:R-:W-:Y:S05]  /*10f10*/  @!P3 BRA `(.L_x_2772) ;  /* 0x000001280068b947 */ /* 0x010fea0003800000 */
.L_x_2771:
[----:B------:R-:W-:Y:S05]  /*10f20*/  BSYNC B2 ;  /* 0x0000000000027941 */ /* 0x000fea0003800000 */
.L_x_2770:
[----:B------:R-:W-:Y:S01]  /*10f30*/  IMAD R168, R18, 0x1000, R190 ;  /* 0x0000100012a87824 */ /* 0x000fe200078e02be */
[----:B------:R-:W-:Y:S01]  /*10f40*/  WARPGROUP.ARRIVE ;  /* 0x00000000000079c5 */ /* 0x000fe20000000000 */
[----:B------:R-:W-:Y:S02]  /*10f50*/  IMAD.MOV.U32 R169, RZ, RZ, 0x40000040 ;  /* 0x40000040ffa97424 */ /* 0x000fe400078e00ff */
[----:B-1234-:R-:W-:Y:S01]  /*10f60*/  @!P1 VIADD R14, R14, 0x28c60 ;  /* 0x00028c600e0e9836 */ /* 0x01efe20000000000 */
[----:B------:R-:W-:Y:S01]  /*10f70*/  R2UR UR6, R168 ;  /* 0x00000000a80672ca */ /* 0x000fe200000e0000 */
[----:B------:R-:W-:Y:S01]  /*10f80*/  IMAD.MOV.U32 R208, RZ, RZ, R20 ;  /* 0x000000ffffd07224 */ /* 0x000fe200078e0014 */
[----:B------:R-:W-:Y:S01]  /*10f90*/  R2UR UR7, R169 ;  /* 0x00000000a90772ca */ /* 0x000fe200000e0000 */
[----:B------:R-:W-:Y:S01]  /*10fa0*/  IMAD.MOV.U32 R169, RZ, RZ, 0x40000040 ;  /* 0x40000040ffa97424 */ /* 0x000fe200078e00ff */
[----:B------:R-:W-:Y:S01]  /*10fb0*/  @!P1 PRMT R14, RZ, 0x654, R14 ;  /* 0x00000654ff0e9816 */ /* 0x000fe2000000000e */
[----:B------:R-:W-:-:S02]  /*10fc0*/  IMAD.MOV.U32 R209, RZ, RZ, R12 ;  /* 0x000000ffffd17224 */ /* 0x000fc400078e000c */
[----:B------:R-:W-:-:S08]  /*10fd0*/  IMAD.MOV.U32 R210, RZ, RZ, R18 ;  /* 0x000000ffffd27224 */ /* 0x000fd000078e0012 */
[----:B------:R-:W-:Y:S03]  /*10fe0*/  HGMMA.64x256x16.F32.BF16 R24, R152, gdesc[UR4].tnspB, R24, gsb0 ;  /* 0x43e0000498187df0 */ /* 0x000fe60008001818 */
[----:B------:R-:W-:Y:S02]  /*10ff0*/  WARPGROUP.DEPBAR.LE gsb0, 0x0 ;  /* 0x00008000000079c5 */ /* 0x000fe40000010000 */
[----:B0-----:R-:W-:Y:S01]  /*11000*/  VIADD R152, R168, 0x80 ;  /* 0x00000080a8987836 */ /* 0x001fe20000000000 */
        /* <DEDUP_REMOVED lines=32> */
.L_x_2762:
[----:B-1----:R-:W-:-:S07]  /*11210*/  IMAD.MOV.U32 R14, RZ, RZ, R206 ;  /* 0x000000ffff0e7224 */ /* 0x002fce00078e00ce */
.L_x_2761:
[----:B------:R-:W-:Y:S05]  /*11220*/  BSYNC B0 ;  /* 0x0000000000007941 */ /* 0x000fea0003800000 */
.L_x_2760:
[----:B------:R-:W-:Y:S01]  /*11230*/  ISETP.GE.AND P2, PT, R14, R202, PT ;  /* 0x000000ca0e00720c */ /* 0x000fe20003f46270 */
[----:B------:R-:W-:-:S12]  /*11240*/  BSSY B0, `(.L_x_2774) ;  /* 0x000024e000007945 */ /* 0x000fd80003800000 */
[----:B------:R-:W-:Y:S05]  /*11250*/  @!P2 BRA `(.L_x_2775) ;  /* 0x000000240030a947 */ /* 0x000fea0003800000 */
[----:B------:R-:W-:Y:S02]  /*11260*/  IMAD.MOV.U32 R208, RZ, RZ, R20 ;  /* 0x000000ffffd07224 */ /* 0x000fe400078e0014 */
[----:B------:R-:W-:Y:S02]  /*11270*/  IMAD.MOV.U32 R210, RZ, RZ, R12 ;  /* 0x000000ffffd27224 */ /* 0x000fe400078e000c */
[----:B------:R-:W-:-:S07]  /*11280*/  IMAD.MOV.U32 R209, RZ, RZ, R18 ;  /* 0x000000ffffd17224 */ /* 0x000fce00078e0012 */
.L_x_2794:
[----:B------:R-:W-:-:S05]  /*11290*/  VIADD R18, R209, 0x1 ;  /* 0x00000001d1127836 */ /* 0x000fca0000000000 */
[----:B------:R-:W-:-:S04]  /*112a0*/  ISETP.NE.AND P2, PT, R18, 0x2, PT ;  /* 0x000000021200780c */ /* 0x000fc80003f45270 */
[----:B------:R-:W-:Y:S02]  /*112b0*/  SEL R12, RZ, 0x1, P2 ;  /* 0x00000001ff0c7807 */ /* 0x000fe40001000000 */
[----:B------:R-:W-:Y:S02]  /*112c0*/  SEL R18, R18, RZ, P2 ;  /* 0x000000ff12127207 */ /* 0x000fe40001000000 */
[----:B------:R-:W-:Y:S01]  /*112d0*/  LOP3.LUT R19, R19, R12, RZ, 0x3c, !PT ;  /* 0x0000000c13137212 */ /* 0x000fe200078e3cff */
[----:B-1----:R-:W-:Y:S06]  /*112e0*/  @!P0 BRA `(.L_x_2776) ;  /* 0x0000000000048947 */ /* 0x002fec0003800000 */
[----:B------:R-:W-:Y:S01]  /*112f0*/  BPT.TRAP 0x1 ;  /* 0x000000040000795c */ /* 0x000fe20000300000 */
.L_x_2776:
[----:B------:R-:W-:Y:S01]  /*11300*/  IMAD R206, R18, 0x8, R2 ;  /* 0x0000000812ce7824 */ /* 0x000fe200078e0202 */
[----:B------:R-:W-:-:S04]  /*11310*/  SHF.L.U32 R207, R19, 0x1f, RZ ;  /* 0x0000001f13cf7819 */ /* 0x000fc800000006ff */
[----:B------:R1:W2:Y:S01]  /*11320*/  SYNCS.PHASECHK.TRANS64.TRYWAIT P2, [R206+URZ+0x28c30], R207 ;  /* 0x028c30cfce0075a7 */ /* 0x0002a2000804017f */
[----:B------:R-:W-:Y:S05]  /*11330*/  @!P0 BRA `(.L_x_2777) ;  /* 0x0000000000048947 */ /* 0x000fea0003800000 */
[----:B------:R-:W-:Y:S01]  /*11340*/  BPT.TRAP 0x1 ;  /* 0x000000040000795c */ /* 0x000fe20000300000 */
.L_x_2777:
[----:B------:R-:W-:Y:S01]  /*11350*/  BSSY B1, `(.L_x_2778) ;  /* 0x0000006000017945 */ /* 0x000fe20003800000 */
[----:B------:R-:W-:Y:S02]  /*11360*/  IMAD R12, R18, 0x200, R15 ;  /* 0x00000200120c7824 */ /* 0x000fe400078e020f */
[----:B------:R-:W-:Y:S01]  /*11370*/  IMAD.MOV.U32 R13, RZ, RZ, 0x40000040 ;  /* 0x40000040ff0d7424 */ /* 0x000fe200078e00ff */
[----:B--2---:R-:W-:Y:S06]  /*11380*/  @P2 BRA `(.L_x_2779) ;  /* 0x0000000000082947 */ /* 0x004fec0003800000 */
[----:B------:R-:W2:Y:S02]  /*11390*/  SYNCS.PHASECHK.TRANS64.TRYWAIT P2, [R206+URZ+0x28c30], R207 ;  /* 0x028c30cfce0075a7 */ /* 0x000ea4000804017f */
[----:B--2---:R-:W-:Y:S05]  /*113a0*/  @!P2 BRA `(.L_x_2780) ;  /* 0x000001240058a947 */ /* 0x004fea0003800000 */
.L_x_2779:
[----:B------:R-:W-:Y:S05]  /*113b0*/  BSYNC B1 ;  /* 0x0000000000017941 */ /* 0x000fea0003800000 */
.L_x_2778:
[C---:B------:R-:W-:Y:S01]  /*113c0*/  R2UR UR6, R12.reuse ;  /* 0x000000000c0672ca */ /* 0x040fe200000e0000 */
[----:B------:R-:W-:Y:S01]  /*113d0*/  WARPGROUP.ARRIVE ;  /* 0x00000000000079c5 */ /* 0x000fe20000000000 */
[----:B------:R-:W-:Y:S01]  /*113e0*/  R2UR UR7, R13 ;  /* 0x000000000d0772ca */ /* 0x000fe200000e0000 */
[----:B------:R-:W-:Y:S01]  /*113f0*/  VIADD R20, R12, 0x2 ;  /* 0x000000020c147836 */ /* 0x000fe20000000000 */
[----:B------:R-:W-:Y:S01]  /*11400*/  R2UR UR4, R4 ;  /* 0x00000000040472ca */ /* 0x000fe200000e0000 */
[----:B------:R-:W-:Y:S01]  /*11410*/  IMAD.MOV.U32 R21, RZ, RZ, 0x40000040 ;  /* 0x40000040ff157424 */ /* 0x000fe200078e00ff */
[----:B------:R-:W-:Y:S01]  /*11420*/  R2UR UR5, R5 ;  /* 0x00000000050572ca */ /* 0x000fe200000e0000 */
[----:B------:R-:W-:Y:S02]  /*11430*/  IMAD.MOV.U32 R13, RZ, RZ, 0x40000040 ;  /* 0x40000040ff0d7424 */ /* 0x000fe400078e00ff */
[----:B------:R-:W-:-:S10]  /*11440*/  IMAD.IADD R231, R201, 0x1, R192 ;  /* 0x00000001c9e77824 */ /* 0x000fd400078e02c0 */
        /* <DEDUP_REMOVED lines=9> */
[----:B------:R-:W-:-:S10]  /*114e0*/  WARPGROUP.ARRIVE ;  /* 0x00000000000079c5 */ /* 0x000fd40000000000 */
[----:B------:R-:W-:Y:S01]  /*114f0*/  HGMMA.64x64x16.F32.BF16 R152, gdesc[UR4], R152, gsb0 ;  /* 0x00e00000049879f0 */ /* 0x000fe20008001898 */
[----:B------:R-:W-:Y:S01]  /*11500*/  R2UR UR6, R20 ;  /* 0x00000000140672ca */ /* 0x000fe200000e0000 */
[----:B------:R-:W-:Y:S01]  /*11510*/  IMAD.SHL.U32 R20, R14, 0x40, RZ ;  /* 0x000000400e147824 */ /* 0x000fe200078e00ff */
[----:B------:R-:W-:Y:S02]  /*11520*/  R2UR UR7, R21 ;  /* 0x00000000150772ca */ /* 0x000fe400000e0000 */
[----:B------:R-:W-:Y:S02]  /*11530*/  R2UR UR4, R8 ;  /* 0x00000000080472ca */ /* 0x000fe400000e0000 */
[----:B------:R-:W-:Y:S02]  /*11540*/  R2UR UR5, R9 ;  /* 0x00000000090572ca */ /* 0x000fe400000e0000 */
[----:B0-----:R-:W-:-:S04]  /*11550*/  IADD3 R212, -R186, 0x1, -R20 ;  /* 0x00000001bad47810 */ /* 0x001fc80007ffe914 */
[----:B------:R-:W-:Y:S01]  /*11560*/  IADD3 R212, -R22, R212, R23 ;  /* 0x000000d416d47210 */ /* 0x000fe20007ffe117 */
[----:B------:R-:W-:Y:S02]  /*11570*/  WARPGROUP.DEPBAR.LE gsb0, 0x0 ;  /* 0x00008000000079c5 */ /* 0x000fe40000010000 */
[----:B------:R-:W-:-:S06]  /*11580*/  WARPGROUP.ARRIVE ;  /* 0x00000000000079c5 */ /* 0x000fcc0000000000 */
[----:B------:R-:W-:Y:S01]  /*11590*/  HGMMA.64x64x16.F32.BF16 R152, gdesc[UR4], R152, gsb0 ;  /* 0x00e00000049879f0 */ /* 0x000fe20008001898 */
[----:B------:R-:W-:Y:S02]  /*115a0*/  R2UR UR6, R12 ;  /* 0x000000000c0672ca */ /* 0x000fe400000e0000 */
[----:B------:R-:W-:Y:S01]  /*115b0*/  R2UR UR7, R13 ;  /* 0x000000000d0772ca */ /* 0x000fe200000e0000 */
[----:B------:R-:W0:Y:S01]  /*115c0*/  @P5 LDC R12, c[0x0][0x450] ;  /* 0x00011400ff0c5b82 */ /* 0x000e220000000800 */
[----:B------:R-:W-:Y:S02]  /*115d0*/  R2UR UR4, R6 ;  /* 0x00000000060472ca */ /* 0x000fe400000e0000 */
[----:B------:R-:W-:-:S05]  /*115e0*/  R2UR UR5, R7 ;  /* 0x00000000070572ca */ /* 0x000fca00000e0000 */
[----:B------:R-:W3:Y:S02]  /*115f0*/  @P5 LDC R13, c[0x0][0x44c] ;  /* 0x00011300ff0d5b82 */ /* 0x000ee40000000800 */
[----:B---3--:R-:W-:-:S05]  /*11600*/  @P5 IMAD.HI.U32 R13, R231, R13, RZ ;  /* 0x0000000de70d5227 */ /* 0x008fca00078e00ff */
[----:B0-----:R-:W-:Y:S01]  /*11610*/  @P5 SHF.R.U32.HI R231, RZ, R12, R13 ;  /* 0x0000000cffe75219 */ /* 0x001fe2000001160d */
[----:B------:R-:W-:-:S04]  /*11620*/  @!P1 VIADD R12, R206, 0x28c40 ;  /* 0x00028c40ce0c9836 */ /* 0x000fc80000000000 */
[----:B------:R-:W0:Y:S01]  /*11630*/  SHFL.IDX PT, R232, R231, RZ, 0x1c1f ;  /* 0x001c1fffe7e87589 */ /* 0x000e2200000e0000 */
[----:B------:R-:W-:Y:S01]  /*11640*/  @!P1 PRMT R12, RZ, 0x654, R12 ;  /* 0x00000654ff0c9816 */ /* 0x000fe2000000000c */
[----:B------:R-:W-:Y:S02]  /*11650*/  WARPGROUP.DEPBAR.LE gsb0, 0x0 ;  /* 0x00008000000079c5 */ /* 0x000fe40000010000 */
[----:B------:R-:W-:-:S06]  /*11660*/  WARPGROUP.ARRIVE ;  /* 0x00000000000079c5 */ /* 0x000fcc0000000000 */
[----:B------:R-:W-:Y:S01]  /*11670*/  HGMMA.64x64x16.F32.BF16 R152, gdesc[UR4], R152, gsb0 ;  /* 0x00e00000049879f0 */ /* 0x000fe20008001898 */
[----:B------:R-:W-:Y:S01]  /*11680*/  ULDC UR4, c[0x0][0x9dc] ;  /* 0x0002770000047ab9 */ /* 0x000fe20000000800 */
[----:B------:R-:W-:Y:S01]  /*11690*/  ULDC UR5, c[0x0][0x9e0] ;  /* 0x0002780000057ab9 */ /* 0x000fe20000000800 */
[----:B------:R-:W-:Y:S01]  /*116a0*/  ULOP3.LUT UR4, URZ, UR4, URZ, 0x33, !UPT ;  /* 0x000000043f047292 */ /* 0x000fe2000f8e333f */
[----:B------:R-:W-:-:S04]  /*116b0*/  VIADD R213, R212, UR5 ;  /* 0x00000005d4d57c36 */ /* 0x000fc80008000000 */
[----:B0-----:R-:W-:Y:S02]  /*116c0*/  IMAD.IADD R211, R213, 0x1, R232 ;  /* 0x00000001d5d37824 */ /* 0x001fe400078e02e8 */
[----:B------:R-:W-:-:S04]  /*116d0*/  VIADD R212, R212, UR4 ;  /* 0x00000004d4d47c36 */ /* 0x000fc80008000000 */
[----:B------:R-:W-:Y:S01]  /*116e0*/  IMAD.IADD R21, R212, 0x1, R232 ;  /* 0x00000001d4157824 */ /* 0x000fe200078e02e8 */
[----:B------:R-:W-:Y:S02]  /*116f0*/  WARPGROUP.DEPBAR.LE gsb0, 0x0 ;  /* 0x00008000000079c5 */ /* 0x000fe40000010000 */
[----:B------:R0:W-:Y:S01]  /*11700*/  @!P1 SYNCS.ARRIVE.TRANS64.RED.A1T0 RZ, [R12+URZ], RZ ;  /* 0x000000ff0cff99a7 */ /* 0x0001e2000810043f */
[----:B------:R-:W-:Y:S05]  /*11710*/  @!P6 BRA `(.L_x_2781) ;  /* 0x000000000060e947 */ /* 0x000fea0003800000 */
[----:B------:R-:W-:Y:S01]  /*11720*/  IADD3 R232, -R22, R23, R232 ;  /* 0x0000001716e87210 */ /* 0x000fe20007ffe1e8 */
[----:B------:R-:W-:Y:S03]  /*11730*/  BSSY B1, `(.L_x_2782) ;  /* 0x0000012000017945 */ /* 0x000fe60003800000 */
[----:B------:R-:W-:-:S13]  /*11740*/  ISETP.GT.AND P2, PT, R232, -0x1, PT ;  /* 0xffffffffe800780c */ /* 0x000fda0003f44270 */
[----:B------:R-:W-:Y:S05]  /*11750*/  @P2 BRA `(.L_x_2783) ;  /* 0x0000000000242947 */ /* 0x000fea0003800000 */
[----:B------:R-:W-:Y:S01]  /*11760*/  ULDC UR4, c[0x0][0x9e4] ;  /* 0x0002790000047ab9 */ /* 0x000fe20000000800 */
[----:B------:R-:W-:Y:S01]  /*11770*/  LOP3.LUT R232, RZ, R232, RZ, 0x33, !PT ;  /* 0x000000e8ffe87212 */ /* 0x000fe200078e33ff */
[----:B------:R-:W-:-:S05]  /*11780*/  IMAD.U32 R233, RZ, RZ, UR4 ;  /* 0x00000004ffe97e24 */ /* 0x000fca000f8e00ff */
[----:B------:R-:W-:-:S13]  /*11790*/  ISETP.NE.AND P2, PT, R233, 0x1, PT ;  /* 0x00000001e900780c */ /* 0x000fda0003f45270 */
[----:B0-----:R-:W0:Y:S02]  /*117a0*/  @P2 LDC.64 R12, c[0x0][0x9e8] ;  /* 0x00027a00ff0c2b82 */ /* 0x001e240000000a00 */
[----:B0-----:R-:W-:-:S05]  /*117b0*/  @P2 IMAD.HI.U32 R12, R232, R12, RZ ;  /* 0x0000000ce80c2227 */ /* 0x001fca00078e00ff */
[----:B------:R-:W-:-:S04]  /*117c0*/  @P2 SHF.R.U32.HI R232, RZ, R13, R12 ;  /* 0x0000000dffe82219 */ /* 0x000fc8000001160c */
[----:B------:R-:W-:Y:S01]  /*117d0*/  LOP3.LUT R232, RZ, R232, RZ, 0x33, !PT ;  /* 0x000000e8ffe87212 */ /* 0x000fe200078e33ff */
[----:B------:R-:W-:Y:S06]  /*117e0*/  BRA `(.L_x_2784) ;  /* 0x0000000000187947 */ /* 0x000fec0003800000 */
.L_x_2783:
[----:B------:R-:W-:Y:S02]  /*117f0*/  ULDC UR4, c[0x0][0x9e4] ;  /* 0x0002790000047ab9 */ /* 0x000fe40000000800 */
[----:B------:R-:W-:-:S05]  /*11800*/  IMAD.U32 R233, RZ, RZ, UR4 ;  /* 0x00000004ffe97e24 */ /* 0x000fca000f8e00ff */
[----:B------:R-:W-:-:S13]  /*11810*/  ISETP.NE.AND P2, PT, R233, 0x1, PT ;  /* 0x00000001e900780c */ /* 0x000fda0003f45270 */
[----:B0-----:R-:W0:Y:S02]  /*11820*/  @P2 LDC.64 R12, c[0x0][0x9e8] ;  /* 0x00027a00ff0c2b82 */ /* 0x001e240000000a00 */
[----:B0-----:R-:W-:-:S05]  /*11830*/  @P2 IMAD.HI.U32 R12, R232, R12, RZ ;  /* 0x0000000ce80c2227 */ /* 0x001fca00078e00ff */
[----:B------:R-:W-:-:S07]  /*11840*/  @P2 SHF.R.U32.HI R232, RZ, R13, R12 ;  /* 0x0000000dffe82219 */ /* 0x000fce000001160c */
.L_x_2784:
[----:B------:R-:W-:Y:S05]  /*11850*/  BSYNC B1 ;  /* 0x0000000000017941 */ /* 0x000fea0003800000 */
.L_x_2782:
[----:B------:R-:W-:-:S04]  /*11860*/  IMAD R232, R232, R233, -R20 ;  /* 0x000000e9e8e87224 */ /* 0x000fc800078e0a14 */
[----:B------:R-:W-:-:S05]  /*11870*/  IMAD.IADD R232, R232, 0x1, -R186 ;  /* 0x00000001e8e87824 */ /* 0x000fca00078e0aba */
[----:B------:R-:W-:Y:S02]  /*11880*/  VIMNMX R21, R21, R232, !PT ;  /* 0x000000e815157248 */ /* 0x000fe40007fe0100 */
[----:B------:R-:W-:-:S07]  /*11890*/  VIADDMNMX R211, R232, R233, R211, PT ;  /* 0x000000e9e8d37246 */ /* 0x000fce00038001d3 */
.L_x_2781:
[----:B------:R-:W-:Y:S01]  /*118a0*/  ISETP.GT.AND P2, PT, R14, -0x1, PT ;  /* 0xffffffff0e00780c */ /* 0x000fe20003f44270 */
[----:B------:R-:W3:Y:S03]  /*118b0*/  SHFL.IDX PT, R231, R231, 0x1, 0x1c1f ;  /* 0x003c1f00e7e77f89 */ /* 0x000ee600000e0000 */
[C---:B------:R-:W-:Y:S02]  /*118c0*/  ISETP.GT.AND P4, PT, R21.reuse, RZ, P2 ;  /* 0x000000ff1500720c */ /* 0x040fe40001784270 */
[----:B------:R-:W-:Y:S02]  /*118d0*/  ISETP.GT.AND P3, PT, R21, 0x1, P2 ;  /* 0x000000011500780c */ /* 0x000fe40001764270 */
[C---:B------:R-:W-:Y:S02]  /*118e0*/  ISETP.LT.OR P4, PT, R211.reuse, 0x1, P4 ;  /* 0x00000001d300780c */ /* 0x040fe40002781670 */
[----:B------:R-:W-:-:S02]  /*118f0*/  ISETP.LT.OR P3, PT, R211, 0x2, P3 ;  /* 0x00000002d300780c */ /* 0x000fc40001f61670 */
[----:B------:R-:W-:Y:S02]  /*11900*/  FSEL R152, R152, -INF , !P4 ;  /* 0xff80000098987808 */ /* 0x000fe40006000000 */
[----:B------:R-:W-:Y:S02]  /*11910*/  FSEL R153, R153, -INF , !P3 ;  /* 0xff80000099997808 */ /* 0x000fe40005800000 */
[C---:B------:R-:W-:Y:S02]  /*11920*/  ISETP.GT.AND P4, PT, R21.reuse, 0x8, P2 ;  /* 0x000000081500780c */ /* 0x040fe40001784270 */
[----:B------:R-:W-:Y:S02]  /*11930*/  ISETP.GT.AND P3, PT, R21, 0x9, P2 ;  /* 0x000000091500780c */ /* 0x000fe40001764270 */
[C---:B------:R-:W-:Y:S02]  /*11940*/  ISETP.LT.OR P4, PT, R211.reuse, 0x9, P4 ;  /* 0x00000009d300780c */ /* 0x040fe40002781670 */
[----:B------:R-:W-:-:S02]  /*11950*/  ISETP.LT.OR P3, PT, R211, 0xa, P3 ;  /* 0x0000000ad300780c */ /* 0x000fc40001f61670 */
[----:B------:R-:W-:Y:S01]  /*11960*/  FSEL R156, R156, -INF , !P4 ;  /* 0xff8000009c9c7808 */ /* 0x000fe20006000000 */
[--C-:B---3--:R-:W-:Y:S01]  /*11970*/  IMAD.IADD R213, R213, 0x1, R231.reuse ;  /* 0x00000001d5d57824 */ /* 0x108fe200078e02e7 */
[----:B------:R-:W-:Y:S01]  /*11980*/  FSEL R157, R157, -INF , !P3 ;  /* 0xff8000009d9d7808 */ /* 0x000fe20005800000 */
[----:B------:R-:W-:Y:S01]  /*11990*/  IMAD.IADD R212, R212, 0x1, R231 ;  /* 0x00000001d4d47824 */ /* 0x000fe200078e02e7 */
[C---:B------:R-:W-:Y:S02]  /*119a0*/  ISETP.GT.AND P4, PT, R21.reuse, 0x10, P2 ;  /* 0x000000101500780c */ /* 0x040fe40001784270 */
        /* <DEDUP_REMOVED lines=34> */
[----:B------:R-:W-:Y:S01]  /*11bd0*/  FSEL R181, R181, -INF , !P3 ;  /* 0xff800000b5b57808 */ /* 0x000fe20005800000 */
[----:B------:R-:W-:Y:S08]  /*11be0*/  @!P6 BRA `(.L_x_2785) ;  /* 0x000000000060e947 */ /* 0x000ff00003800000 */
        /* <DEDUP_REMOVED lines=13> */
.L_x_2787:
[----:B------:R-:W-:Y:S02]  /*11cc0*/  ULDC UR4, c[0x0][0x9e4] ;  /* 0x0002790000047ab9 */ /* 0x000fe40000000800 */
[----:B------:R-:W-:-:S05]  /*11cd0*/  IMAD.U32 R21, RZ, RZ, UR4 ;  /* 0x00000004ff157e24 */ /* 0x000fca000f8e00ff */
[----:B------:R-:W-:-:S13]  /*11ce0*/  ISETP.NE.AND P3, PT, R21, 0x1, PT ;  /* 0x000000011500780c */ /* 0x000fda0003f65270 */
[----:B0-----:R-:W0:Y:S02]  /*11cf0*/  @P3 LDC.64 R12, c[0x0][0x9e8] ;  /* 0x00027a00ff0c3b82 */ /* 0x001e240000000a00 */
[----:B0-----:R-:W-:-:S05]  /*11d00*/  @P3 IMAD.HI.U32 R12, R231, R12, RZ ;  /* 0x0000000ce70c3227 */ /* 0x001fca00078e00ff */
[----:B------:R-:W-:-:S07]  /*11d10*/  @P3 SHF.R.U32.HI R231, RZ, R13, R12 ;  /* 0x0000000dffe73219 */ /* 0x000fce000001160c */
.L_x_2788:
[----:B------:R-:W-:Y:S05]  /*11d20*/  BSYNC B1 ;  /* 0x0000000000017941 */ /* 0x000fea0003800000 */
.L_x_2786:
[----:B------:R-:W-:-:S04]  /*11d30*/  IMAD R20, R231, R21, -R20 ;  /* 0x00000015e7147224 */ /* 0x000fc800078e0a14 */
[----:B------:R-:W-:-:S05]  /*11d40*/  IMAD.IADD R20, R20, 0x1, -R186 ;  /* 0x0000000114147824 */ /* 0x000fca00078e0aba */
[----:B------:R-:W-:Y:S02]  /*11d50*/  VIMNMX R212, R212, R20, !PT ;  /* 0x00000014d4d47248 */ /* 0x000fe40007fe0100 */
[----:B------:R-:W-:-:S07]  /*11d60*/  VIADDMNMX R213, R20, R21, R213, PT ;  /* 0x0000001514d57246 */ /* 0x000fce00038001d5 */
.L_x_2785:
[----:B0-----:R-:W-:Y:S01]  /*11d70*/  FMNMX.FTZ R12, R152, R210, !PT ;  /* 0x000000d2980c7209 */ /* 0x001fe20007810000 */
[----:B------:R-:W-:-:S03]  /*11d80*/  ULDC UR4, c[0x0][0x988] ;  /* 0x0002620000047ab9 */ /* 0x000fc60000000800 */
        /* <DEDUP_REMOVED lines=18> */
[----:B0-----:R-:W-:Y:S01]  /*11eb0*/  FMNMX.FTZ R12, R12, R13, !PT ;  /* 0x0000000d0c0c7209 */ /* 0x001fe20007810000 */
[----:B------:R-:W-:-:S03]  /*11ec0*/  IMAD.U32 R13, RZ, RZ, UR4 ;  /* 0x00000004ff0d7e24 */ /* 0x000fc6000f8e00ff */
[C---:B------:R-:W-:Y:S01]  /*11ed0*/  FSETP.NEU.FTZ.AND P3, PT, R12.reuse, -INF , PT ;  /* 0xff8000000c00780b */ /* 0x040fe20003f7d000 */
[----:B------:R-:W-:-:S03]  /*11ee0*/  FMUL.FTZ R20, R12, R13 ;  /* 0x0000000d0c147220 */ /* 0x000fc60000410000 */
[----:B------:R-:W-:Y:S02]  /*11ef0*/  FSEL R21, R12, RZ, P3 ;  /* 0x000000ff0c157208 */ /* 0x000fe40001800000 */
[----:B------:R-:W-:Y:S02]  /*11f00*/  FSEL R20, R20, RZ, P3 ;  /* 0x000000ff14147208 */ /* 0x000fe40001800000 */
[----:B------:R-:W-:Y:S01]  /*11f10*/  ISETP.GT.AND P3, PT, R212, 0x1, P2 ;  /* 0x00000001d400780c */ /* 0x000fe20001764270 */
[----:B------:R-:W-:Y:S02]  /*11f20*/  FADD.FTZ R21, -R21, R210 ;  /* 0x000000d215157221 */ /* 0x000fe40000010100 */
[-CC-:B------:R-:W-:Y:S01]  /*11f30*/  FFMA.FTZ R152, R152, R13.reuse, -R20.reuse ;  /* 0x0000000d98987223 */ /* 0x180fe20000010814 */
[----:B------:R-:W-:Y:S01]  /*11f40*/  ISETP.LT.OR P4, PT, R213, 0x2, P3 ;  /* 0x00000002d500780c */ /* 0x000fe20001f81670 */
[-CC-:B------:R-:W-:Y:S01]  /*11f50*/  FFMA.FTZ R153, R153, R13.reuse, -R20.reuse ;  /* 0x0000000d99997223 */ /* 0x180fe20000010814 */
[----:B------:R-:W-:Y:S01]  /*11f60*/  ISETP.GT.AND P3, PT, R212, 0x8, P2 ;  /* 0x00000008d400780c */ /* 0x000fe20001764270 */
[-CC-:B------:R-:W-:Y:S01]  /*11f70*/  FFMA.FTZ R156, R156, R13.reuse, -R20.reuse ;  /* 0x0000000d9c9c7223 */ /* 0x180fe20000010814 */
[----:B------:R-:W-:Y:S01]  /*11f80*/  FSEL R155, R155, -INF , !P4 ;  /* 0xff8000009b9b7808 */ /* 0x000fe20006000000 */
[-CC-:B------:R-:W-:Y:S01]  /*11f90*/  FFMA.FTZ R157, R157, R13.reuse, -R20.reuse ;  /* 0x0000000d9d9d7223 */ /* 0x180fe20000010814 */
[----:B------:R-:W-:Y:S01]  /*11fa0*/  ISETP.GT.AND P4, PT, R212, 0x9, P2 ;  /* 0x00000009d400780c */ /* 0x000fe20001784270 */
[-CC-:B------:R-:W-:Y:S01]  /*11fb0*/  FFMA.FTZ R160, R160, R13.reuse, -R20.reuse ;  /* 0x0000000da0a07223 */ /* 0x180fe20000010814 */
[----:B------:R-:W-:Y:S01]  /*11fc0*/  ISETP.LT.OR P3, PT, R213, 0x9, P3 ;  /* 0x00000009d500780c */ /* 0x000fe20001f61670 */
[-CC-:B------:R-:W-:Y:S01]  /*11fd0*/  FFMA.FTZ R161, R161, R13.reuse, -R20.reuse ;  /* 0x0000000da1a17223 */ /* 0x180fe20000010814 */
[----:B------:R-:W-:Y:S01]  /*11fe0*/  ISETP.LT.OR P4, PT, R213, 0xa, P4 ;  /* 0x0000000ad500780c */ /* 0x000fe20002781670 */
[-CC-:B------:R-:W-:Y:S01]  /*11ff0*/  FFMA.FTZ R164, R164, R13.reuse, -R20.reuse ;  /* 0x0000000da4a47223 */ /* 0x180fe20000010814 */
[----:B------:R-:W-:Y:S01]  /*12000*/  FSEL R158, R158, -INF , !P3 ;  /* 0xff8000009e9e7808 */ /* 0x000fe20005800000 */
[-CC-:B------:R-:W-:Y:S01]  /*12010*/  FFMA.FTZ R165, R165, R13.reuse, -R20.reuse ;  /* 0x0000000da5a57223 */ /* 0x180fe20000010814 */
[----:B------:R-:W-:Y:S01]  /*12020*/  FSEL R159, R159, -INF , !P4 ;  /* 0xff8000009f9f7808 */ /* 0x000fe20006000000 */
[-CC-:B------:R-:W-:Y:S01]  /*12030*/  FFMA.FTZ R168, R168, R13.reuse, -R20.reuse ;  /* 0x0000000da8a87223 */ /* 0x180fe20000010814 */
[C---:B------:R-:W-:Y:S01]  /*12040*/  ISETP.GT.AND P4, PT, R212.reuse, 0x11, P2 ;  /* 0x00000011d400780c */ /* 0x040fe20001784270 */
[-CC-:B------:R-:W-:Y:S01]  /*12050*/  FFMA.FTZ R169, R169, R13.reuse, -R20.reuse ;  /* 0x0000000da9a97223 */ /* 0x180fe20000010814 */
[----:B------:R-:W-:Y:S01]  /*12060*/  ISETP.GT.AND P3, PT, R212, 0x10, P2 ;  /* 0x00000010d400780c */ /* 0x000fe20001764270 */
        /* <DEDUP_REMOVED lines=8> */
[-C--:B------:R-:W-:Y:S01]  /*120f0*/  FFMA.FTZ R181, R181, R13.reuse, -R20 ;  /* 0x0000000db5b57223 */ /* 0x080fe20000010814 */
[----:B------:R-:W-:Y:S01]  /*12100*/  ISETP.LT.OR P3, PT, R213, 0x11, P3 ;  /* 0x00000011d500780c */ /* 0x000fe20001f61670 */
[----:B------:R-:W-:Y:S01]  /*12110*/  FMUL.FTZ R21, R21, R13 ;  /* 0x0000000d15157220 */ /* 0x000fe20000410000 */
[----:B------:R-:W-:Y:S01]  /*12120*/  ISETP.LT.OR P4, PT, R213, 0x1a, P4 ;  /* 0x0000001ad500780c */ /* 0x000fe20002781670 */
[----:B------:R-:W-:Y:S01]  /*12130*/  MUFU.EX2 R152, R152 ;  /* 0x0000009800987308 */ /* 0x000fe20000000800 */
[----:B------:R-:W-:-:S02]  /*12140*/  FSEL R162, R162, -INF , !P3 ;  /* 0xff800000a2a27808 */ /* 0x000fc40005800000 */
[----:B------:R-:W-:Y:S02]  /*12150*/  FSEL R167, R167, -INF , !P4 ;  /* 0xff800000a7a77808 */ /* 0x000fe40006000000 */
[C---:B------:R-:W-:Y:S02]  /*12160*/  ISETP.GT.AND P4, PT, R212.reuse, 0x21, P2 ;  /* 0x00000021d400780c */ /* 0x040fe40001784270 */
[----:B------:R-:W-:Y:S01]  /*12170*/  ISETP.GT.AND P3, PT, R212, 0x18, P2 ;  /* 0x00000018d400780c */ /* 0x000fe20001764270 */
[----:B------:R-:W0:Y:S01]  /*12180*/  MUFU.EX2 R21, R21 ;  /* 0x0000001500157308 */ /* 0x000e220000000800 */
[C---:B------:R-:W-:Y:S02]  /*12190*/  ISETP.LT.OR P4, PT, R213.reuse, 0x22, P4 ;  /* 0x00000022d500780c */ /* 0x040fe40002781670 */
[----:B------:R-:W-:Y:S02]  /*121a0*/  ISETP.LT.OR P3, PT, R213, 0x19, P3 ;  /* 0x00000019d500780c */ /* 0x000fe40001f61670 */
[----:B------:R-:W-:-:S02]  /*121b0*/  FSEL R171, R171, -INF , !P4 ;  /* 0xff800000abab7808 */ /* 0x000fc40006000000 */
[----:B------:R-:W-:Y:S01]  /*121c0*/  ISETP.GT.AND P4, PT, R212, 0x29, P2 ;  /* 0x00000029d400780c */ /* 0x000fe20001784270 */
[----:B------:R-:W3:Y:S01]  /*121d0*/  MUFU.EX2 R153, R153 ;  /* 0x0000009900997308 */ /* 0x000ee20000000800 */
[----:B------:R-:W-:Y:S02]  /*121e0*/  FSEL R166, R166, -INF , !P3 ;  /* 0xff800000a6a67808 */ /* 0x000fe40005800000 */
[----:B------:R-:W-:Y:S02]  /*121f0*/  ISETP.LT.OR P4, PT, R213, 0x2a, P4 ;  /* 0x0000002ad500780c */ /* 0x000fe40002781670 */
[C---:B------:R-:W-:Y:S02]  /*12200*/  ISETP.GT.AND P3, PT, R212.reuse, 0x20, P2 ;  /* 0x00000020d400780c */ /* 0x040fe40001764270 */
[----:B------:R-:W-:Y:S01]  /*12210*/  FSEL R175, R175, -INF , !P4 ;  /* 0xff800000afaf7808 */ /* 0x000fe20006000000 */
[----:B------:R-:W4:Y:S01]  /*12220*/  MUFU.EX2 R156, R156 ;  /* 0x0000009c009c7308 */ /* 0x000f220000000800 */
[----:B------:R-:W-:Y:S01]  /*12230*/  ISETP.GT.AND P4, PT, R212, RZ, P2 ;  /* 0x000000ffd400720c */ /* 0x000fe20001784270 */
[----:B0-----:R-:W-:Y:S01]  /*12240*/  FFMA.FTZ R0, R21, R0, R152 ;  /* 0x0000000015007223 */ /* 0x001fe20000010098 */
[C---:B------:R-:W-:Y:S01]  /*12250*/  ISETP.LT.OR P3, PT, R213.reuse, 0x21, P3 ;  /* 0x00000021d500780c */ /* 0x040fe20001f61670 */
[-C--:B------:R-:W-:Y:S01]  /*12260*/  FMUL.FTZ R24, R24, R21.reuse ;  /* 0x0000001518187220 */ /* 0x080fe20000410000 */
[----:B------:R-:W-:Y:S01]  /*12270*/  ISETP.LT.OR P4, PT, R213, 0x1, P4 ;  /* 0x00000001d500780c */ /* 0x000fe20002781670 */
[-C--:B------:R-:W-:Y:S01]  /*12280*/  FMUL.FTZ R25, R25, R21.reuse ;  /* 0x0000001519197220 */ /* 0x080fe20000410000 */
[----:B------:R-:W-:Y:S01]  /*12290*/  FSEL R170, R170, -INF , !P3 ;  /* 0xff800000aaaa7808 */ /* 0x000fe20005800000 */
[----:B------:R-:W0:Y:S01]  /*122a0*/  MUFU.EX2 R157, R157 ;  /* 0x0000009d009d7308 */ /* 0x000e220000000800 */
[----:B------:R-:W-:Y:S01]  /*122b0*/  FSEL R154, R154, -INF , !P4 ;  /* 0xff8000009a9a7808 */ /* 0x000fe20006000000 */
[----:B---3--:R-:W-:Y:S01]  /*122c0*/  FADD.FTZ R0, R153, R0 ;  /* 0x0000000099007221 */ /* 0x008fe20000010000 */
[----:B------:R-:W-:Y:S01]  /*122d0*/  ISETP.GT.AND P3, PT, R212, 0x28, P2 ;  /* 0x00000028d400780c */ /* 0x000fe20001764270 */
[-C--:B------:R-:W-:Y:S01]  /*122e0*/  FMUL.FTZ R28, R28, R21.reuse ;  /* 0x000000151c1c7220 */ /* 0x080fe20000410000 */
[----:B------:R-:W-:Y:S01]  /*122f0*/  FMNMX.FTZ R20, R154, R208, !PT ;  /* 0x000000d09a147209 */ /* 0x000fe20007810000 */
[-C--:B------:R-:W-:Y:S01]  /*12300*/  FMUL.FTZ R29, R29, R21.reuse ;  /* 0x000000151d1d7220 */ /* 0x080fe20000410000 */
[----:B------:R-:W-:Y:S01]  /*12310*/  ISETP.LT.OR P3, PT, R213, 0x29, P3 ;  /* 0x00000029d500780c */ /* 0x000fe20001f61670 */
[----:B------:R-:W3:Y:S01]  /*12320*/  MUFU.EX2 R160, R160 ;  /* 0x000000a000a07308 */ /* 0x000ee20000000800 */
[----:B------:R-:W-:Y:S01]  /*12330*/  FMNMX.FTZ R20, R155, R20, !PT ;  /* 0x000000149b147209 */ /* 0x000fe20007810000 */
[----:B----4-:R-:W-:Y:S01]  /*12340*/  FADD.FTZ R0, R156, R0 ;  /* 0x000000009c007221 */ /* 0x010fe20000010000 */
[----:B------:R-:W-:Y:S01]  /*12350*/  FSEL R174, R174, -INF , !P3 ;  /* 0xff800000aeae7808 */ /* 0x000fe20005800000 */
[-C--:B------:R-:W-:Y:S01]  /*12360*/  FMUL.FTZ R32, R32, R21.reuse ;  /* 0x0000001520207220 */ /* 0x080fe20000410000 */
[----:B------:R-:W-:Y:S01]  /*12370*/  FMNMX.FTZ R20, R158, R20, !PT ;  /* 0x000000149e147209 */ /* 0x000fe20007810000 */
[-C--:B------:R-:W-:Y:S01]  /*12380*/  FMUL.FTZ R33, R33, R21.reuse ;  /* 0x0000001521217220 */ /* 0x080fe20000410000 */
[----:B------:R-:W-:Y:S01]  /*12390*/  ISETP.GT.AND P3, PT, R212, 0x30, P2 ;  /* 0x00000030d400780c */ /* 0x000fe20001764270 */
[----:B------:R-:W4:Y:S01]  /*123a0*/  MUFU.EX2 R161, R161 ;  /* 0x000000a100a17308 */ /* 0x000f220000000800 */
[----:B------:R-:W-:Y:S01]  /*123b0*/  FMNMX.FTZ R20, R159, R20, !PT ;  /* 0x000000149f147209 */ /* 0x000fe20007810000 */
[----:B0-----:R-:W-:Y:S01]  /*123c0*/  FADD.FTZ R0, R157, R0 ;  /* 0x000000009d007221 */ /* 0x001fe20000010000 */
[----:B------:R-:W-:Y:S01]  /*123d0*/  ISETP.LT.OR P3, PT, R213, 0x31, P3 ;  /* 0x00000031d500780c */ /* 0x000fe20001f61670 */
[-C--:B------:R-:W-:Y:S01]  /*123e0*/  FMUL.FTZ R36, R36, R21.reuse ;  /* 0x0000001524247220 */ /* 0x080fe20000410000 */
[----:B------:R-:W-:Y:S01]  /*123f0*/  FMNMX.FTZ R20, R162, R20, !PT ;  /* 0x00000014a2147209 */ /* 0x000fe20007810000 */
[-C--:B------:R-:W-:Y:S01]  /*12400*/  FMUL.FTZ R37, R37, R21.reuse ;  /* 0x0000001525257220 */ /* 0x080fe20000410000 */
[----:B------:R-:W-:Y:S01]  /*12410*/  FSEL R178, R178, -INF , !P3 ;  /* 0xff800000b2b27808 */ /* 0x000fe20005800000 */
[----:B------:R-:W0:Y:S01]  /*12420*/  MUFU.EX2 R164, R164 ;  /* 0x000000a400a47308 */ /* 0x000e220000000800 */
[----:B------:R-:W-:Y:S01]  /*12430*/  FMNMX.FTZ R20, R163, R20, !PT ;  /* 0x00000014a3147209 */ /* 0x000fe20007810000 */
[----:B---3--:R-:W-:Y:S01]  /*12440*/  FADD.FTZ R0, R160, R0 ;  /* 0x00000000a0007221 */ /* 0x008fe20000010000 */
[----:B------:R-:W-:Y:S01]  /*12450*/  ISETP.GT.AND P3, PT, R212, 0x31, P2 ;  /* 0x00000031d400780c */ /* 0x000fe20001764270 */
[-C--:B------:R-:W-:Y:S01]  /*12460*/  FMUL.FTZ R40, R40, R21.reuse ;  /* 0x0000001528287220 */ /* 0x080fe20000410000 */
[----:B------:R-:W-:Y:S01]  /*12470*/  FMNMX.FTZ R20, R166, R20, !PT ;  /* 0x00000014a6147209 */ /* 0x000fe20007810000 */
[-C--:B------:R-:W-:Y:S01]  /*12480*/  FMUL.FTZ R41, R41, R21.reuse ;  /* 0x0000001529297220 */ /* 0x080fe20000410000 */
[----:B------:R-:W-:Y:S01]  /*12490*/  ISETP.GT.AND P4, PT, R212, 0x38, P2 ;  /* 0x00000038d400780c */ /* 0x000fe20001784270 */
[----:B------:R-:W3:Y:S01]  /*124a0*/  MUFU.EX2 R165, R165 ;  /* 0x000000a500a57308 */ /* 0x000ee20000000800 */
[----:B------:R-:W-:Y:S01]  /*124b0*/  FMNMX.FTZ R20, R167, R20, !PT ;  /* 0x00000014a7147209 */ /* 0x000fe20007810000 */
[----:B----4-:R-:W-:Y:S01]  /*124c0*/  FADD.FTZ R0, R161, R0 ;  /* 0x00000000a1007221 */ /* 0x010fe20000010000 */
[----:B------:R-:W-:Y:S01]  /*124d0*/  ISETP.LT.OR P3, PT, R213, 0x32, P3 ;  /* 0x00000032d500780c */ /* 0x000fe20001f61670 */
[-C--:B------:R-:W-:Y:S01]  /*124e0*/  FMUL.FTZ R44, R44, R21.reuse ;  /* 0x000000152c2c7220 */ /* 0x080fe20000410000 */
[----:B------:R-:W-:Y:S01]  /*124f0*/  FMNMX.FTZ R20, R170, R20, !PT ;  /* 0x00000014aa147209 */ /* 0x000fe20007810000 */
[-C--:B------:R-:W-:Y:S01]  /*12500*/  FMUL.FTZ R45, R45, R21.reuse ;  /* 0x000000152d2d7220 */ /* 0x080fe20000410000 */
[----:B------:R-:W-:Y:S01]  /*12510*/  ISETP.GT.AND P2, PT, R212, 0x39, P2 ;  /* 0x00000039d400780c */ /* 0x000fe20001744270 */
[----:B------:R-:W-:Y:S01]  /*12520*/  MUFU.EX2 R169, R169 ;  /* 0x000000a900a97308 */ /* 0x000fe20000000800 */
[----:B------:R-:W-:Y:S01]  /*12530*/  FMNMX.FTZ R20, R171, R20, !PT ;  /* 0x00000014ab147209 */ /* 0x000fe20007810000 */
[----:B0-----:R-:W-:Y:S01]  /*12540*/  FADD.FTZ R0, R164, R0 ;  /* 0x00000000a4007221 */ /* 0x001fe20000010000 */
[----:B------:R-:W-:Y:S01]  /*12550*/  ISETP.LT.OR P4, PT, R213, 0x39, P4 ;  /* 0x00000039d500780c */ /* 0x000fe20002781670 */
[-C--:B------:R-:W-:Y:S01]  /*12560*/  FMUL.FTZ R48, R48, R21.reuse ;  /* 0x0000001530307220 */ /* 0x080fe20000410000 */
[----:B------:R-:W-:Y:S01]  /*12570*/  FMNMX.FTZ R20, R174, R20, !PT ;  /* 0x00000014ae147209 */ /* 0x000fe20007810000 */
[-C--:B------:R-:W-:Y:S01]  /*12580*/  FMUL.FTZ R49, R49, R21.reuse ;  /* 0x0000001531317220 */ /* 0x080fe20000410000 */
[----:B------:R-:W-:Y:S01]  /*12590*/  FSEL R179, R179, -INF , !P3 ;  /* 0xff800000b3b37808 */ /* 0x000fe20005800000 */
[----:B------:R-:W-:Y:S01]  /*125a0*/  MUFU.EX2 R172, R172 ;  /* 0x000000ac00ac7308 */ /* 0x000fe20000000800 */
[----:B------:R-:W-:Y:S01]  /*125b0*/  FMNMX.FTZ R20, R175, R20, !PT ;  /* 0x00000014af147209 */ /* 0x000fe20007810000 */
[----:B---3--:R-:W-:Y:S01]  /*125c0*/  FADD.FTZ R0, R165, R0 ;  /* 0x00000000a5007221 */ /* 0x008fe20000010000 */
[----:B------:R-:W-:Y:S01]  /*125d0*/  ISETP.LT.OR P2, PT, R213, 0x3a, P2 ;  /* 0x0000003ad500780c */ /* 0x000fe20001741670 */
[-C--:B------:R-:W-:Y:S01]  /*125e0*/  FMUL.FTZ R52, R52, R21.reuse ;  /* 0x0000001534347220 */ /* 0x080fe20000410000 */
[----:B------:R-:W-:Y:S01]  /*125f0*/  FMNMX.FTZ R20, R178, R20, !PT ;  /* 0x00000014b2147209 */ /* 0x000fe20007810000 */
[-C--:B------:R-:W-:Y:S01]  /*12600*/  FMUL.FTZ R53, R53, R21.reuse ;  /* 0x0000001535357220 */ /* 0x080fe20000410000 */
[----:B------:R-:W-:Y:S01]  /*12610*/  FSEL R182, R182, -INF , !P4 ;  /* 0xff800000b6b67808 */ /* 0x000fe20006000000 */
[----:B------:R-:W-:Y:S01]  /*12620*/  MUFU.EX2 R176, R176 ;  /* 0x000000b000b07308 */ /* 0x000fe20000000800 */
[----:B------:R-:W-:Y:S01]  /*12630*/  FMNMX.FTZ R20, R179, R20, !PT ;  /* 0x00000014b3147209 */ /* 0x000fe20007810000 */
[-C--:B------:R-:W-:Y:S01]  /*12640*/  FMUL.FTZ R56, R56, R21.reuse ;  /* 0x0000001538387220 */ /* 0x080fe20000410000 */
[----:B------:R-:W-:Y:S01]  /*12650*/  FSEL R183, R183, -INF , !P2 ;  /* 0xff800000b7b77808 */ /* 0x000fe20005000000 */
[-C--:B------:R-:W-:Y:S01]  /*12660*/  FMUL.FTZ R57, R57, R21.reuse ;  /* 0x0000001539397220 */ /* 0x080fe20000410000 */
[----:B------:R-:W-:Y:S01]  /*12670*/  FMNMX.FTZ R20, R182, R20, !PT ;  /* 0x00000014b6147209 */ /* 0x000fe20007810000 */
[-C--:B------:R-:W-:Y:S01]  /*12680*/  FMUL.FTZ R60, R60, R21.reuse ;  /* 0x000000153c3c7220 */ /* 0x080fe20000410000 */
[----:B------:R-:W-:Y:S01]  /*12690*/  F2FP.BF16.F32.PACK_AB R152, R153, R152 ;  /* 0x000000989998723e */ /* 0x000fe200000010ff */
[----:B------:R-:W-:Y:S01]  /*126a0*/  MUFU.EX2 R177, R177 ;  /* 0x000000b100b17308 */ /* 0x000fe20000000800 */
[----:B------:R-:W-:Y:S01]  /*126b0*/  FMNMX.FTZ R20, R183, R20, !PT ;  /* 0x00000014b7147209 */ /* 0x000fe20007810000 */
[-C--:B------:R-:W-:Y:S01]  /*126c0*/  FMUL.FTZ R61, R61, R21.reuse ;  /* 0x000000153d3d7220 */ /* 0x080fe20000410000 */
[----:B------:R-:W-:Y:S01]  /*126d0*/  ISETP.NE.AND P3, PT, R194, RZ, PT ;  /* 0x000000ffc200720c */ /* 0x000fe20003f65270 */
        /* <DEDUP_REMOVED lines=14> */
[-C--:B------:R-:W-:Y:S01]  /*127c0*/  FMUL.FTZ R85, R85, R21.reuse ;  /* 0x0000001555557220 */ /* 0x080fe20000410000 */
[-C--:B------:R-:W-:Y:S01]  /*127d0*/  FMUL.FTZ R88, R88, R21.reuse ;  /* 0x0000001558587220 */ /* 0x080fe20000410000 */
[----:B------:R-:W-:Y:S02]  /*127e0*/  @!P3 IMAD R212, R212, 0x4, R2 ;  /* 0x00000004d4d4b824 */ /* 0x000fe400078e0202 */
        /* <DEDUP_REMOVED lines=8> */
[----:B------:R-:W-:Y:S01]  /*12870*/  FMUL.FTZ R104, R104, R21 ;  /* 0x0000001568687220 */ /* 0x000fe20000410000 */
[----:B0-----:R-:W-:Y:S01]  /*12880*/  FMNMX.FTZ R20, R20, R153, !PT ;  /* 0x0000009914147209 */ /* 0x001fe20007810000 */
        /* <DEDUP_REMOVED lines=24> */
[----:B0-----:R-:W-:-:S02]  /*12a10*/  FMNMX.FTZ R20, R20, R153, !PT ;  /* 0x0000009914147209 */ /* 0x001fc40007810000 */
[----:B------:R0:W3:Y:S02]  /*12a20*/  MUFU.EX2 R153, R168 ;  /* 0x000000a800997308 */ /* 0x0000e40000000800 */
[C---:B------:R-:W-:Y:S01]  /*12a30*/  FSETP.NEU.FTZ.AND P2, PT, R20.reuse, -INF , PT ;  /* 0xff8000001400780b */ /* 0x040fe20003f5d000 */
[----:B------:R-:W-:-:S05]  /*12a40*/  FMUL.FTZ R211, R20, R13 ;  /* 0x0000000d14d37220 */ /* 0x000fca0000410000 */
[----:B------:R-:W-:Y:S02]  /*12a50*/  FSEL R211, R211, RZ, P2 ;  /* 0x000000ffd3d37208 */ /* 0x000fe40001000000 */
[----:B0-----:R-:W-:-:S03]  /*12a60*/  FSEL R168, R20, RZ, P2 ;  /* 0x000000ff14a87208 */ /* 0x001fc60001000000 */
[-CC-:B------:R-:W-:Y:S01]  /*12a70*/  FFMA.FTZ R210, R154, R13.reuse, -R211.reuse ;  /* 0x0000000d9ad27223 */ /* 0x180fe200000108d3 */
[----:B------:R-:W-:Y:S01]  /*12a80*/  F2FP.BF16.F32.PACK_AB R154, R157, R156 ;  /* 0x0000009c9d9a723e */ /* 0x000fe200000010ff */
[----:B------:R-:W-:Y:S01]  /*12a90*/  FADD.FTZ R168, -R168, R208 ;  /* 0x000000d0a8a87221 */ /* 0x000fe20000010100 */
[-CC-:B------:R-:W-:Y:S01]  /*12aa0*/  FFMA.FTZ R209, R155, R13.reuse, -R211.reuse ;  /* 0x0000000d9bd17223 */ /* 0x180fe200000108d3 */
[----:B------:R-:W-:Y:S01]  /*12ab0*/  F2FP.BF16.F32.PACK_AB R156, R161, R160 ;  /* 0x000000a0a19c723e */ /* 0x000fe200000010ff */
[----:B---3--:R-:W-:Y:S01]  /*12ac0*/  FADD.FTZ R0, R153, R0 ;  /* 0x0000000099007221 */ /* 0x008fe20000010000 */
[----:B------:R-:W-:Y:S01]  /*12ad0*/  FMUL.FTZ R168, R168, R13 ;  /* 0x0000000da8a87220 */ /* 0x000fe20000410000 */
[----:B------:R-:W-:Y:S01]  /*12ae0*/  F2FP.BF16.F32.PACK_AB R160, R169, R153 ;  /* 0x00000099a9a0723e */ /* 0x000fe200000010ff */
        /* <DEDUP_REMOVED lines=10> */
[-CC-:B------:R-:W-:Y:S01]  /*12b90*/  FFMA.FTZ R174, R174, R13.reuse, -R211.reuse ;  /* 0x0000000daeae7223 */ /* 0x180fe200000108d3 */
[-CC-:B------:R-:W-:Y:S01]  /*12ba0*/  FFMA.FTZ R175, R175, R13.reuse, -R211.reuse ;  /* 0x0000000dafaf7223 */ /* 0x180fe200000108d3 */
[-CC-:B------:R-:W-:Y:S01]  /*12bb0*/  FFMA.FTZ R178, R178, R13.reuse, -R211.reuse ;  /* 0x0000000db2b27223 */ /* 0x180fe200000108d3 */
[-CC-:B------:R-:W-:Y:S01]  /*12bc0*/  FFMA.FTZ R179, R179, R13.reuse, -R211.reuse ;  /* 0x0000000db3b37223 */ /* 0x180fe200000108d3 */
[-CC-:B------:R-:W-:Y:S01]  /*12bd0*/  FFMA.FTZ R182, R182, R13.reuse, -R211.reuse ;  /* 0x0000000db6b67223 */ /* 0x180fe200000108d3 */
[----:B------:R-:W-:Y:S01]  /*12be0*/  FFMA.FTZ R183, R183, R13, -R211 ;  /* 0x0000000db7b77223 */ /* 0x000fe200000108d3 */
[----:B------:R-:W-:Y:S01]  /*12bf0*/  F2FP.BF16.F32.PACK_AB R158, R165, R164 ;  /* 0x000000a4a59e723e */ /* 0x000fe200000010ff */
[----:B------:R-:W3:Y:S01]  /*12c00*/  MUFU.EX2 R209, R209 ;  /* 0x000000d100d17308 */ /* 0x000ee20000000800 */
[----:B------:R-:W-:Y:S01]  /*12c10*/  FADD.FTZ R0, R169, R0 ;  /* 0x00000000a9007221 */ /* 0x000fe20000010000 */
[----:B------:R-:W-:-:S03]  /*12c20*/  F2FP.BF16.F32.PACK_AB R164, R177, R176 ;  /* 0x000000b0b1a4723e */ /* 0x000fc600000010ff */
[----:B------:R-:W-:-:S03]  /*12c30*/  FADD.FTZ R0, R172, R0 ;  /* 0x00000000ac007221 */ /* 0x000fc60000010000 */
[----:B------:R-:W4:Y:S01]  /*12c40*/  MUFU.EX2 R155, R155 ;  /* 0x0000009b009b7308 */ /* 0x000f220000000800 */
[----:B0-----:R-:W-:Y:S01]  /*12c50*/  FFMA.FTZ R3, R168, R3, R153 ;  /* 0x00000003a8037223 */ /* 0x001fe20000010099 */
[----:B------:R0:W-:Y:S01]  /*12c60*/  @!P3 STS [R212+0x28820], R168 ;  /* 0x028820a8d400b388 */ /* 0x0001e20000000800 */
[-C--:B------:R-:W-:Y:S01]  /*12c70*/  FMUL.FTZ R26, R26, R168.reuse ;  /* 0x000000a81a1a7220 */ /* 0x080fe20000410000 */
[-C--:B------:R-:W-:Y:S01]  /*12c80*/  FMUL.FTZ R27, R27, R168.reuse ;  /* 0x000000a81b1b7220 */ /* 0x080fe20000410000 */
[-C--:B------:R-:W-:Y:S01]  /*12c90*/  FMUL.FTZ R30, R30, R168.reuse ;  /* 0x000000a81e1e7220 */ /* 0x080fe20000410000 */
[-C--:B------:R-:W-:Y:S01]  /*12ca0*/  FMUL.FTZ R31, R31, R168.reuse ;  /* 0x000000a81f1f7220 */ /* 0x080fe20000410000 */
[-C--:B------:R-:W-:Y:S01]  /*12cb0*/  FMUL.FTZ R34, R34, R168.reuse ;  /* 0x000000a822227220 */ /* 0x080fe20000410000 */
[----:B------:R-:W5:Y:S01]  /*12cc0*/  MUFU.EX2 R159, R159 ;  /* 0x0000009f009f7308 */ /* 0x000f620000000800 */
        /* <DEDUP_REMOVED lines=18> */
[----:B------:R-:W-:Y:S01]  /*12df0*/  BAR.SYNC.DEFER_BLOCKING 0xf, 0x100 ;  /* 0x03c4000000007b1d */ /* 0x000fe20000010000 */
[-C--:B------:R-:W-:Y:S01]  /*12e00*/  FMUL.FTZ R58, R58, R168.reuse ;  /* 0x000000a83a3a7220 */ /* 0x080fe20000410000 */
[-C--:B------:R-:W-:Y:S01]  /*12e10*/  FMUL.FTZ R59, R59, R168.reuse ;  /* 0x000000a83b3b7220 */ /* 0x080fe20000410000 */
        /* <DEDUP_REMOVED lines=20> */
[----:B-----5:R-:W-:Y:S01]  /*12f60*/  FADD.FTZ R3, R213, R3 ;  /* 0x00000003d5037221 */ /* 0x020fe20000010000 */
[----:B------:R0:W-:Y:S01]  /*12f70*/  STSM.16.M88.4 [R196+0x26800], R152 ;  /* 0x02680098c4007844 */ /* 0x0001e20000000200 */
        /* <DEDUP_REMOVED lines=34> */
[----:B------:R-:W-:Y:S01]  /*131a0*/  FADD.FTZ R0, R176, R0 ;  /* 0x00000000b0007221 */ /* 0x000fe20000010000 */
[-C--:B------:R-:W-:Y:S01]  /*131b0*/  FMUL.FTZ R134, R134, R168.reuse ;  /* 0x000000a886867220 */ /* 0x080fe20000410000 */
[-C--:B------:R-:W-:Y:S01]  /*131c0*/  FMUL.FTZ R135, R135, R168.reuse ;  /* 0x000000a887877220 */ /* 0x080fe20000410000 */
[----:B------:R-:W3:Y:S01]  /*131d0*/  MUFU.EX2 R165, R178 ;  /* 0x000000b200a57308 */ /* 0x000ee20000000800 */
[----:B----4-:R-:W-:Y:S01]  /*131e0*/  FADD.FTZ R3, R174, R3 ;  /* 0x00000003ae037221 */ /* 0x010fe20000010000 */
[----:B------:R-:W-:Y:S01]  /*131f0*/  FADD.FTZ R0, R177, R0 ;  /* 0x00000000b1007221 */ /* 0x000fe20000010000 */
[-C--:B------:R-:W-:Y:S01]  /*13200*/  FMUL.FTZ R138, R138, R168.reuse ;  /* 0x000000a88a8a7220 */ /* 0x080fe20000410000 */
[-C--:B------:R-:W-:Y:S01]  /*13210*/  FMUL.FTZ R139, R139, R168.reuse ;  /* 0x000000a88b8b7220 */ /* 0x080fe20000410000 */
[-C--:B------:R-:W-:Y:S01]  /*13220*/  FMUL.FTZ R142, R142, R168.reuse ;  /* 0x000000a88e8e7220 */ /* 0x080fe20000410000 */
[-C--:B------:R-:W-:Y:S01]  /*13230*/  FMUL.FTZ R143, R143, R168.reuse ;  /* 0x000000a88f8f7220 */ /* 0x080fe20000410000 */
[----:B------:R-:W-:Y:S01]  /*13240*/  FMUL.FTZ R146, R146, R168 ;  /* 0x000000a892927220 */ /* 0x000fe20000410000 */
[----:B------:R-:W4:Y:S01]  /*13250*/  MUFU.EX2 R166, R180 ;  /* 0x000000b400a67308 */ /* 0x000f220000000800 */
[C---:B-----5:R-:W-:Y:S01]  /*13260*/  FADD.FTZ R3, R175.reuse, R3 ;  /* 0x00000003af037221 */ /* 0x060fe20000010000 */
[----:B------:R-:W-:Y:S01]  /*13270*/  F2FP.BF16.F32.PACK_AB R163, R175, R174 ;  /* 0x000000aeafa3723e */ /* 0x000fe200000010ff */
[-C--:B------:R-:W-:Y:S01]  /*13280*/  FMUL.FTZ R147, R147, R168.reuse ;  /* 0x000000a893937220 */ /* 0x080fe20000410000 */
[-C--:B------:R-:W-:Y:S01]  /*13290*/  FMUL.FTZ R150, R150, R168.reuse ;  /* 0x000000a896967220 */ /* 0x080fe20000410000 */
[----:B------:R-:W-:-:S02]  /*132a0*/  FMUL.FTZ R151, R151, R168 ;  /* 0x000000a897977220 */ /* 0x000fc40000410000 */
[----:B------:R0:W-:Y:S01]  /*132b0*/  STSM.16.M88.4 [R199], R160 ;  /* 0x000000a0c7007844 */ /* 0x0001e20000000200 */
[----:B------:R-:W5:Y:S01]  /*132c0*/  MUFU.EX2 R179, R179 ;  /* 0x000000b300b37308 */ /* 0x000f620000000800 */
[----:B---3--:R-:W-:-:S07]  /*132d0*/  FADD.FTZ R3, R165, R3 ;  /* 0x00000003a5037221 */ /* 0x008fce0000010000 */
[----:B------:R-:W3:Y:S01]  /*132e0*/  MUFU.EX2 R182, R182 ;  /* 0x000000b600b67308 */ /* 0x000ee20000000800 */
[----:B----4-:R-:W-:Y:S01]  /*132f0*/  FADD.FTZ R0, R166, R0 ;  /* 0x00000000a6007221 */ /* 0x010fe20000010000 */
[----:B------:R-:W-:-:S03]  /*13300*/  F2FP.BF16.F32.PACK_AB R166, R181, R166 ;  /* 0x000000a6b5a6723e */ /* 0x000fc600000010ff */
[----:B------:R-:W-:-:S03]  /*13310*/  FADD.FTZ R0, R181, R0 ;  /* 0x00000000b5007221 */ /* 0x000fc60000010000 */
[----:B------:R-:W4:Y:S01]  /*13320*/  MUFU.EX2 R183, R183 ;  /* 0x000000b700b77308 */ /* 0x000f220000000800 */
[C---:B-----5:R-:W-:Y:S01]  /*13330*/  FADD.FTZ R3, R179.reuse, R3 ;  /* 0x00000003b3037221 */ /* 0x060fe20000010000 */
[----:B------:R-:W-:-:S03]  /*13340*/  F2FP.BF16.F32.PACK_AB R165, R179, R165 ;  /* 0x000000a5b3a5723e */ /* 0x000fc600000010ff */
[----:B---3--:R-:W-:Y:S01]  /*13350*/  FADD.FTZ R3, R182, R3 ;  /* 0x00000003b6037221 */ /* 0x008fe20000010000 */
[----:B----4-:R-:W-:-:S03]  /*13360*/  F2FP.BF16.F32.PACK_AB R167, R183, R182 ;  /* 0x000000b6b7a7723e */ /* 0x010fc600000010ff */
[----:B------:R-:W-:Y:S02]  /*13370*/  FADD.FTZ R3, R183, R3 ;  /* 0x00000003b7037221 */ /* 0x000fe40000010000 */
[----:B------:R0:W-:Y:S01]  /*13380*/  STSM.16.M88.4 [R198], R164 ;  /* 0x000000a4c6007844 */ /* 0x0001e20000000200 */
[----:B------:R-:W-:Y:S05]  /*13390*/  @!P0 BRA `(.L_x_2789) ;  /* 0x0000000000048947 */ /* 0x000fea0003800000 */
[----:B------:R-:W-:Y:S01]  /*133a0*/  BPT.TRAP 0x1 ;  /* 0x000000040000795c */ /* 0x000fe20000300000 */
.L_x_2789:
[----:B------:R3:W4:Y:S01]  /*133b0*/  SYNCS.PHASECHK.TRANS64.TRYWAIT P2, [R206+URZ+0x28c50], R207 ;  /* 0x028c50cfce0075a7 */ /* 0x000722000804017f */
[----:B------:R-:W-:Y:S05]  /*133c0*/  @!P0 BRA `(.L_x_2790) ;  /* 0x0000000000048947 */ /* 0x000fea0003800000 */
[----:B------:R-:W-:Y:S01]  /*133d0*/  BPT.TRAP 0x1 ;  /* 0x000000040000795c */ /* 0x000fe20000300000 */
.L_x_2790:
[----:B------:R-:W-:Y:S04]  /*133e0*/  BSSY B1, `(.L_x_2791) ;  /* 0x0000004000017945 */ /* 0x000fe80003800000 */
[----:B----4-:R-:W-:Y:S05]  /*133f0*/  @P2 BRA `(.L_x_2792) ;  /* 0x0000000000082947 */ /* 0x010fea0003800000 */
[----:B------:R-:W4:Y:S02]  /*13400*/  SYNCS.PHASECHK.TRANS64.TRYWAIT P2, [R206+URZ+0x28c50], R207 ;  /* 0x028c50cfce0075a7 */ /* 0x000f24000804017f */
[----:B----4-:R-:W-:Y:S05]  /*13410*/  @!P2 BRA `(.L_x_2793) ;  /* 0x000001040050a947 */ /* 0x010fea0003800000 */
.L_x_2792:
[----:B------:R-:W-:Y:S05]  /*13420*/  BSYNC B1 ;  /* 0x0000000000017941 */ /* 0x000fea0003800000 */
.L_x_2791:
[----:B0-----:R-:W-:Y:S01]  /*13430*/  IMAD R168, R18, 0x1000, R190 ;  /* 0x0000100012a87824 */ /* 0x001fe200078e02be */
[----:B------:R-:W-:Y:S01]  /*13440*/  WARPGROUP.ARRIVE ;  /* 0x00000000000079c5 */ /* 0x000fe20000000000 */
[----:B------:R-:W-:Y:S01]  /*13450*/  IMAD.MOV.U32 R169, RZ, RZ, 0x40000040 ;  /* 0x40000040ffa97424 */ /* 0x000fe200078e00ff */
[----:B------:R-:W-:Y:S01]  /*13460*/  ISETP.GT.AND P2, PT, R14, R202, PT ;  /* 0x000000ca0e00720c */ /* 0x000fe20003f44270 */
[----:B-1234-:R-:W-:Y:S01]  /*13470*/  @!P1 VIADD R206, R206, 0x28c60 ;  /* 0x00028c60cece9836 */ /* 0x01efe20000000000 */
        /* <DEDUP_REMOVED lines=10> */
[----:B------:R-:W-:Y:S01]  /*13520*/  VIADD R152, R168, 0x80 ;  /* 0x00000080a8987836 */ /* 0x000fe20000000000 */
        /* <DEDUP_REMOVED lines=31> */
.L_x_2775:
[----:B------:R-:W-:Y:S05]  /*13720*/  BSYNC B0 ;  /* 0x0000000000007941 */ /* 0x000fea0003800000 */
.L_x_2774:
[----:B------:R-:W2:Y:S01]  /*13730*/  SHFL.BFLY PT, R4, R0, 0x2, 0x1f ;  /* 0x0c401f0000047f89 */ /* 0x000ea200000e0000 */
[----:B------:R-:W-:Y:S02]  /*13740*/  IMAD.MOV.U32 R152, RZ, RZ, -0x800000 ;  /* 0xff800000ff987424 */ /* 0x000fe400078e00ff */
[----:B------:R-:W-:Y:S01]  /*13750*/  VIADD R219, R219, 0x1 ;  /* 0x00000001dbdb7836 */ /* 0x000fe20000000000 */
[----:B------:R-:W-:Y:S08]  /*13760*/  BAR.ARV 0x8, 0x100 ;  /* 0x0204000000007b1d */ /* 0x000ff00000002000 */
[----:B------:R-:W-:Y:S01]  /*13770*/  BAR.SYNC.DEFER_BLOCKING 0xf, 0x100 ;  /* 0x03c4000000007b1d */ /* 0x000fe20000010000 */
[----:B--2---:R-:W-:-:S05]  /*13780*/  FADD.FTZ R4, R4, R0 ;  /* 0x0000000004047221 */ /* 0x004fca0000010000 */
[----:B------:R-:W2:Y:S02]  /*13790*/  SHFL.BFLY PT, R0, R4, 0x1, 0x1f ;  /* 0x0c201f0004007f89 */ /* 0x000ea400000e0000 */
[----:B--2---:R-:W-:Y:S01]  /*137a0*/  FADD.FTZ R0, R4, R0 ;  /* 0x0000000004007221 */ /* 0x004fe20000010000 */
[----:B------:R-:W-:-:S04]  /*137b0*/  IMAD.MOV.U32 R4, RZ, RZ, RZ ;  /* 0x000000ffff047224 */ /* 0x000fc800078e00ff */
[----:B------:R-:W-:-:S13]  /*137c0*/  FSETP.NE.FTZ.AND P0, PT, R0, RZ, PT ;  /* 0x000000ff0000720b */ /* 0x000fda0003f15000 */
[----:B------:R-:W2:Y:S01]  /*137d0*/  @P0 MUFU.RCP R4, R0 ;  /* 0x0000000000040308 */ /* 0x000ea20000001000 */
[----:B------:R-:W-:-:S07]  /*137e0*/  @P0 FMUL.FTZ R5, R13, 0.69314718246459960938 ;  /* 0x3f3172180d050820 */ /* 0x000fce0000410000 */
[----:B------:R-:W3:Y:S01]  /*137f0*/  @P0 MUFU.LG2 R0, R0 ;  /* 0x0000000000000308 */ /* 0x000ee20000000c00 */
        /* <DEDUP_REMOVED lines=8> */
[----:B---3--:R-:W-:Y:S01]  /*13880*/  @P0 FMUL.FTZ R0, R0, 0.69314718246459960938 ;  /* 0x3f31721800000820 */ /* 0x008fe20000410000 */
[-C--:B------:R-:W-:Y:S01]  /*13890*/  FMUL.FTZ R40, R40, R4.reuse ;  /* 0x0000000428287220 */ /* 0x080fe20000410000 */
[-C--:B------:R-:W-:Y:S01]  /*138a0*/  FMUL.FTZ R41, R41, R4.reuse ;  /* 0x0000000429297220 */ /* 0x080fe20000410000 */
[----:B------:R-:W-:Y:S01]  /*138b0*/  FMUL.FTZ R44, R44, R4 ;  /* 0x000000042c2c7220 */ /* 0x000fe20000410000 */
[----:B------:R-:W-:Y:S01]  /*138c0*/  @P0 FFMA.FTZ R152, R5, R12, R0 ;  /* 0x0000000c05980223 */ /* 0x000fe20000010000 */
[-C--:B------:R-:W-:Y:S01]  /*138d0*/  FMUL.FTZ R45, R45, R4.reuse ;  /* 0x000000042d2d7220 */ /* 0x080fe20000410000 */
[----:B------:R-:W2:Y:S01]  /*138e0*/  SHFL.BFLY PT, R0, R3, 0x2, 0x1f ;  /* 0x0c401f0003007f89 */ /* 0x000ea200000e0000 */
        /* <DEDUP_REMOVED lines=52> */
[----:B--2---:R-:W-:Y:S01]  /*13c30*/  FADD.FTZ R3, R0, R3 ;  /* 0x0000000300037221 */ /* 0x004fe20000010000 */
[----:B------:R-:W-:-:S02]  /*13c40*/  IMAD.MOV.U32 R0, RZ, RZ, RZ ;  /* 0x000000ffff007224 */ /* 0x000fc400078e00ff */
[-C--:B------:R-:W-:Y:S01]  /*13c50*/  FMUL.FTZ R148, R148, R4.reuse ;  /* 0x0000000494947220 */ /* 0x080fe20000410000 */
[----:B------:R-:W-:Y:S01]  /*13c60*/  FMUL.FTZ R149, R149, R4 ;  /* 0x0000000495957220 */ /* 0x000fe20000410000 */
        /* <DEDUP_REMOVED lines=11> */
[----:B------:R-:W-:Y:S01]  /*13d20*/  FMUL.FTZ R39, R39, R0 ;  /* 0x0000000027277220 */ /* 0x000fe20000410000 */
[----:B---3--:R-:W-:Y:S01]  /*13d30*/  @P0 FMUL.FTZ R5, R3, 0.69314718246459960938 ;  /* 0x3f31721803050820 */ /* 0x008fe20000410000 */
[----:B------:R-:W-:-:S02]  /*13d40*/  IMAD.MOV.U32 R3, RZ, RZ, -0x800000 ;  /* 0xff800000ff037424 */ /* 0x000fc400078e00ff */
[-C--:B------:R-:W-:Y:S01]  /*13d50*/  FMUL.FTZ R42, R42, R0.reuse ;  /* 0x000000002a2a7220 */ /* 0x080fe20000410000 */
[----:B------:R-:W-:Y:S01]  /*13d60*/  FMUL.FTZ R43, R43, R0 ;  /* 0x000000002b2b7220 */ /* 0x000fe20000410000 */
        /* <DEDUP_REMOVED lines=23> */
[----:B------:R2:W-:Y:S01]  /*13ee0*/  @!P0 STS [R5+0x28800], R4 ;  /* 0x0288000405008388 */ /* 0x0005e20000000800 */
        /* <DEDUP_REMOVED lines=39> */
[----:B------:R-:W-:Y:S06]  /*14160*/  BAR.ARV 0xe, 0x100 ;  /* 0x0384000000007b1d */ /* 0x000fec0000002000 */
[----:B------:R-:W-:-:S02]  /*14170*/  PLOP3.LUT P0, PT, PT, PT, PT, 0x8, 0x0 ;  /* 0x000000000000781c */ /* 0x000fc40003f0e170 */
[----:B------:R-:W-:Y:S02]  /*14180*/  LOP3.LUT R19, R19, R0, RZ, 0x3c, !PT ;  /* 0x0000000013137212 */ /* 0x000fe400078e3cff */
[----:B------:R-:W-:-:S09]  /*14190*/  SEL R18, R18, RZ, P1 ;  /* 0x000000ff12127207 */ /* 0x000fd20000800000 */
.L_x_2655:
[----:B------:R-:W-:Y:S05]  /*141a0*/  BSYNC B7 ;  /* 0x0000000000077941 */ /* 0x000fea0003800000 */
.L_x_2643:
[----:B------:R-:W2:Y:S08]  /*141b0*/  S2UR UR5, SR_CgaCtaId ;  /* 0x00000000000579c3 */ /* 0x000eb00000008800 */
[----:B------:R-:W-:Y:S06]  /*141c0*/  BAR.SYNC.DEFER_BLOCKING 0x5, 0x180 ;  /* 0x0146000000007b1d */ /* 0x000fec0000010000 */
[----:B------:R-:W-:Y:S01]  /*141d0*/  UMOV UR4, 0x400 ;  /* 0x0000040000047882 */ /* 0x000fe20000000000 */
[----:B------:R-:W-:Y:S01]  /*141e0*/  BSSY B0, `(.L_x_2795) ;  /* 0x00004a0000007945 */ /* 0x000fe20003800000 */
[----:B--2---:R-:W-:-:S06]  /*141f0*/  ULEA UR4, UR5, UR4, 0x18 ;  /* 0x0000000405047291 */ /* 0x004fcc000f8ec03f */
[----:B------:R-:W-:-:S05]  /*14200*/  IMAD.U32 R2, RZ, RZ, UR4 ;  /* 0x00000004ff027e24 */ /* 0x000fca000f8e00ff */
[----:B-----5:R2:W3:Y:S01]  /*14210*/  LDS.128 R76, [R2+0x28cd0] ;  /* 0x028cd000024c7984 */ /* 0x0204e20000000c00 */
[----:B------:R-:W-:Y:S06]  /*14220*/  BAR.ARV 0x4, 0x180 ;  /* 0x0106000000007b1d */ /* 0x000fec0000002000 */
[----:B------:R-:W-:Y:S05]  /*14230*/  @P0 BRA `(.L_x_2796) ;  /* 0x0000003800a00947 */ /* 0x000fea0003800000 */
[----:B------:R-:W4:Y:S01]  /*14240*/  LDL R8, [R1+0x6c] ;  /* 0x00006c0001087983 */ /* 0x000f220000100800 */
        /* <DEDUP_REMOVED lines=12> */
[----:B----4-:R-:W-:-:S04]  /*14310*/  IMAD.WIDE R22, R8, 0x2, R20 ;  /* 0x0000000208167825 */ /* 0x010fc800078e0214 */
        /* <DEDUP_REMOVED lines=162> */
[----:B------:R-:W-:Y:S01]  /*14d40*/  ISETP.NE.U32.AND P0, PT, RZ, UR4, PT ;  /* 0x00000004ff007c0c */ /* 0x000fe2000bf05070 */
[----:B------:R-:W-:Y:S02]  /*14d50*/  ULDC UR4, c[0x0][0xa88] ;  /* 0x0002a20000047ab9 */ /* 0x000fe40000000800 */
[----:B------:R0:W-:Y:S01]  /*14d60*/  STSM.16.M88.4 [R12], R8 ;  /* 0x000000080c007844 */ /* 0x0001e20000000200 */
[----:B------:R-:W-:Y:S02]  /*14d70*/  ISETP.NE.AND.EX P0, PT, RZ, UR5, PT, P0 ;  /* 0x00000005ff007c0c */ /* 0x000fe4000bf05300 */
[----:B0-----:R-:W-:-:S11]  /*14d80*/  LOP3.LUT R8, R0, 0x380, RZ, 0xc0, !PT ;  /* 0x0000038000087812 */ /* 0x001fd600078ec0ff */
[----:B------:R-:W0:Y:S01]  /*14d90*/  @P0 LDC.64 R10, c[0x0][0xc08] ;  /* 0x00030200ff0a0b82 */ /* 0x000e220000000a00 */
[----:B------:R-:W-:Y:S02]  /*14da0*/  F2FP.BF16.F32.PACK_AB R12, R145, R144 ;  /* 0x00000090910c723e */ /* 0x000fe400000010ff */
[----:B------:R-:W-:-:S04]  /*14db0*/  SHF.R.U64 R8, R8, 0x3, RZ ;  /* 0x0000000308087819 */ /* 0x000fc800000012ff */
[----:B------:R-:W-:Y:S01]  /*14dc0*/  LOP3.LUT R22, R8, R0, RZ, 0x3c, !PT ;  /* 0x0000000008167212 */ /* 0x000fe200078e3cff */
[----:B------:R-:W-:-:S03]  /*14dd0*/  IMAD.U32 R8, RZ, RZ, UR4 ;  /* 0x00000004ff087e24 */ /* 0x000fc6000f8e00ff */
[----:B------:R-:W-:-:S05]  /*14de0*/  MOV R22, R22 ;  /* 0x0000001600167202 */ /* 0x000fca0000000f00 */
[----:B------:R1:W-:Y:S01]  /*14df0*/  STSM.16.M88.4 [R22], R12 ;  /* 0x0000000c16007844 */ /* 0x0003e20000000200 */
[----:B0-----:R-:W-:Y:S01]  /*14e00*/  @P0 IMAD.WIDE R10, R214, 0x4, R10 ;  /* 0x00000004d60a0825 */ /* 0x001fe200078e020a */
[----:B------:R-:W-:Y:S01]  /*14e10*/  BAR.SYNC.DEFER_BLOCKING 0x1, 0x100 ;  /* 0x0044000000007b1d */ /* 0x000fe20000010000 */
[----:B------:R-:W-:-:S04]  /*14e20*/  ISETP.NE.U32.AND P1, PT, RZ, UR6, PT ;  /* 0x00000006ff007c0c */ /* 0x000fc8000bf25070 */
[----:B------:R-:W-:Y:S01]  /*14e30*/  ISETP.NE.AND.EX P1, PT, RZ, UR7, PT, P1 ;  /* 0x00000007ff007c0c */ /* 0x000fe2000bf25310 */
[----:B------:R0:W5:Y:S01]  /*14e40*/  @P0 LDG.E R8, desc[UR42][R10.64] ;  /* 0x0000002a0a080981 */ /* 0x000162000c1e1900 */
[----:B------:R-:W-:Y:S01]  /*14e50*/  IMAD.MOV.U32 R0, RZ, RZ, RZ ;  /* 0x000000ffff007224 */ /* 0x000fe200078e00ff */
[----:B0-----:R-:W0:Y:S02]  /*14e60*/  LDC.64 R10, c[0x0][0xc00] ;  /* 0x00030000ff0a7b82 */ /* 0x001e240000000a00 */
[----:B0-----:R-:W-:-:S08]  /*14e70*/  IMAD.WIDE R10, R214, 0x4, R10 ;  /* 0x00000004d60a7825 */ /* 0x001fd000078e020a */
[----:B------:R1:W5:Y:S01]  /*14e80*/  @P1 LDG.E R0, desc[UR42][R10.64] ;  /* 0x0000002a0a001981 */ /* 0x000362000c1e1900 */
[----:B------:R-:W-:Y:S05]  /*14e90*/  @P0 BRA `(.L_x_2797) ;  /* 0x0000000000100947 */ /* 0x000fea0003800000 */
[----:B------:R-:W-:Y:S05]  /*14ea0*/  @!P1 BRA `(.L_x_2797) ;  /* 0x00000000000c9947 */ /* 0x000fea0003800000 */
[----:B-----5:R-:W4:Y:S04]  /*14eb0*/  LDG.E R8, desc[UR42][R10.64] ;  /* 0x0000002a0a087981 */ /* 0x020f28000c1e1900 */
[----:B-1----:R-:W4:Y:S02]  /*14ec0*/  LDG.E R10, desc[UR42][R10.64+0x4] ;  /* 0x0000042a0a0a7981 */ /* 0x002f24000c1e1900 */
[----:B----4-:R-:W-:-:S07]  /*14ed0*/  IMAD.IADD R8, R10, 0x1, -R8 ;  /* 0x000000010a087824 */ /* 0x010fce00078e0a08 */
.L_x_2797:
[----:B------:R-:W4:Y:S01]  /*14ee0*/  LDL R9, [R1+0x4c] ;  /* 0x00004c0001097983 */ /* 0x000f220000100800 */
[----:B------:R-:W-:Y:S01]  /*14ef0*/  ISETP.NE.AND P1, PT, R205, RZ, PT ;  /* 0x000000ffcd00720c */ /* 0x000fe20003f25270 */
[----:B------:R-:W-:-:S03]  /*14f00*/  ULDC UR4, c[0x0][0xad4] ;  /* 0x0002b50000047ab9 */ /* 0x000fc60000000800 */
[----:B------:R-:W-:Y:S01]  /*14f10*/  SEL R205, R205, UR4, P1 ;  /* 0x00000004cdcd7c07 */ /* 0x000fe20008800000 */
[----:B----4-:R-:W0:Y:S02]  /*14f20*/  SHFL.IDX PT, R9, R9, RZ, 0x1f ;  /* 0x00001fff09097589 */ /* 0x010e2400000e0000 */
[----:B0-----:R-:W-:Y:S02]  /*14f30*/  ISETP.NE.AND P0, PT, R9, RZ, PT ;  /* 0x000000ff0900720c */ /* 0x001fe40003f05270 */
[----:B-----5:R-:W-:-:S11]  /*14f40*/  SHF.R.S32.HI R9, RZ, 0x1f, R0 ;  /* 0x0000001fff097819 */ /* 0x020fd60000011400 */
[----:B------:R-:W-:Y:S05]  /*14f50*/  @P0 BRA `(.L_x_2798) ;  /* 0x0000000000f80947 */ /* 0x000fea0003800000 */
[----:B------:R-:W4:Y:S01]  /*14f60*/  LDL R155, [R1+0x68] ;  /* 0x00006800019b7983 */ /* 0x000f220000100800 */
[----:B-1----:R-:W-:Y:S01]  /*14f70*/  IMAD.MOV.U32 R14, RZ, RZ, 0x9b8 ;  /* 0x000009b8ff0e7424 */ /* 0x002fe200078e00ff */
[----:B------:R-:W-:Y:S01]  /*14f80*/  ISETP.GT.AND P1, PT, R205, 0x1, PT ;  /* 0x00000001cd00780c */ /* 0x000fe20003f24270 */
[----:B------:R-:W0:Y:S01]  /*14f90*/  LDC R154, c[0x0][0xbe8] ;  /* 0x0002fa00ff9a7b82 */ /* 0x000e220000000800 */
[----:B------:R-:W-:Y:S01]  /*14fa0*/  ISETP.NE.U32.AND P0, PT, RZ, UR6, PT ;  /* 0x00000006ff007c0c */ /* 0x000fe2000bf05070 */
[----:B---3--:R-:W-:Y:S01]  /*14fb0*/  IMAD.IADD R76, R201, 0x1, R192 ;  /* 0x00000001c94c7824 */ /* 0x008fe200078e02c0 */
[----:B------:R-:W-:Y:S02]  /*14fc0*/  SEL R14, R14, 0x978, P1 ;  /* 0x000009780e0e7807 */ /* 0x000fe40000800000 */
[----:B------:R-:W-:Y:S02]  /*14fd0*/  ISETP.NE.AND.EX P0, PT, RZ, UR7, PT, P0 ;  /* 0x00000007ff007c0c */ /* 0x000fe4000bf05300 */
[----:B------:R-:W-:Y:S01]  /*14fe0*/  SHF.R.S32.HI R15, RZ, 0x1f, R214 ;  /* 0x0000001fff0f7819 */ /* 0x000fe200000114d6 */
[----:B------:R-:W1:Y:S01]  /*14ff0*/  LDC.64 R12, c[0x0][R14+0x220] ;  /* 0x000088000e0c7b82 */ /* 0x000e620000000a00 */
[----:B------:R-:W-:-:S02]  /*15000*/  SEL R22, R214, RZ, !P0 ;  /* 0x000000ffd6167207 */ /* 0x000fc40004000000 */
[----:B------:R-:W-:Y:S02]  /*15010*/  SEL R15, R15, RZ, !P0 ;  /* 0x000000ff0f0f7207 */ /* 0x000fe40004000000 */
[----:B------:R-:W-:-:S03]  /*15020*/  SEL R153, R220, RZ, P1 ;  /* 0x000000ffdc997207 */ /* 0x000fc60000800000 */
[----:B------:R-:W3:Y:S01]  /*15030*/  LDC.64 R10, c[0x0][R14+0x218] ;  /* 0x000086000e0a7b82 */ /* 0x000ee20000000a00 */
[----:B0-----:R-:W-:Y:S01]  /*15040*/  ISETP.NE.AND P0, PT, R154, 0x1, PT ;  /* 0x000000019a00780c */ /* 0x001fe20003f05270 */
[----:B-1----:R-:W-:-:S04]  /*15050*/  IMAD R13, R13, R22, RZ ;  /* 0x000000160d0d7224 */ /* 0x002fc800078e02ff */
[C---:B------:R-:W-:Y:S02]  /*15060*/  IMAD R15, R12.reuse, R15, R13 ;  /* 0x0000000f0c0f7224 */ /* 0x040fe400078e020d */
[----:B------:R-:W-:-:S04]  /*15070*/  IMAD.WIDE.U32 R12, R12, R22, RZ ;  /* 0x000000160c0c7225 */ /* 0x000fc800078e00ff */
[-C--:B---3--:R-:W-:Y:S02]  /*15080*/  IMAD R22, R11, R204.reuse, RZ ;  /* 0x000000cc0b167224 */ /* 0x088fe400078e02ff */
[----:B------:R-:W-:-:S04]  /*15090*/  IMAD.WIDE.U32 R10, R10, R204, RZ ;  /* 0x000000cc0a0a7225 */ /* 0x000fc800078e00ff */
[----:B------:R-:W-:Y:S01]  /*150a0*/  IMAD.IADD R22, R11, 0x1, R22 ;  /* 0x000000010b167824 */ /* 0x000fe200078e0216 */
[----:B------:R-:W-:Y:S01]  /*150b0*/  IADD3 R23, P2, P3, R12, R10, R0 ;  /* 0x0000000a0c177210 */ /* 0x000fe20007b5e000 */
[----:B------:R-:W0:Y:S01]  /*150c0*/  @P0 LDC R11, c[0x0][0xbec] ;  /* 0x0002fb00ff0b0b82 */ /* 0x000e220000000800 */
[----:B------:R-:W-:-:S05]  /*150d0*/  IMAD.IADD R15, R13, 0x1, R15 ;  /* 0x000000010d0f7824 */ /* 0x000fca00078e020f */
[----:B------:R-:W-:Y:S01]  /*150e0*/  IADD3.X R15, R15, R22, R9, P2, P3 ;  /* 0x000000160f0f7210 */ /* 0x000fe200017e6409 */
[----:B------:R-:W-:Y:S01]  /*150f0*/  IMAD.MOV.U32 R22, RZ, RZ, R76 ;  /* 0x000000ffff167224 */ /* 0x000fe200078e004c */
[----:B------:R-:W1:Y:S01]  /*15100*/  @P0 LDC R10, c[0x0][0xbf0] ;  /* 0x0002fc00ff0a0b82 */ /* 0x000e620000000800 */
[----:B0-----:R-:W-:-:S05]  /*15110*/  @P0 IMAD.HI.U32 R11, R76, R11, RZ ;  /* 0x0000000b4c0b0227 */ /* 0x001fca00078e00ff */
[----:B-1----:R-:W-:Y:S02]  /*15120*/  @P0 SHF.R.U32.HI R22, RZ, R10, R11 ;  /* 0x0000000aff160219 */ /* 0x002fe4000001160b */
[----:B------:R-:W0:Y:S02]  /*15130*/  LDC.64 R10, c[0x0][R14+0x228] ;  /* 0x00008a000e0a7b82 */ /* 0x000e240000000a00 */
[----:B0-----:R-:W-:-:S04]  /*15140*/  IMAD.WIDE.U32 R12, R10, R153, RZ ;  /* 0x000000990a0c7225 */ /* 0x001fc800078e00ff */
[----:B------:R-:W-:Y:S01]  /*15150*/  IMAD R10, R11, R153, RZ ;  /* 0x000000990b0a7224 */ /* 0x000fe200078e02ff */
[----:B------:R-:W-:Y:S01]  /*15160*/  IADD3 R12, P0, P2, R22, R23, R12 ;  /* 0x00000017160c7210 */ /* 0x000fe20007a1e00c */
[--C-:B------:R-:W-:Y:S01]  /*15170*/  IMAD.MOV R23, RZ, RZ, -R22.reuse ;  /* 0x000000ffff177224 */ /* 0x100fe200078e0a16 */
[----:B------:R-:W-:Y:S01]  /*15180*/  SHF.R.S32.HI R22, RZ, 0x1f, R22 ;  /* 0x0000001fff167819 */ /* 0x000fe20000011416 */
[----:B------:R-:W-:Y:S02]  /*15190*/  IMAD.IADD R13, R13, 0x1, R10 ;  /* 0x000000010d0d7824 */ /* 0x000fe400078e020a */
[----:B------:R0:W1:Y:S01]  /*151a0*/  LDC.64 R10, c[0x0][R14+0x210] ;  /* 0x000084000e0a7b82 */ /* 0x0000620000000a00 */
[----:B------:R-:W-:Y:S02]  /*151b0*/  IMAD R23, R154, R23, R76 ;  /* 0x000000179a177224 */ /* 0x000fe400078e024c */
[----:B------:R-:W-:Y:S01]  /*151c0*/  IADD3.X R13, R22, R15, R13, P0, P2 ;  /* 0x0000000f160d7210 */ /* 0x000fe200007e440d */
[----:B------:R-:W-:-:S02]  /*151d0*/  IMAD.IADD R15, R191, 0x1, R192 ;  /* 0x00000001bf0f7824 */ /* 0x000fc400078e02c0 */
[----:B0-----:R-:W-:Y:S01]  /*151e0*/  SHF.R.S32.HI R14, RZ, 0x1f, R23 ;  /* 0x0000001fff0e7819 */ /* 0x001fe20000011417 */
[-C--:B-1----:R-:W-:Y:S02]  /*151f0*/  IMAD R11, R11, R23.reuse, RZ ;  /* 0x000000170b0b7224 */ /* 0x082fe400078e02ff */
[----:B------:R-:W-:-:S04]  /*15200*/  IMAD.WIDE.U32 R12, R10, R23, R12 ;  /* 0x000000170a0c7225 */ /* 0x000fc800078e000c */
[----:B------:R-:W-:Y:S02]  /*15210*/  IMAD R14, R10, R14, R11 ;  /* 0x0000000e0a0e7224 */ /* 0x000fe400078e020b */
[----:B------:R-:W0:Y:S02]  /*15220*/  LDC.64 R10, c[0x0][0xba8] ;  /* 0x0002ea00ff0a7b82 */ /* 0x000e240000000a00 */
[----:B------:R-:W-:-:S06]  /*15230*/  IMAD.IADD R14, R13, 0x1, R14 ;  /* 0x000000010d0e7824 */ /* 0x000fcc00078e020e */
[----:B0-----:R-:W0:Y:S08]  /*15240*/  @!P1 LDC R10, c[0x0][0xb50] ;  /* 0x0002d400ff0a9b82 */ /* 0x001e300000000800 */
[----:B------:R-:W1:Y:S01]  /*15250*/  @!P1 LDC R11, c[0x0][0xb54] ;  /* 0x0002d500ff0b9b82 */ /* 0x000e620000000800 */
[----:B0-----:R-:W-:-:S04]  /*15260*/  LEA R13, P0, R12, R10, 0x2 ;  /* 0x0000000a0c0d7211 */ /* 0x001fc800078010ff */
[----:B-1----:R-:W-:Y:S02]  /*15270*/  LEA.HI.X R14, R12, R11, R14, 0x2, P0 ;  /* 0x0000000b0c0e7211 */ /* 0x002fe400000f140e */
[----:B------:R-:W-:Y:S04]  /*15280*/  SHFL.IDX PT, R12, R13, 0x1, 0x1c1f ;  /* 0x003c1f000d0c7f89 */ /* 0x000fe800000e0000 */
[----:B------:R-:W-:Y:S01]  /*15290*/  SHFL.IDX PT, R11, R14, RZ, 0x1c1f ;  /* 0x001c1fff0e0b7589 */ /* 0x000fe200000e0000 */
[----:B----4-:R-:W-:-:S05]  /*152a0*/  IMAD.MOV R10, RZ, RZ, -R155 ;  /* 0x000000ffff0a7224 */ /* 0x010fca00078e0a9b */
[----:B------:R-:W-:Y:S02]  /*152b0*/  ISETP.NE.AND P0, PT, R186, R10, PT ;  /* 0x0000000aba00720c */ /* 0x000fe40003f05270 */
[----:B------:R-:W0:Y:S04]  /*152c0*/  SHFL.IDX PT, R10, R13, RZ, 0x1c1f ;  /* 0x001c1fff0d0a7589 */ /* 0x000e2800000e0000 */
[----:B------:R1:W3:Y:S02]  /*152d0*/  SHFL.IDX PT, R13, R14, 0x1, 0x1c1f ;  /* 0x003c1f000e0d7f89 */ /* 0x0002e400000e0000 */
[----:B-1----:R-:W-:-:S05]  /*152e0*/  IMAD R14, R8, R154, RZ ;  /* 0x0000009a080e7224 */ /* 0x002fca00078e02ff */
[C---:B------:R-:W-:Y:S01]  /*152f0*/  ISETP.GE.OR P1, PT, R15.reuse, R14, P0 ;  /* 0x0000000e0f00720c */ /* 0x040fe20000726670 */
[----:B------:R-:W-:-:S05]  /*15300*/  VIADD R15, R15, 0x8 ;  /* 0x000000080f0f7836 */ /* 0x000fca0000000000 */
[----:B------:R-:W-:-:S07]  /*15310*/  ISETP.GE.OR P0, PT, R15, R14, P0 ;  /* 0x0000000e0f00720c */ /* 0x000fce0000706670 */
[----:B0-----:R0:W-:Y:S06]  /*15320*/  @!P1 ST.E desc[UR42][R10.64], R152 ;  /* 0x000000980a009985 */ /* 0x0011ec000c10192a */
[----:B---3--:R0:W-:Y:S02]  /*15330*/  @!P0 ST.E desc[UR42][R12.64], R3 ;  /* 0x000000030c008985 */ /* 0x0081e4000c10192a */
.L_x_2798:
[----:B------:R-:W-:Y:S02]  /*15340*/  ISETP.GT.AND P1, PT, R205, 0x1, PT ;  /* 0x00000001cd00780c */ /* 0x000fe40003f24270 */
[----:B------:R-:W-:-:S04]  /*15350*/  ISETP.NE.U32.AND P0, PT, RZ, UR6, PT ;  /* 0x00000006ff007c0c */ /* 0x000fc8000bf05070 */
[----:B------:R-:W-:-:S04]  /*15360*/  ISETP.NE.AND.EX P0, PT, RZ, UR7, PT, P0 ;  /* 0x00000007ff007c0c */ /* 0x000fc8000bf05300 */
[----:B0-----:R-:W-:-:S03]  /*15370*/  SEL R3, R214, RZ, !P0 ;  /* 0x000000ffd6037207 */ /* 0x001fc60004000000 */
[----:B------:R-:W-:Y:S06]  /*15380*/  @P1 BRA `(.L_x_2799) ;  /* 0x00000010003c1947 */ /* 0x000fec0003800000 */
[----:B------:R-:W0:Y:S01]  /*15390*/  S2R R81, SR_TID.X ;  /* 0x0000000000517919 */ /* 0x000e220000002100 */
[----:B------:R-:W4:Y:S01]  /*153a0*/  LDC R83, c[0x0][0xbe8] ;  /* 0x0002fa00ff537b82 */ /* 0x000f220000000800 */
[----:B------:R-:W-:Y:S01]  /*153b0*/  ULDC.64 UR4, c[0x0][0xaa0] ;  /* 0x0002a80000047ab9 */ /* 0x000fe20000000a00 */
[----:B0-----:R-:W-:-:S05]  /*153c0*/  VIADD R81, R81, 0xffffff80 ;  /* 0xffffff8051517836 */ /* 0x001fca0000000000 */
[----:B------:R-:W-:-:S04]  /*153d0*/  SHF.R.S32.HI R80, RZ, 0x1f, R81 ;  /* 0x0000001fff507819 */ /* 0x000fc80000011451 */
[----:B------:R-:W-:-:S04]  /*153e0*/  LEA.HI R80, R80, R81, RZ, 0x3 ;  /* 0x0000005150507211 */ /* 0x000fc800078f18ff */
[----:B---3--:R-:W-:-:S05]  /*153f0*/  SHF.R.S32.HI R76, RZ, 0x3, R80 ;  /* 0x00000003ff4c7819 */ /* 0x008fca0000011450 */
[----:B------:R-:W-:-:S04]  /*15400*/  IMAD R5, R76, 0x40, R193 ;  /* 0x000000404c057824 */ /* 0x000fc800078e02c1 */
[----:B------:R-:W-:-:S03]  /*15410*/  IMAD.WIDE R4, R5, 0x2, R20 ;  /* 0x0000000205047825 */ /* 0x000fc600078e0214 */
[C---:B------:R-:W-:Y:S02]  /*15420*/  IADD3 R41, P2, R4.reuse, 0x7000, RZ ;  /* 0x0000700004297810 */ /* 0x040fe40007f5e0ff */
[----:B-1----:R-:W-:Y:S02]  /*15430*/  IADD3 R13, P3, R4, 0x1000, RZ ;  /* 0x00001000040d7810 */ /* 0x002fe40007f7e0ff */
[----:B------:R-:W-:Y:S02]  /*15440*/  LOP3.LUT R40, R41, 0x380, RZ, 0xc0, !PT ;  /* 0x0000038029287812 */ /* 0x000fe400078ec0ff */
[----:B------:R-:W-:Y:S02]  /*15450*/  LOP3.LUT R12, R13, 0x380, RZ, 0xc0, !PT ;  /* 0x000003800d0c7812 */ /* 0x000fe400078ec0ff */
[----:B------:R-:W-:Y:S02]  /*15460*/  SHF.R.U64 R40, R40, 0x3, RZ ;  /* 0x0000000328287819 */ /* 0x000fe400000012ff */
[----:B------:R-:W-:-:S02]  /*15470*/  SHF.R.U64 R12, R12, 0x3, RZ ;  /* 0x000000030c0c7819 */ /* 0x000fc400000012ff */
[----:B------:R-:W-:Y:S01]  /*15480*/  LOP3.LUT R40, R40, R41, RZ, 0x3c, !PT ;  /* 0x0000002928287212 */ /* 0x000fe200078e3cff */
[--C-:B------:R-:W-:Y:S01]  /*15490*/  IMAD.X R41, RZ, RZ, R5.reuse, P2 ;  /* 0x000000ffff297224 */ /* 0x100fe200010e0605 */
[----:B------:R-:W-:Y:S02]  /*154a0*/  IADD3 R69, P2, R4, 0xe000, RZ ;  /* 0x0000e00004457810 */ /* 0x000fe40007f5e0ff */
[----:B------:R-:W-:Y:S01]  /*154b0*/  LOP3.LUT R12, R12, R13, RZ, 0x3c, !PT ;  /* 0x0000000d0c0c7212 */ /* 0x000fe200078e3cff */
[----:B------:R-:W-:Y:S01]  /*154c0*/  IMAD.X R13, RZ, RZ, R5, P3 ;  /* 0x000000ffff0d7224 */ /* 0x000fe200018e0605 */
[----:B------:R-:W-:Y:S01]  /*154d0*/  LOP3.LUT R68, R69, 0x380, RZ, 0xc0, !PT ;  /* 0x0000038045447812 */ /* 0x000fe200078ec0ff */
[----:B------:R-:W-:Y:S01]  /*154e0*/  IMAD R9, R9, UR4, RZ ;  /* 0x0000000409097c24 */ /* 0x000fe2000f8e02ff */
[----:B------:R-:W-:Y:S01]  /*154f0*/  IADD3 R21, P4, R4, 0x2000, RZ ;  /* 0x0000200004157810 */ /* 0x000fe20007f9e0ff */
[----:B----4-:R-:W-:Y:S01]  /*15500*/  IMAD R87, R8, R83, RZ ;  /* 0x0000005308577224 */ /* 0x010fe200078e02ff */
[C---:B------:R-:W-:Y:S01]  /*15510*/  IADD3 R25, P5, R4.reuse, 0x3000, RZ ;  /* 0x0000300004197810 */ /* 0x040fe20007fbe0ff */
[----:B------:R-:W5:Y:S01]  /*15520*/  LD.E.128 R12, desc[UR42][R12.64] ;  /* 0x0000002a0c0c7980 */ /* 0x000f62000c101d00 */
[----:B------:R-:W-:-:S02]  /*15530*/  IADD3 R29, P6, R4, 0x4000, RZ ;  /* 0x00004000041d7810 */ /* 0x000fc40007fde0ff */
[C---:B------:R-:W-:Y:S01]  /*15540*/  IADD3 R33, P0, R4.reuse, 0x5000, RZ ;  /* 0x0000500004217810 */ /* 0x040fe20007f1e0ff */
[----:B------:R-:W5:Y:S01]  /*15550*/  LD.E.128 R40, desc[UR42][R40.64] ;  /* 0x0000002a28287980 */ /* 0x000f62000c101d00 */
[C---:B------:R-:W-:Y:S02]  /*15560*/  IADD3 R37, P1, R4.reuse, 0x6000, RZ ;  /* 0x0000600004257810 */ /* 0x040fe40007f3e0ff */
[----:B------:R-:W-:Y:S02]  /*15570*/  IADD3 R45, P3, R4, 0x8000, RZ ;  /* 0x00008000042d7810 */ /* 0x000fe40007f7e0ff */
[----:B------:R-:W-:Y:S02]  /*15580*/  SHF.R.U64 R68, R68, 0x3, RZ ;  /* 0x0000000344447819 */ /* 0x000fe400000012ff */
[----:B------:R-:W-:Y:S02]  /*15590*/  LOP3.LUT R20, R21, 0x380, RZ, 0xc0, !PT ;  /* 0x0000038015147812 */ /* 0x000fe400078ec0ff */
[----:B------:R-:W-:-:S02]  /*155a0*/  LOP3.LUT R24, R25, 0x380, RZ, 0xc0, !PT ;  /* 0x0000038019187812 */ /* 0x000fc400078ec0ff */
[----:B------:R-:W-:Y:S02]  /*155b0*/  LOP3.LUT R28, R29, 0x380, RZ, 0xc0, !PT ;  /* 0x000003801d1c7812 */ /* 0x000fe400078ec0ff */
[----:B------:R-:W-:Y:S02]  /*155c0*/  LOP3.LUT R32, R33, 0x380, RZ, 0xc0, !PT ;  /* 0x0000038021207812 */ /* 0x000fe400078ec0ff */
[----:B------:R-:W-:Y:S02]  /*155d0*/  LOP3.LUT R36, R37, 0x380, RZ, 0xc0, !PT ;  /* 0x0000038025247812 */ /* 0x000fe400078ec0ff */
[----:B------:R-:W-:Y:S02]  /*155e0*/  LOP3.LUT R44, R45, 0x380, RZ, 0xc0, !PT ;  /* 0x000003802d2c7812 */ /* 0x000fe400078ec0ff */
[----:B------:R-:W-:Y:S01]  /*155f0*/  LOP3.LUT R68, R68, R69, RZ, 0x3c, !PT ;  /* 0x0000004544447212 */ /* 0x000fe200078e3cff */
[----:B------:R-:W-:Y:S01]  /*15600*/  IMAD.X R69, RZ, RZ, R5, P2 ;  /* 0x000000ffff457224 */ /* 0x000fe200010e0605 */
[----:B------:R-:W-:-:S02]  /*15610*/  LOP3.LUT R11, R4, 0x380, RZ, 0xc0, !PT ;  /* 0x00000380040b7812 */ /* 0x000fc400078ec0ff */
[----:B------:R-:W-:Y:S02]  /*15620*/  ISETP.NE.AND P2, PT, R83, 0x1, PT ;  /* 0x000000015300780c */ /* 0x000fe40003f45270 */
[----:B------:R-:W-:Y:S01]  /*15630*/  SHF.R.U64 R20, R20, 0x3, RZ ;  /* 0x0000000314147819 */ /* 0x000fe200000012ff */
[----:B------:R-:W-:Y:S01]  /*15640*/  IMAD R9, R0, UR5, R9 ;  /* 0x0000000500097c24 */ /* 0x000fe2000f8e0209 */
[----:B------:R-:W-:Y:S01]  /*15650*/  SHF.R.U64 R24, R24, 0x3, RZ ;  /* 0x0000000318187819 */ /* 0x000fe200000012ff */
[----:B------:R-:W5:Y:S01]  /*15660*/  LD.E.128 R68, desc[UR42][R68.64] ;  /* 0x0000002a44447980 */ /* 0x000f62000c101d00 */
[----:B------:R-:W-:Y:S02]  /*15670*/  SHF.R.U64 R28, R28, 0x3, RZ ;  /* 0x000000031c1c7819 */ /* 0x000fe400000012ff */
[----:B------:R-:W-:Y:S02]  /*15680*/  SHF.R.U64 R32, R32, 0x3, RZ ;  /* 0x0000000320207819 */ /* 0x000fe400000012ff */
[----:B------:R-:W-:-:S02]  /*15690*/  SHF.R.U64 R36, R36, 0x3, RZ ;  /* 0x0000000324247819 */ /* 0x000fc400000012ff */
[----:B------:R-:W-:Y:S01]  /*156a0*/  SHF.R.U64 R44, R44, 0x3, RZ ;  /* 0x000000032c2c7819 */ /* 0x000fe200000012ff */
[----:B------:R-:W0:Y:S01]  /*156b0*/  @P2 LDC R85, c[0x0][0xbec] ;  /* 0x0002fb00ff552b82 */ /* 0x000e220000000800 */
        /* <DEDUP_REMOVED lines=14> */
[----:B------:R-:W1:Y:S01]  /*157a0*/  @P2 LDC R84, c[0x0][0xbf0] ;  /* 0x0002fc00ff542b82 */ /* 0x000e620000000800 */
[C---:B------:R-:W-:Y:S01]  /*157b0*/  IADD3 R53, P5, R4.reuse, 0xa000, RZ ;  /* 0x0000a00004357810 */ /* 0x040fe20007fbe0ff */
[----:B------:R-:W5:Y:S01]  /*157c0*/  LD.E.128 R20, desc[UR42][R20.64] ;  /* 0x0000002a14147980 */ /* 0x000f62000c101d00 */
[----:B------:R-:W-:-:S02]  /*157d0*/  IADD3 R57, P6, R4, 0xb000, RZ ;  /* 0x0000b00004397810 */ /* 0x000fc40007fde0ff */
[C---:B------:R-:W-:Y:S01]  /*157e0*/  IADD3 R61, P0, R4.reuse, 0xc000, RZ ;  /* 0x0000c000043d7810 */ /* 0x040fe20007f1e0ff */
[----:B------:R-:W5:Y:S01]  /*157f0*/  LD.E.128 R24, desc[UR42][R24.64] ;  /* 0x0000002a18187980 */ /* 0x000f62000c101d00 */
[C---:B------:R-:W-:Y:S02]  /*15800*/  IADD3 R65, P1, R4.reuse, 0xd000, RZ ;  /* 0x0000d00004417810 */ /* 0x040fe40007f3e0ff */
[----:B------:R-:W-:Y:S01]  /*15810*/  IADD3 R7, P3, R4, 0xf000, RZ ;  /* 0x0000f00004077810 */ /* 0x000fe20007f7e0ff */
[----:B------:R-:W5:Y:S01]  /*15820*/  LD.E.128 R28, desc[UR42][R28.64] ;  /* 0x0000002a1c1c7980 */ /* 0x000f62000c101d00 */
[----:B------:R-:W-:Y:S01]  /*15830*/  LOP3.LUT R4, R11, R4, RZ, 0x3c, !PT ;  /* 0x000000040b047212 */ /* 0x000fe200078e3cff */
[----:B------:R-:W-:Y:S01]  /*15840*/  IMAD.WIDE.U32 R10, R0, UR4, RZ ;  /* 0x00000004000a7c25 */ /* 0x000fe2000f8e00ff */
[----:B------:R-:W-:Y:S01]  /*15850*/  ULDC.64 UR4, c[0x0][0xae8] ;  /* 0x0002ba0000047ab9 */ /* 0x000fe20000000a00 */
[----:B------:R-:W3:Y:S01]  /*15860*/  LDC R0, c[0x0][0xac8] ;  /* 0x0002b200ff007b82 */ /* 0x000ee20000000800 */
[----:B------:R-:W-:Y:S01]  /*15870*/  LOP3.LUT R82, R80, 0xfffffff8, RZ, 0xc0, !PT ;  /* 0xfffffff850527812 */ /* 0x000fe200078ec0ff */
[----:B------:R-:W-:Y:S01]  /*15880*/  IMAD.IADD R11, R11, 0x1, R9 ;  /* 0x000000010b0b7824 */ /* 0x000fe200078e0209 */
[----:B------:R-:W-:Y:S01]  /*15890*/  SHF.R.S32.HI R9, RZ, 0x1f, R3 ;  /* 0x0000001fff097819 */ /* 0x000fe20000011403 */
[----:B------:R-:W-:Y:S01]  /*158a0*/  IMAD.X R73, RZ, RZ, R5, P3 ;  /* 0x000000ffff497224 */ /* 0x000fe200018e0605 */
[----:B------:R-:W-:Y:S01]  /*158b0*/  LOP3.LUT R60, R61, 0x380, RZ, 0xc0, !PT ;  /* 0x000003803d3c7812 */ /* 0x000fe200078ec0ff */
[----:B------:R-:W-:Y:S01]  /*158c0*/  IMAD.WIDE.U32 R10, R204, UR4, R10 ;  /* 0x00000004cc0a7c25 */ /* 0x000fe2000f8e000a */
[----:B------:R-:W-:Y:S01]  /*158d0*/  LOP3.LUT R64, R65, 0x380, RZ, 0xc0, !PT ;  /* 0x0000038041407812 */ /* 0x000fe200078ec0ff */
[----:B------:R-:W5:Y:S01]  /*158e0*/  LD.E.128 R32, desc[UR42][R32.64] ;  /* 0x0000002a20207980 */ /* 0x000f62000c101d00 */
[----:B------:R-:W-:Y:S01]  /*158f0*/  SHF.R.U64 R60, R60, 0x3, RZ ;  /* 0x000000033c3c7819 */ /* 0x000fe200000012ff */
[----:B------:R-:W-:Y:S01]  /*15900*/  IMAD R11, R204, UR5, R11 ;  /* 0x00000005cc0b7c24 */ /* 0x000fe2000f8e020b */
[----:B------:R-:W-:Y:S01]  /*15910*/  ULDC.64 UR4, c[0x0][0xaf0] ;  /* 0x0002bc0000047ab9 */ /* 0x000fe20000000a00 */
[----:B------:R-:W-:Y:S01]  /*15920*/  IMAD.IADD R81, R81, 0x1, -R82 ;  /* 0x0000000151517824 */ /* 0x000fe200078e0a52 */
[----:B------:R-:W-:Y:S01]  /*15930*/  LOP3.LUT R60, R60, R61, RZ, 0x3c, !PT ;  /* 0x0000003d3c3c7212 */ /* 0x000fe200078e3cff */
[----:B------:R-:W-:Y:S01]  /*15940*/  IMAD R80, R9, UR4, RZ ;  /* 0x0000000409507c24 */ /* 0x000fe2000f8e02ff */
[----:B------:R-:W-:Y:S01]  /*15950*/  SHF.R.U64 R64, R64, 0x3, RZ ;  /* 0x0000000340407819 */ /* 0x000fe200000012ff */
[----:B------:R-:W-:Y:S01]  /*15960*/  IMAD.WIDE.U32 R10, R3, UR4, R10 ;  /* 0x00000004030a7c25 */ /* 0x000fe2000f8e000a */
[----:B------:R-:W-:Y:S01]  /*15970*/  LOP3.LUT R48, R49, 0x380, RZ, 0xc0, !PT ;  /* 0x0000038031307812 */ /* 0x000fe200078ec0ff */
[----:B------:R-:W5:Y:S01]  /*15980*/  LD.E.128 R36, desc[UR42][R36.64] ;  /* 0x0000002a24247980 */ /* 0x000f62000c101d00 */
[----:B------:R-:W-:Y:S01]  /*15990*/  LOP3.LUT R64, R64, R65, RZ, 0x3c, !PT ;  /* 0x0000004140407212 */ /* 0x000fe200078e3cff */
[----:B------:R-:W-:Y:S01]  /*159a0*/  IMAD R9, R3, UR5, R80 ;  /* 0x0000000503097c24 */ /* 0x000fe2000f8e0250 */
[----:B------:R-:W-:Y:S01]  /*159b0*/  LOP3.LUT R52, R53, 0x380, RZ, 0xc0, !PT ;  /* 0x0000038035347812 */ /* 0x000fe200078ec0ff */
[----:B------:R-:W-:Y:S01]  /*159c0*/  IMAD R3, R81, 0x20, R76 ;  /* 0x0000002051037824 */ /* 0x000fe200078e024c */
[----:B------:R-:W-:Y:S01]  /*159d0*/  LOP3.LUT R56, R57, 0x380, RZ, 0xc0, !PT ;  /* 0x0000038039387812 */ /* 0x000fe200078ec0ff */
[----:B------:R-:W-:Y:S01]  /*159e0*/  IMAD.X R61, RZ, RZ, R5, P0 ;  /* 0x000000ffff3d7224 */ /* 0x000fe200000e0605 */
[-C--:B---3--:R-:W-:Y:S01]  /*159f0*/  ISETP.GE.AND P0, PT, R218, R0.reuse, PT ;  /* 0x00000000da00720c */ /* 0x088fe20003f06270 */
[----:B------:R-:W-:Y:S01]  /*15a00*/  IMAD.IADD R82, R192, 0x1, R3 ;  /* 0x00000001c0527824 */ /* 0x000fe200078e0203 */
[----:B------:R-:W-:Y:S01]  /*15a10*/  LOP3.LUT R6, R7, 0x380, RZ, 0xc0, !PT ;  /* 0x0000038007067812 */ /* 0x000fe200078ec0ff */
[----:B------:R-:W-:Y:S01]  /*15a20*/  IMAD.X R65, RZ, RZ, R5, P1 ;  /* 0x000000ffff417224 */ /* 0x000fe200008e0605 */
[----:B------:R-:W-:Y:S01]  /*15a30*/  SEL R80, RZ, 0xffffffff, P0 ;  /* 0xffffffffff507807 */ /* 0x000fe20000000000 */
[----:B0-----:R-:W-:Y:S01]  /*15a40*/  @P2 IMAD.HI.U32 R3, R82, R85, RZ ;  /* 0x0000005552032227 */ /* 0x001fe200078e00ff */
[-C--:B------:R-:W-:Y:S01]  /*15a50*/  ISETP.GE.AND P1, PT, R193, R0.reuse, PT ;  /* 0x00000000c100720c */ /* 0x080fe20003f26270 */
[----:B------:R-:W-:Y:S01]  /*15a60*/  ULDC.64 UR4, c[0x0][0xae0] ;  /* 0x0002b80000047ab9 */ /* 0x000fe20000000a00 */
[----:B------:R-:W-:Y:S01]  /*15a70*/  ISETP.GE.AND P0, PT, R217, R0, PT ;  /* 0x00000000d900720c */ /* 0x000fe20003f06270 */
[----:B------:R-:W-:Y:S01]  /*15a80*/  IMAD.IADD R11, R11, 0x1, R9 ;  /* 0x000000010b0b7824 */ /* 0x000fe200078e0209 */
[----:B------:R-:W-:Y:S01]  /*15a90*/  SHF.R.U64 R48, R48, 0x3, RZ ;  /* 0x0000000330307819 */ /* 0x000fe200000012ff */
[--C-:B------:R-:W-:Y:S01]  /*15aa0*/  IMAD.MOV.U32 R9, RZ, RZ, R82.reuse ;  /* 0x000000ffff097224 */ /* 0x100fe200078e0052 */
[----:B-1----:R-:W-:Y:S01]  /*15ab0*/  @P2 SHF.R.U32.HI R9, RZ, R84, R3 ;  /* 0x00000054ff092219 */ /* 0x002fe20000011603 */
[----:B------:R-:W-:Y:S01]  /*15ac0*/  IMAD.SHL.U32 R84, R80, 0x2, RZ ;  /* 0x0000000250547824 */ /* 0x000fe200078e00ff */
[----:B------:R-:W-:Y:S01]  /*15ad0*/  SEL R3, RZ, 0x1, P1 ;  /* 0x00000001ff037807 */ /* 0x000fe20000800000 */
[----:B------:R-:W5:Y:S01]  /*15ae0*/  LD.E.128 R44, desc[UR42][R44.64] ;  /* 0x0000002a2c2c7980 */ /* 0x000f62000c101d00 */
[----:B------:R-:W-:Y:S01]  /*15af0*/  SEL R80, RZ, 0xffffffff, P0 ;  /* 0xffffffffff507807 */ /* 0x000fe20000000000 */
[----:B------:R-:W-:Y:S01]  /*15b00*/  IMAD.MOV R81, RZ, RZ, -R9 ;  /* 0x000000ffff517224 */ /* 0x000fe200078e0a09 */
[----:B------:R-:W-:Y:S01]  /*15b10*/  ISETP.GE.AND P0, PT, R216, R0, PT ;  /* 0x00000000d800720c */ /* 0x000fe20003f06270 */
[----:B------:R-:W5:Y:S01]  /*15b20*/  LD.E.128 R60, desc[UR42][R60.64] ;  /* 0x0000002a3c3c7980 */ /* 0x000f62000c101d00 */
[----:B------:R-:W-:Y:S01]  /*15b30*/  LOP3.LUT R3, R84, 0x2, R3, 0xe2, !PT ;  /* 0x0000000254037812 */ /* 0x000fe200078ee203 */
[----:B------:R-:W-:Y:S01]  /*15b40*/  IMAD.SHL.U32 R84, R80, 0x4, RZ ;  /* 0x0000000450547824 */ /* 0x000fe200078e00ff */
[----:B------:R-:W-:Y:S01]  /*15b50*/  SEL R80, RZ, 0xffffffff, P0 ;  /* 0xffffffffff507807 */ /* 0x000fe20000000000 */
[----:B------:R-:W-:Y:S01]  /*15b60*/  IMAD R81, R83, R81, R82 ;  /* 0x0000005153517224 */ /* 0x000fe200078e0252 */
[----:B------:R-:W-:Y:S01]  /*15b70*/  SHF.R.U64 R52, R52, 0x3, RZ ;  /* 0x0000000334347819 */ /* 0x000fe200000012ff */
[----:B------:R-:W5:Y:S01]  /*15b80*/  LD.E.128 R64, desc[UR42][R64.64] ;  /* 0x0000002a40407980 */ /* 0x000f62000c101d00 */
[----:B------:R-:W-:-:S02]  /*15b90*/  SHF.R.U64 R56, R56, 0x3, RZ ;  /* 0x0000000338387819 */ /* 0x000fc400000012ff */
[----:B------:R-:W-:Y:S01]  /*15ba0*/  LOP3.LUT R8, R84, 0x4, R3, 0xe2, !PT ;  /* 0x0000000454087812 */ /* 0x000fe200078ee203 */
[----:B------:R-:W-:Y:S01]  /*15bb0*/  VIADD R3, R193, 0x140 ;  /* 0x00000140c1037836 */ /* 0x000fe20000000000 */
[----:B------:R-:W-:Y:S02]  /*15bc0*/  SHF.R.S32.HI R82, RZ, 0x1f, R9 ;  /* 0x0000001fff527819 */ /* 0x000fe40000011409 */
[----:B------:R-:W-:Y:S02]  /*15bd0*/  SHF.R.U64 R6, R6, 0x3, RZ ;  /* 0x0000000306067819 */ /* 0x000fe400000012ff */
[-C--:B------:R-:W-:Y:S01]  /*15be0*/  ISETP.GE.AND P0, PT, R215, R0.reuse, PT ;  /* 0x00000000d700720c */ /* 0x080fe20003f06270 */
[----:B------:R-:W-:Y:S01]  /*15bf0*/  IMAD.SHL.U32 R83, R80, 0x8, RZ ;  /* 0x0000000850537824 */ /* 0x000fe200078e00ff */
[----:B------:R-:W-:Y:S01]  /*15c00*/  LOP3.LUT R48, R48, R49, RZ, 0x3c, !PT ;  /* 0x0000003130307212 */ /* 0x000fe200078e3cff */
[--C-:B------:R-:W-:Y:S01]  /*15c10*/  IMAD.X R49, RZ, RZ, R5.reuse, P4 ;  /* 0x000000ffff317224 */ /* 0x100fe200020e0605 */
[----:B------:R-:W-:Y:S01]  /*15c20*/  LOP3.LUT R52, R52, R53, RZ, 0x3c, !PT ;  /* 0x0000003534347212 */ /* 0x000fe200078e3cff */
[--C-:B------:R-:W-:Y:S01]  /*15c30*/  IMAD.X R53, RZ, RZ, R5.reuse, P5 ;  /* 0x000000ffff357224 */ /* 0x100fe200028e0605 */
[----:B------:R-:W-:Y:S01]  /*15c40*/  LOP3.LUT R56, R56, R57, RZ, 0x3c, !PT ;  /* 0x0000003938387212 */ /* 0x000fe200078e3cff */
[----:B------:R-:W-:Y:S01]  /*15c50*/  IMAD.X R57, RZ, RZ, R5, P6 ;  /* 0x000000ffff397224 */ /* 0x000fe200030e0605 */
[----:B------:R-:W-:Y:S01]  /*15c60*/  LOP3.LUT R72, R6, R7, RZ, 0x3c, !PT ;  /* 0x0000000706487212 */ /* 0x000fe200078e3cff */
[----:B------:R-:W-:Y:S01]  /*15c70*/  IMAD R82, R82, UR4, RZ ;  /* 0x0000000452527c24 */ /* 0x000fe2000f8e02ff */
[----:B------:R-:W-:Y:S01]  /*15c80*/  SEL R80, RZ, 0xffffffff, P0 ;  /* 0xffffffffff507807 */ /* 0x000fe20000000000 */
[----:B------:R-:W-:Y:S01]  /*15c90*/  IMAD.WIDE.U32 R10, R9, UR4, R10 ;  /* 0x00000004090a7c25 */ /* 0x000fe2000f8e000a */
[----:B------:R-:W-:Y:S01]  /*15ca0*/  ISETP.GE.AND P0, PT, R3, R0, PT ;  /* 0x000000000300720c */ /* 0x000fe20003f06270 */
[----:B------:R-:W5:Y:S01]  /*15cb0*/  LD.E.128 R4, desc[UR42][R4.64] ;  /* 0x0000002a04047980 */ /* 0x000f62000c101d00 */
[----:B------:R-:W-:Y:S01]  /*15cc0*/  LOP3.LUT R8, R83, 0x8, R8, 0xe2, !PT ;  /* 0x0000000853087812 */ /* 0x000fe200078ee208 */
[----:B------:R-:W-:Y:S01]  /*15cd0*/  IMAD R83, R9, UR5, R82 ;  /* 0x0000000509537c24 */ /* 0x000fe2000f8e0252 */
[----:B------:R-:W-:Y:S01]  /*15ce0*/  SEL R9, RZ, 0xffffffff, P0 ;  /* 0xffffffffff097807 */ /* 0x000fe20000000000 */
[----:B------:R-:W5:Y:S01]  /*15cf0*/  LD.E.128 R48, desc[UR42][R48.64] ;  /* 0x0000002a30307980 */ /* 0x000f62000c101d00 */
[----:B------:R-:W-:-:S02]  /*15d00*/  IMAD.SHL.U32 R85, R80, 0x10, RZ ;  /* 0x0000001050557824 */ /* 0x000fc400078e00ff */
[----:B------:R-:W-:Y:S01]  /*15d10*/  VIADD R91, R193, 0x180 ;  /* 0x00000180c15b7836 */ /* 0x000fe20000000000 */
[----:B------:R-:W5:Y:S01]  /*15d20*/  LD.E.128 R52, desc[UR42][R52.64] ;  /* 0x0000002a34347980 */ /* 0x000f62000c101d00 */
[----:B------:R-:W-:-:S03]  /*15d30*/  SHF.R.S32.HI R80, RZ, 0x1f, R81 ;  /* 0x0000001fff507819 */ /* 0x000fc60000011451 */
[----:B------:R-:W5:Y:S04]  /*15d40*/  LD.E.128 R56, desc[UR42][R56.64] ;  /* 0x0000002a38387980 */ /* 0x000f68000c101d00 */
[----:B------:R-:W5:Y:S01]  /*15d50*/  LD.E.128 R72, desc[UR42][R72.64] ;  /* 0x0000002a48487980 */ /* 0x000f62000c101d00 */
[----:B------:R-:W-:Y:S01]  /*15d60*/  IMAD.SHL.U32 R9, R9, 0x20, RZ ;  /* 0x0000002009097824 */ /* 0x000fe200078e00ff */
[----:B------:R-:W-:Y:S01]  /*15d70*/  ULDC.64 UR4, c[0x0][0xad8] ;  /* 0x0002b60000047ab9 */ /* 0x000fe20000000a00 */
[----:B------:R-:W-:Y:S01]  /*15d80*/  @!PT LDS RZ, [RZ] ;  /* 0x00000000fffff984 */ /* 0x000fe20000000800 */
[----:B------:R-:W-:Y:S01]  /*15d90*/  @!PT LDS RZ, [RZ] ;  /* 0x00000000fffff984 */ /* 0x000fe20000000800 */
[----:B------:R-:W-:Y:S01]  /*15da0*/  @!PT LDS RZ, [RZ] ;  /* 0x00000000fffff984 */ /* 0x000fe20000000800 */
[----:B------:R-:W-:Y:S01]  /*15db0*/  @!PT LDS RZ, [RZ] ;  /* 0x00000000fffff984 */ /* 0x000fe20000000800 */
[----:B------:R0:W-:Y:S06]  /*15dc0*/  MEMBAR.ALL.CTA ;  /* 0x0000000000007992 */ /* 0x0001ec0000008000 */
[----:B0-----:R-:W0:Y:S01]  /*15dd0*/  FENCE.VIEW.ASYNC.S ;  /* 0x00000000000073c6 */ /* 0x001e220000000000 */
[----:B------:R-:W-:-:S02]  /*15de0*/  LOP3.LUT R8, R85, 0x10, R8, 0xe2, !PT ;  /* 0x0000001055087812 */ /* 0x000fc400078ee208 */
[-C--:B------:R-:W-:Y:S01]  /*15df0*/  ISETP.GE.AND P0, PT, R91, R0.reuse, PT ;  /* 0x000000005b00720c */ /* 0x080fe20003f06270 */
[----:B------:R-:W-:Y:S01]  /*15e00*/  IMAD.IADD R11, R11, 0x1, R83 ;  /* 0x000000010b0b7824 */ /* 0x000fe200078e0253 */
[----:B------:R-:W-:Y:S01]  /*15e10*/  LOP3.LUT R8, R9, 0x20, R8, 0xe2, !PT ;  /* 0x0000002009087812 */ /* 0x000fe200078ee208 */
[----:B------:R-:W-:Y:S01]  /*15e20*/  IMAD R80, R80, UR4, RZ ;  /* 0x0000000450507c24 */ /* 0x000fe2000f8e02ff */
[----:B------:R-:W-:Y:S01]  /*15e30*/  SEL R9, RZ, 0x40, P0 ;  /* 0x00000040ff097807 */ /* 0x000fe20000000000 */
[----:B------:R-:W-:Y:S02]  /*15e40*/  IMAD.IADD R76, R76, 0x1, R192 ;  /* 0x000000014c4c7824 */ /* 0x000fe400078e02c0 */
[----:B------:R-:W-:Y:S02]  /*15e50*/  VIADD R89, R193, 0x1c0 ;  /* 0x000001c0c1597836 */ /* 0x000fe40000000000 */
[C---:B------:R-:W-:Y:S02]  /*15e60*/  IMAD R83, R81.reuse, UR5, R80 ;  /* 0x0000000551537c24 */ /* 0x040fe4000f8e0250 */
[----:B------:R-:W-:Y:S01]  /*15e70*/  IMAD.WIDE.U32 R10, R81, UR4, R10 ;  /* 0x00000004510a7c25 */ /* 0x000fe2000f8e000a */
[----:B------:R-:W-:Y:S01]  /*15e80*/  LOP3.LUT R82, R8, R9, RZ, 0xfc, !PT ;  /* 0x0000000908527212 */ /* 0x000fe200078efcff */
[----:B------:R-:W-:Y:S01]  /*15e90*/  ULDC.64 UR4, c[0x0][0xa80] ;  /* 0x0002a00000047ab9 */ /* 0x000fe20000000a00 */
[----:B------:R-:W-:Y:S01]  /*15ea0*/  ISETP.GE.AND P1, PT, R76, R87, PT ;  /* 0x000000574c00720c */ /* 0x000fe20003f26270 */
[----:B------:R-:W-:Y:S01]  /*15eb0*/  VIADD R8, R2, 0x28c20 ;  /* 0x00028c2002087836 */ /* 0x000fe20000000000 */
[----:B------:R-:W-:Y:S01]  /*15ec0*/  ISETP.GE.AND P0, PT, R89, R0, PT ;  /* 0x000000005900720c */ /* 0x000fe20003f06270 */
[----:B------:R-:W-:Y:S01]  /*15ed0*/  IMAD.IADD R11, R11, 0x1, R83 ;  /* 0x000000010b0b7824 */ /* 0x000fe200078e0253 */
[----:B------:R-:W-:-:S02]  /*15ee0*/  LEA R84, P2, R10, UR4, 0x1 ;  /* 0x000000040a547c11 */ /* 0x000fc4000f8408ff */
[----:B------:R-:W-:Y:S02]  /*15ef0*/  PRMT R8, RZ, 0x654, R8 ;  /* 0x00000654ff087816 */ /* 0x000fe40000000008 */
[----:B------:R-:W-:Y:S02]  /*15f00*/  SEL R9, RZ, 0x80, P0 ;  /* 0x00000080ff097807 */ /* 0x000fe40000000000 */
[----:B------:R-:W-:Y:S01]  /*15f10*/  LEA.HI.X R85, R10, UR5, R11, 0x1, P2 ;  /* 0x000000050a557c11 */ /* 0x000fe200090f0c0b */
[----:B0-----:R0:W-:Y:S01]  /*15f20*/  SYNCS.ARRIVE.TRANS64.RED.A1T0 RZ, [R8+URZ], RZ ;  /* 0x000000ff08ff79a7 */ /* 0x0011e2000810043f */
[----:B------:R-:W-:Y:S01]  /*15f30*/  LOP3.LUT R83, R82, R9, RZ, 0xfc, !PT ;  /* 0x0000000952537212 */ /* 0x000fe200078efcff */
[----:B------:R-:W-:Y:S02]  /*15f40*/  BSSY B1, `(.L_x_2800) ;  /* 0x000002a000017945 */ /* 0x000fe40003800000 */
[----:B------:R1:W3:Y:S01]  /*15f50*/  SHFL.IDX PT, R9, R85, RZ, 0x181f ;  /* 0x00181fff55097589 */ /* 0x0002e200000e0000 */
[----:B------:R-:W-:-:S03]  /*15f60*/  SHF.R.S32.HI R152, RZ, 0x1f, R215 ;  /* 0x0000001fff987819 */ /* 0x000fc600000114d7 */
[----:B0-----:R1:W0:Y:S01]  /*15f70*/  SHFL.IDX PT, R8, R84, RZ, 0x181f ;  /* 0x00181fff54087589 */ /* 0x00122200000e0000 */
[----:B------:R-:W-:Y:S02]  /*15f80*/  SHF.R.S32.HI R153, RZ, 0x1f, R216 ;  /* 0x0000001fff997819 */ /* 0x000fe400000114d8 */
[----:B------:R-:W-:Y:S02]  /*15f90*/  SHF.R.S32.HI R154, RZ, 0x1f, R217 ;  /* 0x0000001fff9a7819 */ /* 0x000fe400000114d9 */
[----:B------:R-:W-:Y:S01]  /*15fa0*/  SHF.R.S32.HI R155, RZ, 0x1f, R218 ;  /* 0x0000001fff9b7819 */ /* 0x000fe200000114da */
[----:B------:R-:W-:Y:S06]  /*15fb0*/  @P1 BRA `(.L_x_2801) ;  /* 0x0000000000881947 */ /* 0x000fec0003800000 */
[-C--:B------:R-:W-:Y:S02]  /*15fc0*/  ISETP.GE.AND P5, PT, R218, R0.reuse, PT ;  /* 0x00000000da00720c */ /* 0x080fe40003fa6270 */
[-C--:B------:R-:W-:Y:S02]  /*15fd0*/  ISETP.GE.AND P0, PT, R193, R0.reuse, PT ;  /* 0x00000000c100720c */ /* 0x080fe40003f06270 */
[-C--:B------:R-:W-:Y:S02]  /*15fe0*/  ISETP.GE.AND P4, PT, R217, R0.reuse, PT ;  /* 0x00000000d900720c */ /* 0x080fe40003f86270 */
[-C--:B------:R-:W-:Y:S02]  /*15ff0*/  ISETP.GE.AND P3, PT, R216, R0.reuse, PT ;  /* 0x00000000d800720c */ /* 0x080fe40003f66270 */
[----:B------:R-:W-:Y:S02]  /*16000*/  ISETP.GE.AND P2, PT, R215, R0, PT ;  /* 0x00000000d700720c */ /* 0x000fe40003f46270 */
[----:B------:R-:W-:-:S03]  /*16010*/  SHF.R.S32.HI R86, RZ, 0x1f, R3 ;  /* 0x0000001fff567819 */ /* 0x000fc60000011403 */
[C---:B0-----:R-:W-:Y:S02]  /*16020*/  @!P5 LEA R10, P1, R218.reuse, R8, 0x1 ;  /* 0x00000008da0ad211 */ /* 0x041fe400078208ff */
[----:B---3--:R-:W-:Y:S02]  /*16030*/  @!P0 IMAD.WIDE R80, R193, 0x2, R8 ;  /* 0x00000002c1508825 */ /* 0x008fe400078e0208 */
[----:B------:R-:W-:Y:S02]  /*16040*/  @!P5 LEA.HI.X R11, R218, R9, R155, 0x1, P1 ;  /* 0x00000009da0bd211 */ /* 0x000fe400008f0c9b */
[----:B------:R-:W-:Y:S01]  /*16050*/  ISETP.GE.AND P1, PT, R3, R0, PT ;  /* 0x000000000300720c */ /* 0x000fe20003f26270 */
[----:B-----5:R0:W-:Y:S01]  /*16060*/  @!P0 ST.E.128 desc[UR42][R80.64], R4 ;  /* 0x0000000450008985 */ /* 0x0201e2000c101d2a */
[----:B------:R-:W-:-:S03]  /*16070*/  LOP3.LUT P0, RZ, R82, 0x40, RZ, 0xc0, !PT ;  /* 0x0000004052ff7812 */ /* 0x000fc6000780c0ff */
[----:B------:R3:W-:Y:S01]  /*16080*/  @!P5 ST.E.128 desc[UR42][R10.64], R20 ;  /* 0x000000140a00d985 */ /* 0x0007e2000c101d2a */
[----:B0-----:R-:W-:Y:S02]  /*16090*/  SHF.R.S32.HI R5, RZ, 0x1f, R91 ;  /* 0x0000001fff057819 */ /* 0x001fe4000001145b */
[----:B------:R-:W-:Y:S02]  /*160a0*/  SHF.R.S32.HI R80, RZ, 0x1f, R89 ;  /* 0x0000001fff507819 */ /* 0x000fe40000011459 */
[CC--:B---3--:R-:W-:Y:S02]  /*160b0*/  @!P4 LEA R22, P5, R217.reuse, R8.reuse, 0x1 ;  /* 0x00000008d916c211 */ /* 0x0c8fe400078a08ff */
[-C--:B------:R-:W-:Y:S02]  /*160c0*/  @!P3 LEA R20, P6, R216, R8.reuse, 0x1 ;  /* 0x00000008d814b211 */ /* 0x080fe400078c08ff */
[----:B------:R-:W-:Y:S02]  /*160d0*/  @!P4 LEA.HI.X R23, R217, R9, R154, 0x1, P5 ;  /* 0x00000009d917c211 */ /* 0x000fe400028f0c9a */
[----:B------:R-:W-:-:S02]  /*160e0*/  @!P2 LEA R10, P5, R215, R8, 0x1 ;  /* 0x00000008d70aa211 */ /* 0x000fc400078a08ff */
[-C--:B------:R-:W-:Y:S01]  /*160f0*/  @!P3 LEA.HI.X R21, R216, R9.reuse, R153, 0x1, P6 ;  /* 0x00000009d815b211 */ /* 0x080fe200030f0c99 */
[----:B------:R4:W-:Y:S01]  /*16100*/  @!P4 ST.E.128 desc[UR42][R22.64], R28 ;  /* 0x0000001c1600c985 */ /* 0x0009e2000c101d2a */
[----:B------:R-:W-:Y:S02]  /*16110*/  LOP3.LUT P6, RZ, R83, 0x80, RZ, 0xc0, !PT ;  /* 0x0000008053ff7812 */ /* 0x000fe400078cc0ff */
[----:B------:R-:W-:Y:S01]  /*16120*/  @!P2 LEA.HI.X R11, R215, R9, R152, 0x1, P5 ;  /* 0x00000009d70ba211 */ /* 0x000fe200028f0c98 */
[----:B------:R4:W-:Y:S01]  /*16130*/  @!P3 ST.E.128 desc[UR42][R20.64], R36 ;  /* 0x000000241400b985 */ /* 0x0009e2000c101d2a */
[----:B------:R-:W-:-:S03]  /*16140*/  @!P1 LEA R6, P5, R3, R8, 0x1 ;  /* 0x0000000803069211 */ /* 0x000fc600078a08ff */
[----:B------:R4:W-:Y:S01]  /*16150*/  @!P2 ST.E.128 desc[UR42][R10.64], R44 ;  /* 0x0000002c0a00a985 */ /* 0x0009e2000c101d2a */
[----:B------:R-:W-:Y:S02]  /*16160*/  @!P1 LEA.HI.X R7, R3, R9, R86, 0x1, P5 ;  /* 0x0000000903079211 */ /* 0x000fe400028f0c56 */
[----:B------:R-:W-:-:S03]  /*16170*/  @P0 LEA R4, P5, R91, R8, 0x1 ;  /* 0x000000085b040211 */ /* 0x000fc600078a08ff */
[----:B------:R4:W-:Y:S01]  /*16180*/  @!P1 ST.E.128 desc[UR42][R6.64], R52 ;  /* 0x0000003406009985 */ /* 0x0009e2000c101d2a */
[----:B------:R-:W-:Y:S02]  /*16190*/  @P0 LEA.HI.X R5, R91, R9, R5, 0x1, P5 ;  /* 0x000000095b050211 */ /* 0x000fe400028f0c05 */
[----:B------:R-:W-:-:S03]  /*161a0*/  @P6 LEA R8, P5, R89, R8, 0x1 ;  /* 0x0000000859086211 */ /* 0x000fc600078a08ff */
[----:B------:R4:W-:Y:S01]  /*161b0*/  @P0 ST.E.128 desc[UR42][R4.64], R60 ;  /* 0x0000003c04000985 */ /* 0x0009e2000c101d2a */
[----:B------:R-:W-:-:S05]  /*161c0*/  @P6 LEA.HI.X R9, R89, R9, R80, 0x1, P5 ;  /* 0x0000000959096211 */ /* 0x000fca00028f0c50 */
[----:B------:R4:W-:Y:S04]  /*161d0*/  @P6 ST.E.128 desc[UR42][R8.64], R68 ;  /* 0x0000004408006985 */ /* 0x0009e8000c101d2a */
.L_x_2801:
[----:B------:R-:W-:Y:S05]  /*161e0*/  BSYNC B1 ;  /* 0x0000000000017941 */ /* 0x000fea0003800000 */
.L_x_2800:
[----:B------:R-:W-:Y:S01]  /*161f0*/  VIADD R76, R76, 0x20 ;  /* 0x000000204c4c7836 */ /* 0x000fe20000000000 */
[----:B----45:R4:W0:Y:S04]  /*16200*/  SHFL.IDX PT, R5, R85, 0x1, 0x181f ;  /* 0x00381f0055057f89 */ /* 0x03082800000e0000 */
[----:B------:R-:W-:Y:S01]  /*16210*/  ISETP.GE.AND P0, PT, R76, R87, PT ;  /* 0x000000574c00720c */ /* 0x000fe20003f06270 */
[----:B------:R4:W0:-:S12]  /*16220*/  SHFL.IDX PT, R4, R84, 0x1, 0x181f ;  /* 0x00381f0054047f89 */ /* 0x00081800000e0000 */
[----:B----4-:R-:W-:Y:S05]  /*16230*/  @P0 BRA `(.L_x_2802) ;  /* 0x0000002800680947 */ /* 0x010fea0003800000 */
[-C--:B------:R-:W-:Y:S02]  /*16240*/  ISETP.GE.AND P2, PT, R193, R0.reuse, PT ;  /* 0x00000000c100720c */ /* 0x080fe40003f46270 */
[-C--:B------:R-:W-:Y:S02]  /*16250*/  ISETP.GE.AND P6, PT, R218, R0.reuse, PT ;  /* 0x00000000da00720c */ /* 0x080fe40003fc6270 */
[-C--:B------:R-:W-:Y:S02]  /*16260*/  ISETP.GE.AND P4, PT, R217, R0.reuse, PT ;  /* 0x00000000d900720c */ /* 0x080fe40003f86270 */
[-C--:B------:R-:W-:Y:S02]  /*16270*/  ISETP.GE.AND P3, PT, R216, R0.reuse, PT ;  /* 0x00000000d800720c */ /* 0x080fe40003f66270 */
[----:B------:R-:W-:-:S05]  /*16280*/  ISETP.GE.AND P1, PT, R3, R0, PT ;  /* 0x000000000300720c */ /* 0x000fca0003f26270 */
[----:B0--3--:R-:W-:Y:S02]  /*16290*/  @!P2 IMAD.WIDE R8, R193, 0x2, R4 ;  /* 0x00000002c108a825 */ /* 0x009fe400078e0204 */
[CC--:B------:R-:W-:Y:S02]  /*162a0*/  @!P6 LEA R6, P0, R218.reuse, R4.reuse, 0x1 ;  /* 0x00000004da06e211 */ /* 0x0c0fe400078008ff */
[----:B------:R-:W-:Y:S01]  /*162b0*/  @!P4 LEA R10, P5, R217, R4, 0x1 ;  /* 0x00000004d90ac211 */ /* 0x000fe200078a08ff */
[----:B------:R0:W-:Y:S01]  /*162c0*/  @!P2 ST.E.128 desc[UR42][R8.64], R12 ;  /* 0x0000000c0800a985 */ /* 0x0001e2000c101d2a */
[----:B------:R-:W-:Y:S02]  /*162d0*/  ISETP.GE.AND P2, PT, R215, R0, PT ;  /* 0x00000000d700720c */ /* 0x000fe40003f46270 */
[----:B------:R-:W-:Y:S02]  /*162e0*/  @!P6 LEA.HI.X R7, R218, R5, R155, 0x1, P0 ;  /* 0x00000005da07e211 */ /* 0x000fe400000f0c9b */
[----:B------:R-:W-:-:S02]  /*162f0*/  LOP3.LUT P0, RZ, R82, 0x40, RZ, 0xc0, !PT ;  /* 0x0000004052ff7812 */ /* 0x000fc4000780c0ff */
[-C--:B------:R-:W-:Y:S01]  /*16300*/  @!P4 LEA.HI.X R11, R217, R5.reuse, R154, 0x1, P5 ;  /* 0x00000005d90bc211 */ /* 0x080fe200028f0c9a */
[----:B------:R3:W-:Y:S01]  /*16310*/  @!P6 ST.E.128 desc[UR42][R6.64], R24 ;  /* 0x000000180600e985 */ /* 0x0007e2000c101d2a */
[CC--:B------:R-:W-:Y:S02]  /*16320*/  @!P3 LEA R22, P5, R216.reuse, R4.reuse, 0x1 ;  /* 0x00000004d816b211 */ /* 0x0c0fe400078a08ff */
[----:B------:R-:W-:Y:S01]  /*16330*/  SHF.R.S32.HI R0, RZ, 0x1f, R3 ;  /* 0x0000001fff007819 */ /* 0x000fe20000011403 */
[----:B------:R3:W-:Y:S01]  /*16340*/  @!P4 ST.E.128 desc[UR42][R10.64], R32 ;  /* 0x000000200a00c985 */ /* 0x0007e2000c101d2a */
[C---:B------:R-:W-:Y:S02]  /*16350*/  @!P1 LEA R20, P6, R3.reuse, R4, 0x1 ;  /* 0x0000000403149211 */ /* 0x040fe400078c08ff */
[-C--:B------:R-:W-:Y:S02]  /*16360*/  @!P3 LEA.HI.X R23, R216, R5.reuse, R153, 0x1, P5 ;  /* 0x00000005d817b211 */ /* 0x080fe400028f0c99 */
[----:B------:R-:W-:-:S02]  /*16370*/  @!P1 LEA.HI.X R21, R3, R5, R0, 0x1, P6 ;  /* 0x0000000503159211 */ /* 0x000fc400030f0c00 */
[-C--:B0-----:R-:W-:Y:S01]  /*16380*/  @!P2 LEA R12, P5, R215, R4.reuse, 0x1 ;  /* 0x00000004d70ca211 */ /* 0x081fe200078a08ff */
[----:B------:R3:W-:Y:S01]  /*16390*/  @!P3 ST.E.128 desc[UR42][R22.64], R40 ;  /* 0x000000281600b985 */ /* 0x0007e2000c101d2a */
[----:B------:R-:W-:Y:S02]  /*163a0*/  SHF.R.S32.HI R0, RZ, 0x1f, R91 ;  /* 0x0000001fff007819 */ /* 0x000fe4000001145b */
[----:B------:R-:W-:Y:S02]  /*163b0*/  @P0 LEA R8, P6, R91, R4, 0x1 ;  /* 0x000000045b080211 */ /* 0x000fe400078c08ff */
[-C--:B------:R-:W-:Y:S02]  /*163c0*/  @!P2 LEA.HI.X R13, R215, R5.reuse, R152, 0x1, P5 ;  /* 0x00000005d70da211 */ /* 0x080fe400028f0c98 */
[----:B------:R-:W-:-:S03]  /*163d0*/  @P0 LEA.HI.X R9, R91, R5, R0, 0x1, P6 ;  /* 0x000000055b090211 */ /* 0x000fc600030f0c00 */
        /* <DEDUP_REMOVED lines=10> */
.L_x_2799:
[----:B------:R-:W-:Y:S01]  /*16480*/  ULDC.64 UR4, c[0x0][0xb08] ;  /* 0x0002c20000047ab9 */ /* 0x000fe20000000a00 */
[----:B-1----:R-:W-:Y:S01]  /*16490*/  IMAD.IADD R12, R201, 0x1, R192 ;  /* 0x00000001c90c7824 */ /* 0x002fe200078e02c0 */
        /* <DEDUP_REMOVED lines=9> */
[----:B------:R-:W-:Y:S01]  /*16530*/  IMAD.IADD R192, R191, 0x1, R192 ;  /* 0x00000001bfc07824 */ /* 0x000fe200078e02c0 */
[----:B------:R-:W-:Y:S01]  /*16540*/  SHF.R.S32.HI R153, RZ, 0x1f, R224 ;  /* 0x0000001fff997819 */ /* 0x000fe200000114e0 */
[----:B------:R-:W-:Y:S01]  /*16550*/  IMAD.IADD R11, R11, 0x1, R9 ;  /* 0x000000010b0b7824 */ /* 0x000fe200078e0209 */
[----:B------:R-:W-:Y:S01]  /*16560*/  SHF.R.S32.HI R154, RZ, 0x1f, R225 ;  /* 0x0000001fff9a7819 */ /* 0x000fe200000114e1 */
[----:B------:R-:W-:Y:S01]  /*16570*/  IMAD.MOV.U32 R9, RZ, RZ, R12 ;  /* 0x000000ffff097224 */ /* 0x000fe200078e000c */
[----:B------:R-:W-:Y:S01]  /*16580*/  SHF.R.S32.HI R155, RZ, 0x1f, R226 ;  /* 0x0000001fff9b7819 */ /* 0x000fe200000114e2 */
[----:B------:R-:W-:Y:S01]  /*16590*/  IMAD.WIDE.U32 R10, R204, UR4, R10 ;  /* 0x00000004cc0a7c25 */ /* 0x000fe2000f8e000a */
[----:B------:R-:W-:-:S02]  /*165a0*/  SHF.R.S32.HI R156, RZ, 0x1f, R227 ;  /* 0x0000001fff9c7819 */ /* 0x000fc400000114e3 */
[----:B------:R-:W-:Y:S01]  /*165b0*/  SHF.R.S32.HI R157, RZ, 0x1f, R228 ;  /* 0x0000001fff9d7819 */ /* 0x000fe200000114e4 */
[----:B------:R-:W-:Y:S01]  /*165c0*/  IMAD R11, R204, UR5, R11 ;  /* 0x00000005cc0b7c24 */ /* 0x000fe2000f8e020b */
        /* <DEDUP_REMOVED lines=10> */
[----:B------:R-:W0:Y:S01]  /*16670*/  LDC R0, c[0x0][0xbe8] ;  /* 0x0002fa00ff007b82 */ /* 0x000e220000000800 */
[C---:B------:R-:W-:Y:S01]  /*16680*/  VIADD R165, R194.reuse, 0x90 ;  /* 0x00000090c2a57836 */ /* 0x040fe20000000000 */
[----:B------:R-:W-:Y:S01]  /*16690*/  SHF.R.S32.HI R163, RZ, 0x1f, R163 ;  /* 0x0000001fffa37819 */ /* 0x000fe200000114a3 */
[----:B------:R-:W-:Y:S01]  /*166a0*/  IMAD.IADD R11, R11, 0x1, R3 ;  /* 0x000000010b0b7824 */ /* 0x000fe200078e0203 */
[----:B------:R-:W-:Y:S01]  /*166b0*/  SHF.R.S32.HI R235, RZ, 0x1f, R194 ;  /* 0x0000001fffeb7819 */ /* 0x000fe200000114c2 */
[----:B------:R-:W-:Y:S01]  /*166c0*/  VIADD R167, R194, 0x88 ;  /* 0x00000088c2a77836 */ /* 0x000fe20000000000 */
[----:B------:R-:W-:Y:S01]  /*166d0*/  SHF.R.S32.HI R165, RZ, 0x1f, R165 ;  /* 0x0000001fffa57819 */ /* 0x000fe200000114a5 */
[----:B------:R-:W-:-:S03]  /*166e0*/  IMAD.WIDE.U32 R10, R220, UR4, R10 ;  /* 0x00000004dc0a7c25 */ /* 0x000fc6000f8e000a */
[----:B------:R-:W-:Y:S01]  /*166f0*/  SHF.R.S32.HI R167, RZ, 0x1f, R167 ;  /* 0x0000001fffa77819 */ /* 0x000fe200000114a7 */
[----:B------:R-:W-:Y:S01]  /*16700*/  IMAD R11, R220, UR5, R11 ;  /* 0x00000005dc0b7c24 */ /* 0x000fe2000f8e020b */
[----:B------:R-:W-:Y:S01]  /*16710*/  ULDC.64 UR4, c[0x0][0xb30] ;  /* 0x0002cc0000047ab9 */ /* 0x000fe20000000a00 */
[C---:B------:R-:W-:Y:S02]  /*16720*/  VIADD R169, R194.reuse, 0x80 ;  /* 0x00000080c2a97836 */ /* 0x040fe40000000000 */
[C---:B------:R-:W-:Y:S02]  /*16730*/  VIADD R171, R194.reuse, 0x78 ;  /* 0x00000078c2ab7836 */ /* 0x040fe40000000000 */
[C---:B------:R-:W-:Y:S01]  /*16740*/  VIADD R173, R194.reuse, 0x70 ;  /* 0x00000070c2ad7836 */ /* 0x040fe20000000000 */
[----:B------:R-:W-:Y:S01]  /*16750*/  SHF.R.S32.HI R169, RZ, 0x1f, R169 ;  /* 0x0000001fffa97819 */ /* 0x000fe200000114a9 */
[C---:B------:R-:W-:Y:S01]  /*16760*/  VIADD R175, R194.reuse, 0x68 ;  /* 0x00000068c2af7836 */ /* 0x040fe20000000000 */
[----:B------:R-:W-:Y:S01]  /*16770*/  SHF.R.S32.HI R171, RZ, 0x1f, R171 ;  /* 0x0000001fffab7819 */ /* 0x000fe200000114ab */
[C---:B------:R-:W-:Y:S01]  /*16780*/  VIADD R177, R194.reuse, 0x60 ;  /* 0x00000060c2b17836 */ /* 0x040fe20000000000 */
[----:B------:R-:W-:Y:S01]  /*16790*/  SHF.R.S32.HI R173, RZ, 0x1f, R173 ;  /* 0x0000001fffad7819 */ /* 0x000fe200000114ad */
[----:B------:R-:W-:Y:S01]  /*167a0*/  VIADD R179, R194, 0x58 ;  /* 0x00000058c2b37836 */ /* 0x000fe20000000000 */
[----:B0-----:R-:W-:Y:S01]  /*167b0*/  ISETP.NE.AND P0, PT, R0, 0x1, PT ;  /* 0x000000010000780c */ /* 0x001fe20003f05270 */
        /* <DEDUP_REMOVED lines=12> */
[----:B------:R-:W0:Y:S01]  /*16880*/  @P0 LDC R13, c[0x0][0xbec] ;  /* 0x0002fb00ff0d0b82 */ /* 0x000e220000000800 */
[C---:B------:R-:W-:Y:S01]  /*16890*/  VIADD R212, R194.reuse, 0x20 ;  /* 0x00000020c2d47836 */ /* 0x040fe20000000000 */
[----:B------:R-:W-:Y:S01]  /*168a0*/  SHF.R.S32.HI R206, RZ, 0x1f, R206 ;  /* 0x0000001fffce7819 */ /* 0x000fe200000114ce */
[C---:B------:R-:W-:Y:S01]  /*168b0*/  VIADD R214, R194.reuse, 0x18 ;  /* 0x00000018c2d67836 */ /* 0x040fe20000000000 */
[----:B------:R-:W-:Y:S01]  /*168c0*/  SHF.R.S32.HI R208, RZ, 0x1f, R208 ;  /* 0x0000001fffd07819 */ /* 0x000fe200000114d0 */
[C---:B------:R-:W-:Y:S01]  /*168d0*/  VIADD R232, R194.reuse, 0x10 ;  /* 0x00000010c2e87836 */ /* 0x040fe20000000000 */
[----:B------:R-:W-:Y:S01]  /*168e0*/  SHF.R.S32.HI R210, RZ, 0x1f, R210 ;  /* 0x0000001fffd27819 */ /* 0x000fe200000114d2 */
[C---:B------:R-:W-:Y:S01]  /*168f0*/  VIADD R234, R194.reuse, 0x8 ;  /* 0x00000008c2ea7836 */ /* 0x040fe20000000000 */
[----:B------:R-:W1:Y:S01]  /*16900*/  @P0 LDC R3, c[0x0][0xbf0] ;  /* 0x0002fc00ff030b82 */ /* 0x000e620000000800 */
        /* <DEDUP_REMOVED lines=11> */
[----:B------:R-:W-:Y:S02]  /*169c0*/  VIADD R176, R194, 0x60 ;  /* 0x00000060c2b07836 */ /* 0x000fe40000000000 */
[----:B0-----:R-:W-:-:S04]  /*169d0*/  @P0 IMAD.HI.U32 R13, R12, R13, RZ ;  /* 0x0000000d0c0d0227 */ /* 0x001fc800078e00ff */
[C---:B------:R-:W-:Y:S02]  /*169e0*/  VIADD R178, R194.reuse, 0x58 ;  /* 0x00000058c2b27836 */ /* 0x040fe40000000000 */
[C---:B------:R-:W-:Y:S01]  /*169f0*/  VIADD R180, R194.reuse, 0x50 ;  /* 0x00000050c2b47836 */ /* 0x040fe20000000000 */
[----:B-1----:R-:W-:Y:S01]  /*16a00*/  @P0 SHF.R.U32.HI R9, RZ, R3, R13 ;  /* 0x00000003ff090219 */ /* 0x002fe2000001160d */
[C---:B------:R-:W-:Y:S02]  /*16a10*/  VIADD R182, R194.reuse, 0x48 ;  /* 0x00000048c2b67836 */ /* 0x040fe40000000000 */
[----:B------:R-:W-:Y:S02]  /*16a20*/  VIADD R190, R194, 0x40 ;  /* 0x00000040c2be7836 */ /* 0x000fe40000000000 */
[----:B------:R-:W-:Y:S02]  /*16a30*/  IMAD.MOV R3, RZ, RZ, -R9 ;  /* 0x000000ffff037224 */ /* 0x000fe400078e0a09 */
[----:B------:R-:W-:-:S04]  /*16a40*/  IMAD.WIDE.U32 R10, R9, UR4, R10 ;  /* 0x00000004090a7c25 */ /* 0x000fc8000f8e000a */
[----:B------:R-:W-:Y:S02]  /*16a50*/  IMAD R3, R0, R3, R12 ;  /* 0x0000000300037224 */ /* 0x000fe400078e020c */
[----:B------:R-:W-:Y:S01]  /*16a60*/  IMAD R0, R8, R0, RZ ;  /* 0x0000000008007224 */ /* 0x000fe200078e02ff */
[----:B------:R-:W-:Y:S01]  /*16a70*/  SHF.R.S32.HI R8, RZ, 0x1f, R9 ;  /* 0x0000001fff087819 */ /* 0x000fe20000011409 */
[C---:B------:R-:W-:Y:S02]  /*16a80*/  VIADD R205, R194.reuse, 0x38 ;  /* 0x00000038c2cd7836 */ /* 0x040fe40000000000 */
[----:B------:R-:W-:Y:S02]  /*16a90*/  VIADD R207, R194, 0x30 ;  /* 0x00000030c2cf7836 */ /* 0x000fe40000000000 */
[----:B------:R-:W-:Y:S02]  /*16aa0*/  IMAD R8, R8, UR4, RZ ;  /* 0x0000000408087c24 */ /* 0x000fe4000f8e02ff */
[----:B------:R-:W-:-:S02]  /*16ab0*/  VIADD R209, R194, 0x28 ;  /* 0x00000028c2d17836 */ /* 0x000fc40000000000 */
[----:B------:R-:W-:Y:S01]  /*16ac0*/  IMAD R9, R9, UR5, R8 ;  /* 0x0000000509097c24 */ /* 0x000fe2000f8e0208 */
[----:B------:R-:W-:Y:S01]  /*16ad0*/  SHF.R.S32.HI R8, RZ, 0x1f, R3 ;  /* 0x0000001fff087819 */ /* 0x000fe20000011403 */
[----:B------:R-:W-:Y:S01]  /*16ae0*/  ULDC.64 UR4, c[0x0][0xb28] ;  /* 0x0002ca0000047ab9 */ /* 0x000fe20000000a00 */
[----:B------:R-:W-:Y:S02]  /*16af0*/  VIADD R211, R194, 0x20 ;  /* 0x00000020c2d37836 */ /* 0x000fe40000000000 */
[----:B------:R-:W-:Y:S02]  /*16b00*/  IMAD.IADD R11, R11, 0x1, R9 ;  /* 0x000000010b0b7824 */ /* 0x000fe400078e0209 */
[----:B------:R-:W-:Y:S02]  /*16b10*/  IMAD R8, R8, UR4, RZ ;  /* 0x0000000408087c24 */ /* 0x000fe4000f8e02ff */
[----:B------:R-:W-:-:S04]  /*16b20*/  IMAD.WIDE.U32 R10, R3, UR4, R10 ;  /* 0x00000004030a7c25 */ /* 0x000fc8000f8e000a */
[----:B------:R-:W-:Y:S01]  /*16b30*/  IMAD R8, R3, UR5, R8 ;  /* 0x0000000503087c24 */ /* 0x000fe2000f8e0208 */
[----:B------:R-:W-:Y:S01]  /*16b40*/  ULDC.64 UR4, c[0x0][0xb00] ;  /* 0x0002c00000047ab9 */ /* 0x000fe20000000a00 */
[----:B------:R-:W-:Y:S01]  /*16b50*/  VIADD R213, R194, 0x18 ;  /* 0x00000018c2d57836 */ /* 0x000fe20000000000 */
[----:B------:R-:W-:Y:S01]  /*16b60*/  LEA R3, P0, R10, UR4, 0x2 ;  /* 0x000000040a037c11 */ /* 0x000fe2000f8010ff */
[----:B------:R-:W-:Y:S02]  /*16b70*/  IMAD.IADD R9, R11, 0x1, R8 ;  /* 0x000000010b097824 */ /* 0x000fe400078e0208 */
[----:B------:R-:W-:Y:S02]  /*16b80*/  VIADD R8, R2, 0x28c20 ;  /* 0x00028c2002087836 */ /* 0x000fe40000000000 */
[----:B------:R0:W1:Y:S01]  /*16b90*/  SHFL.IDX PT, R20, R3, RZ, 0x1c1f ;  /* 0x001c1fff03147589 */ /* 0x00006200000e0000 */
[----:B------:R-:W-:Y:S01]  /*16ba0*/  LEA.HI.X R14, R10, UR5, R9, 0x2, P0 ;  /* 0x000000050a0e7c11 */ /* 0x000fe200080f1409 */
[----:B------:R-:W-:Y:S01]  /*16bb0*/  VIADD R231, R194, 0x10 ;  /* 0x00000010c2e77836 */ /* 0x000fe20000000000 */
[----:B------:R-:W-:Y:S01]  /*16bc0*/  ISETP.GE.AND P0, PT, R192, R0, PT ;  /* 0x00000000c000720c */ /* 0x000fe20003f06270 */
[----:B------:R-:W-:Y:S01]  /*16bd0*/  VIADD R233, R194, 0x8 ;  /* 0x00000008c2e97836 */ /* 0x000fe20000000000 */
[----:B------:R-:W-:Y:S01]  /*16be0*/  PRMT R8, RZ, 0x654, R8 ;  /* 0x00000654ff087816 */ /* 0x000fe20000000008 */
[----:B------:R0:W3:Y:S03]  /*16bf0*/  SHFL.IDX PT, R15, R14, RZ, 0x1c1f ;  /* 0x001c1fff0e0f7589 */ /* 0x0000e600000e0000 */
[----:B------:R0:W-:Y:S07]  /*16c00*/  SYNCS.ARRIVE.TRANS64.RED.A1T0 RZ, [R8+URZ], RZ ;  /* 0x000000ff08ff79a7 */ /* 0x0001ee000810043f */
[----:B------:R-:W-:Y:S05]  /*16c10*/  @P0 BRA `(.L_x_2804) ;  /* 0x0000000800040947 */ /* 0x000fea0003800000 */
[----:B------:R-:W-:Y:S02]  /*16c20*/  ULDC UR4, c[0x0][0xac8] ;  /* 0x0002b20000047ab9 */ /* 0x000fe40000000800 */
[----:B------:R-:W-:Y:S02]  /*16c30*/  ISETP.GE.AND P0, PT, R194, UR4, PT ;  /* 0x00000004c2007c0c */ /* 0x000fe4000bf06270 */
[----:B------:R-:W-:Y:S02]  /*16c40*/  ISETP.GE.AND P4, PT, R176, UR4, PT ;  /* 0x00000004b0007c0c */ /* 0x000fe4000bf86270 */
[----:B------:R-:W-:-:S09]  /*16c50*/  ISETP.GE.AND P5, PT, R174, UR4, PT ;  /* 0x00000004ae007c0c */ /* 0x000fd2000bfa6270 */
[----:B01----:R-:W-:-:S04]  /*16c60*/  @!P0 LEA R8, P1, R194, R20, 0x2 ;  /* 0x00000014c2088211 */ /* 0x003fc800078210ff */
[----:B---3--:R-:W-:Y:S02]  /*16c70*/  @!P0 LEA.HI.X R9, R194, R15, R235, 0x2, P1 ;  /* 0x0000000fc2098211 */ /* 0x008fe400008f14eb */
        /* <DEDUP_REMOVED lines=25> */
[----:B------:R-:W-:-:S03]  /*16e10*/  ISETP.GE.AND P2, PT, R190, UR4, PT ;  /* 0x00000004be007c0c */ /* 0x000fc6000bf46270 */
[----:B------:R0:W-:Y:S02]  /*16e20*/  @!P1 ST.E.64 desc[UR42][R8.64], R48 ;  /* 0x0000003008009985 */ /* 0x0001e4000c101b2a */
[----:B0-----:R-:W-:-:S04]  /*16e30*/  @!P0 LEA R8, P1, R205, R20, 0x2 ;  /* 0x00000014cd088211 */ /* 0x001fc800078210ff */
[----:B------:R-:W-:Y:S02]  /*16e40*/  @!P0 LEA.HI.X R9, R205, R15, R206, 0x2, P1 ;  /* 0x0000000fcd098211 */ /* 0x000fe400008f14ce */
[----:B------:R-:W-:-:S03]  /*16e50*/  ISETP.GE.AND P1, PT, R180, UR4, PT ;  /* 0x00000004b4007c0c */ /* 0x000fc6000bf26270 */
[----:B------:R0:W-:Y:S01]  /*16e60*/  @!P0 ST.E.64 desc[UR42][R8.64], R52 ;  /* 0x0000003408008985 */ /* 0x0001e2000c101b2a */
[----:B------:R-:W-:-:S09]  /*16e70*/  ISETP.GE.AND P0, PT, R182, UR4, PT ;  /* 0x00000004b6007c0c */ /* 0x000fd2000bf06270 */
[-C--:B------:R-:W-:Y:S02]  /*16e80*/  @!P1 LEA R10, P6, R180, R20.reuse, 0x2 ;  /* 0x00000014b40a9211 */ /* 0x080fe400078c10ff */
[----:B0-----:R-:W-:Y:S02]  /*16e90*/  @!P2 LEA R8, P3, R190, R20, 0x2 ;  /* 0x00000014be08a211 */ /* 0x001fe400078610ff */
[-C--:B------:R-:W-:Y:S02]  /*16ea0*/  @!P1 LEA.HI.X R11, R180, R15.reuse, R181, 0x2, P6 ;  /* 0x0000000fb40b9211 */ /* 0x080fe400030f14b5 */
[----:B------:R-:W-:Y:S02]  /*16eb0*/  @!P2 LEA.HI.X R9, R190, R15, R202, 0x2, P3 ;  /* 0x0000000fbe09a211 */ /* 0x000fe400018f14ca */
[----:B------:R-:W-:-:S03]  /*16ec0*/  ISETP.GE.AND P3, PT, R178, UR4, PT ;  /* 0x00000004b2007c0c */ /* 0x000fc6000bf66270 */
[----:B------:R0:W-:Y:S02]  /*16ed0*/  @!P2 ST.E.64 desc[UR42][R8.64], R56 ;  /* 0x000000380800a985 */ /* 0x0001e4000c101b2a */
[----:B0-----:R-:W-:-:S04]  /*16ee0*/  @!P0 LEA R8, P2, R182, R20, 0x2 ;  /* 0x00000014b6088211 */ /* 0x001fc800078410ff */
[----:B------:R-:W-:-:S05]  /*16ef0*/  @!P0 LEA.HI.X R9, R182, R15, R183, 0x2, P2 ;  /* 0x0000000fb6098211 */ /* 0x000fca00010f14b7 */
[----:B------:R0:W-:Y:S01]  /*16f00*/  @!P0 ST.E.64 desc[UR42][R8.64], R60 ;  /* 0x0000003c08008985 */ /* 0x0001e2000c101b2a */
[----:B------:R-:W-:-:S03]  /*16f10*/  ISETP.GE.AND P0, PT, R172, UR4, PT ;  /* 0x00000004ac007c0c */ /* 0x000fc6000bf06270 */
[----:B------:R1:W-:Y:S01]  /*16f20*/  @!P1 ST.E.64 desc[UR42][R10.64], R64 ;  /* 0x000000400a009985 */ /* 0x0003e2000c101b2a */
[----:B------:R-:W-:Y:S02]  /*16f30*/  ISETP.GE.AND P1, PT, R170, UR4, PT ;  /* 0x00000004aa007c0c */ /* 0x000fe4000bf26270 */
[-C--:B0-----:R-:W-:Y:S02]  /*16f40*/  @!P3 LEA R8, P6, R178, R20.reuse, 0x2 ;  /* 0x00000014b208b211 */ /* 0x081fe400078c10ff */
[-C--:B-1----:R-:W-:Y:S02]  /*16f50*/  @!P4 LEA R10, P2, R176, R20.reuse, 0x2 ;  /* 0x00000014b00ac211 */ /* 0x082fe400078410ff */
[-C--:B------:R-:W-:Y:S02]  /*16f60*/  @!P3 LEA.HI.X R9, R178, R15.reuse, R179, 0x2, P6 ;  /* 0x0000000fb209b211 */ /* 0x080fe400030f14b3 */
[----:B------:R-:W-:Y:S02]  /*16f70*/  @!P5 LEA R12, P6, R174, R20, 0x2 ;  /* 0x00000014ae0cd211 */ /* 0x000fe400078c10ff */
[-C--:B------:R-:W-:Y:S01]  /*16f80*/  @!P4 LEA.HI.X R11, R176, R15.reuse, R177, 0x2, P2 ;  /* 0x0000000fb00bc211 */ /* 0x080fe200010f14b1 */
[----:B------:R0:W-:Y:S01]  /*16f90*/  @!P3 ST.E.64 desc[UR42][R8.64], R68 ;  /* 0x000000440800b985 */ /* 0x0001e2000c101b2a */
[----:B------:R-:W-:-:S02]  /*16fa0*/  @!P5 LEA.HI.X R13, R174, R15, R175, 0x2, P6 ;  /* 0x0000000fae0dd211 */ /* 0x000fc400030f14af */
[----:B------:R-:W-:Y:S01]  /*16fb0*/  ISETP.GE.AND P2, PT, R168, UR4, PT ;  /* 0x00000004a8007c0c */ /* 0x000fe2000bf46270 */
[----:B------:R1:W-:Y:S01]  /*16fc0*/  @!P4 ST.E.64 desc[UR42][R10.64], R72 ;  /* 0x000000480a00c985 */ /* 0x0003e2000c101b2a */
[----:B------:R-:W-:-:S03]  /*16fd0*/  ISETP.GE.AND P3, PT, R166, UR4, PT ;  /* 0x00000004a6007c0c */ /* 0x000fc6000bf66270 */
[----:B------:R3:W-:Y:S01]  /*16fe0*/  @!P5 ST.E.64 desc[UR42][R12.64], R6 ;  /* 0x000000060c00d985 */ /* 0x0007e2000c101b2a */
[----:B0-----:R-:W-:-:S07]  /*16ff0*/  @!P1 LEA R8, P5, R170, R20, 0x2 ;  /* 0x00000014aa089211 */ /* 0x001fce00078a10ff */
[-C--:B-1----:R-:W-:Y:S02]  /*17000*/  @!P2 LEA R10, P6, R168, R20.reuse, 0x2 ;  /* 0x00000014a80aa211 */ /* 0x082fe400078c10ff */
[-C--:B------:R-:W-:Y:S02]  /*17010*/  @!P1 LEA.HI.X R9, R170, R15.reuse, R171, 0x2, P5 ;  /* 0x0000000faa099211 */ /* 0x080fe400028f14ab */
[----:B---3--:R-:W-:Y:S02]  /*17020*/  @!P0 LEA R6, P4, R172, R20, 0x2 ;  /* 0x00000014ac068211 */ /* 0x008fe400078810ff */
[----:B------:R-:W-:Y:S02]  /*17030*/  ISETP.GE.AND P5, PT, R162, UR4, PT ;  /* 0x00000004a2007c0c */ /* 0x000fe4000bfa6270 */
[----:B------:R-:W-:Y:S02]  /*17040*/  @!P0 LEA.HI.X R7, R172, R15, R173, 0x2, P4 ;  /* 0x0000000fac078211 */ /* 0x000fe400020f14ad */
[----:B------:R-:W-:-:S02]  /*17050*/  ISETP.GE.AND P4, PT, R164, UR4, PT ;  /* 0x00000004a4007c0c */ /* 0x000fc4000bf86270 */
[----:B------:R-:W-:Y:S01]  /*17060*/  @!P2 LEA.HI.X R11, R168, R15, R169, 0x2, P6 ;  /* 0x0000000fa80ba211 */ /* 0x000fe200030f14a9 */
[----:B------:R0:W-:Y:S04]  /*17070*/  @!P0 ST.E.64 desc[UR42][R6.64], R80 ;  /* 0x0000005006008985 */ /* 0x0001e8000c101b2a */
[----:B------:R1:W-:Y:S01]  /*17080*/  @!P1 ST.E.64 desc[UR42][R8.64], R84 ;  /* 0x0000005408009985 */ /* 0x0003e2000c101b2a */
[----:B------:R-:W-:-:S03]  /*17090*/  ISETP.GE.AND P1, PT, R236, UR4, PT ;  /* 0x00000004ec007c0c */ /* 0x000fc6000bf26270 */
[----:B------:R3:W-:Y:S01]  /*170a0*/  @!P2 ST.E.64 desc[UR42][R10.64], R88 ;  /* 0x000000580a00a985 */ /* 0x0007e2000c101b2a */
[----:B------:R-:W-:Y:S02]  /*170b0*/  ISETP.GE.AND P2, PT, R237, UR4, PT ;  /* 0x00000004ed007c0c */ /* 0x000fe4000bf46270 */
[-C--:B0-----:R-:W-:Y:S02]  /*170c0*/  @!P3 LEA R6, P6, R166, R20.reuse, 0x2 ;  /* 0x00000014a606b211 */ /* 0x081fe400078c10ff */
[-C--:B-1----:R-:W-:Y:S02]  /*170d0*/  @!P4 LEA R8, P0, R164, R20.reuse, 0x2 ;  /* 0x00000014a408c211 */ /* 0x082fe400078010ff */
[-C--:B------:R-:W-:Y:S02]  /*170e0*/  @!P3 LEA.HI.X R7, R166, R15.reuse, R167, 0x2, P6 ;  /* 0x0000000fa607b211 */ /* 0x080fe400030f14a7 */
[----:B------:R-:W-:Y:S02]  /*170f0*/  @!P4 LEA.HI.X R9, R164, R15, R165, 0x2, P0 ;  /* 0x0000000fa409c211 */ /* 0x000fe400000f14a5 */
[----:B------:R-:W-:Y:S01]  /*17100*/  ISETP.GE.AND P0, PT, R230, UR4, PT ;  /* 0x00000004e6007c0c */ /* 0x000fe2000bf06270 */
[----:B------:R0:W-:Y:S01]  /*17110*/  @!P3 ST.E.64 desc[UR42][R6.64], R92 ;  /* 0x0000005c0600b985 */ /* 0x0001e2000c101b2a */
[----:B---3--:R-:W-:-:S03]  /*17120*/  @!P5 LEA R10, P6, R162, R20, 0x2 ;  /* 0x00000014a20ad211 */ /* 0x008fc600078c10ff */
[----:B------:R1:W-:Y:S01]  /*17130*/  @!P4 ST.E.64 desc[UR42][R8.64], R96 ;  /* 0x000000600800c985 */ /* 0x0003e2000c101b2a */
[----:B------:R-:W-:Y:S02]  /*17140*/  @!P5 LEA.HI.X R11, R162, R15, R163, 0x2, P6 ;  /* 0x0000000fa20bd211 */ /* 0x000fe400030f14a3 */
[----:B------:R-:W-:-:S03]  /*17150*/  ISETP.GE.AND P4, PT, R228, UR4, PT ;  /* 0x00000004e4007c0c */ /* 0x000fc6000bf86270 */
[----:B------:R3:W-:Y:S01]  /*17160*/  @!P5 ST.E.64 desc[UR42][R10.64], R100 ;  /* 0x000000640a00d985 */ /* 0x0007e2000c101b2a */
[----:B------:R-:W-:Y:S02]  /*17170*/  ISETP.GE.AND P5, PT, R229, UR4, PT ;  /* 0x00000004e5007c0c */ /* 0x000fe4000bfa6270 */
[CC--:B0-----:R-:W-:Y:S02]  /*17180*/  @!P2 LEA R6, P6, R237.reuse, R20.reuse, 0x2 ;  /* 0x00000014ed06a211 */ /* 0x0c1fe400078c10ff */
[CC--:B-1----:R-:W-:Y:S02]  /*17190*/  @!P1 LEA R8, P3, R236.reuse, R20.reuse, 0x2 ;  /* 0x00000014ec089211 */ /* 0x0c2fe400078610ff */
[-C--:B------:R-:W-:Y:S02]  /*171a0*/  @!P2 LEA.HI.X R7, R237, R15.reuse, R161, 0x2, P6 ;  /* 0x0000000fed07a211 */ /* 0x080fe400030f14a1 */
[----:B------:R-:W-:Y:S02]  /*171b0*/  @!P1 LEA.HI.X R9, R236, R15, R160, 0x2, P3 ;  /* 0x0000000fec099211 */ /* 0x000fe400018f14a0 */
[----:B---3--:R-:W-:Y:S01]  /*171c0*/  @!P0 LEA R10, P6, R230, R20, 0x2 ;  /* 0x00000014e60a8211 */ /* 0x008fe200078c10ff */
[----:B------:R0:W-:Y:S01]  /*171d0*/  @!P2 ST.E.64 desc[UR42][R6.64], R104 ;  /* 0x000000680600a985 */ /* 0x0001e2000c101b2a */
[----:B------:R-:W-:-:S02]  /*171e0*/  ISETP.GE.AND P3, PT, R227, UR4, PT ;  /* 0x00000004e3007c0c */ /* 0x000fc4000bf66270 */
[----:B------:R-:W-:Y:S01]  /*171f0*/  @!P0 LEA.HI.X R11, R230, R15, R159, 0x2, P6 ;  /* 0x0000000fe60b8211 */ /* 0x000fe200030f149f */
[----:B------:R1:W-:Y:S04]  /*17200*/  @!P1 ST.E.64 desc[UR42][R8.64], R108 ;  /* 0x0000006c08009985 */ /* 0x0003e8000c101b2a */
[----:B------:R3:W-:Y:S01]  /*17210*/  @!P0 ST.E.64 desc[UR42][R10.64], R112 ;  /* 0x000000700a008985 */ /* 0x0007e2000c101b2a */
[----:B------:R-:W-:Y:S02]  /*17220*/  ISETP.GE.AND P0, PT, R226, UR4, PT ;  /* 0x00000004e2007c0c */ /* 0x000fe4000bf06270 */
[-C--:B0-----:R-:W-:Y:S02]  /*17230*/  @!P5 LEA R6, P1, R229, R20.reuse, 0x2 ;  /* 0x00000014e506d211 */ /* 0x081fe400078210ff */
[----:B-1----:R-:W-:-:S02]  /*17240*/  @!P4 LEA R8, P2, R228, R20, 0x2 ;  /* 0x00000014e408c211 */ /* 0x002fc400078410ff */
[-C--:B------:R-:W-:Y:S02]  /*17250*/  @!P5 LEA.HI.X R7, R229, R15.reuse, R158, 0x2, P1 ;  /* 0x0000000fe507d211 */ /* 0x080fe400008f149e */
[----:B---3--:R-:W-:Y:S02]  /*17260*/  @!P3 LEA R10, P6, R227, R20, 0x2 ;  /* 0x00000014e30ab211 */ /* 0x008fe400078c10ff */
[----:B------:R-:W-:Y:S01]  /*17270*/  ISETP.GE.AND P1, PT, R225, UR4, PT ;  /* 0x00000004e1007c0c */ /* 0x000fe2000bf26270 */
[----:B------:R0:W-:Y:S01]  /*17280*/  @!P5 ST.E.64 desc[UR42][R6.64], R116 ;  /* 0x000000740600d985 */ /* 0x0001e2000c101b2a */
[-C--:B------:R-:W-:Y:S02]  /*17290*/  @!P4 LEA.HI.X R9, R228, R15.reuse, R157, 0x2, P2 ;  /* 0x0000000fe409c211 */ /* 0x080fe400010f149d */
[----:B------:R-:W-:Y:S02]  /*172a0*/  @!P3 LEA.HI.X R11, R227, R15, R156, 0x2, P6 ;  /* 0x0000000fe30bb211 */ /* 0x000fe400030f149c */
[----:B------:R-:W-:Y:S01]  /*172b0*/  ISETP.GE.AND P2, PT, R222, UR4, PT ;  /* 0x00000004de007c0c */ /* 0x000fe2000bf46270 */
[----:B------:R1:W-:Y:S01]  /*172c0*/  @!P4 ST.E.64 desc[UR42][R8.64], R120 ;  /* 0x000000780800c985 */ /* 0x0003e2000c101b2a */
[----:B------:R-:W-:-:S03]  /*172d0*/  ISETP.GE.AND P4, PT, R224, UR4, PT ;  /* 0x00000004e0007c0c */ /* 0x000fc6000bf86270 */
[----:B------:R3:W-:Y:S01]  /*172e0*/  @!P3 ST.E.64 desc[UR42][R10.64], R124 ;  /* 0x0000007c0a00b985 */ /* 0x0007e2000c101b2a */
[----:B------:R-:W-:Y:S02]  /*172f0*/  ISETP.GE.AND P3, PT, R223, UR4, PT ;  /* 0x00000004df007c0c */ /* 0x000fe4000bf66270 */
[----:B0-----:R-:W-:-:S04]  /*17300*/  @!P0 LEA R6, P5, R226, R20, 0x2 ;  /* 0x00000014e2068211 */ /* 0x001fc800078a10ff */
[-C--:B------:R-:W-:Y:S02]  /*17310*/  @!P0 LEA.HI.X R7, R226, R15.reuse, R155, 0x2, P5 ;  /* 0x0000000fe2078211 */ /* 0x080fe400028f149b */
[----:B------:R-:W-:Y:S02]  /*17320*/  ISETP.GE.AND P5, PT, R221, UR4, PT ;  /* 0x00000004dd007c0c */ /* 0x000fe4000bfa6270 */
[CC--:B-1----:R-:W-:Y:S01]  /*17330*/  @!P1 LEA R8, P6, R225.reuse, R20.reuse, 0x2 ;  /* 0x00000014e1089211 */ /* 0x0c2fe200078c10ff */
[----:B------:R0:W-:Y:S03]  /*17340*/  @!P0 ST.E.64 desc[UR42][R6.64], R128 ;  /* 0x0000008006008985 */ /* 0x0001e6000c101b2a */
[----:B------:R-:W-:Y:S02]  /*17350*/  @!P1 LEA.HI.X R9, R225, R15, R154, 0x2, P6 ;  /* 0x0000000fe1099211 */ /* 0x000fe400030f149a */
[----:B---3--:R-:W-:-:S03]  /*17360*/  @!P3 LEA R10, P6, R223, R20, 0x2 ;  /* 0x00000014df0ab211 */ /* 0x008fc600078c10ff */
[----:B------:R1:W-:Y:S01]  /*17370*/  @!P1 ST.E.64 desc[UR42][R8.64], R132 ;  /* 0x0000008408009985 */ /* 0x0003e2000c101b2a */
[----:B------:R-:W-:Y:S02]  /*17380*/  @!P3 LEA.HI.X R11, R223, R15, R152, 0x2, P6 ;  /* 0x0000000fdf0bb211 */ /* 0x000fe400030f1498 */
[----:B0-----:R-:W-:-:S04]  /*17390*/  @!P4 LEA R6, P0, R224, R20, 0x2 ;  /* 0x00000014e006c211 */ /* 0x001fc800078010ff */
        /* <DEDUP_REMOVED lines=9> */
.L_x_2804:
[----:B------:R-:W-:Y:S05]  /*17430*/  BSYNC B1 ;  /* 0x0000000000017941 */ /* 0x000fea0003800000 */
.L_x_2803:
[----:B----4-:R-:W-:Y:S01]  /*17440*/  VIADD R7, R192, 0x8 ;  /* 0x00000008c0077836 */ /* 0x010fe20000000000 */
[----:B------:R4:W1:Y:S04]  /*17450*/  SHFL.IDX PT, R23, R14, 0x1, 0x1c1f ;  /* 0x003c1f000e177f89 */ /* 0x00086800000e0000 */
[----:B------:R-:W-:Y:S01]  /*17460*/  ISETP.GE.AND P0, PT, R7, R0, PT ;  /* 0x000000000700720c */ /* 0x000fe20003f06270 */
[----:B0-----:R-:W0:-:S12]  /*17470*/  SHFL.IDX PT, R3, R3, 0x1, 0x1c1f ;  /* 0x003c1f0003037f89 */ /* 0x001e1800000e0000 */
[----:B----4-:R-:W-:Y:S05]  /*17480*/  @P0 BRA `(.L_x_2802) ;  /* 0x0000001400d40947 */ /* 0x010fea0003800000 */
[----:B------:R-:W-:Y:S02]  /*17490*/  ULDC UR4, c[0x0][0xac8] ;  /* 0x0002b20000047ab9 */ /* 0x000fe40000000800 */
[----:B------:R-:W-:Y:S02]  /*174a0*/  ISETP.GE.AND P4, PT, R194, UR4, PT ;  /* 0x00000004c2007c0c */ /* 0x000fe4000bf86270 */
[----:B------:R-:W-:Y:S02]  /*174b0*/  ISETP.GE.AND P2, PT, R233, UR4, PT ;  /* 0x00000004e9007c0c */ /* 0x000fe4000bf46270 */
[----:B------:R-:W-:Y:S02]  /*174c0*/  ISETP.GE.AND P1, PT, R231, UR4, PT ;  /* 0x00000004e7007c0c */ /* 0x000fe4000bf26270 */
[----:B------:R-:W-:-:S07]  /*174d0*/  ISETP.GE.AND P0, PT, R213, UR4, PT ;  /* 0x00000004d5007c0c */ /* 0x000fce000bf06270 */
[----:B0-----:R-:W-:-:S04]  /*174e0*/  @!P4 LEA R6, P3, R194, R3, 0x2 ;  /* 0x00000003c206c211 */ /* 0x001fc800078610ff */
[----:B-1----:R-:W-:Y:S02]  /*174f0*/  @!P4 LEA.HI.X R7, R194, R23, R235, 0x2, P3 ;  /* 0x00000017c207c211 */ /* 0x002fe400018f14eb */
        /* <DEDUP_REMOVED lines=15> */
[----:B-1----:R-:W-:Y:S02]  /*175f0*/  @!P4 LEA R8, P2, R209, R3, 0x2 ;  /* 0x00000003d108c211 */ /* 0x002fe400078410ff */
[----:B------:R-:W-:-:S02]  /*17600*/  @!P3 LEA.HI.X R7, R211, R23, R212, 0x2, P1 ;  /* 0x00000017d307b211 */ /* 0x000fc400008f14d4 */
[----:B------:R-:W-:Y:S02]  /*17610*/  ISETP.GE.AND P1, PT, R190, UR4, PT ;  /* 0x00000004be007c0c */ /* 0x000fe4000bf26270 */
[----:B------:R-:W-:Y:S01]  /*17620*/  @!P4 LEA.HI.X R9, R209, R23, R210, 0x2, P2 ;  /* 0x00000017d109c211 */ /* 0x000fe200010f14d2 */
[----:B------:R0:W-:Y:S01]  /*17630*/  @!P3 ST.E.64 desc[UR42][R6.64], R42 ;  /* 0x0000002a0600b985 */ /* 0x0001e2000c101b2a */
[----:B------:R-:W-:Y:S02]  /*17640*/  ISETP.GE.AND P2, PT, R182, UR4, PT ;  /* 0x00000004b6007c0c */ /* 0x000fe4000bf46270 */
[C---:B----4-:R-:W-:Y:S01]  /*17650*/  @!P5 LEA R10, P6, R207.reuse, R3, 0x2 ;  /* 0x00000003cf0ad211 */ /* 0x050fe200078c10ff */
[----:B------:R1:W-:Y:S01]  /*17660*/  @!P4 ST.E.64 desc[UR42][R8.64], R46 ;  /* 0x0000002e0800c985 */ /* 0x0003e2000c101b2a */
[----:B------:R-:W-:Y:S02]  /*17670*/  ISETP.GE.AND P3, PT, R180, UR4, PT ;  /* 0x00000004b4007c0c */ /* 0x000fe4000bf66270 */
[----:B------:R-:W-:-:S02]  /*17680*/  @!P5 LEA.HI.X R11, R207, R23, R208, 0x2, P6 ;  /* 0x00000017cf0bd211 */ /* 0x000fc400030f14d0 */
[----:B------:R-:W-:-:S03]  /*17690*/  ISETP.GE.AND P4, PT, R178, UR4, PT ;  /* 0x00000004b2007c0c */ /* 0x000fc6000bf86270 */
[----:B------:R4:W-:Y:S01]  /*176a0*/  @!P5 ST.E.64 desc[UR42][R10.64], R50 ;  /* 0x000000320a00d985 */ /* 0x0009e2000c101b2a */
[CC--:B0-----:R-:W-:Y:S02]  /*176b0*/  @!P0 LEA R6, P6, R205.reuse, R3.reuse, 0x2 ;  /* 0x00000003cd068211 */ /* 0x0c1fe400078c10ff */
[C---:B-1----:R-:W-:Y:S02]  /*176c0*/  @!P1 LEA R8, P5, R190.reuse, R3, 0x2 ;  /* 0x00000003be089211 */ /* 0x042fe400078a10ff */
[-C--:B------:R-:W-:Y:S02]  /*176d0*/  @!P0 LEA.HI.X R7, R205, R23.reuse, R206, 0x2, P6 ;  /* 0x00000017cd078211 */ /* 0x080fe400030f14ce */
[----:B------:R-:W-:Y:S02]  /*176e0*/  @!P1 LEA.HI.X R9, R190, R23, R202, 0x2, P5 ;  /* 0x00000017be099211 */ /* 0x000fe400028f14ca */
[----:B------:R-:W-:Y:S01]  /*176f0*/  ISETP.GE.AND P5, PT, R176, UR4, PT ;  /* 0x00000004b0007c0c */ /* 0x000fe2000bfa6270 */
[----:B------:R0:W-:Y:S01]  /*17700*/  @!P0 ST.E.64 desc[UR42][R6.64], R54 ;  /* 0x0000003606008985 */ /* 0x0001e2000c101b2a */
[----:B----4-:R-:W-:-:S02]  /*17710*/  @!P2 LEA R10, P6, R182, R3, 0x2 ;  /* 0x00000003b60aa211 */ /* 0x010fc400078c10ff */
[----:B------:R-:W-:Y:S01]  /*17720*/  ISETP.GE.AND P0, PT, R174, UR4, PT ;  /* 0x00000004ae007c0c */ /* 0x000fe2000bf06270 */
[----:B------:R1:W-:Y:S01]  /*17730*/  @!P1 ST.E.64 desc[UR42][R8.64], R58 ;  /* 0x0000003a08009985 */ /* 0x0003e2000c101b2a */
[----:B------:R-:W-:Y:S02]  /*17740*/  @!P2 LEA.HI.X R11, R182, R23, R183, 0x2, P6 ;  /* 0x00000017b60ba211 */ /* 0x000fe400030f14b7 */
[----:B------:R-:W-:-:S03]  /*17750*/  ISETP.GE.AND P1, PT, R172, UR4, PT ;  /* 0x00000004ac007c0c */ /* 0x000fc6000bf26270 */
[----:B------:R4:W-:Y:S01]  /*17760*/  @!P2 ST.E.64 desc[UR42][R10.64], R62 ;  /* 0x0000003e0a00a985 */ /* 0x0009e2000c101b2a */
[-C--:B0-----:R-:W-:Y:S02]  /*17770*/  @!P3 LEA R6, P6, R180, R3.reuse, 0x2 ;  /* 0x00000003b406b211 */ /* 0x081fe400078c10ff */
[----:B-1----:R-:W-:Y:S02]  /*17780*/  @!P4 LEA R8, P2, R178, R3, 0x2 ;  /* 0x00000003b208c211 */ /* 0x002fe400078410ff */
[-C--:B------:R-:W-:Y:S02]  /*17790*/  @!P3 LEA.HI.X R7, R180, R23.reuse, R181, 0x2, P6 ;  /* 0x00000017b407b211 */ /* 0x080fe400030f14b5 */
[----:B------:R-:W-:Y:S02]  /*177a0*/  @!P4 LEA.HI.X R9, R178, R23, R179, 0x2, P2 ;  /* 0x00000017b209c211 */ /* 0x000fe400010f14b3 */
[----:B------:R-:W-:Y:S01]  /*177b0*/  ISETP.GE.AND P2, PT, R170, UR4, PT ;  /* 0x00000004aa007c0c */ /* 0x000fe2000bf46270 */
[----:B------:R0:W-:Y:S01]  /*177c0*/  @!P3 ST.E.64 desc[UR42][R6.64], R66 ;  /* 0x000000420600b985 */ /* 0x0001e2000c101b2a */
[----:B----4-:R-:W-:-:S03]  /*177d0*/  @!P5 LEA R10, P6, R176, R3, 0x2 ;  /* 0x00000003b00ad211 */ /* 0x010fc600078c10ff */
[----:B------:R1:W-:Y:S01]  /*177e0*/  @!P4 ST.E.64 desc[UR42][R8.64], R70 ;  /* 0x000000460800c985 */ /* 0x0003e2000c101b2a */
[----:B------:R-:W-:-:S05]  /*177f0*/  @!P5 LEA.HI.X R11, R176, R23, R177, 0x2, P6 ;  /* 0x00000017b00bd211 */ /* 0x000fca00030f14b1 */
[----:B------:R4:W-:Y:S01]  /*17800*/  @!P5 ST.E.64 desc[UR42][R10.64], R74 ;  /* 0x0000004a0a00d985 */ /* 0x0009e2000c101b2a */
[----:B------:R-:W-:Y:S02]  /*17810*/  ISETP.GE.AND P5, PT, R168, UR4, PT ;  /* 0x00000004a8007c0c */ /* 0x000fe4000bfa6270 */
[----:B0-----:R-:W-:-:S04]  /*17820*/  @!P0 LEA R6, P4, R174, R3, 0x2 ;  /* 0x00000003ae068211 */ /* 0x001fc800078810ff */
[----:B------:R-:W-:Y:S02]  /*17830*/  @!P0 LEA.HI.X R7, R174, R23, R175, 0x2, P4 ;  /* 0x00000017ae078211 */ /* 0x000fe400020f14af */
[----:B------:R-:W-:Y:S02]  /*17840*/  ISETP.GE.AND P4, PT, R166, UR4, PT ;  /* 0x00000004a6007c0c */ /* 0x000fe4000bf86270 */
[-C--:B-1----:R-:W-:Y:S01]  /*17850*/  @!P1 LEA R8, P3, R172, R3.reuse, 0x2 ;  /* 0x00000003ac089211 */ /* 0x082fe200078610ff */
[----:B------:R0:W-:Y:S01]  /*17860*/  @!P0 ST.E.64 desc[UR42][R6.64], R4 ;  /* 0x0000000406008985 */ /* 0x0001e2000c101b2a */
[----:B----4-:R-:W-:Y:S02]  /*17870*/  @!P2 LEA R10, P6, R170, R3, 0x2 ;  /* 0x00000003aa0aa211 */ /* 0x010fe400078c10ff */
[----:B------:R-:W-:Y:S02]  /*17880*/  @!P1 LEA.HI.X R9, R172, R23, R173, 0x2, P3 ;  /* 0x00000017ac099211 */ /* 0x000fe400018f14ad */
[----:B------:R-:W-:-:S02]  /*17890*/  ISETP.GE.AND P3, PT, R164, UR4, PT ;  /* 0x00000004a4007c0c */ /* 0x000fc4000bf66270 */
[----:B------:R-:W-:Y:S01]  /*178a0*/  @!P2 LEA.HI.X R11, R170, R23, R171, 0x2, P6 ;  /* 0x00000017aa0ba211 */ /* 0x000fe200030f14ab */
[----:B------:R1:W-:Y:S01]  /*178b0*/  @!P1 ST.E.64 desc[UR42][R8.64], R82 ;  /* 0x0000005208009985 */ /* 0x0003e2000c101b2a */
[-C--:B------:R-:W-:Y:S02]  /*178c0*/  @!P5 LEA R12, P6, R168, R3.reuse, 0x2 ;  /* 0x00000003a80cd211 */ /* 0x080fe400078c10ff */
[----:B------:R-:W-:Y:S01]  /*178d0*/  @!P4 LEA R14, P0, R166, R3, 0x2 ;  /* 0x00000003a60ec211 */ /* 0x000fe200078010ff */
[----:B------:R4:W-:Y:S01]  /*178e0*/  @!P2 ST.E.64 desc[UR42][R10.64], R86 ;  /* 0x000000560a00a985 */ /* 0x0009e2000c101b2a */
[----:B------:R-:W-:Y:S02]  /*178f0*/  ISETP.GE.AND P2, PT, R162, UR4, PT ;  /* 0x00000004a2007c0c */ /* 0x000fe4000bf46270 */
[----:B------:R-:W-:Y:S02]  /*17900*/  ISETP.GE.AND P1, PT, R237, UR4, PT ;  /* 0x00000004ed007c0c */ /* 0x000fe4000bf26270 */
[----:B---3--:R-:W-:-:S02]  /*17910*/  @!P4 LEA.HI.X R15, R166, R23, R167, 0x2, P0 ;  /* 0x00000017a60fc211 */ /* 0x008fc400000f14a7 */
[----:B------:R-:W-:Y:S02]  /*17920*/  @!P5 LEA.HI.X R13, R168, R23, R169, 0x2, P6 ;  /* 0x00000017a80dd211 */ /* 0x000fe400030f14a9 */
[----:B------:R-:W-:Y:S02]  /*17930*/  ISETP.GE.AND P0, PT, R236, UR4, PT ;  /* 0x00000004ec007c0c */ /* 0x000fe4000bf06270 */
[----:B------:R-:W-:Y:S01]  /*17940*/  @!P3 LEA R20, P6, R164, R3, 0x2 ;  /* 0x00000003a414b211 */ /* 0x000fe200078c10ff */
[----:B------:R3:W-:Y:S01]  /*17950*/  @!P5 ST.E.64 desc[UR42][R12.64], R90 ;  /* 0x0000005a0c00d985 */ /* 0x0007e2000c101b2a */
[----:B------:R-:W-:Y:S02]  /*17960*/  ISETP.GE.AND P5, PT, R230, UR4, PT ;  /* 0x00000004e6007c0c */ /* 0x000fe4000bfa6270 */
[----:B------:R-:W-:Y:S01]  /*17970*/  @!P3 LEA.HI.X R21, R164, R23, R165, 0x2, P6 ;  /* 0x00000017a415b211 */ /* 0x000fe200030f14a5 */
[----:B------:R5:W-:Y:S01]  /*17980*/  @!P4 ST.E.64 desc[UR42][R14.64], R94 ;  /* 0x0000005e0e00c985 */ /* 0x000be2000c101b2a */
[----:B0-----:R-:W-:-:S02]  /*17990*/  @!P2 LEA R4, P6, R162, R3, 0x2 ;  /* 0x00000003a204a211 */ /* 0x001fc400078c10ff */
[----:B------:R-:W-:Y:S01]  /*179a0*/  ISETP.GE.AND P4, PT, R229, UR4, PT ;  /* 0x00000004e5007c0c */ /* 0x000fe2000bf86270 */
[----:B------:R-:W-:Y:S01]  /*179b0*/  @!P3 ST.E.64 desc[UR42][R20.64], R98 ;  /* 0x000000621400b985 */ /* 0x000fe2000c101b2a */
[C---:B------:R-:W-:Y:S02]  /*179c0*/  @!P1 LEA R6, P3, R237.reuse, R3, 0x2 ;  /* 0x00000003ed069211 */ /* 0x040fe400078610ff */
[----:B------:R-:W-:Y:S02]  /*179d0*/  @!P2 LEA.HI.X R5, R162, R23, R163, 0x2, P6 ;  /* 0x00000017a205a211 */ /* 0x000fe400030f14a3 */
[----:B-1----:R-:W-:Y:S02]  /*179e0*/  @!P0 LEA R8, P6, R236, R3, 0x2 ;  /* 0x00000003ec088211 */ /* 0x002fe400078c10ff */
[----:B------:R-:W-:Y:S01]  /*179f0*/  @!P1 LEA.HI.X R7, R237, R23, R161, 0x2, P3 ;  /* 0x00000017ed079211 */ /* 0x000fe200018f14a1 */
[----:B------:R0:W-:Y:S01]  /*17a00*/  @!P2 ST.E.64 desc[UR42][R4.64], R102 ;  /* 0x000000660400a985 */ /* 0x0001e2000c101b2a */
[----:B------:R-:W-:-:S02]  /*17a10*/  ISETP.GE.AND P3, PT, R228, UR4, PT ;  /* 0x00000004e4007c0c */ /* 0x000fc4000bf66270 */
[----:B------:R-:W-:Y:S01]  /*17a20*/  @!P0 LEA.HI.X R9, R236, R23, R160, 0x2, P6 ;  /* 0x00000017ec098211 */ /* 0x000fe200030f14a0 */
[----:B------:R1:W-:Y:S01]  /*17a30*/  @!P1 ST.E.64 desc[UR42][R6.64], R106 ;  /* 0x0000006a06009985 */ /* 0x0003e2000c101b2a */
[CC--:B----4-:R-:W-:Y:S02]  /*17a40*/  @!P5 LEA R10, P1, R230.reuse, R3.reuse, 0x2 ;  /* 0x00000003e60ad211 */ /* 0x0d0fe400078210ff */
[----:B---3--:R-:W-:Y:S01]  /*17a50*/  @!P4 LEA R12, P2, R229, R3, 0x2 ;  /* 0x00000003e50cc211 */ /* 0x008fe200078410ff */
[----:B------:R3:W-:Y:S01]  /*17a60*/  @!P0 ST.E.64 desc[UR42][R8.64], R110 ;  /* 0x0000006e08008985 */ /* 0x0007e2000c101b2a */
[----:B------:R-:W-:Y:S02]  /*17a70*/  ISETP.GE.AND P0, PT, R227, UR4, PT ;  /* 0x00000004e3007c0c */ /* 0x000fe4000bf06270 */
[----:B------:R-:W-:Y:S02]  /*17a80*/  @!P5 LEA.HI.X R11, R230, R23, R159, 0x2, P1 ;  /* 0x00000017e60bd211 */ /* 0x000fe400008f149f */
[----:B------:R-:W-:-:S02]  /*17a90*/  ISETP.GE.AND P1, PT, R226, UR4, PT ;  /* 0x00000004e2007c0c */ /* 0x000fc4000bf26270 */
[C---:B-----5:R-:W-:Y:S01]  /*17aa0*/  @!P3 LEA R14, P6, R228.reuse, R3, 0x2 ;  /* 0x00000003e40eb211 */ /* 0x060fe200078c10ff */
[----:B------:R4:W-:Y:S01]  /*17ab0*/  @!P5 ST.E.64 desc[UR42][R10.64], R114 ;  /* 0x000000720a00d985 */ /* 0x0009e2000c101b2a */
[-C--:B------:R-:W-:Y:S02]  /*17ac0*/  @!P4 LEA.HI.X R13, R229, R23.reuse, R158, 0x2, P2 ;  /* 0x00000017e50dc211 */ /* 0x080fe400010f149e */
[----:B------:R-:W-:Y:S02]  /*17ad0*/  @!P3 LEA.HI.X R15, R228, R23, R157, 0x2, P6 ;  /* 0x00000017e40fb211 */ /* 0x000fe400030f149d */
[----:B------:R-:W-:Y:S01]  /*17ae0*/  ISETP.GE.AND P2, PT, R223, UR4, PT ;  /* 0x00000004df007c0c */ /* 0x000fe2000bf46270 */
[----:B------:R5:W-:Y:S01]  /*17af0*/  @!P4 ST.E.64 desc[UR42][R12.64], R118 ;  /* 0x000000760c00c985 */ /* 0x000be2000c101b2a */
[----:B------:R-:W-:Y:S02]  /*17b00*/  ISETP.GE.AND P4, PT, R225, UR4, PT ;  /* 0x00000004e1007c0c */ /* 0x000fe4000bf86270 */
[----:B0-----:R-:W-:Y:S01]  /*17b10*/  @!P0 LEA R4, P5, R227, R3, 0x2 ;  /* 0x00000003e3048211 */ /* 0x001fe200078a10ff */
[----:B------:R0:W-:Y:S01]  /*17b20*/  @!P3 ST.E.64 desc[UR42][R14.64], R122 ;  /* 0x0000007a0e00b985 */ /* 0x0001e2000c101b2a */
[----:B------:R-:W-:-:S02]  /*17b30*/  ISETP.GE.AND P3, PT, R224, UR4, PT ;  /* 0x00000004e0007c0c */ /* 0x000fc4000bf66270 */
[----:B------:R-:W-:Y:S02]  /*17b40*/  @!P0 LEA.HI.X R5, R227, R23, R156, 0x2, P5 ;  /* 0x00000017e3058211 */ /* 0x000fe400028f149c */
[----:B------:R-:W-:Y:S02]  /*17b50*/  ISETP.GE.AND P5, PT, R222, UR4, PT ;  /* 0x00000004de007c0c */ /* 0x000fe4000bfa6270 */
[CC--:B-1----:R-:W-:Y:S01]  /*17b60*/  @!P1 LEA R6, P6, R226.reuse, R3.reuse, 0x2 ;  /* 0x00000003e2069211 */ /* 0x0c2fe200078c10ff */
[----:B------:R1:W-:Y:S02]  /*17b70*/  @!P0 ST.E.64 desc[UR42][R4.64], R126 ;  /* 0x0000007e04008985 */ /* 0x0003e4000c101b2a */
[----:B---3--:R-:W-:Y:S02]  /*17b80*/  @!P4 LEA R8, P0, R225, R3, 0x2 ;  /* 0x00000003e108c211 */ /* 0x008fe400078010ff */
[----:B------:R-:W-:Y:S02]  /*17b90*/  @!P1 LEA.HI.X R7, R226, R23, R155, 0x2, P6 ;  /* 0x00000017e2079211 */ /* 0x000fe400030f149b */
[----:B----4-:R-:W-:-:S02]  /*17ba0*/  @!P3 LEA R10, P6, R224, R3, 0x2 ;  /* 0x00000003e00ab211 */ /* 0x010fc400078c10ff */
[----:B------:R-:W-:Y:S01]  /*17bb0*/  @!P4 LEA.HI.X R9, R225, R23, R154, 0x2, P0 ;  /* 0x00000017e109c211 */ /* 0x000fe200000f149a */
[----:B------:R1:W-:Y:S01]  /*17bc0*/  @!P1 ST.E.64 desc[UR42][R6.64], R130 ;  /* 0x0000008206009985 */ /* 0x0003e2000c101b2a */
[CC--:B-----5:R-:W-:Y:S02]  /*17bd0*/  @!P2 LEA R12, P1, R223.reuse, R3.reuse, 0x2 ;  /* 0x00000003df0ca211 */ /* 0x0e0fe400078210ff */
[----:B0-----:R-:W-:Y:S01]  /*17be0*/  @!P5 LEA R14, P0, R222, R3, 0x2 ;  /* 0x00000003de0ed211 */ /* 0x001fe200078010ff */
[----:B------:R1:W-:Y:S01]  /*17bf0*/  @!P4 ST.E.64 desc[UR42][R8.64], R134 ;  /* 0x000000860800c985 */ /* 0x0003e2000c101b2a */
[-C--:B------:R-:W-:Y:S02]  /*17c00*/  @!P3 LEA.HI.X R11, R224, R23.reuse, R153, 0x2, P6 ;  /* 0x00000017e00bb211 */ /* 0x080fe400030f1499 */
[-C--:B------:R-:W-:Y:S02]  /*17c10*/  @!P2 LEA.HI.X R13, R223, R23.reuse, R152, 0x2, P1 ;  /* 0x00000017df0da211 */ /* 0x080fe400008f1498 */
[----:B------:R-:W-:Y:S01]  /*17c20*/  @!P5 LEA.HI.X R15, R222, R23, R76, 0x2, P0 ;  /* 0x00000017de0fd211 */ /* 0x000fe200000f144c */
[----:B------:R1:W-:Y:S01]  /*17c30*/  @!P3 ST.E.64 desc[UR42][R10.64], R138 ;  /* 0x0000008a0a00b985 */ /* 0x0003e2000c101b2a */
[----:B------:R-:W-:-:S03]  /*17c40*/  ISETP.GE.AND P0, PT, R221, UR4, PT ;  /* 0x00000004dd007c0c */ /* 0x000fc6000bf06270 */
[----:B------:R1:W-:Y:S04]  /*17c50*/  @!P2 ST.E.64 desc[UR42][R12.64], R142 ;  /* 0x0000008e0c00a985 */ /* 0x0003e8000c101b2a */
[----:B------:R1:W-:Y:S06]  /*17c60*/  @!P5 ST.E.64 desc[UR42][R14.64], R146 ;  /* 0x000000920e00d985 */ /* 0x0003ec000c101b2a */
[----:B------:R-:W-:Y:S05]  /*17c70*/  @P0 BRA `(.L_x_2802) ;  /* 0x0000000c00d80947 */ /* 0x000fea0003800000 */
[----:B-1----:R-:W-:-:S04]  /*17c80*/  LEA R4, P0, R221, R3, 0x2 ;  /* 0x00000003dd047211 */ /* 0x002fc800078010ff */
[----:B------:R-:W-:-:S05]  /*17c90*/  LEA.HI.X R5, R221, R23, R22, 0x2, P0 ;  /* 0x00000017dd057211 */ /* 0x000fca00000f1416 */
[----:B------:R0:W-:Y:S01]  /*17ca0*/  ST.E.64 desc[UR42][R4.64], R150 ;  /* 0x0000009604007985 */ /* 0x0001e2000c101b2a */
[----:B------:R-:W-:Y:S05]  /*17cb0*/  BRA `(.L_x_2802) ;  /* 0x0000000c00c87947 */ /* 0x000fea0003800000 */
.L_x_2796:
[----:B------:R-:W-:Y:S01]  /*17cc0*/  ULDC.64 UR4, c[0x0][0xc08] ;  /* 0x0003020000047ab9 */ /* 0x000fe20000000a00 */
[----:B------:R-:W4:Y:S01]  /*17cd0*/  LDC.64 R4, c[0x0][0xc00] ;  /* 0x00030000ff047b82 */ /* 0x000f220000000a00 */
[----:B------:R-:W-:Y:S01]  /*17ce0*/  ISETP.NE.U32.AND P0, PT, RZ, UR4, PT ;  /* 0x00000004ff007c0c */ /* 0x000fe2000bf05070 */
[----:B------:R-:W-:-:S03]  /*17cf0*/  IMAD.MOV.U32 R3, RZ, RZ, RZ ;  /* 0x000000ffff037224 */ /* 0x000fc600078e00ff */
[----:B------:R-:W-:Y:S01]  /*17d00*/  ISETP.NE.AND.EX P1, PT, RZ, UR5, PT, P0 ;  /* 0x00000005ff007c0c */ /* 0x000fe2000bf25300 */
[----:B------:R-:W-:Y:S02]  /*17d10*/  ULDC.64 UR4, c[0x0][0xc00] ;  /* 0x0003000000047ab9 */ /* 0x000fe40000000a00 */
[----:B------:R-:W-:-:S04]  /*17d20*/  ISETP.NE.U32.AND P0, PT, RZ, UR4, PT ;  /* 0x00000004ff007c0c */ /* 0x000fc8000bf05070 */
[----:B------:R-:W-:-:S06]  /*17d30*/  ISETP.NE.AND.EX P0, PT, RZ, UR5, PT, P0 ;  /* 0x00000005ff007c0c */ /* 0x000fcc000bf05300 */
[----:B------:R-:W0:Y:S01]  /*17d40*/  @P1 LDC.64 R6, c[0x0][0xc08] ;  /* 0x00030200ff061b82 */ /* 0x000e220000000a00 */
[----:B------:R-:W-:Y:S02]  /*17d50*/  ULDC UR4, c[0x0][0xa88] ;  /* 0x0002a20000047ab9 */ /* 0x000fe40000000800 */
[----:B------:R-:W-:Y:S02]  /*17d60*/  IMAD.U32 R0, RZ, RZ, UR4 ;  /* 0x00000004ff007e24 */ /* 0x000fe4000f8e00ff */
[----:B----4-:R-:W-:-:S05]  /*17d70*/  IMAD.WIDE R4, R214, 0x4, R4 ;  /* 0x00000004d6047825 */ /* 0x010fca00078e0204 */
[----:B------:R4:W5:Y:S01]  /*17d80*/  @P0 LDG.E R3, desc[UR42][R4.64] ;  /* 0x0000002a04030981 */ /* 0x000962000c1e1900 */
[----:B0-----:R-:W-:-:S05]  /*17d90*/  @P1 IMAD.WIDE R6, R214, 0x4, R6 ;  /* 0x00000004d6061825 */ /* 0x001fca00078e0206 */
[----:B------:R4:W5:Y:S01]  /*17da0*/  @P1 LDG.E R0, desc[UR42][R6.64] ;  /* 0x0000002a06001981 */ /* 0x000962000c1e1900 */
[----:B------:R-:W-:Y:S02]  /*17db0*/  ISETP.NE.AND P2, PT, R205, RZ, PT ;  /* 0x000000ffcd00720c */ /* 0x000fe40003f45270 */
[----:B------:R-:W-:Y:S01]  /*17dc0*/  SHF.R.S32.HI R26, RZ, 0x1f, R214 ;  /* 0x0000001fff1a7819 */ /* 0x000fe200000114d6 */
[----:B------:R-:W0:Y:S10]  /*17dd0*/  S2R R29, SR_TID.X ;  /* 0x00000000001d7919 */ /* 0x000e340000002100 */
[----:B------:R-:W1:Y:S01]  /*17de0*/  @!P2 LDC R205, c[0x0][0xad4] ;  /* 0x0002b500ffcdab82 */ /* 0x000e620000000800 */
[----:B0-----:R-:W-:Y:S01]  /*17df0*/  VIADD R8, R29, 0xffffff80 ;  /* 0xffffff801d087836 */ /* 0x001fe20000000000 */
[----:B-1----:R-:W-:-:S04]  /*17e00*/  ISETP.GT.AND P2, PT, R205, 0x1, PT ;  /* 0x00000001cd00780c */ /* 0x002fc80003f44270 */
[----:B------:R-:W-:Y:S01]  /*17e10*/  ISETP.GT.AND P3, PT, R8, 0x3f, PT ;  /* 0x0000003f0800780c */ /* 0x000fe20003f64270 */
[----:B----4-:R-:W-:-:S12]  /*17e20*/  @P1 BRA `(.L_x_2805) ;  /* 0x0000000000101947 */ /* 0x010fd80003800000 */
[----:B------:R-:W-:Y:S05]  /*17e30*/  @!P0 BRA `(.L_x_2805) ;  /* 0x00000000000c8947 */ /* 0x000fea0003800000 */
[----:B------:R-:W4:Y:S04]  /*17e40*/  LDG.E R7, desc[UR42][R4.64] ;  /* 0x0000002a04077981 */ /* 0x000f28000c1e1900 */
[----:B-----5:R-:W4:Y:S02]  /*17e50*/  LDG.E R0, desc[UR42][R4.64+0x4] ;  /* 0x0000042a04007981 */ /* 0x020f24000c1e1900 */
[----:B----4-:R-:W-:-:S07]  /*17e60*/  IMAD.IADD R0, R0, 0x1, -R7 ;  /* 0x0000000100007824 */ /* 0x010fce00078e0a07 */
.L_x_2805:
[----:B------:R-:W-:Y:S01]  /*17e70*/  BSSY B1, `(.L_x_2806) ;  /* 0x0000035000017945 */ /* 0x000fe20003800000 */
[----:B------:R-:W-:Y:S02]  /*17e80*/  SEL R27, R214, RZ, !P0 ;  /* 0x000000ffd61b7207 */ /* 0x000fe40004000000 */
[----:B------:R-:W-:Y:S02]  /*17e90*/  SEL R26, R26, RZ, !P0 ;  /* 0x000000ff1a1a7207 */ /* 0x000fe40004000000 */
[----:B-----5:R-:W-:Y:S01]  /*17ea0*/  SHF.R.S32.HI R24, RZ, 0x1f, R3 ;  /* 0x0000001fff187819 */ /* 0x020fe20000011403 */
[----:B------:R-:W-:Y:S06]  /*17eb0*/  @P3 BRA `(.L_x_2807) ;  /* 0x0000000000c03947 */ /* 0x000fec0003800000 */
[----:B------:R-:W0:Y:S01]  /*17ec0*/  LDC R31, c[0x0][0xbe8] ;  /* 0x0002fa00ff1f7b82 */ /* 0x000e220000000800 */
[----:B------:R-:W-:Y:S01]  /*17ed0*/  IADD3 R29, R192, -0x80, R29 ;  /* 0xffffff80c01d7810 */ /* 0x000fe20007ffe01d */
[----:B0-----:R-:W-:-:S05]  /*17ee0*/  IMAD R4, R0, R31, RZ ;  /* 0x0000001f00047224 */ /* 0x001fca00078e02ff */
        /* <DEDUP_REMOVED lines=9> */
[----:B------:R-:W4:Y:S08]  /*17f80*/  LDC.64 R14, c[0x0][R22+0x218] ;  /* 0x00008600160e7b82 */ /* 0x000f300000000a00 */
[----:B------:R-:W5:Y:S08]  /*17f90*/  LDC.64 R8, c[0x0][R22+0x228] ;  /* 0x00008a0016087b82 */ /* 0x000f700000000a00 */
[----:B------:R-:W2:Y:S08]  /*17fa0*/  LDC.64 R6, c[0x0][R22+0x210] ;  /* 0x0000840016067b82 */ /* 0x000eb00000000a00 */
[----:B------:R-:W3:Y:S08]  /*17fb0*/  @P1 LDC R20, c[0x0][0xbec] ;  /* 0x0002fb00ff141b82 */ /* 0x000ef00000000800 */
[----:B------:R-:W5:Y:S01]  /*17fc0*/  @P1 LDC R25, c[0x0][0xbf0] ;  /* 0x0002fc00ff191b82 */ /* 0x000f620000000800 */
[----:B-1----:R-:W-:-:S07]  /*17fd0*/  IMAD R13, R13, R27, RZ ;  /* 0x0000001b0d0d7224 */ /* 0x002fce00078e02ff */
[----:B0-----:R-:W0:Y:S01]  /*17fe0*/  @!P0 LDC R4, c[0x0][0xb50] ;  /* 0x0002d400ff048b82 */ /* 0x001e220000000800 */
[----:B------:R-:W-:-:S04]  /*17ff0*/  IMAD.WIDE.U32 R10, R12, R27, RZ ;  /* 0x0000001b0c0a7225 */ /* 0x000fc800078e00ff */
[----:B---3--:R-:W-:-:S03]  /*18000*/  @P1 IMAD.HI.U32 R20, R29, R20, RZ ;  /* 0x000000141d141227 */ /* 0x008fc600078e00ff */
[----:B------:R-:W1:Y:S01]  /*18010*/  @!P0 LDC R5, c[0x0][0xb54] ;  /* 0x0002d500ff058b82 */ /* 0x000e620000000800 */
[-C--:B----4-:R-:W-:Y:S02]  /*18020*/  IMAD R23, R15, R204.reuse, RZ ;  /* 0x000000cc0f177224 */ /* 0x090fe400078e02ff */
        /* <DEDUP_REMOVED lines=14> */
[----:B--2---:R-:W-:Y:S01]  /*18110*/  IMAD R7, R7, R11, RZ ;  /* 0x0000000b07077224 */ /* 0x004fe200078e02ff */
[----:B------:R-:W-:Y:S02]  /*18120*/  SHF.R.S32.HI R21, RZ, 0x1f, R21 ;  /* 0x0000001fff157819 */ /* 0x000fe40000011415 */
[----:B------:R-:W-:Y:S02]  /*18130*/  SHF.R.S32.HI R13, RZ, 0x1f, R11 ;  /* 0x0000001fff0d7819 */ /* 0x000fe4000001140b */
[----:B------:R-:W-:-:S03]  /*18140*/  IADD3.X R9, R21, R10, R15, P0, P1 ;  /* 0x0000000a15097210 */ /* 0x000fc600007e240f */
[C---:B------:R-:W-:Y:S02]  /*18150*/  IMAD R13, R6.reuse, R13, R7 ;  /* 0x0000000d060d7224 */ /* 0x040fe400078e0207 */
[----:B------:R-:W-:-:S04]  /*18160*/  IMAD.WIDE.U32 R6, R6, R11, R8 ;  /* 0x0000000b06067225 */ /* 0x000fc800078e0008 */
[----:B------:R-:W-:Y:S01]  /*18170*/  IMAD.IADD R7, R7, 0x1, R13 ;  /* 0x0000000107077824 */ /* 0x000fe200078e020d */
[----:B0-----:R-:W-:-:S04]  /*18180*/  LEA R4, P0, R6, R4, 0x2 ;  /* 0x0000000406047211 */ /* 0x001fc800078010ff */
[----:B-1----:R-:W-:Y:S01]  /*18190*/  LEA.HI.X R5, R6, R5, R7, 0x2, P0 ;  /* 0x0000000506057211 */ /* 0x002fe200000f1407 */
[----:B------:R-:W-:-:S05]  /*181a0*/  IMAD.MOV.U32 R7, RZ, RZ, -0x800000 ;  /* 0xff800000ff077424 */ /* 0x000fca00078e00ff */
[----:B------:R0:W-:Y:S03]  /*181b0*/  STG.E desc[UR42][R4.64], R7 ;  /* 0x0000000704007986 */ /* 0x0001e6000c10192a */
.L_x_2807:
[----:B------:R-:W-:Y:S05]  /*181c0*/  BSYNC B1 ;  /* 0x0000000000017941 */ /* 0x000fea0003800000 */
.L_x_2806:
[----:B------:R-:W-:Y:S05]  /*181d0*/  @P2 BRA `(.L_x_2802) ;  /* 0x0000000800802947 */ /* 0x000fea0003800000 */
[----:B0-----:R-:W0:Y:S01]  /*181e0*/  S2R R5, SR_TID.X ;  /* 0x0000000000057919 */ /* 0x001e220000002100 */
[----:B------:R-:W1:Y:S01]  /*181f0*/  LDC R9, c[0x0][0xbe8] ;  /* 0x0002fa00ff097b82 */ /* 0x000e620000000800 */
[----:B------:R-:W-:Y:S01]  /*18200*/  ULDC.64 UR4, c[0x0][0xaa0] ;  /* 0x0002a80000047ab9 */ /* 0x000fe20000000a00 */
[C---:B------:R-:W-:Y:S01]  /*18210*/  VIADD R29, R193.reuse, 0x140 ;  /* 0x00000140c11d7836 */ /* 0x040fe20000000000 */
[----:B------:R-:W-:Y:S01]  /*18220*/  BSSY B1, `(.L_x_2808) ;  /* 0x0000077000017945 */ /* 0x000fe20003800000 */
[----:B------:R-:W-:Y:S01]  /*18230*/  IMAD R4, R24, UR4, RZ ;  /* 0x0000000418047c24 */ /* 0x000fe2000f8e02ff */
[----:B------:R-:W-:Y:S01]  /*18240*/  SHF.R.S32.HI R30, RZ, 0x1f, R215 ;  /* 0x0000001fff1e7819 */ /* 0x000fe200000114d7 */
[----:B------:R-:W-:Y:S01]  /*18250*/  VIADD R31, R193, 0x1c0 ;  /* 0x000001c0c11f7836 */ /* 0x000fe20000000000 */
[----:B------:R-:W-:Y:S01]  /*18260*/  SHF.R.S32.HI R28, RZ, 0x1f, R29 ;  /* 0x0000001fff1c7819 */ /* 0x000fe2000001141d */
[----:B------:R-:W-:Y:S01]  /*18270*/  IMAD R7, R3, UR5, R4 ;  /* 0x0000000503077c24 */ /* 0x000fe2000f8e0204 */
[----:B------:R-:W4:Y:S01]  /*18280*/  LDC R22, c[0x0][0xac8] ;  /* 0x0002b200ff167b82 */ /* 0x000f220000000800 */
[----:B------:R-:W-:-:S02]  /*18290*/  SHF.R.S32.HI R32, RZ, 0x1f, R216 ;  /* 0x0000001fff207819 */ /* 0x000fc400000114d8 */
[----:B------:R-:W-:Y:S02]  /*182a0*/  SHF.R.S32.HI R33, RZ, 0x1f, R217 ;  /* 0x0000001fff217819 */ /* 0x000fe400000114d9 */
[----:B------:R-:W-:Y:S02]  /*182b0*/  SHF.R.S32.HI R34, RZ, 0x1f, R218 ;  /* 0x0000001fff227819 */ /* 0x000fe400000114da */
[----:B-1----:R-:W-:Y:S01]  /*182c0*/  ISETP.NE.AND P0, PT, R9, 0x1, PT ;  /* 0x000000010900780c */ /* 0x002fe20003f05270 */
[----:B------:R-:W-:Y:S02]  /*182d0*/  IMAD R25, R0, R9, RZ ;  /* 0x0000000900197224 */ /* 0x000fe400078e02ff */
[----:B0-----:R-:W-:Y:S02]  /*182e0*/  VIADD R6, R5, 0xffffff80 ;  /* 0xffffff8005067836 */ /* 0x001fe40000000000 */
[----:B------:R-:W-:Y:S01]  /*182f0*/  IMAD.WIDE.U32 R4, R3, UR4, RZ ;  /* 0x0000000403047c25 */ /* 0x000fe2000f8e00ff */
[----:B------:R-:W-:Y:S01]  /*18300*/  ULDC.64 UR4, c[0x0][0xae8] ;  /* 0x0002ba0000047ab9 */ /* 0x000fe20000000a00 */
[----:B----4-:R-:W-:-:S02]  /*18310*/  ISETP.GE.AND P1, PT, R193, R22, PT ;  /* 0x00000016c100720c */ /* 0x010fc40003f26270 */
[----:B------:R-:W-:-:S04]  /*18320*/  SHF.R.S32.HI R3, RZ, 0x1f, R6 ;  /* 0x0000001fff037819 */ /* 0x000fc80000011406 */
[----:B------:R-:W0:Y:S01]  /*18330*/  @P0 LDC R11, c[0x0][0xbec] ;  /* 0x0002fb00ff0b0b82 */ /* 0x000e220000000800 */
[----:B------:R-:W-:Y:S01]  /*18340*/  IMAD.IADD R5, R5, 0x1, R7 ;  /* 0x0000000105057824 */ /* 0x000fe200078e0207 */
[----:B------:R-:W-:Y:S02]  /*18350*/  SEL R10, RZ, 0x1, P1 ;  /* 0x00000001ff0a7807 */ /* 0x000fe40000800000 */
[----:B------:R-:W-:Y:S01]  /*18360*/  LEA.HI R3, R3, R6, RZ, 0x3 ;  /* 0x0000000603037211 */ /* 0x000fe200078f18ff */
[----:B------:R-:W-:-:S03]  /*18370*/  IMAD.WIDE.U32 R4, R204, UR4, R4 ;  /* 0x00000004cc047c25 */ /* 0x000fc6000f8e0004 */
[----:B------:R-:W1:Y:S01]  /*18380*/  @P0 LDC R13, c[0x0][0xbf0] ;  /* 0x0002fc00ff0d0b82 */ /* 0x000e620000000800 */
[----:B------:R-:W-:Y:S01]  /*18390*/  LOP3.LUT R7, R3, 0xfffffff8, RZ, 0xc0, !PT ;  /* 0xfffffff803077812 */ /* 0x000fe200078ec0ff */
[----:B------:R-:W-:Y:S01]  /*183a0*/  IMAD R5, R204, UR5, R5 ;  /* 0x00000005cc057c24 */ /* 0x000fe2000f8e0205 */
[----:B------:R-:W-:Y:S01]  /*183b0*/  SHF.R.S32.HI R12, RZ, 0x3, R3 ;  /* 0x00000003ff0c7819 */ /* 0x000fe20000011403 */
[----:B------:R-:W-:Y:S02]  /*183c0*/  ULDC.64 UR4, c[0x0][0xaf0] ;  /* 0x0002bc0000047ab9 */ /* 0x000fe40000000a00 */
[----:B------:R-:W-:Y:S02]  /*183d0*/  IMAD.IADD R7, R6, 0x1, -R7 ;  /* 0x0000000106077824 */ /* 0x000fe400078e0a07 */
[----:B------:R-:W-:Y:S01]  /*183e0*/  IMAD R3, R26, UR4, RZ ;  /* 0x000000041a037c24 */ /* 0x000fe2000f8e02ff */
[----:B------:R-:W-:Y:S01]  /*183f0*/  SHF.R.S32.HI R26, RZ, 0x1f, R31 ;  /* 0x0000001fff1a7819 */ /* 0x000fe2000001141f */
[----:B------:R-:W-:-:S02]  /*18400*/  IMAD R7, R7, 0x20, R12 ;  /* 0x0000002007077824 */ /* 0x000fc400078e020c */
[----:B------:R-:W-:-:S04]  /*18410*/  IMAD.WIDE.U32 R4, R27, UR4, R4 ;  /* 0x000000041b047c25 */ /* 0x000fc8000f8e0004 */
[----:B------:R-:W-:Y:S02]  /*18420*/  IMAD.IADD R8, R192, 0x1, R7 ;  /* 0x00000001c0087824 */ /* 0x000fe400078e0207 */
[----:B------:R-:W-:Y:S01]  /*18430*/  IMAD R7, R27, UR5, R3 ;  /* 0x000000051b077c24 */ /* 0x000fe2000f8e0203 */
[----:B------:R-:W-:Y:S01]  /*18440*/  ULDC.64 UR4, c[0x0][0xae0] ;  /* 0x0002b80000047ab9 */ /* 0x000fe20000000a00 */
[----:B0-----:R-:W-:-:S04]  /*18450*/  @P0 IMAD.HI.U32 R6, R8, R11, RZ ;  /* 0x0000000b08060227 */ /* 0x001fc800078e00ff */
[----:B------:R-:W-:Y:S01]  /*18460*/  IMAD.MOV.U32 R3, RZ, RZ, R8 ;  /* 0x000000ffff037224 */ /* 0x000fe200078e0008 */
[----:B-1----:R-:W-:Y:S01]  /*18470*/  @P0 SHF.R.U32.HI R3, RZ, R13, R6 ;  /* 0x0000000dff030219 */ /* 0x002fe20000011606 */
[----:B------:R-:W-:Y:S01]  /*18480*/  IMAD.IADD R5, R5, 0x1, R7 ;  /* 0x0000000105057824 */ /* 0x000fe200078e0207 */
[-C--:B------:R-:W-:Y:S01]  /*18490*/  ISETP.GE.AND P0, PT, R218, R22.reuse, PT ;  /* 0x00000016da00720c */ /* 0x080fe20003f06270 */
[----:B------:R-:W-:Y:S01]  /*184a0*/  IMAD.IADD R192, R12, 0x1, R192 ;  /* 0x000000010cc07824 */ /* 0x000fe200078e02c0 */
[----:B------:R-:W-:Y:S01]  /*184b0*/  SHF.R.S32.HI R6, RZ, 0x1f, R3 ;  /* 0x0000001fff067819 */ /* 0x000fe20000011403 */
[----:B------:R-:W-:Y:S01]  /*184c0*/  IMAD.WIDE.U32 R4, R3, UR4, R4 ;  /* 0x0000000403047c25 */ /* 0x000fe2000f8e0004 */
[----:B------:R-:W-:Y:S02]  /*184d0*/  SEL R7, RZ, 0xffffffff, P0 ;  /* 0xffffffffff077807 */ /* 0x000fe40000000000 */
[----:B------:R-:W-:Y:S01]  /*184e0*/  ISETP.GE.AND P0, PT, R217, R22, PT ;  /* 0x00000016d900720c */ /* 0x000fe20003f06270 */
[----:B------:R-:W-:-:S02]  /*184f0*/  IMAD R6, R6, UR4, RZ ;  /* 0x0000000406067c24 */ /* 0x000fc4000f8e02ff */
[----:B------:R-:W-:Y:S02]  /*18500*/  IMAD.SHL.U32 R11, R7, 0x2, RZ ;  /* 0x00000002070b7824 */ /* 0x000fe400078e00ff */
[----:B------:R-:W-:Y:S01]  /*18510*/  IMAD R7, R3, UR5, R6 ;  /* 0x0000000503077c24 */ /* 0x000fe2000f8e0206 */
[----:B------:R-:W-:Y:S01]  /*18520*/  SEL R6, RZ, 0xffffffff, P0 ;  /* 0xffffffffff067807 */ /* 0x000fe20000000000 */
[----:B------:R-:W-:Y:S01]  /*18530*/  IMAD.MOV R3, RZ, RZ, -R3 ;  /* 0x000000ffff037224 */ /* 0x000fe200078e0a03 */
[----:B------:R-:W-:Y:S01]  /*18540*/  ISETP.GE.AND P0, PT, R216, R22, PT ;  /* 0x00000016d800720c */ /* 0x000fe20003f06270 */
[----:B------:R-:W-:Y:S01]  /*18550*/  IMAD.IADD R5, R5, 0x1, R7 ;  /* 0x0000000105057824 */ /* 0x000fe200078e0207 */
[----:B------:R-:W-:Y:S01]  /*18560*/  LOP3.LUT R10, R11, 0x2, R10, 0xe2, !PT ;  /* 0x000000020b0a7812 */ /* 0x000fe200078ee20a */
[----:B------:R-:W-:Y:S01]  /*18570*/  IMAD R3, R9, R3, R8 ;  /* 0x0000000309037224 */ /* 0x000fe200078e0208 */
[----:B------:R-:W-:Y:S01]  /*18580*/  ULDC.64 UR4, c[0x0][0xad8] ;  /* 0x0002b60000047ab9 */ /* 0x000fe20000000a00 */
[----:B------:R-:W-:Y:S01]  /*18590*/  IMAD.SHL.U32 R7, R6, 0x4, RZ ;  /* 0x0000000406077824 */ /* 0x000fe200078e00ff */
[----:B------:R-:W-:Y:S01]  /*185a0*/  SEL R6, RZ, 0xffffffff, P0 ;  /* 0xffffffffff067807 */ /* 0x000fe20000000000 */
[----:B------:R-:W-:Y:S01]  /*185b0*/  IMAD.WIDE.U32 R4, R3, UR4, R4 ;  /* 0x0000000403047c25 */ /* 0x000fe2000f8e0004 */
[----:B------:R-:W-:-:S02]  /*185c0*/  SHF.R.S32.HI R0, RZ, 0x1f, R3 ;  /* 0x0000001fff007819 */ /* 0x000fc40000011403 */
[----:B------:R-:W-:Y:S01]  /*185d0*/  LOP3.LUT R10, R7, 0x4, R10, 0xe2, !PT ;  /* 0x00000004070a7812 */ /* 0x000fe200078ee20a */
[----:B------:R-:W-:Y:S01]  /*185e0*/  IMAD.SHL.U32 R7, R6, 0x8, RZ ;  /* 0x0000000806077824 */ /* 0x000fe200078e00ff */
[-C--:B------:R-:W-:Y:S01]  /*185f0*/  ISETP.GE.AND P0, PT, R215, R22.reuse, PT ;  /* 0x00000016d700720c */ /* 0x080fe20003f06270 */
[----:B------:R-:W-:Y:S02]  /*18600*/  IMAD R0, R0, UR4, RZ ;  /* 0x0000000400007c24 */ /* 0x000fe4000f8e02ff */
[----:B------:R-:W-:Y:S01]  /*18610*/  VIADD R27, R193, 0x180 ;  /* 0x00000180c11b7836 */ /* 0x000fe20000000000 */
[----:B------:R-:W-:Y:S02]  /*18620*/  SEL R6, RZ, 0xffffffff, P0 ;  /* 0xffffffffff067807 */ /* 0x000fe40000000000 */
[----:B------:R-:W-:Y:S01]  /*18630*/  LOP3.LUT R10, R7, 0x8, R10, 0xe2, !PT ;  /* 0x00000008070a7812 */ /* 0x000fe200078ee20a */
[----:B------:R-:W-:Y:S01]  /*18640*/  IMAD R7, R3, UR5, R0 ;  /* 0x0000000503077c24 */ /* 0x000fe2000f8e0200 */
[-C--:B------:R-:W-:Y:S01]  /*18650*/  ISETP.GE.AND P0, PT, R29, R22.reuse, PT ;  /* 0x000000161d00720c */ /* 0x080fe20003f06270 */
[----:B------:R-:W-:Y:S01]  /*18660*/  ULDC.64 UR4, c[0x0][0xa80] ;  /* 0x0002a00000047ab9 */ /* 0x000fe20000000a00 */
[----:B------:R-:W-:Y:S01]  /*18670*/  IMAD.SHL.U32 R9, R6, 0x10, RZ ;  /* 0x0000001006097824 */ /* 0x000fe200078e00ff */
[----:B------:R-:W-:Y:S01]  /*18680*/  ISETP.GE.AND P1, PT, R27, R22, PT ;  /* 0x000000161b00720c */ /* 0x000fe20003f26270 */
[----:B------:R-:W-:Y:S01]  /*18690*/  IMAD.IADD R3, R5, 0x1, R7 ;  /* 0x0000000105037824 */ /* 0x000fe200078e0207 */
[----:B------:R-:W-:-:S02]  /*186a0*/  SEL R0, RZ, 0xffffffff, P0 ;  /* 0xffffffffff007807 */ /* 0x000fc40000000000 */
[----:B------:R-:W-:Y:S02]  /*186b0*/  LEA R20, P0, R4, UR4, 0x1 ;  /* 0x0000000404147c11 */ /* 0x000fe4000f8008ff */
[----:B------:R-:W-:Y:S01]  /*186c0*/  LOP3.LUT R10, R9, 0x10, R10, 0xe2, !PT ;  /* 0x00000010090a7812 */ /* 0x000fe200078ee20a */
[----:B------:R-:W-:Y:S01]  /*186d0*/  IMAD.SHL.U32 R9, R0, 0x20, RZ ;  /* 0x0000002000097824 */ /* 0x000fe200078e00ff */
[----:B------:R-:W-:Y:S02]  /*186e0*/  LEA.HI.X R3, R4, UR5, R3, 0x1, P0 ;  /* 0x0000000504037c11 */ /* 0x000fe400080f0c03 */
[----:B------:R-:W-:Y:S01]  /*186f0*/  ISETP.GE.AND P0, PT, R192, R25, PT ;  /* 0x00000019c000720c */ /* 0x000fe20003f06270 */
[----:B------:R0:W1:Y:S01]  /*18700*/  SHFL.IDX PT, R4, R20, RZ, 0x181f ;  /* 0x00181fff14047589 */ /* 0x00006200000e0000 */
[----:B------:R-:W-:Y:S02]  /*18710*/  SEL R5, RZ, 0x40, P1 ;  /* 0x00000040ff057807 */ /* 0x000fe40000800000 */
[----:B------:R-:W-:-:S02]  /*18720*/  LOP3.LUT R10, R9, 0x20, R10, 0xe2, !PT ;  /* 0x00000020090a7812 */ /* 0x000fc400078ee20a */
[----:B------:R-:W-:Y:S02]  /*18730*/  ISETP.GE.AND P1, PT, R31, R22, PT ;  /* 0x000000161f00720c */ /* 0x000fe40003f26270 */
[----:B------:R-:W-:Y:S02]  /*18740*/  LOP3.LUT R21, R10, R5, RZ, 0xfc, !PT ;  /* 0x000000050a157212 */ /* 0x000fe400078efcff */
[----:B------:R-:W-:Y:S01]  /*18750*/  SEL R0, RZ, 0x80, P1 ;  /* 0x00000080ff007807 */ /* 0x000fe20000800000 */
[----:B------:R0:W4:Y:S01]  /*18760*/  SHFL.IDX PT, R5, R3, RZ, 0x181f ;  /* 0x00181fff03057589 */ /* 0x00012200000e0000 */
[----:B------:R-:W-:Y:S02]  /*18770*/  SHF.R.S32.HI R24, RZ, 0x1f, R27 ;  /* 0x0000001fff187819 */ /* 0x000fe4000001141b */
[----:B------:R-:W-:Y:S01]  /*18780*/  LOP3.LUT R23, R21, R0, RZ, 0xfc, !PT ;  /* 0x0000000015177212 */ /* 0x000fe200078efcff */
[----:B------:R-:W-:Y:S06]  /*18790*/  @P0 BRA `(.L_x_2809) ;  /* 0x00000000007c0947 */ /* 0x000fec0003800000 */
[-C--:B------:R-:W-:Y:S02]  /*187a0*/  ISETP.GE.AND P2, PT, R218, R22.reuse, PT ;  /* 0x00000016da00720c */ /* 0x080fe40003f46270 */
[-C--:B------:R-:W-:Y:S02]  /*187b0*/  ISETP.GE.AND P1, PT, R193, R22.reuse, PT ;  /* 0x00000016c100720c */ /* 0x080fe40003f26270 */
[-C--:B------:R-:W-:Y:S02]  /*187c0*/  ISETP.GE.AND P5, PT, R217, R22.reuse, PT ;  /* 0x00000016d900720c */ /* 0x080fe40003fa6270 */
[----:B------:R-:W-:-:S07]  /*187d0*/  ISETP.GE.AND P3, PT, R216, R22, PT ;  /* 0x00000016d800720c */ /* 0x000fce0003f66270 */
[CC--:B-1----:R-:W-:Y:S02]  /*187e0*/  @!P2 LEA R8, P0, R218.reuse, R4.reuse, 0x1 ;  /* 0x00000004da08a211 */ /* 0x0c2fe400078008ff */
        /* <DEDUP_REMOVED lines=26> */
.L_x_2809:
[----:B------:R-:W-:Y:S05]  /*18990*/  BSYNC B1 ;  /* 0x0000000000017941 */ /* 0x000fea0003800000 */
.L_x_2808:
[----:B------:R-:W-:Y:S01]  /*189a0*/  VIADD R0, R192, 0x20 ;  /* 0x00000020c0007836 */ /* 0x000fe20000000000 */
[----:B----4-:R4:W0:Y:S04]  /*189b0*/  SHFL.IDX PT, R5, R3, 0x1, 0x181f ;  /* 0x00381f0003057f89 */ /* 0x01082800000e0000 */
[----:B------:R-:W-:Y:S01]  /*189c0*/  ISETP.GE.AND P0, PT, R0, R25, PT ;  /* 0x000000190000720c */ /* 0x000fe20003f06270 */
[----:B-1----:R4:W1:-:S12]  /*189d0*/  SHFL.IDX PT, R4, R20, 0x1, 0x181f ;  /* 0x00381f0014047f89 */ /* 0x00285800000e0000 */
[----:B----4-:R-:W-:Y:S05]  /*189e0*/  @P0 BRA `(.L_x_2802) ;  /* 0x00000000007c0947 */ /* 0x010fea0003800000 */
[-C--:B------:R-:W-:Y:S02]  /*189f0*/  ISETP.GE.AND P5, PT, R218, R22.reuse, PT ;  /* 0x00000016da00720c */ /* 0x080fe40003fa6270 */
[-C--:B------:R-:W-:Y:S02]  /*18a00*/  ISETP.GE.AND P6, PT, R193, R22.reuse, PT ;  /* 0x00000016c100720c */ /* 0x080fe40003fc6270 */
[-C--:B------:R-:W-:Y:S02]  /*18a10*/  ISETP.GE.AND P4, PT, R217, R22.reuse, PT ;  /* 0x00000016d900720c */ /* 0x080fe40003f86270 */
[-C--:B------:R-:W-:Y:S02]  /*18a20*/  ISETP.GE.AND P3, PT, R216, R22.reuse, PT ;  /* 0x00000016d800720c */ /* 0x080fe40003f66270 */
[-C--:B------:R-:W-:Y:S02]  /*18a30*/  ISETP.GE.AND P2, PT, R215, R22.reuse, PT ;  /* 0x00000016d700720c */ /* 0x080fe40003f46270 */
[----:B------:R-:W-:-:S03]  /*18a40*/  ISETP.GE.AND P1, PT, R29, R22, PT ;  /* 0x000000161d00720c */ /* 0x000fc60003f26270 */
[CC--:B-1----:R-:W-:Y:S02]  /*18a50*/  @!P5 LEA R8, P0, R218.reuse, R4.reuse, 0x1 ;  /* 0x00000004da08d211 */ /* 0x0c2fe400078008ff */
[----:B0-----:R-:W-:Y:S02]  /*18a60*/  @!P6 IMAD.WIDE R6, R193, 0x2, R4 ;  /* 0x00000002c106e825 */ /* 0x001fe400078e0204 */
[----:B------:R-:W-:Y:S02]  /*18a70*/  @!P5 LEA.HI.X R9, R218, R5, R34, 0x1, P0 ;  /* 0x00000005da09d211 */ /* 0x000fe400000f0c22 */
[----:B------:R-:W-:Y:S01]  /*18a80*/  LOP3.LUT P0, RZ, R21, 0x40, RZ, 0xc0, !PT ;  /* 0x0000004015ff7812 */ /* 0x000fe2000780c0ff */
[----:B------:R0:W-:Y:S01]  /*18a90*/  @!P6 ST.E.128 desc[UR42][R6.64], RZ ;  /* 0x000000ff0600e985 */ /* 0x0001e2000c101d2a */
[----:B------:R-:W-:-:S03]  /*18aa0*/  @!P4 LEA R10, P6, R217, R4, 0x1 ;  /* 0x00000004d90ac211 */ /* 0x000fc600078c08ff */
[----:B------:R4:W-:Y:S01]  /*18ab0*/  @!P5 ST.E.128 desc[UR42][R8.64], RZ ;  /* 0x000000ff0800d985 */ /* 0x0009e2000c101d2a */
[CC--:B------:R-:W-:Y:S02]  /*18ac0*/  @!P3 LEA R12, P5, R216.reuse, R4.reuse, 0x1 ;  /* 0x00000004d80cb211 */ /* 0x0c0fe400078a08ff */
[-C--:B------:R-:W-:Y:S02]  /*18ad0*/  @!P4 LEA.HI.X R11, R217, R5.reuse, R33, 0x1, P6 ;  /* 0x00000005d90bc211 */ /* 0x080fe400030f0c21 */
[-C--:B------:R-:W-:Y:S02]  /*18ae0*/  @!P2 LEA R14, P6, R215, R4.reuse, 0x1 ;  /* 0x00000004d70ea211 */ /* 0x080fe400078c08ff */
[-C--:B------:R-:W-:Y:S01]  /*18af0*/  @!P3 LEA.HI.X R13, R216, R5.reuse, R32, 0x1, P5 ;  /* 0x00000005d80db211 */ /* 0x080fe200028f0c20 */
[----:B------:R4:W-:Y:S01]  /*18b00*/  @!P4 ST.E.128 desc[UR42][R10.64], RZ ;  /* 0x000000ff0a00c985 */ /* 0x0009e2000c101d2a */
[----:B------:R-:W-:Y:S02]  /*18b10*/  LOP3.LUT P5, RZ, R23, 0x80, RZ, 0xc0, !PT ;  /* 0x0000008017ff7812 */ /* 0x000fe400078ac0ff */
[----:B------:R-:W-:Y:S01]  /*18b20*/  @!P2 LEA.HI.X R15, R215, R5, R30, 0x1, P6 ;  /* 0x00000005d70fa211 */ /* 0x000fe200030f0c1e */
[----:B------:R4:W-:Y:S01]  /*18b30*/  @!P3 ST.E.128 desc[UR42][R12.64], RZ ;  /* 0x000000ff0c00b985 */ /* 0x0009e2000c101d2a */
[----:B------:R-:W-:-:S03]  /*18b40*/  @!P1 LEA R20, P6, R29, R4, 0x1 ;  /* 0x000000041d149211 */ /* 0x000fc600078c08ff */
[----:B------:R4:W-:Y:S01]  /*18b50*/  @!P2 ST.E.128 desc[UR42][R14.64], RZ ;  /* 0x000000ff0e00a985 */ /* 0x0009e2000c101d2a */
[----:B------:R-:W-:Y:S02]  /*18b60*/  @!P1 LEA.HI.X R21, R29, R5, R28, 0x1, P6 ;  /* 0x000000051d159211 */ /* 0x000fe400030f0c1c */
[----:B0-----:R-:W-:-:S03]  /*18b70*/  @P0 LEA R6, P6, R27, R4, 0x1 ;  /* 0x000000041b060211 */ /* 0x001fc600078c08ff */
[----:B------:R4:W-:Y:S01]  /*18b80*/  @!P1 ST.E.128 desc[UR42][R20.64], RZ ;  /* 0x000000ff14009985 */ /* 0x0009e2000c101d2a */
[----:B------:R-:W-:Y:S02]  /*18b90*/  @P0 LEA.HI.X R7, R27, R5, R24, 0x1, P6 ;  /* 0x000000051b070211 */ /* 0x000fe400030f0c18 */
[----:B------:R-:W-:-:S03]  /*18ba0*/  @P5 LEA R4, P6, R31, R4, 0x1 ;  /* 0x000000041f045211 */ /* 0x000fc600078c08ff */
[----:B------:R4:W-:Y:S01]  /*18bb0*/  @P0 ST.E.128 desc[UR42][R6.64], RZ ;  /* 0x000000ff06000985 */ /* 0x0009e2000c101d2a */
[----:B------:R-:W-:-:S05]  /*18bc0*/  @P5 LEA.HI.X R5, R31, R5, R26, 0x1, P6 ;  /* 0x000000051f055211 */ /* 0x000fca00030f0c1a */
[----:B------:R4:W-:Y:S04]  /*18bd0*/  @P5 ST.E.128 desc[UR42][R4.64], RZ ;  /* 0x000000ff04005985 */ /* 0x0009e8000c101d2a */
.L_x_2802:
[----:B------:R-:W-:Y:S05]  /*18be0*/  BSYNC B0 ;  /* 0x0000000000007941 */ /* 0x000fea0003800000 */
.L_x_2795:
[----:B------:R-:W-:Y:S02]  /*18bf0*/  ULDC UR4, c[0x0][0xc3c] ;  /* 0x00030f0000047ab9 */ /* 0x000fe40000000800 */
[----:B---3--:R-:W-:-:S13]  /*18c00*/  ISETP.GE.AND P0, PT, R79, UR4, PT ;  /* 0x000000044f007c0c */ /* 0x008fda000bf06270 */
[----:B------:R-:W-:Y:S05]  /*18c10*/  @!P0 BRA `(.L_x_2810) ;  /* 0xfffffe88005c8947 */ /* 0x000fea000383ffff */
[----:B------:R-:W-:Y:S05]  /*18c20*/  BRA `(.L_x_2592) ;  /* 0x000000a000447947 */ /* 0x000fea0003800000 */
.L_x_2590:
        /* <DEDUP_REMOVED lines=20> */
.L_x_2811:
        /* <DEDUP_REMOVED lines=43> */
.L_x_2815:
        /* <DEDUP_REMOVED lines=39> */
.L_x_2813:
        /* <DEDUP_REMOVED lines=12> */
.L_x_2816:
        /* <DEDUP_REMOVED lines=63> */
.L_x_2817:
        /* <DEDUP_REMOVED lines=61> */
.L_x_2818:
[----:B01----:R-:W-:-:S05]  /*19b10*/  LOP3.LUT R3, RZ, R2, RZ, 0x33, !PT ;  /* 0x00000002ff037212 */ /* 0x003fca00078e33ff */
[----:B------:R-:W-:-:S05]  /*19b20*/  IMAD.IADD R2, R4, 0x1, R3 ;  /* 0x0000000104027824 */ /* 0x000fca00078e0203 */
[----:B------:R1:W-:Y:S01]  /*19b30*/  STL [R1+0x4], R2 ;  /* 0x0000040201007387 */ /* 0x0003e20000100800 */
[----:B------:R-:W-:Y:S05]  /*19b40*/  BRA `(.L_x_2819) ;  /* 0x0000000000107947 */ /* 0x000fea0003800000 */
.L_x_2814:
[----:B------:R-:W-:Y:S01]  /*19b50*/  IMAD.U32 R2, RZ, RZ, UR6 ;  /* 0x00000006ff027e24 */ /* 0x000fe2000f8e00ff */
[----:B------:R0:W-:Y:S04]  /*19b60*/  STL [R1+0x4], RZ ;  /* 0x000004ff01007387 */ /* 0x0001e80000100800 */
[----:B------:R0:W-:Y:S04]  /*19b70*/  STL [R1+0x8], RZ ;  /* 0x000008ff01007387 */ /* 0x0001e80000100800 */
[----:B------:R0:W-:Y:S02]  /*19b80*/  STL [R1], R2 ;  /* 0x0000000201007387 */ /* 0x0001e40000100800 */
.L_x_2819:
        /* <DEDUP_REMOVED lines=10> */
.L_x_2812:
        /* <DEDUP_REMOVED lines=8> */
[----:B------:R-:W4:Y:S01]  /*19cb0*/  S2UR UR5, SR_CgaCtaId ;  /* 0x00000000000579c3 */ /* 0x000f220000008800 */
        /* <DEDUP_REMOVED lines=15> */
[----:B----4-:R-:W-:-:S06]  /*19db0*/  ULEA UR4, UR5, UR4, 0x18 ;  /* 0x0000000405047291 */ /* 0x010fcc000f8ec03f */
[----:B------:R-:W-:-:S04]  /*19dc0*/  IMAD.U32 R18, RZ, RZ, UR4 ;  /* 0x00000004ff127e24 */ /* 0x000fc8000f8e00ff */
[----:B------:R-:W-:-:S05]  /*19dd0*/  IMAD R2, R3, 0x2, R18 ;  /* 0x0000000203027824 */ /* 0x000fca00078e0212 */
[----:B------:R0:W-:Y:S04]  /*19de0*/  STL [R1+0x60], R2 ;  /* 0x0000600201007387 */ /* 0x0001e80000100800 */
[----:B------:R0:W-:Y:S04]  /*19df0*/  STL [R1+0x54], RZ ;  /* 0x000054ff01007387 */ /* 0x0001e80000100800 */
[----:B------:R0:W-:Y:S04]  /*19e00*/  STL [R1+0x18], R0 ;  /* 0x0000180001007387 */ /* 0x0001e80000100800 */
[----:B------:R0:W-:Y:S04]  /*19e10*/  STL [R1+0x10], RZ ;  /* 0x000010ff01007387 */ /* 0x0001e80000100800 */
[----:B------:R0:W-:Y:S02]  /*19e20*/  STL [R1+0x14], R0 ;  /* 0x0000140001007387 */ /* 0x0001e40000100800 */
.L_x_3004:
[----:B------:R-:W2:Y:S01]  /*19e30*/  LDL R14, [R1+0xc] ;  /* 0x00000c00010e7983 */ /* 0x000ea20000100800 */
[----:B------:R-:W-:Y:S05]  /*19e40*/  YIELD ;  /* 0x0000000000007946 */ /* 0x000fea0003800000 */
[----:B------:R-:W-:Y:S01]  /*19e50*/  ULDC.64 UR4, c[0x0][0xa28] ;  /* 0x00028a0000047ab9 */ /* 0x000fe20000000a00 */
[----:B01----:R-:W-:Y:S02]  /*19e60*/  CS2R R6, SRZ ;  /* 0x0000000000067805 */ /* 0x003fe4000001ff00 */
[----:B------:R-:W-:Y:S01]  /*19e70*/  ISETP.NE.U32.AND P0, PT, RZ, UR4, PT ;  /* 0x00000004ff007c0c */ /* 0x000fe2000bf05070 */
[----:B------:R-:W1:Y:S01]  /*19e80*/  LDC.64 R12, c[0x0][0xa00] ;  /* 0x00028000ff0c7b82 */ /* 0x000e620000000a00 */
[----:B------:R-:W-:Y:S01]  /*19e90*/  ULDC.64 UR6, c[0x0][0xa08] ;  /* 0x0002820000067ab9 */ /* 0x000fe20000000a00 */
[----:B------:R-:W-:Y:S01]  /*19ea0*/  ULDC.64 UR8, c[0x0][0xa10] ;  /* 0x0002840000087ab9 */ /* 0x000fe20000000a00 */
[----:B------:R-:W-:Y:S01]  /*19eb0*/  ISETP.NE.AND.EX P0, PT, RZ, UR5, PT, P0 ;  /* 0x00000005ff007c0c */ /* 0x000fe2000bf05300 */
[----:B------:R-:W-:-:S04]  /*19ec0*/  ULDC.64 UR4, c[0x0][0xa18] ;  /* 0x0002860000047ab9 */ /* 0x000fc80000000a00 */
[----:B------:R-:W4:Y:S08]  /*19ed0*/  LDC.64 R4, c[0x0][0xa08] ;  /* 0x00028200ff047b82 */ /* 0x000f300000000a00 */
[----:B0-----:R-:W2:Y:S02]  /*19ee0*/  @P0 LDC.64 R2, c[0x0][0xa28] ;  /* 0x00028a00ff020b82 */ /* 0x001ea40000000a00 */
[----:B--2---:R-:W-:-:S05]  /*19ef0*/  @P0 IMAD.WIDE R2, R14, 0x4, R2 ;  /* 0x000000040e020825 */ /* 0x004fca00078e0202 */
[----:B------:R0:W5:Y:S01]  /*19f00*/  @P0 LDG.E R6, desc[UR42][R2.64] ;  /* 0x0000002a02060981 */ /* 0x000162000c1e1900 */
[----:B------:R-:W-:Y:S01]  /*19f10*/  ISETP.NE.U32.AND P0, PT, RZ, UR4, PT ;  /* 0x00000004ff007c0c */ /* 0x000fe2000bf05070 */
[----:B-1----:R-:W-:Y:S01]  /*19f20*/  IMAD.WIDE R12, R14, 0x4, R12 ;  /* 0x000000040e0c7825 */ /* 0x002fe200078e020c */
[----:B------:R-:W-:Y:S02]  /*19f30*/  ISETP.NE.U32.AND P2, PT, RZ, UR6, PT ;  /* 0x00000006ff007c0c */ /* 0x000fe4000bf45070 */
[----:B------:R-:W-:Y:S01]  /*19f40*/  ISETP.NE.AND.EX P0, PT, RZ, UR5, PT, P0 ;  /* 0x00000005ff007c0c */ /* 0x000fe2000bf05300 */
[----:B------:R-:W-:Y:S01]  /*19f50*/  ULDC.64 UR4, c[0x0][0xa00] ;  /* 0x0002800000047ab9 */ /* 0x000fe20000000a00 */
[----:B------:R-:W-:Y:S01]  /*19f60*/  ISETP.NE.U32.AND P4, PT, RZ, UR8, PT ;  /* 0x00000008ff007c0c */ /* 0x000fe2000bf85070 */
[----:B---3--:R-:W-:Y:S01]  /*19f70*/  IMAD.MOV.U32 R8, RZ, RZ, RZ ;  /* 0x000000ffff087224 */ /* 0x008fe200078e00ff */
[----:B------:R-:W-:Y:S01]  /*19f80*/  ISETP.NE.U32.AND P1, PT, RZ, UR4, PT ;  /* 0x00000004ff007c0c */ /* 0x000fe2000bf25070 */
[----:B0-----:R-:W0:Y:S01]  /*19f90*/  LDC.64 R2, c[0x0][0xa10] ;  /* 0x00028400ff027b82 */ /* 0x001e220000000a00 */
[----:B------:R-:W-:-:S02]  /*19fa0*/  IMAD.MOV.U32 R0, RZ, RZ, RZ ;  /* 0x000000ffff007224 */ /* 0x000fc400078e00ff */
[----:B------:R-:W-:Y:S01]  /*19fb0*/  ISETP.NE.AND.EX P3, PT, RZ, UR5, PT, P1 ;  /* 0x00000005ff007c0c */ /* 0x000fe2000bf65310 */
[----:B----4-:R-:W-:-:S04]  /*19fc0*/  IMAD.WIDE R4, R14, 0x4, R4 ;  /* 0x000000040e047825 */ /* 0x010fc800078e0204 */
[----:B------:R-:W1:Y:S01]  /*19fd0*/  @P0 LDC.64 R10, c[0x0][0xa18] ;  /* 0x00028600ff0a0b82 */ /* 0x000e620000000a00 */
[----:B------:R-:W-:Y:S01]  /*19fe0*/  ULDC UR4, c[0x0][0x288] ;  /* 0x0000a20000047ab9 */ /* 0x000fe20000000800 */
[----:B------:R-:W-:Y:S02]  /*19ff0*/  ISETP.NE.AND.EX P1, PT, RZ, UR7, PT, P2 ;  /* 0x00000007ff007c0c */ /* 0x000fe4000bf25320 */
[----:B------:R-:W-:-:S04]  /*1a000*/  ISETP.NE.AND.EX P2, PT, RZ, UR9, PT, P4 ;  /* 0x00000009ff007c0c */ /* 0x000fc8000bf45340 */
[----:B------:R-:W2:Y:S07]  /*1a010*/  @P3 LDG.E R7, desc[UR42][R12.64] ;  /* 0x0000002a0c073981 */ /* 0x000eae000c1e1900 */
[----:B------:R3:W5:Y:S01]  /*1a020*/  @P1 LDG.E R8, desc[UR42][R4.64] ;  /* 0x0000002a04081981 */ /* 0x000762000c1e1900 */
[----:B0-----:R-:W-:-:S05]  /*1a030*/  IMAD.WIDE R2, R14, 0x4, R2 ;  /* 0x000000040e027825 */ /* 0x001fca00078e0202 */
[----:B------:R3:W5:Y:S01]  /*1a040*/  @P2 LDG.E R0, desc[UR42][R2.64] ;  /* 0x0000002a02002981 */ /* 0x000762000c1e1900 */
[----:B-1----:R-:W-:-:S03]  /*1a050*/  @P0 IMAD.WIDE R10, R14, 0x4, R10 ;  /* 0x000000040e0a0825 */ /* 0x002fc600078e020a */
[----:B--2---:R0:W-:Y:S02]  /*1a060*/  STL [R1+0x40], R7 ;  /* 0x0000400701007387 */ /* 0x0041e40000100800 */
[----:B0-----:R-:W-:Y:S01]  /*1a070*/  IMAD.U32 R7, RZ, RZ, UR4 ;  /* 0x00000004ff077e24 */ /* 0x001fe2000f8e00ff */
[----:B------:R-:W-:-:S05]  /*1a080*/  ULDC.64 UR4, c[0x0][0x418] ;  /* 0x0001060000047ab9 */ /* 0x000fca0000000a00 */
[----:B------:R-:W2:Y:S01]  /*1a090*/  @P0 LDG.E R7, desc[UR42][R10.64] ;  /* 0x0000002a0a070981 */ /* 0x000ea2000c1e1900 */
[----:B------:R-:W-:-:S03]  /*1a0a0*/  UISETP.NE.U32.AND UP0, UPT, UR4, URZ, UPT ;  /* 0x0000003f0400728c */ /* 0x000fc6000bf05070 */
[----:B------:R-:W-:Y:S01]  /*1a0b0*/  ULDC UR4, c[0x0][0x424] ;  /* 0x0001090000047ab9 */ /* 0x000fe20000000800 */
[----:B------:R-:W-:-:S03]  /*1a0c0*/  UISETP.NE.AND.EX UP0, UPT, UR5, URZ, UPT, UP0 ;  /* 0x0000003f0500728c */ /* 0x000fc6000bf05300 */
[----:B------:R-:W-:Y:S01]  /*1a0d0*/  ULDC UR5, c[0x0][0x2f0] ;  /* 0x0000bc0000057ab9 */ /* 0x000fe20000000800 */
[----:B------:R-:W-:Y:S01]  /*1a0e0*/  USEL UR4, UR4, 0x1, UP0 ;  /* 0x0000000104047887 */ /* 0x000fe20008000000 */
[----:B--2---:R0:W-:Y:S04]  /*1a0f0*/  STL [R1+0x38], R7 ;  /* 0x0000380701007387 */ /* 0x0041e80000100800 */
[----:B------:R3:W5:Y:S01]  /*1a100*/  LDL R15, [R1+0x38] ;  /* 0x00003800010f7983 */ /* 0x0007620000100800 */
[----:B------:R-:W-:-:S03]  /*1a110*/  UIMAD UR4, UR4, UR5, URZ ;  /* 0x00000005040472a4 */ /* 0x000fc6000f8e023f */
[----:B------:R-:W-:Y:S02]  /*1a120*/  ULDC UR5, c[0x0][0x348] ;  /* 0x0000d20000057ab9 */ /* 0x000fe40000000800 */
[----:B------:R-:W-:Y:S02]  /*1a130*/  IMAD.U32 R10, RZ, RZ, UR5 ;  /* 0x00000005ff0a7e24 */ /* 0x000fe4000f8e00ff */
[----:B0-----:R-:W-:Y:S01]  /*1a140*/  IMAD.U32 R7, RZ, RZ, UR4 ;  /* 0x00000004ff077e24 */ /* 0x001fe2000f8e00ff */
[----:B---3--:R-:W-:Y:S06]  /*1a150*/  @P0 BRA `(.L_x_2821) ;  /* 0x0000000000140947 */ /* 0x008fec0003800000 */
[----:B------:R-:W-:Y:S05]  /*1a160*/  @!P3 BRA `(.L_x_2821) ;  /* 0x000000000010b947 */ /* 0x000fea0003800000 */
[----:B------:R-:W2:Y:S04]  /*1a170*/  LDG.E R9, desc[UR42][R12.64] ;  /* 0x0000002a0c097981 */ /* 0x000ea8000c1e1900 */
[----:B------:R-:W2:Y:S02]  /*1a180*/  LDG.E R12, desc[UR42][R12.64+0x4] ;  /* 0x0000042a0c0c7981 */ /* 0x000ea4000c1e1900 */
[----:B--2--5:R-:W-:-:S05]  /*1a190*/  IMAD.IADD R15, R12, 0x1, -R9 ;  /* 0x000000010c0f7824 */ /* 0x024fca00078e0a09 */
[----:B------:R0:W-:Y:S02]  /*1a1a0*/  STL [R1+0x38], R15 ;  /* 0x0000380f01007387 */ /* 0x0001e40000100800 */
.L_x_2821:
[----:B------:R-:W2:Y:S01]  /*1a1b0*/  LDL.LU R12, [R1+0x8] ;  /* 0x00000800010c7983 */ /* 0x000ea20000300800 */
[----:B-----5:R-:W-:Y:S01]  /*1a1c0*/  IMAD.IADD R8, R8, 0x1, R6 ;  /* 0x0000000108087824 */ /* 0x020fe200078e0206 */
[----:B------:R-:W-:Y:S02]  /*1a1d0*/  ULDC.64 UR4, c[0x0][0xa20] ;  /* 0x0002880000047ab9 */ /* 0x000fe40000000a00 */
[----:B------:R-:W-:Y:S02]  /*1a1e0*/  ISETP.NE.U32.AND P0, PT, RZ, UR4, PT ;  /* 0x00000004ff007c0c */ /* 0x000fe4000bf05070 */
[----:B------:R1:W-:Y:S02]  /*1a1f0*/  STL [R1+0x20], R8 ;  /* 0x0000200801007387 */ /* 0x0003e40000100800 */
[----:B------:R-:W-:Y:S02]  /*1a200*/  ISETP.NE.AND.EX P0, PT, RZ, UR5, PT, P0 ;  /* 0x00000005ff007c0c */ /* 0x000fe4000bf05300 */
[----:B--2---:R-:W-:-:S02]  /*1a210*/  LOP3.LUT R11, R12, 0xff000000, RZ, 0xc0, !PT ;  /* 0xff0000000c0b7812 */ /* 0x004fc400078ec0ff */
[C---:B------:R-:W-:Y:S02]  /*1a220*/  LOP3.LUT R9, R12.reuse, 0xff0000, RZ, 0xc0, !PT ;  /* 0x00ff00000c097812 */ /* 0x040fe400078ec0ff */
[----:B------:R-:W-:Y:S02]  /*1a230*/  SHF.R.U32.HI R11, RZ, 0x8, R11 ;  /* 0x00000008ff0b7819 */ /* 0x000fe4000001160b */
[----:B------:R-:W-:Y:S02]  /*1a240*/  LOP3.LUT R16, R12, 0xffff, RZ, 0xc0, !PT ;  /* 0x0000ffff0c107812 */ /* 0x000fe400078ec0ff */
[----:B------:R-:W-:-:S03]  /*1a250*/  LEA.HI R11, R9, R11, RZ, 0x10 ;  /* 0x0000000b090b7211 */ /* 0x000fc600078f80ff */
[----:B-1----:R-:W-:Y:S05]  /*1a260*/  @!P0 BRA `(.L_x_2822) ;  /* 0x0000000000108947 */ /* 0x002fea0003800000 */
[----:B------:R-:W1:Y:S02]  /*1a270*/  LDC.64 R4, c[0x0][0xa20] ;  /* 0x00028800ff047b82 */ /* 0x000e640000000a00 */
[----:B-1----:R-:W-:-:S05]  /*1a280*/  IMAD.WIDE R4, R14, 0x4, R4 ;  /* 0x000000040e047825 */ /* 0x002fca00078e0204 */
[----:B------:R1:W5:Y:S01]  /*1a290*/  LDG.E R7, desc[UR42][R4.64] ;  /* 0x0000002a04077981 */ /* 0x000362000c1e1900 */
[----:B------:R-:W-:Y:S05]  /*1a2a0*/  BRA `(.L_x_2823) ;  /* 0x0000000000107947 */ /* 0x000fea0003800000 */
.L_x_2822:
[----:B------:R-:W-:Y:S05]  /*1a2b0*/  @!P1 BRA `(.L_x_2823) ;  /* 0x00000000000c9947 */ /* 0x000fea0003800000 */
[----:B------:R-:W2:Y:S04]  /*1a2c0*/  LDG.E R7, desc[UR42][R4.64] ;  /* 0x0000002a04077981 */ /* 0x000ea8000c1e1900 */
[----:B------:R-:W2:Y:S02]  /*1a2d0*/  LDG.E R4, desc[UR42][R4.64+0x4] ;  /* 0x0000042a04047981 */ /* 0x000ea4000c1e1900 */
[----:B--2---:R-:W-:-:S07]  /*1a2e0*/  IMAD.IADD R7, R4, 0x1, -R7 ;  /* 0x0000000104077824 */ /* 0x004fce00078e0a07 */
.L_x_2823:
[----:B------:R-:W2:Y:S04]  /*1a2f0*/  LDL.LU R8, [R1+0x4] ;  /* 0x0000040001087983 */ /* 0x000ea80000300800 */
[----:B-1----:R-:W3:Y:S04]  /*1a300*/  @P2 LDG.E R4, desc[UR42][R2.64] ;  /* 0x0000002a02042981 */ /* 0x002ee8000c1e1900 */
[----:B------:R1:W3:Y:S01]  /*1a310*/  @P2 LDG.E R2, desc[UR42][R2.64+0x4] ;  /* 0x0000042a02022981 */ /* 0x0002e2000c1e1900 */
[----:B-----5:R-:W-:Y:S01]  /*1a320*/  IMAD.IADD R9, R7, 0x1, -R6 ;  /* 0x0000000107097824 */ /* 0x020fe200078e0a06 */
[----:B-1----:R-:W1:Y:S02]  /*1a330*/  LDC R3, c[0x0][0x448] ;  /* 0x00011200ff037b82 */ /* 0x002e640000000800 */
[----:B-1----:R-:W-:-:S13]  /*1a340*/  ISETP.NE.AND P1, PT, R3, 0x1, PT ;  /* 0x000000010300780c */ /* 0x002fda0003f25270 */
[----:B------:R-:W1:Y:S08]  /*1a350*/  @P1 LDC R3, c[0x0][0x44c] ;  /* 0x00011300ff031b82 */ /* 0x000e700000000800 */
[----:B------:R-:W4:Y:S01]  /*1a360*/  @P1 LDC R5, c[0x0][0x450] ;  /* 0x00011400ff051b82 */ /* 0x000f220000000800 */
[----:B--2---:R-:W-:-:S04]  /*1a370*/  IMAD.SHL.U32 R13, R8, 0x40, RZ ;  /* 0x00000040080d7824 */ /* 0x004fc800078e00ff */
[----:B------:R-:W-:Y:S01]  /*1a380*/  VIADD R7, R13, 0x3f ;  /* 0x0000003f0d077836 */ /* 0x000fe20000000000 */
[----:B------:R2:W-:Y:S01]  /*1a390*/  STL [R1+0x28], R13 ;  /* 0x0000280d01007387 */ /* 0x0005e20000100800 */
[----:B---3--:R-:W-:Y:S02]  /*1a3a0*/  @P2 IMAD.IADD R10, R2, 0x1, -R4 ;  /* 0x00000001020a2824 */ /* 0x008fe400078e0a04 */
[----:B-1----:R-:W-:-:S04]  /*1a3b0*/  @P1 IMAD.HI.U32 R2, R7, R3, RZ ;  /* 0x0000000307021227 */ /* 0x002fc800078e00ff */
[----:B------:R-:W-:Y:S01]  /*1a3c0*/  IMAD.IADD R6, R9, 0x1, R10 ;  /* 0x0000000109067824 */ /* 0x000fe200078e020a */
[----:B----4-:R-:W-:-:S03]  /*1a3d0*/  @P1 SHF.R.U32.HI R7, RZ, R5, R2 ;  /* 0x00000005ff071219 */ /* 0x010fc60000011602 */
[C---:B------:R-:W-:Y:S01]  /*1a3e0*/  VIADD R2, R6.reuse, 0x3f ;  /* 0x0000003f06027836 */ /* 0x040fe20000000000 */
[----:B------:R-:W-:-:S04]  /*1a3f0*/  IADD3 R20, R6, 0x1, -R15 ;  /* 0x0000000106147810 */ /* 0x000fc80007ffe80f */
[----:B------:R-:W-:Y:S01]  /*1a400*/  SHF.R.S32.HI R3, RZ, 0x1f, R2 ;  /* 0x0000001fff037819 */ /* 0x000fe20000011402 */
[----:B------:R-:W-:-:S03]  /*1a410*/  IMAD.IADD R7, R20, 0x1, R7 ;  /* 0x0000000114077824 */ /* 0x000fc600078e0207 */
[----:B------:R-:W-:Y:S02]  /*1a420*/  LEA.HI R4, R3, R2, RZ, 0x6 ;  /* 0x0000000203047211 */ /* 0x000fe400078f30ff */
[----:B------:R-:W1:Y:S02]  /*1a430*/  LDC.64 R2, c[0x0][0x9e0] ;  /* 0x00027800ff027b82 */ /* 0x000e640000000a00 */
[----:B------:R-:W-:-:S05]  /*1a440*/  SHF.R.S32.HI R12, RZ, 0x6, R4 ;  /* 0x00000006ff0c7819 */ /* 0x000fca0000011404 */
[----:B------:R2:W-:Y:S01]  /*1a450*/  STL [R1+0x5c], R12 ;  /* 0x00005c0c01007387 */ /* 0x0005e20000100800 */
[----:B-1----:R-:W-:Y:S01]  /*1a460*/  ISETP.GE.AND P3, PT, R3, 0x1, PT ;  /* 0x000000010300780c */ /* 0x002fe20003f66270 */
        /* <DEDUP_REMOVED lines=8> */
[----:B------:R-:W1:Y:S02]  /*1a4f0*/  @P0 LDC.64 R4, c[0x0][0x9e8] ;  /* 0x00027a00ff040b82 */ /* 0x000e640000000a00 */
[----:B-1----:R-:W-:-:S05]  /*1a500*/  @P0 IMAD.HI.U32 R4, R7, R4, RZ ;  /* 0x0000000407040227 */ /* 0x002fca00078e00ff */
[----:B------:R-:W-:-:S04]  /*1a510*/  @P0 SHF.R.U32.HI R7, RZ, R5, R4 ;  /* 0x00000005ff070219 */ /* 0x000fc80000011604 */
[----:B------:R-:W-:Y:S01]  /*1a520*/  LOP3.LUT R8, RZ, R7, RZ, 0x33, !PT ;  /* 0x00000007ff087212 */ /* 0x000fe200078e33ff */
[----:B------:R-:W-:Y:S06]  /*1a530*/  BRA `(.L_x_2827) ;  /* 0x0000000000107947 */ /* 0x000fec0003800000 */
.L_x_2826:
[----:B------:R-:W-:-:S13]  /*1a540*/  ISETP.NE.AND P0, PT, R3, 0x1, PT ;  /* 0x000000010300780c */ /* 0x000fda0003f05270 */
[----:B------:R-:W1:Y:S02]  /*1a550*/  @P0 LDC.64 R4, c[0x0][0x9e8] ;  /* 0x00027a00ff040b82 */ /* 0x000e640000000a00 */
[----:B-1----:R-:W-:-:S05]  /*1a560*/  @P0 IMAD.HI.U32 R4, R8, R4, RZ ;  /* 0x0000000408040227 */ /* 0x002fca00078e00ff */
[----:B------:R-:W-:-:S07]  /*1a570*/  @P0 SHF.R.U32.HI R8, RZ, R5, R4 ;  /* 0x00000005ff080219 */ /* 0x000fce0000011604 */
.L_x_2827:
[----:B------:R-:W-:Y:S05]  /*1a580*/  BSYNC B0 ;  /* 0x0000000000007941 */ /* 0x000fea0003800000 */
.L_x_2825:
[----:B------:R-:W-:-:S05]  /*1a590*/  IMAD R8, R8, R3, R3 ;  /* 0x0000000308087224 */ /* 0x000fca00078e0203 */
[----:B------:R-:W-:-:S07]  /*1a5a0*/  VIMNMX R2, R2, R8, PT ;  /* 0x0000000802027248 */ /* 0x000fce0003fe0100 */
.L_x_2824:
[----:B------:R-:W1:Y:S01]  /*1a5b0*/  @P1 LDC R5, c[0x0][0x44c] ;  /* 0x00011300ff051b82 */ /* 0x000e620000000800 */
[----:B------:R-:W-:Y:S01]  /*1a5c0*/  VIADD R2, R2, 0x3f ;  /* 0x0000003f02027836 */ /* 0x000fe20000000000 */
[----:B------:R-:W-:Y:S01]  /*1a5d0*/  ULDC UR4, c[0x0][0x9dc] ;  /* 0x0002770000047ab9 */ /* 0x000fe20000000800 */
[----:B------:R-:W-:Y:S02]  /*1a5e0*/  IMAD.MOV.U32 R4, RZ, RZ, R13 ;  /* 0x000000ffff047224 */ /* 0x000fe400078e000d */
[----:B------:R-:W-:-:S03]  /*1a5f0*/  IMAD.IADD R17, R6, 0x1, -R15 ;  /* 0x0000000106117824 */ /* 0x000fc600078e0a0f */
[----:B------:R-:W2:Y:S01]  /*1a600*/  @P1 LDC R7, c[0x0][0x450] ;  /* 0x00011400ff071b82 */ /* 0x000ea20000000800 */
[----:B-1----:R-:W-:-:S05]  /*1a610*/  @P1 IMAD.HI.U32 R5, R13, R5, RZ ;  /* 0x000000050d051227 */ /* 0x002fca00078e00ff */
[----:B--2---:R-:W-:Y:S02]  /*1a620*/  @P1 SHF.R.U32.HI R4, RZ, R7, R5 ;  /* 0x00000007ff041219 */ /* 0x004fe40000011605 */
[----:B------:R-:W-:-:S03]  /*1a630*/  SHF.R.S32.HI R7, RZ, 0x1f, R2 ;  /* 0x0000001fff077819 */ /* 0x000fc60000011402 */
[----:B------:R-:W-:Y:S01]  /*1a640*/  IMAD.IADD R6, R17, 0x1, R4 ;  /* 0x0000000111067824 */ /* 0x000fe200078e0204 */
[----:B------:R-:W-:-:S03]  /*1a650*/  LEA.HI R7, R7, R2, RZ, 0x6 ;  /* 0x0000000207077211 */ /* 0x000fc600078f30ff */
[----:B------:R-:W-:Y:S01]  /*1a660*/  VIADD R2, R6, -UR4 ;  /* 0x8000000406027c36 */ /* 0x000fe20008000000 */
[----:B------:R-:W-:-:S04]  /*1a670*/  SHF.R.S32.HI R7, RZ, 0x6, R7 ;  /* 0x00000006ff077819 */ /* 0x000fc80000011407 */
[----:B------:R-:W-:Y:S01]  /*1a680*/  VIMNMX R7, R12, R7, PT ;  /* 0x000000070c077248 */ /* 0x000fe20003fe0100 */
[----:B------:R-:W-:Y:S06]  /*1a690*/  @!P3 BRA `(.L_x_2828) ;  /* 0x000000000044b947 */ /* 0x000fec0003800000 */
[----:B------:R-:W-:Y:S01]  /*1a6a0*/  ISETP.GT.AND P0, PT, R6, -0x1, PT ;  /* 0xffffffff0600780c */ /* 0x000fe20003f04270 */
[----:B------:R-:W-:-:S12]  /*1a6b0*/  BSSY B0, `(.L_x_2829) ;  /* 0x000000d000007945 */ /* 0x000fd80003800000 */
        /* <DEDUP_REMOVED lines=8> */
.L_x_2830:
[----:B------:R-:W-:-:S13]  /*1a740*/  ISETP.NE.AND P0, PT, R3, 0x1, PT ;  /* 0x000000010300780c */ /* 0x000fda0003f05270 */
[----:B------:R-:W1:Y:S02]  /*1a750*/  @P0 LDC.64 R4, c[0x0][0x9e8] ;  /* 0x00027a00ff040b82 */ /* 0x000e640000000a00 */
[----:B-1----:R-:W-:-:S05]  /*1a760*/  @P0 IMAD.HI.U32 R4, R6, R4, RZ ;  /* 0x0000000406040227 */ /* 0x002fca00078e00ff */
[----:B------:R-:W-:-:S07]  /*1a770*/  @P0 SHF.R.U32.HI R6, RZ, R5, R4 ;  /* 0x00000005ff060219 */ /* 0x000fce0000011604 */
.L_x_2831:
[----:B------:R-:W-:Y:S05]  /*1a780*/  BSYNC B0 ;  /* 0x0000000000007941 */ /* 0x000fea0003800000 */
.L_x_2829:
[----:B------:R-:W-:-:S05]  /*1a790*/  IMAD R3, R6, R3, RZ ;  /* 0x0000000306037224 */ /* 0x000fca00078e02ff */
[----:B------:R-:W-:-:S07]  /*1a7a0*/  VIMNMX R2, R2, R3, !PT ;  /* 0x0000000302027248 */ /* 0x000fce0007fe0100 */
.L_x_2828:
[----:B------:R-:W-:Y:S01]  /*1a7b0*/  SHF.R.S32.HI R5, RZ, 0x1f, R2 ;  /* 0x0000001fff057819 */ /* 0x000fe20000011402 */
[----:B------:R-:W-:Y:S01]  /*1a7c0*/  BSSY B0, `(.L_x_2832) ;  /* 0x0000028000007945 */ /* 0x000fe20003800000 */
[----:B------:R-:W-:Y:S02]  /*1a7d0*/  LOP3.LUT R13, R11, 0xff, RZ, 0xc0, !PT ;  /* 0x000000ff0b0d7812 */ /* 0x000fe400078ec0ff */
[----:B------:R-:W-:Y:S01]  /*1a7e0*/  LEA.HI R5, R5, R2, RZ, 0x6 ;  /* 0x0000000205057211 */ /* 0x000fe200078f30ff */
[----:B------:R-:W-:Y:S01]  /*1a7f0*/  IMAD.MOV.U32 R2, RZ, RZ, RZ ;  /* 0x000000ffff027224 */ /* 0x000fe200078e00ff */
[----:B------:R-:W-:Y:S01]  /*1a800*/  SHF.R.U32.HI R4, RZ, 0x10, R11 ;  /* 0x00000010ff047819 */ /* 0x000fe2000001160b */
[----:B------:R1:W-:Y:S01]  /*1a810*/  STL [R1+0x50], R13 ;  /* 0x0000500d01007387 */ /* 0x0003e20000100800 */
[----:B------:R-:W-:-:S04]  /*1a820*/  SHF.R.S32.HI R5, RZ, 0x6, R5 ;  /* 0x00000006ff057819 */ /* 0x000fc80000011405 */
[----:B------:R-:W-:-:S04]  /*1a830*/  VIMNMX R5, RZ, R5, !PT ;  /* 0x00000005ff057248 */ /* 0x000fc80007fe0100 */
[----:B------:R-:W-:-:S13]  /*1a840*/  ISETP.GT.AND P0, PT, R7, R5, PT ;  /* 0x000000050700720c */ /* 0x000fda0003f04270 */
[----:B-1----:R-:W-:Y:S05]  /*1a850*/  @!P0 BRA `(.L_x_2833) ;  /* 0x0000000000788947 */ /* 0x002fea0003800000 */
[----:B------:R-:W-:Y:S01]  /*1a860*/  ISETP.NE.AND P0, PT, R4, RZ, PT ;  /* 0x000000ff0400720c */ /* 0x000fe20003f05270 */
[----:B------:R-:W-:-:S03]  /*1a870*/  ULDC UR4, c[0x0][0x9f0] ;  /* 0x00027c0000047ab9 */ /* 0x000fc60000000800 */
[----:B------:R-:W-:-:S04]  /*1a880*/  SEL R6, R4, UR4, P0 ;  /* 0x0000000404067c07 */ /* 0x000fc80008000000 */
[----:B------:R-:W-:Y:S02]  /*1a890*/  IABS R8, R6 ;  /* 0x0000000600087213 */ /* 0x000fe40000000000 */
[----:B------:R-:W-:Y:S02]  /*1a8a0*/  IADD3 R11, R6, -0x1, R7 ;  /* 0xffffffff060b7810 */ /* 0x000fe40007ffe007 */
[----:B------:R-:W1:Y:S03]  /*1a8b0*/  I2F.RP R2, R8 ;  /* 0x0000000800027306 */ /* 0x000e660000209400 */
[----:B------:R-:W-:-:S05]  /*1a8c0*/  IMAD.IADD R11, R11, 0x1, -R5 ;  /* 0x000000010b0b7824 */ /* 0x000fca00078e0a05 */
        /* <DEDUP_REMOVED lines=23> */
.L_x_2833:
[----:B------:R-:W-:Y:S05]  /*1aa40*/  BSYNC B0 ;  /* 0x0000000000007941 */ /* 0x000fea0003800000 */
.L_x_2832:
[-C--:B------:R-:W-:Y:S01]  /*1aa50*/  IMAD R5, R13, R2.reuse, R5 ;  /* 0x000000020d057224 */ /* 0x080fe200078e0205 */
[----:B------:R-:W-:Y:S04]  /*1aa60*/  BSSY B0, `(.L_x_2834) ;  /* 0x00001b8000007945 */ /* 0x000fe80003800000 */
[C---:B------:R-:W-:Y:S01]  /*1aa70*/  VIADDMNMX R2, R5.reuse, R2, R7, PT ;  /* 0x0000000205027246 */ /* 0x040fe20003800107 */
[----:B------:R-:W-:-:S04]  /*1aa80*/  IMAD R5, R5, 0x40, -R9 ;  /* 0x0000004005057824 */ /* 0x000fc800078e0a09 */
[----:B------:R-:W-:Y:S01]  /*1aa90*/  IMAD R2, R2, 0x40, -R9 ;  /* 0x0000004002027824 */ /* 0x000fe200078e0a09 */
[----:B------:R-:W-:-:S04]  /*1aaa0*/  VIMNMX R5, RZ, R5, !PT ;  /* 0x00000005ff057248 */ /* 0x000fc80007fe0100 */
[----:B------:R-:W-:Y:S02]  /*1aab0*/  VIMNMX R2, R2, R10, PT ;  /* 0x0000000a02027248 */ /* 0x000fe40003fe0100 */
[----:B------:R-:W-:Y:S02]  /*1aac0*/  SHF.R.U32.HI R3, RZ, 0x6, R5 ;  /* 0x00000006ff037819 */ /* 0x000fe40000011605 */
[----:B------:R-:W-:-:S13]  /*1aad0*/  ISETP.GT.AND P0, PT, R2, R5, PT ;  /* 0x000000050200720c */ /* 0x000fda0003f04270 */
[----:B------:R-:W-:-:S05]  /*1aae0*/  @P0 VIADD R2, R2, 0x3f ;  /* 0x0000003f02020836 */ /* 0x000fca0000000000 */
[----:B------:R-:W-:-:S04]  /*1aaf0*/  @P0 SHF.R.S32.HI R5, RZ, 0x1f, R2 ;  /* 0x0000001fff050819 */ /* 0x000fc80000011402 */
[----:B------:R-:W-:Y:S01]  /*1ab00*/  @P0 LEA.HI R2, R5, R2, RZ, 0x6 ;  /* 0x0000000205020211 */ /* 0x000fe200078f30ff */
[----:B------:R-:W-:-:S03]  /*1ab10*/  IMAD.MOV.U32 R5, RZ, RZ, R3 ;  /* 0x000000ffff057224 */ /* 0x000fc600078e0003 */
        /* <DEDUP_REMOVED lines=10> */
[----:B------:R1:W2:Y:S02]  /*1abc0*/  SHFL.IDX PT, R14, R6, RZ, 0x1f ;  /* 0x00001fff060e7589 */ /* 0x0002a400000e0000 */
.L_x_3048:
[----:B--2---:R-:W-:Y:S02]  /*1abd0*/  ISETP.NE.AND P0, PT, R14, RZ, PT ;  /* 0x000000ff0e00720c */ /* 0x004fe40003f05270 */
[----:B------:R-:W-:-:S11]  /*1abe0*/  PLOP3.LUT P6, PT, PT, PT, PT, 0x8, 0x0 ;  /* 0x000000000000781c */ /* 0x000fd60003fce170 */
[----:B------:R-:W-:Y:S05]  /*1abf0*/  @P0 BRA `(.L_x_2837) ;  /* 0x00000000000c0947 */ /* 0x000fea0003800000 */
[----:B------:R-:W-:-:S03]  /*1ac00*/  UMOV UR4, 0xffffffff ;  /* 0xffffffff00047882 */ /* 0x000fc60000000000 */
[----:B------:R-:W-:Y:S05]  /*1ac10*/  BRA.DIV UR4, `(.L_x_2838) ;  /* 0x0000008e04987947 */ /* 0x000fea000b800000 */
[----:B------:R-:W-:-:S13]  /*1ac20*/  ELECT P6, URZ, PT ;  /* 0x00000000003f782f */ /* 0x000fda00038c0000 */
.L_x_2837:
[----:B-1----:R-:W2:Y:S01]  /*1ac30*/  LDL R6, [R1+0x54] ;  /* 0x0000540001067983 */ /* 0x002ea20000100800 */
[----:B------:R-:W-:Y:S01]  /*1ac40*/  BSSY B1, `(.L_x_2839) ;  /* 0x0000008000017945 */ /* 0x000fe20003800000 */
[----:B--2---:R-:W-:-:S05]  /*1ac50*/  VIADD R6, R6, 0x1 ;  /* 0x0000000106067836 */ /* 0x004fca0000000000 */
[----:B------:R-:W-:-:S04]  /*1ac60*/  LEA.HI R7, R6, R6, RZ, 0x1 ;  /* 0x0000000606077211 */ /* 0x000fc800078f08ff */
[----:B------:R-:W-:-:S05]  /*1ac70*/  LOP3.LUT R7, R7, 0xfffffffe, RZ, 0xc0, !PT ;  /* 0xfffffffe07077812 */ /* 0x000fca00078ec0ff */
[----:B------:R-:W-:-:S05]  /*1ac80*/  IMAD.IADD R6, R6, 0x1, -R7 ;  /* 0x0000000106067824 */ /* 0x000fca00078e0a07 */
[----:B------:R-:W-:-:S04]  /*1ac90*/  SHF.L.U32 R6, R6, 0x1f, RZ ;  /* 0x0000001f06067819 */ /* 0x000fc800000006ff */
[----:B------:R-:W1:Y:S02]  /*1aca0*/  SYNCS.PHASECHK.TRANS64.TRYWAIT P0, [R18+URZ+0x28c20], R6 ;  /* 0x028c2006120075a7 */ /* 0x000e64000800017f */
[----:B-1----:R-:W-:Y:S05]  /*1acb0*/  @!P0 BRA `(.L_x_2840) ;  /* 0x0000008c00908947 */ /* 0x002fea0003800000 */
.L_x_3051:
[----:B------:R-:W-:Y:S05]  /*1acc0*/  BSYNC B1 ;  /* 0x0000000000017941 */ /* 0x000fea0003800000 */
.L_x_2839:
[----:B------:R-:W-:Y:S04]  /*1acd0*/  BSSY B1, `(.L_x_2841) ;  /* 0x00000bb000017945 */ /* 0x000fe80003800000 */
[----:B------:R-:W-:Y:S05]  /*1ace0*/  @!P6 BRA `(.L_x_2842) ;  /* 0x0000000800e4e947 */ /* 0x000fea0003800000 */
[----:B------:R-:W2:Y:S04]  /*1acf0*/  LDL R7, [R1+0x10] ;  /* 0x0000100001077983 */ /* 0x000ea80000100800 */
[----:B------:R-:W3:Y:S01]  /*1ad00*/  LDL R9, [R1+0x18] ;  /* 0x0000180001097983 */ /* 0x000ee20000100800 */
[----:B------:R-:W-:Y:S01]  /*1ad10*/  BSSY B2, `(.L_x_2843) ;  /* 0x0000008000027945 */ /* 0x000fe20003800000 */
[----:B------:R-:W4:Y:S02]  /*1ad20*/  S2R R8, SR_TID.X ;  /* 0x0000000000087919 */ /* 0x000f240000002100 */
[----:B----4-:R-:W-:-:S04]  /*1ad30*/  LOP3.LUT R8, R8, 0x7f, RZ, 0xc0, !PT ;  /* 0x0000007f08087812 */ /* 0x010fc800078ec0ff */
[----:B------:R-:W-:Y:S01]  /*1ad40*/  ISETP.NE.AND P1, PT, R8, RZ, PT ;  /* 0x000000ff0800720c */ /* 0x000fe20003f25270 */
[----:B--2---:R-:W-:Y:S01]  /*1ad50*/  IMAD R7, R7, 0x8, R18 ;  /* 0x0000000807077824 */ /* 0x004fe200078e0212 */
[----:B---3--:R-:W-:-:S04]  /*1ad60*/  SHF.L.U32 R10, R9, 0x1f, RZ ;  /* 0x0000001f090a7819 */ /* 0x008fc800000006ff */
[----:B------:R-:W2:Y:S02]  /*1ad70*/  SYNCS.PHASECHK.TRANS64.TRYWAIT P0, [R7+URZ+0x28ca0], R10 ;  /* 0x028ca00a070075a7 */ /* 0x000ea4000800017f */
[----:B--2---:R-:W-:Y:S05]  /*1ad80*/  @!P0 BRA `(.L_x_2844) ;  /* 0x0000008c00708947 */ /* 0x004fea0003800000 */
.L_x_3052:
[----:B------:R-:W-:Y:S05]  /*1ad90*/  BSYNC B2 ;  /* 0x0000000000027941 */ /* 0x000fea0003800000 */
.L_x_2843:
[----:B------:R-:W-:Y:S04]  /*1ada0*/  BSSY B2, `(.L_x_2845) ;  /* 0x0000009000027945 */ /* 0x000fe80003800000 */
[----:B------:R-:W-:Y:S05]  /*1adb0*/  @P1 BRA `(.L_x_2846) ;  /* 0x00000000001c1947 */ /* 0x000fea0003800000 */
[----:B------:R-:W3:Y:S01]  /*1adc0*/  S2R R8, SR_TID.X ;  /* 0x0000000000087919 */ /* 0x000ee20000002100 */
[----:B-1----:R-:W-:-:S04]  /*1add0*/  IMAD.MOV.U32 R6, RZ, RZ, 0x2000 ;  /* 0x00002000ff067424 */ /* 0x002fc800078e00ff */
[----:B------:R4:W-:Y:S01]  /*1ade0*/  SYNCS.ARRIVE.TRANS64 RZ, [R7+URZ+0x28c90], R6 ;  /* 0x028c900607ff79a7 */ /* 0x0009e2000800003f */
[----:B---3--:R-:W-:-:S04]  /*1adf0*/  LOP3.LUT R8, R8, 0x1f, RZ, 0xc0, !PT ;  /* 0x0000001f08087812 */ /* 0x008fc800078ec0ff */
[----:B------:R-:W-:-:S13]  /*1ae00*/  ISETP.NE.AND P0, PT, R8, RZ, PT ;  /* 0x000000ff0800720c */ /* 0x000fda0003f05270 */
[----:B----4-:R-:W-:Y:S05]  /*1ae10*/  @!P0 BRA `(.L_x_2846) ;  /* 0x0000000000048947 */ /* 0x010fea0003800000 */
[----:B------:R-:W-:Y:S01]  /*1ae20*/  BPT.TRAP 0x1 ;  /* 0x000000040000795c */ /* 0x000fe20000300000 */
.L_x_2846:
[----:B------:R-:W-:Y:S05]  /*1ae30*/  BSYNC B2 ;  /* 0x0000000000027941 */ /* 0x000fea0003800000 */
.L_x_2845:
[----:B------:R-:W3:Y:S01]  /*1ae40*/  LDL R8, [R1+0x10] ;  /* 0x0000100001087983 */ /* 0x000ee20000100800 */
[----:B------:R-:W-:Y:S01]  /*1ae50*/  IMAD.MOV.U32 R12, RZ, RZ, RZ ;  /* 0x000000ffff0c7224 */ /* 0x000fe200078e00ff */
[----:B------:R-:W-:Y:S01]  /*1ae60*/  UIADD3 UR4, UP0, UR40, 0x570, URZ ;  /* 0x0000057028047890 */ /* 0x000fe2000ff1e03f */
[----:B-1----:R-:W-:Y:S01]  /*1ae70*/  IMAD R6, R5, 0x40, R0 ;  /* 0x0000004005067824 */ /* 0x002fe200078e0200 */
[----:B------:R-:W-:Y:S01]  /*1ae80*/  PLOP3.LUT P0, PT, PT, PT, PT, 0x80, 0x0 ;  /* 0x000000000000781c */ /* 0x000fe20003f0f070 */
[----:B------:R-:W-:Y:S01]  /*1ae90*/  VIADD R9, R7, 0x28c90 ;  /* 0x00028c9007097836 */ /* 0x000fe20000000000 */
[----:B------:R-:W-:Y:S01]  /*1aea0*/  R2UR UR10, R12 ;  /* 0x000000000c0a72ca */ /* 0x000fe200000e0000 */
[----:B------:R-:W-:Y:S01]  /*1aeb0*/  VIADD R6, R6, 0xffffffc0 ;  /* 0xffffffc006067836 */ /* 0x000fe20000000000 */
[----:B------:R-:W-:Y:S01]  /*1aec0*/  UIADD3.X UR5, URZ, UR41, URZ, UP0, !UPT ;  /* 0x000000293f057290 */ /* 0x000fe200087fe43f */
[----:B------:R-:W-:Y:S01]  /*1aed0*/  UMOV UR6, 0x0 ;  /* 0x0000000000067882 */ /* 0x000fe20000000000 */
[----:B------:R-:W-:Y:S01]  /*1aee0*/  UMOV UR7, 0x12f00000 ;  /* 0x12f0000000077882 */ /* 0x000fe20000000000 */
[----:B---3--:R-:W-:-:S04]  /*1aef0*/  IMAD R8, R8, 0x2000, R18 ;  /* 0x0000200008087824 */ /* 0x008fc800078e0212 */
[----:B------:R-:W-:-:S07]  /*1af00*/  VIADD R8, R8, 0x22400 ;  /* 0x0002240008087836 */ /* 0x000fce0000000000 */
.L_x_2847:
        /* <DEDUP_REMOVED lines=13> */
.L_x_3053:
[----:B------:R-:W-:Y:S05]  /*1afe0*/  BSYNC B2 ;  /* 0x0000000000027941 */ /* 0x000fea0003800000 */
.L_x_2848:
[----:B------:R-:W-:Y:S01]  /*1aff0*/  BSSY B2, `(.L_x_2850) ;  /* 0x000000b000027945 */ /* 0x000fe20003800000 */
[----:B-12---:R-:W-:Y:S02]  /*1b000*/  IMAD.MOV.U32 R10, RZ, RZ, 0x0 ;  /* 0x00000000ff0a7424 */ /* 0x006fe400078e00ff */
[----:B------:R-:W-:Y:S01]  /*1b010*/  IMAD.MOV.U32 R11, RZ, RZ, 0x12f00000 ;  /* 0x12f00000ff0b7424 */ /* 0x000fe200078e00ff */
[----:B------:R-:W-:Y:S06]  /*1b020*/  @P1 BRA `(.L_x_2851) ;  /* 0x00000000001c1947 */ /* 0x000fec0003800000 */
[----:B------:R-:W1:Y:S01]  /*1b030*/  S2R R9, SR_TID.X ;  /* 0x0000000000097919 */ /* 0x000e620000002100 */
[----:B------:R-:W-:-:S04]  /*1b040*/  IMAD.MOV.U32 R8, RZ, RZ, 0x10000 ;  /* 0x00010000ff087424 */ /* 0x000fc800078e00ff */
[----:B------:R2:W-:Y:S01]  /*1b050*/  SYNCS.ARRIVE.TRANS64 RZ, [R7+URZ+0x28cb0], R8 ;  /* 0x028cb00807ff79a7 */ /* 0x0005e2000800003f */
[----:B-1----:R-:W-:-:S04]  /*1b060*/  LOP3.LUT R9, R9, 0x1f, RZ, 0xc0, !PT ;  /* 0x0000001f09097812 */ /* 0x002fc800078ec0ff */
[----:B------:R-:W-:-:S13]  /*1b070*/  ISETP.NE.AND P0, PT, R9, RZ, PT ;  /* 0x000000ff0900720c */ /* 0x000fda0003f05270 */
[----:B--2---:R-:W-:Y:S05]  /*1b080*/  @!P0 BRA `(.L_x_2851) ;  /* 0x0000000000048947 */ /* 0x004fea0003800000 */
[----:B------:R-:W-:Y:S01]  /*1b090*/  BPT.TRAP 0x1 ;  /* 0x000000040000795c */ /* 0x000fe20000300000 */
.L_x_2851:
[----:B------:R-:W-:Y:S05]  /*1b0a0*/  BSYNC B2 ;  /* 0x0000000000027941 */ /* 0x000fea0003800000 */
.L_x_2850:
        /* <DEDUP_REMOVED lines=10> */
.L_x_2852:
        /* <DEDUP_REMOVED lines=10> */
[----:B------:R-:W-:Y:S01]  /*1b1f0*/  R2UR UR6, R10 ;  /* 0x000000000a0672ca */ /* 0x000fe200000e0000 */
[----:B------:R-:W-:Y:S01]  /*1b200*/  VIADD R9, R8, 0x2400 ;  /* 0x0000240008097836 */ /* 0x000fe20000000000 */
[----:B------:R-:W-:Y:S01]  /*1b210*/  R2UR UR7, R11 ;  /* 0x000000000b0772ca */ /* 0x000fe200000e0000 */
[----:B------:R-:W-:Y:S01]  /*1b220*/  UMOV UR10, 0x40 ;  /* 0x00000040000a7882 */ /* 0x000fe20000000000 */
[----:B------:R-:W-:-:S13]  /*1b230*/  PLOP3.LUT P0, PT, PT, PT, PT, 0x80, 0x0 ;  /* 0x000000000000781c */ /* 0x000fda0003f0f070 */
.L_x_2853:
        /* <DEDUP_REMOVED lines=15> */
.L_x_2854:
        /* <DEDUP_REMOVED lines=15> */
.L_x_2855:
        /* <DEDUP_REMOVED lines=15> */
.L_x_2856:
        /* <DEDUP_REMOVED lines=15> */
.L_x_2857:
        /* <DEDUP_REMOVED lines=15> */
.L_x_2858:
        /* <DEDUP_REMOVED lines=15> */
.L_x_2859:
        /* <DEDUP_REMOVED lines=10> */
.L_x_2842:
[----:B------:R-:W-:Y:S05]  /*1b880*/  BSYNC B1 ;  /* 0x0000000000017941 */ /* 0x000fea0003800000 */
.L_x_2841:
[----:B------:R-:W1:Y:S04]  /*1b890*/  LDL.LU R10, [R1+0x10] ;  /* 0x00001000010a7983 */ /* 0x000e680000300800 */
[----:B------:R-:W2:Y:S01]  /*1b8a0*/  LDL.LU R9, [R1+0x18] ;  /* 0x0000180001097983 */ /* 0x000ea20000300800 */
[----:B------:R-:W-:Y:S01]  /*1b8b0*/  VIADD R5, R5, 0xfffffffe ;  /* 0xfffffffe05057836 */ /* 0x000fe20000000000 */
[----:B------:R-:W-:-:S04]  /*1b8c0*/  PLOP3.LUT P0, PT, PT, PT, PT, 0x8, 0x0 ;  /* 0x000000000000781c */ /* 0x000fc80003f0e170 */
[----:B------:R-:W-:Y:S01]  /*1b8d0*/  ISETP.GE.AND P2, PT, R5, R3, PT ;  /* 0x000000030500720c */ /* 0x000fe20003f46270 */
[----:B-1----:R-:W-:-:S05]  /*1b8e0*/  VIADD R6, R10, 0x1 ;  /* 0x000000010a067836 */ /* 0x002fca0000000000 */
[----:B------:R-:W-:-:S04]  /*1b8f0*/  ISETP.NE.AND P1, PT, R6, 0x2, PT ;  /* 0x000000020600780c */ /* 0x000fc80003f25270 */
[----:B------:R-:W-:Y:S02]  /*1b900*/  SEL R7, RZ, 0x1, P1 ;  /* 0x00000001ff077807 */ /* 0x000fe40000800000 */
[----:B------:R-:W-:Y:S02]  /*1b910*/  SEL R6, R6, RZ, P1 ;  /* 0x000000ff06067207 */ /* 0x000fe40000800000 */
[----:B--2---:R-:W-:-:S03]  /*1b920*/  LOP3.LUT R9, R9, R7, RZ, 0x3c, !PT ;  /* 0x0000000709097212 */ /* 0x004fc600078e3cff */
[----:B------:R1:W-:Y:S04]  /*1b930*/  STL [R1+0x10], R6 ;  /* 0x0000100601007387 */ /* 0x0003e80000100800 */
[----:B------:R1:W-:Y:S01]  /*1b940*/  STL [R1+0x18], R9 ;  /* 0x0000180901007387 */ /* 0x0003e20000100800 */
[----:B------:R-:W-:Y:S05]  /*1b950*/  @!P2 BRA `(.L_x_2835) ;  /* 0x0000000c0020a947 */ /* 0x000fea0003800000 */
.L_x_2879:
[----:B------:R-:W-:Y:S05]  /*1b960*/  YIELD ;  /* 0x0000000000007946 */ /* 0x000fea0003800000 */
[----:B------:R-:W-:Y:S04]  /*1b970*/  BSSY B1, `(.L_x_2860) ;  /* 0x00000ba000017945 */ /* 0x000fe80003800000 */
[----:B--2---:R-:W-:Y:S05]  /*1b980*/  @!P6 BRA `(.L_x_2861) ;  /* 0x0000000800e0e947 */ /* 0x004fea0003800000 */
[----:B-1----:R-:W2:Y:S04]  /*1b990*/  LDL R6, [R1+0x10] ;  /* 0x0000100001067983 */ /* 0x002ea80000100800 */
        /* <DEDUP_REMOVED lines=9> */
.L_x_3054:
[----:B------:R-:W-:Y:S05]  /*1ba30*/  BSYNC B2 ;  /* 0x0000000000027941 */ /* 0x000fea0003800000 */
.L_x_2862:
        /* <DEDUP_REMOVED lines=9> */
.L_x_2865:
[----:B------:R-:W-:Y:S05]  /*1bad0*/  BSYNC B2 ;  /* 0x0000000000027941 */ /* 0x000fea0003800000 */
.L_x_2864:
        /* <DEDUP_REMOVED lines=12> */
.L_x_2866:
        /* <DEDUP_REMOVED lines=13> */
.L_x_3055:
[----:B------:R-:W-:Y:S05]  /*1bc70*/  BSYNC B2 ;  /* 0x0000000000027941 */ /* 0x000fea0003800000 */
.L_x_2867:
[----:B------:R-:W-:Y:S01]  /*1bc80*/  BSSY B2, `(.L_x_2869) ;  /* 0x000000b000027945 */ /* 0x000fe20003800000 */
[----:B------:R-:W-:Y:S02]  /*1bc90*/  IMAD.MOV.U32 R10, RZ, RZ, 0x0 ;  /* 0x00000000ff0a7424 */ /* 0x000fe400078e00ff */
[----:B------:R-:W-:Y:S01]  /*1bca0*/  IMAD.MOV.U32 R11, RZ, RZ, 0x12f00000 ;  /* 0x12f00000ff0b7424 */ /* 0x000fe200078e00ff */
[----:B------:R-:W-:Y:S06]  /*1bcb0*/  @P2 BRA `(.L_x_2870) ;  /* 0x00000000001c2947 */ /* 0x000fec0003800000 */
[----:B------:R-:W3:Y:S01]  /*1bcc0*/  S2R R8, SR_TID.X ;  /* 0x0000000000087919 */ /* 0x000ee20000002100 */
[----:B-12---:R-:W-:-:S04]  /*1bcd0*/  IMAD.MOV.U32 R7, RZ, RZ, 0x10000 ;  /* 0x00010000ff077424 */ /* 0x006fc800078e00ff */
[----:B------:R4:W-:Y:S01]  /*1bce0*/  SYNCS.ARRIVE.TRANS64 RZ, [R6+URZ+0x28cb0], R7 ;  /* 0x028cb00706ff79a7 */ /* 0x0009e2000800003f */
[----:B---3--:R-:W-:-:S04]  /*1bcf0*/  LOP3.LUT R8, R8, 0x1f, RZ, 0xc0, !PT ;  /* 0x0000001f08087812 */ /* 0x008fc800078ec0ff */
[----:B------:R-:W-:-:S13]  /*1bd00*/  ISETP.NE.AND P1, PT, R8, RZ, PT ;  /* 0x000000ff0800720c */ /* 0x000fda0003f25270 */
[----:B----4-:R-:W-:Y:S05]  /*1bd10*/  @!P1 BRA `(.L_x_2870) ;  /* 0x0000000000049947 */ /* 0x010fea0003800000 */
[----:B------:R-:W-:Y:S01]  /*1bd20*/  BPT.TRAP 0x1 ;  /* 0x000000040000795c */ /* 0x000fe20000300000 */
.L_x_2870:
[----:B------:R-:W-:Y:S05]  /*1bd30*/  BSYNC B2 ;  /* 0x0000000000027941 */ /* 0x000fea0003800000 */
.L_x_2869:
        /* <DEDUP_REMOVED lines=10> */
.L_x_2871:
        /* <DEDUP_REMOVED lines=15> */
.L_x_2872:
        /* <DEDUP_REMOVED lines=15> */
.L_x_2873:
        /* <DEDUP_REMOVED lines=15> */
.L_x_2874:
        /* <DEDUP_REMOVED lines=15> */
.L_x_2875:
        /* <DEDUP_REMOVED lines=15> */
.L_x_2876:
        /* <DEDUP_REMOVED lines=15> */
.L_x_2877:
        /* <DEDUP_REMOVED lines=15> */
.L_x_2878:
        /* <DEDUP_REMOVED lines=10> */
.L_x_2861:
[----:B------:R-:W-:Y:S05]  /*1c510*/  BSYNC B1 ;  /* 0x0000000000017941 */ /* 0x000fea0003800000 */
.L_x_2860:
[----:B------:R-:W1:Y:S04]  /*1c520*/  LDL.LU R10, [R1+0x10] ;  /* 0x00001000010a7983 */ /* 0x000e680000300800 */
[----:B------:R-:W2:Y:S01]  /*1c530*/  LDL.LU R8, [R1+0x18] ;  /* 0x0000180001087983 */ /* 0x000ea20000300800 */
[C---:B------:R-:W-:Y:S01]  /*1c540*/  ISETP.GT.AND P2, PT, R5.reuse, R3, PT ;  /* 0x000000030500720c */ /* 0x040fe20003f44270 */
[----:B------:R-:W-:Y:S02]  /*1c550*/  VIADD R5, R5, 0xffffffff ;  /* 0xffffffff05057836 */ /* 0x000fe40000000000 */
[----:B-1----:R-:W-:-:S05]  /*1c560*/  VIADD R6, R10, 0x1 ;  /* 0x000000010a067836 */ /* 0x002fca0000000000 */
[----:B------:R-:W-:-:S04]  /*1c570*/  ISETP.NE.AND P1, PT, R6, 0x2, PT ;  /* 0x000000020600780c */ /* 0x000fc80003f25270 */
[----:B------:R-:W-:Y:S02]  /*1c580*/  SEL R7, RZ, 0x1, P1 ;  /* 0x00000001ff077807 */ /* 0x000fe40000800000 */
[----:B------:R-:W-:Y:S02]  /*1c590*/  SEL R6, R6, RZ, P1 ;  /* 0x000000ff06067207 */ /* 0x000fe40000800000 */
[----:B--2---:R-:W-:-:S05]  /*1c5a0*/  LOP3.LUT R8, R8, R7, RZ, 0x3c, !PT ;  /* 0x0000000708087212 */ /* 0x004fca00078e3cff */
[----:B------:R2:W-:Y:S04]  /*1c5b0*/  STL [R1+0x18], R8 ;  /* 0x0000180801007387 */ /* 0x0005e80000100800 */
[----:B------:R2:W-:Y:S01]  /*1c5c0*/  STL [R1+0x10], R6 ;  /* 0x0000100601007387 */ /* 0x0005e20000100800 */
[----:B------:R-:W-:Y:S05]  /*1c5d0*/  @P2 BRA `(.L_x_2879) ;  /* 0xfffffff000e02947 */ /* 0x000fea000383ffff */
.L_x_2835:
[----:B------:R-:W-:Y:S05]  /*1c5e0*/  BSYNC B0 ;  /* 0x0000000000007941 */ /* 0x000fea0003800000 */
.L_x_2834:
[----:B--2---:R-:W2:Y:S01]  /*1c5f0*/  LDL R8, [R1+0x28] ;  /* 0x0000280001087983 */ /* 0x004ea20000100800 */
[----:B------:R-:W3:Y:S01]  /*1c600*/  LDC R0, c[0x0][0x448] ;  /* 0x00011200ff007b82 */ /* 0x000ee20000000800 */
[----:B------:R-:W-:Y:S07]  /*1c610*/  @!P0 WARPSYNC.ALL ;  /* 0x0000000000008948 */ /* 0x000fee0003800000 */
[----:B------:R-:W-:Y:S01]  /*1c620*/  @!P0 BAR.SYNC.DEFER_BLOCKING 0xc, 0x180 ;  /* 0x0306000000008b1d */ /* 0x000fe20000010000 */
[----:B---3--:R-:W-:-:S13]  /*1c630*/  ISETP.NE.AND P1, PT, R0, 0x1, PT ;  /* 0x000000010000780c */ /* 0x008fda0003f25270 */
[----:B------:R-:W3:Y:S08]  /*1c640*/  @P1 LDC R0, c[0x0][0x44c] ;  /* 0x00011300ff001b82 */ /* 0x000ef00000000800 */
[----:B------:R-:W4:Y:S01]  /*1c650*/  @P1 LDC R3, c[0x0][0x450] ;  /* 0x00011400ff031b82 */ /* 0x000f220000000800 */
[----:B--2---:R-:W-:-:S04]  /*1c660*/  VIADD R2, R8, 0x3f ;  /* 0x0000003f08027836 */ /* 0x004fc80000000000 */
[----:B---3--:R-:W-:-:S05]  /*1c670*/  @P1 IMAD.HI.U32 R0, R2, R0, RZ ;  /* 0x0000000002001227 */ /* 0x008fca00078e00ff */
[----:B----4-:R-:W-:-:S05]  /*1c680*/  @P1 SHF.R.U32.HI R2, RZ, R3, R0 ;  /* 0x00000003ff021219 */ /* 0x010fca0000011600 */
[----:B------:R-:W-:Y:S02]  /*1c690*/  IMAD.IADD R0, R20, 0x1, R2 ;  /* 0x0000000114007824 */ /* 0x000fe400078e0202 */
[----:B------:R-:W2:Y:S02]  /*1c6a0*/  LDC.64 R2, c[0x0][0x9e0] ;  /* 0x00027800ff027b82 */ /* 0x000ea40000000a00 */
[----:B--2---:R-:W-:Y:S01]  /*1c6b0*/  ISETP.GE.AND P2, PT, R3, 0x1, PT ;  /* 0x000000010300780c */ /* 0x004fe20003f46270 */
[----:B------:R-:W-:-:S12]  /*1c6c0*/  IMAD.IADD R2, R0, 0x1, R2 ;  /* 0x0000000100027824 */ /* 0x000fd800078e0202 */
[----:B------:R-:W-:Y:S05]  /*1c6d0*/  @!P2 BRA `(.L_x_2880) ;  /* 0x000000000048a947 */ /* 0x000fea0003800000 */
[C---:B------:R-:W-:Y:S01]  /*1c6e0*/  ISETP.GT.AND P0, PT, R0.reuse, RZ, PT ;  /* 0x000000ff0000720c */ /* 0x040fe20003f04270 */
[----:B------:R-:W-:Y:S01]  /*1c6f0*/  BSSY B0, `(.L_x_2881) ;  /* 0x000000e000007945 */ /* 0x000fe20003800000 */
[----:B------:R-:W-:-:S11]  /*1c700*/  VIADD R5, R0, 0xffffffff ;  /* 0xffffffff00057836 */ /* 0x000fd60000000000 */
[----:B------:R-:W-:Y:S05]  /*1c710*/  @P0 BRA `(.L_x_2882) ;  /* 0x00000000001c0947 */ /* 0x000fea0003800000 */
[----:B------:R-:W-:Y:S01]  /*1c720*/  ISETP.NE.AND P0, PT, R3, 0x1, PT ;  /* 0x000000010300780c */ /* 0x000fe20003f05270 */
[----:B------:R-:W-:-:S12]  /*1c730*/  IMAD.MOV R0, RZ, RZ, -R0 ;  /* 0x000000ffff007224 */ /* 0x000fd800078e0a00 */
[----:B-1----:R-:W1:Y:S02]  /*1c740*/  @P0 LDC.64 R6, c[0x0][0x9e8] ;  /* 0x00027a00ff060b82 */ /* 0x002e640000000a00 */
[----:B-1----:R-:W-:-:S05]  /*1c750*/  @P0 IMAD.HI.U32 R6, R0, R6, RZ ;  /* 0x0000000600060227 */ /* 0x002fca00078e00ff */
[----:B------:R-:W-:-:S04]  /*1c760*/  @P0 SHF.R.U32.HI R0, RZ, R7, R6 ;  /* 0x00000007ff000219 */ /* 0x000fc80000011606 */
[----:B------:R-:W-:Y:S01]  /*1c770*/  LOP3.LUT R5, RZ, R0, RZ, 0x33, !PT ;  /* 0x00000000ff057212 */ /* 0x000fe200078e33ff */
[----:B------:R-:W-:Y:S06]  /*1c780*/  BRA `(.L_x_2883) ;  /* 0x0000000000107947 */ /* 0x000fec0003800000 */
.L_x_2882:
[----:B------:R-:W-:-:S13]  /*1c790*/  ISETP.NE.AND P0, PT, R3, 0x1, PT ;  /* 0x000000010300780c */ /* 0x000fda0003f05270 */
[----:B-1----:R-:W1:Y:S02]  /*1c7a0*/  @P0 LDC.64 R6, c[0x0][0x9e8] ;  /* 0x00027a00ff060b82 */ /* 0x002e640000000a00 */
[----:B-1----:R-:W-:-:S05]  /*1c7b0*/  @P0 IMAD.HI.U32 R6, R5, R6, RZ ;  /* 0x0000000605060227 */ /* 0x002fca00078e00ff */
[----:B------:R-:W-:-:S07]  /*1c7c0*/  @P0 SHF.R.U32.HI R5, RZ, R7, R6 ;  /* 0x00000007ff050219 */ /* 0x000fce0000011606 */
.L_x_2883:
[----:B------:R-:W-:Y:S05]  /*1c7d0*/  BSYNC B0 ;  /* 0x0000000000007941 */ /* 0x000fea0003800000 */
.L_x_2881:
[----:B------:R-:W-:-:S05]  /*1c7e0*/  IMAD R5, R5, R3, R3 ;  /* 0x0000000305057224 */ /* 0x000fca00078e0203 */
[----:B------:R-:W-:-:S07]  /*1c7f0*/  VIMNMX R2, R2, R5, PT ;  /* 0x0000000502027248 */ /* 0x000fce0003fe0100 */
.L_x_2880:
[----:B------:R-:W2:Y:S01]  /*1c800*/  LDL R7, [R1+0x5c] ;  /* 0x00005c0001077983 */ /* 0x000ea20000100800 */
[----:B------:R-:W3:Y:S01]  /*1c810*/  @P1 LDC R5, c[0x0][0x44c] ;  /* 0x00011300ff051b82 */ /* 0x000ee20000000800 */
[----:B------:R-:W-:Y:S01]  /*1c820*/  IMAD.MOV.U32 R0, RZ, RZ, R8 ;  /* 0x000000ffff007224 */ /* 0x000fe200078e0008 */
[----:B------:R-:W-:-:S06]  /*1c830*/  ULDC UR4, c[0x0][0x9dc] ;  /* 0x0002770000047ab9 */ /* 0x000fcc0000000800 */
[----:B-1----:R-:W1:Y:S01]  /*1c840*/  @P1 LDC R6, c[0x0][0x450] ;  /* 0x00011400ff061b82 */ /* 0x002e620000000800 */
[----:B---3--:R-:W-:-:S05]  /*1c850*/  @P1 IMAD.HI.U32 R5, R8, R5, RZ ;  /* 0x0000000508051227 */ /* 0x008fca00078e00ff */
[----:B-1----:R-:W-:Y:S01]  /*1c860*/  @P1 SHF.R.U32.HI R0, RZ, R6, R5 ;  /* 0x00000006ff001219 */ /* 0x002fe20000011605 */
[----:B------:R-:W-:-:S04]  /*1c870*/  VIADD R5, R2, 0x3f ;  /* 0x0000003f02057836 */ /* 0x000fc80000000000 */
[----:B------:R-:W-:Y:S01]  /*1c880*/  IMAD.IADD R2, R17, 0x1, R0 ;  /* 0x0000000111027824 */ /* 0x000fe200078e0200 */
[----:B------:R-:W-:-:S04]  /*1c890*/  SHF.R.S32.HI R0, RZ, 0x1f, R5 ;  /* 0x0000001fff007819 */ /* 0x000fc80000011405 */
[----:B------:R-:W-:-:S04]  /*1c8a0*/  LEA.HI R0, R0, R5, RZ, 0x6 ;  /* 0x0000000500007211 */ /* 0x000fc800078f30ff */
[----:B------:R-:W-:Y:S01]  /*1c8b0*/  SHF.R.S32.HI R8, RZ, 0x6, R0 ;  /* 0x00000006ff087819 */ /* 0x000fe20000011400 */
[----:B------:R-:W-:-:S04]  /*1c8c0*/  VIADD R0, R2, -UR4 ;  /* 0x8000000402007c36 */ /* 0x000fc80008000000 */
[----:B------:R1:W-:Y:S01]  /*1c8d0*/  STL [R1+0x58], R8 ;  /* 0x0000580801007387 */ /* 0x0003e20000100800 */
[----:B--2---:R-:W-:Y:S01]  /*1c8e0*/  VIMNMX R5, R7, R8, PT ;  /* 0x0000000807057248 */ /* 0x004fe20003fe0100 */
[----:B-1----:R-:W-:Y:S06]  /*1c8f0*/  @!P2 BRA `(.L_x_2884) ;  /* 0x000000000044a947 */ /* 0x002fec0003800000 */
        /* <DEDUP_REMOVED lines=10> */
.L_x_2886:
[----:B------:R-:W-:-:S13]  /*1c9a0*/  ISETP.NE.AND P0, PT, R3, 0x1, PT ;  /* 0x000000010300780c */ /* 0x000fda0003f05270 */
[----:B------:R-:W1:Y:S02]  /*1c9b0*/  @P0 LDC.64 R6, c[0x0][0x9e8] ;  /* 0x00027a00ff060b82 */ /* 0x000e640000000a00 */
[----:B-1----:R-:W-:-:S05]  /*1c9c0*/  @P0 IMAD.HI.U32 R6, R2, R6, RZ ;  /* 0x0000000602060227 */ /* 0x002fca00078e00ff */
[----:B------:R-:W-:-:S07]  /*1c9d0*/  @P0 SHF.R.U32.HI R2, RZ, R7, R6 ;  /* 0x00000007ff020219 */ /* 0x000fce0000011606 */
.L_x_2887:
[----:B------:R-:W-:Y:S05]  /*1c9e0*/  BSYNC B0 ;  /* 0x0000000000007941 */ /* 0x000fea0003800000 */
.L_x_2885:
[----:B------:R-:W-:-:S05]  /*1c9f0*/  IMAD R2, R2, R3, RZ ;  /* 0x0000000302027224 */ /* 0x000fca00078e02ff */
[----:B------:R-:W-:-:S07]  /*1ca00*/  VIMNMX R0, R0, R2, !PT ;  /* 0x0000000200007248 */ /* 0x000fce0007fe0100 */
.L_x_2884:
[----:B------:R-:W-:Y:S01]  /*1ca10*/  SHF.R.S32.HI R2, RZ, 0x1f, R0 ;  /* 0x0000001fff027819 */ /* 0x000fe20000011400 */
[----:B------:R-:W-:Y:S01]  /*1ca20*/  BSSY B0, `(.L_x_2888) ;  /* 0x0000025000007945 */ /* 0x000fe20003800000 */
[----:B------:R-:W-:Y:S02]  /*1ca30*/  ISETP.NE.AND P1, PT, R4, RZ, PT ;  /* 0x000000ff0400720c */ /* 0x000fe40003f25270 */
[----:B------:R-:W-:-:S04]  /*1ca40*/  LEA.HI R2, R2, R0, RZ, 0x6 ;  /* 0x0000000002027211 */ /* 0x000fc800078f30ff */
[----:B------:R-:W-:-:S04]  /*1ca50*/  SHF.R.S32.HI R2, RZ, 0x6, R2 ;  /* 0x00000006ff027819 */ /* 0x000fc80000011402 */
[----:B------:R-:W-:-:S03]  /*1ca60*/  VIMNMX R8, RZ, R2, !PT ;  /* 0x00000002ff087248 */ /* 0x000fc60007fe0100 */
[----:B------:R-:W1:Y:S01]  /*1ca70*/  @!P1 LDC R4, c[0x0][0x9f0] ;  /* 0x00027c00ff049b82 */ /* 0x000e620000000800 */
[----:B------:R-:W-:Y:S01]  /*1ca80*/  ISETP.GT.AND P0, PT, R5, R8, PT ;  /* 0x000000080500720c */ /* 0x000fe20003f04270 */
[----:B------:R2:W-:Y:S04]  /*1ca90*/  STL [R1+0x34], R8 ;  /* 0x0000340801007387 */ /* 0x0005e80000100800 */
[----:B------:R2:W-:Y:S08]  /*1caa0*/  STL [R1+0x3c], RZ ;  /* 0x00003cff01007387 */ /* 0x0005f00000100800 */
[----:B--2---:R-:W-:Y:S05]  /*1cab0*/  @!P0 BRA `(.L_x_2889) ;  /* 0x00000000006c8947 */ /* 0x004fea0003800000 */
[-C--:B-1----:R-:W-:Y:S02]  /*1cac0*/  IABS R0, R4.reuse ;  /* 0x0000000400007213 */ /* 0x082fe40000000000 */
[----:B------:R-:W-:Y:S02]  /*1cad0*/  IABS R7, R4 ;  /* 0x0000000400077213 */ /* 0x000fe40000000000 */
[----:B------:R-:W1:Y:S03]  /*1cae0*/  I2F.RP R2, R0 ;  /* 0x0000000000027306 */ /* 0x000e660000209400 */
[----:B------:R-:W-:-:S05]  /*1caf0*/  IMAD.MOV R7, RZ, RZ, -R7 ;  /* 0x000000ffff077224 */ /* 0x000fca00078e0a07 */
[----:B-1----:R-:W1:Y:S02]  /*1cb00*/  MUFU.RCP R2, R2 ;  /* 0x0000000200027308 */ /* 0x002e640000001000 */
[----:B-1----:R-:W-:-:S06]  /*1cb10*/  VIADD R2, R2, 0xffffffe ;  /* 0x0ffffffe02027836 */ /* 0x002fcc0000000000 */
[----:B------:R-:W1:Y:S02]  /*1cb20*/  F2I.FTZ.U32.TRUNC.NTZ R3, R2 ;  /* 0x0000000200037305 */ /* 0x000e64000021f000 */
[----:B-1----:R-:W-:-:S04]  /*1cb30*/  IMAD.MOV R2, RZ, RZ, -R3 ;  /* 0x000000ffff027224 */ /* 0x002fc800078e0a03 */
        /* <DEDUP_REMOVED lines=19> */
.L_x_2889:
[----:B------:R-:W-:Y:S05]  /*1cc70*/  BSYNC B0 ;  /* 0x0000000000007941 */ /* 0x000fea0003800000 */
.L_x_2888:
[----:B------:R-:W3:Y:S04]  /*1cc80*/  LDL R0, [R1+0x3c] ;  /* 0x00003c0001007983 */ /* 0x000ee80000100800 */
[----:B--2---:R-:W3:Y:S01]  /*1cc90*/  LDL R2, [R1+0x50] ;  /* 0x0000500001027983 */ /* 0x004ee20000100800 */
[----:B------:R-:W-:Y:S01]  /*1cca0*/  BSSY B7, `(.L_x_2890) ;  /* 0x00004b2000077945 */ /* 0x000fe20003800000 */
[----:B---3--:R-:W-:-:S05]  /*1ccb0*/  IMAD R2, R2, R0, R8 ;  /* 0x0000000002027224 */ /* 0x008fca00078e0208 */
[----:B------:R-:W-:Y:S01]  /*1ccc0*/  VIADDMNMX R0, R2, R0, R5, PT ;  /* 0x0000000002007246 */ /* 0x000fe20003800105 */
        /* <DEDUP_REMOVED lines=10> */
[----:B------:R-:W3:Y:S01]  /*1cd70*/  LDC.64 R2, c[0x0][0xc60] ;  /* 0x00031800ff027b82 */ /* 0x000ee20000000a00 */
[----:B------:R-:W2:Y:S02]  /*1cd80*/  FLO.U32 R0, UR4 ;  /* 0x0000000400007d00 */ /* 0x000ea400080e0000 */
[----:B--2---:R-:W-:-:S06]  /*1cd90*/  ISETP.EQ.U32.AND P0, PT, R0, R5, PT ;  /* 0x000000050000720c */ /* 0x004fcc0003f02070 */
[----:B------:R-:W3:Y:S07]  /*1cda0*/  POPC R5, UR4 ;  /* 0x0000000400057d09 */ /* 0x000eee0008000000 */
[----:B---3--:R-:W2:Y:S01]  /*1cdb0*/  @P0 ATOMG.E.ADD.STRONG.GPU PT, R3, desc[UR42][R2.64], R5 ;  /* 0x00000005020309a8 */ /* 0x008ea200081ee1ea */
[----:B-1----:R-:W1:Y:S02]  /*1cdc0*/  S2R R4, SR_LTMASK ;  /* 0x0000000000047919 */ /* 0x002e640000003900 */
[----:B-1----:R-:W-:-:S04]  /*1cdd0*/  LOP3.LUT R4, R4, UR4, RZ, 0xc0, !PT ;  /* 0x0000000404047c12 */ /* 0x002fc8000f8ec0ff */
[----:B------:R-:W1:Y:S01]  /*1cde0*/  POPC R7, R4 ;  /* 0x0000000400077309 */ /* 0x000e620000000000 */
[----:B--2---:R-:W1:Y:S02]  /*1cdf0*/  SHFL.IDX PT, R0, R3, R0, 0x1f ;  /* 0x00001f0003007589 */ /* 0x004e6400000e0000 */
[----:B-1----:R-:W-:-:S05]  /*1ce00*/  IADD3 R0, R0, UR37, R7 ;  /* 0x0000002500007c10 */ /* 0x002fca000fffe007 */
[----:B------:R2:W-:Y:S01]  /*1ce10*/  STL [R1], R0 ;  /* 0x0000000001007387 */ /* 0x0005e20000100800 */
[----:B------:R-:W-:Y:S05]  /*1ce20*/  BRA `(.L_x_2892) ;  /* 0x0000004800647947 */ /* 0x000fea0003800000 */
.L_x_2891:
        /* <DEDUP_REMOVED lines=19> */
[----:B01----:R-:W-:Y:S05]  /*1cf60*/  CALL.ABS.NOINC R2 ;  /* 0x0000000002007343 */ /* 0x003fea0003c00000 */
.L_x_2894:
[----:B------:R-:W-:Y:S05]  /*1cf70*/  BSYNC B6 ;  /* 0x0000000000067941 */ /* 0x000fea0003800000 */
.L_x_2893:
        /* <DEDUP_REMOVED lines=8> */
[----:B------:R2:W3:Y:S01]  /*1d000*/  LDC.64 R2, c[0x4][R17] ;  /* 0x0100000011027b82 */ /* 0x0004e20000000a00 */
[----:B-1----:R-:W-:Y:S02]  /*1d010*/  IMAD.U32 R4, RZ, RZ, UR6 ;  /* 0x00000006ff047e24 */ /* 0x002fe4000f8e00ff */
[----:B------:R-:W-:Y:S02]  /*1d020*/  IMAD.U32 R5, RZ, RZ, UR7 ;  /* 0x00000007ff057e24 */ /* 0x000fe4000f8e00ff */
[----:B------:R-:W-:Y:S02]  /*1d030*/  IMAD.U32 R6, RZ, RZ, UR8 ;  /* 0x00000008ff067e24 */ /* 0x000fe4000f8e00ff */
[----:B------:R-:W-:-:S02]  /*1d040*/  IMAD.U32 R7, RZ, RZ, UR9 ;  /* 0x00000009ff077e24 */ /* 0x000fc4000f8e00ff */
[----:B------:R-:W-:Y:S02]  /*1d050*/  IMAD.U32 R10, RZ, RZ, UR4 ;  /* 0x00000004ff0a7e24 */ /* 0x000fe4000f8e00ff */
[----:B------:R-:W-:Y:S02]  /*1d060*/  IMAD.U32 R11, RZ, RZ, UR5 ;  /* 0x00000005ff0b7e24 */ /* 0x000fe4000f8e00ff */
[----:B------:R-:W-:Y:S02]  /*1d070*/  IMAD.MOV.U32 R8, RZ, RZ, 0x70 ;  /* 0x00000070ff087424 */ /* 0x000fe400078e00ff */
[----:B------:R-:W-:Y:S02]  /*1d080*/  IMAD.MOV.U32 R12, RZ, RZ, 0x1 ;  /* 0x00000001ff0c7424 */ /* 0x000fe400078e00ff */
[----:B--2---:R-:W-:-:S07]  /*1d090*/  IMAD.MOV.U32 R13, RZ, RZ, RZ ;  /* 0x000000ffff0d7224 */ /* 0x004fce00078e00ff */
[----:B------:R-:W-:-:S07]  /*1d0a0*/  LEPC R20, `(.L_x_2897) ;  /* 0x000000001014794e */ /* 0x000fce0000000000 */
[----:B0--3--:R-:W-:Y:S05]  /*1d0b0*/  CALL.ABS.NOINC R2 ;  /* 0x0000000002007343 */ /* 0x009fea0003c00000 */
.L_x_2897:
        /* <DEDUP_REMOVED lines=15> */
.L_x_2896:
[----:B------:R-:W-:Y:S05]  /*1d1b0*/  BSYNC B6 ;  /* 0x0000000000067941 */ /* 0x000fea0003800000 */
.L_x_2895:
[----:B------:R-:W2:Y:S01]  /*1d1c0*/  LDL R0, [R1+0xc] ;  /* 0x00000c0001007983 */ /* 0x000ea20000100800 */
[----:B------:R-:W-:Y:S02]  /*1d1d0*/  ULDC.64 UR4, c[0x0][0x9f8] ;  /* 0x00027e0000047ab9 */ /* 0x000fe40000000a00 */
[----:B------:R-:W-:Y:S01]  /*1d1e0*/  ISETP.NE.U32.AND P0, PT, RZ, UR4, PT ;  /* 0x00000004ff007c0c */ /* 0x000fe2000bf05070 */
[----:B------:R-:W3:Y:S03]  /*1d1f0*/  LDL R17, [R1+0x30] ;  /* 0x0000300001117983 */ /* 0x000ee60000100800 */
[----:B------:R-:W-:Y:S01]  /*1d200*/  ISETP.NE.AND.EX P0, PT, RZ, UR5, PT, P0 ;  /* 0x00000005ff007c0c */ /* 0x000fe2000bf05300 */
[----:B------:R-:W-:-:S12]  /*1d210*/  ULDC.64 UR4, c[0x0][0xa08] ;  /* 0x0002820000047ab9 */ /* 0x000fd80000000a00 */
[----:B------:R-:W4:Y:S01]  /*1d220*/  @P0 LDC.64 R2, c[0x0][0x9f8] ;  /* 0x00027e00ff020b82 */ /* 0x000f220000000a00 */
[----:B--2---:R-:W-:Y:S02]  /*1d230*/  IMAD.MOV.U32 R7, RZ, RZ, R0 ;  /* 0x000000ffff077224 */ /* 0x004fe400078e0000 */
[----:B----4-:R-:W-:-:S05]  /*1d240*/  @P0 IMAD.WIDE R2, R0, 0x4, R2 ;  /* 0x0000000400020825 */ /* 0x010fca00078e0202 */
[----:B------:R2:W4:Y:S01]  /*1d250*/  @P0 LDG.E R7, desc[UR42][R2.64] ;  /* 0x0000002a02070981 */ /* 0x000522000c1e1900 */
[----:B---3--:R-:W-:Y:S01]  /*1d260*/  VIADD R0, R17, 0xffffffff ;  /* 0xffffffff11007836 */ /* 0x008fe20000000000 */
[----:B--2---:R-:W2:Y:S02]  /*1d270*/  LDC.64 R2, c[0x0][0x418] ;  /* 0x00010600ff027b82 */ /* 0x004ea40000000a00 */
[----:B--2---:R-:W-:Y:S01]  /*1d280*/  LOP3.LUT P0, RZ, R2, UR4, RZ, 0xfc, !PT ;  /* 0x0000000402ff7c12 */ /* 0x004fe2000f80fcff */
[----:B------:R-:W-:-:S03]  /*1d290*/  UMOV UR4, 0xffffffff ;  /* 0xffffffff00047882 */ /* 0x000fc60000000000 */
[----:B------:R-:W-:Y:S02]  /*1d2a0*/  LOP3.LUT P0, RZ, R3, UR5, RZ, 0xfc, P0 ;  /* 0x0000000503ff7c12 */ /* 0x000fe4000800fcff */
[----:B----4-:R-:W-:Y:S01]  /*1d2b0*/  SHF.R.S32.HI R8, RZ, 0x1f, R7 ;  /* 0x0000001fff087819 */ /* 0x010fe20000011407 */
        /* <DEDUP_REMOVED lines=8> */
.L_x_3058:
[----:B-1----:R-:W4:Y:S01]  /*1d340*/  LDL.LU R4, [R1+0x1c] ;  /* 0x00001c0001047983 */ /* 0x002f220000300800 */
[----:B------:R-:W-:Y:S02]  /*1d350*/  PLOP3.LUT P1, PT, PT, PT, PT, 0x8, 0x0 ;  /* 0x000000000000781c */ /* 0x000fe40003f2e170 */
[----:B---3--:R-:W-:Y:S01]  /*1d360*/  ISETP.NE.AND P0, PT, R14, RZ, PT ;  /* 0x000000ff0e00720c */ /* 0x008fe20003f05270 */
[----:B------:R1:W-:Y:S01]  /*1d370*/  STL [R1+0x2c], R0 ;  /* 0x00002c0001007387 */ /* 0x0003e20000100800 */
[----:B----4-:R-:W-:-:S09]  /*1d380*/  LOP3.LUT R4, R4, 0xfffffffe, RZ, 0xc0, !PT ;  /* 0xfffffffe04047812 */ /* 0x010fd200078ec0ff */
[----:B------:R-:W-:-:S05]  /*1d390*/  @P1 LOP3.LUT R4, R4, 0x1, RZ, 0xfc, !PT ;  /* 0x0000000104041812 */ /* 0x000fca00078efcff */
[----:B------:R1:W-:Y:S01]  /*1d3a0*/  STL [R1+0x1c], R4 ;  /* 0x00001c0401007387 */ /* 0x0003e20000100800 */
[----:B------:R-:W-:Y:S05]  /*1d3b0*/  @P0 BRA `(.L_x_2899) ;  /* 0x00000004000c0947 */ /* 0x000fea0003800000 */
[----:B------:R-:W-:-:S03]  /*1d3c0*/  UMOV UR4, 0xffffffff ;  /* 0xffffffff00047882 */ /* 0x000fc60000000000 */
[----:B------:R-:W-:Y:S05]  /*1d3d0*/  BRA.DIV UR4, `(.L_x_2900) ;  /* 0x0000006a04607947 */ /* 0x000fea000b800000 */
[----:B------:R-:W-:-:S13]  /*1d3e0*/  ELECT P6, URZ, PT ;  /* 0x00000000003f782f */ /* 0x000fda00038c0000 */
.L_x_3061:
[----:B------:R-:W-:Y:S05]  /*1d3f0*/  @!P6 BRA `(.L_x_2899) ;  /* 0x0000000000fce947 */ /* 0x000fea0003800000 */
[----:B------:R-:W-:-:S04]  /*1d400*/  ISETP.NE.U32.AND P0, PT, R2, RZ, PT ;  /* 0x000000ff0200720c */ /* 0x000fc80003f05070 */
[----:B------:R-:W-:-:S13]  /*1d410*/  ISETP.NE.AND.EX P0, PT, R3, RZ, PT, P0 ;  /* 0x000000ff0300720c */ /* 0x000fda0003f05300 */
[----:B------:R-:W-:Y:S05]  /*1d420*/  @!P0 BRA `(.L_x_2901) ;  /* 0x0000000000508947 */ /* 0x000fea0003800000 */
[----:B------:R-:W3:Y:S01]  /*1d430*/  LDC R6, c[0x0][0x43c] ;  /* 0x00010f00ff067b82 */ /* 0x000ee20000000800 */
[----:B------:R-:W-:Y:S01]  /*1d440*/  IMAD.MOV.U32 R9, RZ, RZ, R0 ;  /* 0x000000ffff097224 */ /* 0x000fe200078e0000 */
[----:B------:R-:W-:-:S03]  /*1d450*/  ULDC.64 UR4, c[0x0][0x428] ;  /* 0x00010a0000047ab9 */ /* 0x000fc60000000a00 */
[----:B-1----:R-:W-:Y:S01]  /*1d460*/  IMAD.MOV.U32 R0, RZ, RZ, R9 ;  /* 0x000000ffff007224 */ /* 0x002fe200078e0009 */
[----:B---3--:R-:W-:-:S13]  /*1d470*/  ISETP.NE.AND P0, PT, R6, 0x1, PT ;  /* 0x000000010600780c */ /* 0x008fda0003f05270 */
        /* <DEDUP_REMOVED lines=15> */
.L_x_2901:
[----:B---3--:R-:W3:Y:S01]  /*1d570*/  LDL R2, [R1+0x14] ;  /* 0x0000140001027983 */ /* 0x008ee20000100800 */
[----:B-1----:R-:W-:Y:S01]  /*1d580*/  IMAD R0, R19, 0x8, R18 ;  /* 0x0000000813007824 */ /* 0x002fe200078e0212 */
[----:B---3--:R-:W-:-:S04]  /*1d590*/  SHF.L.U32 R2, R2, 0x1f, RZ ;  /* 0x0000001f02027819 */ /* 0x008fc800000006ff */
[----:B------:R-:W1:Y:S02]  /*1d5a0*/  SYNCS.PHASECHK.TRANS64.TRYWAIT P0, [R0+URZ+0x28c40], R2 ;  /* 0x028c4002000075a7 */ /* 0x000e64000800017f */
[----:B-1----:R-:W-:Y:S05]  /*1d5b0*/  @!P0 BRA `(.L_x_2902) ;  /* 0x0000006800088947 */ /* 0x002fea0003800000 */
.L_x_3062:
[----:B------:R-:W3:Y:S02]  /*1d5c0*/  S2R R3, SR_TID.X ;  /* 0x0000000000037919 */ /* 0x000ee40000002100 */
[----:B---3--:R-:W-:-:S04]  /*1d5d0*/  LOP3.LUT R3, R3, 0x7f, RZ, 0xc0, !PT ;  /* 0x0000007f03037812 */ /* 0x008fc800078ec0ff */
[----:B------:R-:W-:-:S13]  /*1d5e0*/  ISETP.NE.AND P0, PT, R3, RZ, PT ;  /* 0x000000ff0300720c */ /* 0x000fda0003f05270 */
        /* <DEDUP_REMOVED lines=8> */
.L_x_2903:
[----:B------:R-:W3:Y:S04]  /*1d670*/  LDL R4, [R1+0x2c] ;  /* 0x00002c0001047983 */ /* 0x000ee80000100800 */
[----:B------:R-:W4:Y:S04]  /*1d680*/  LDL R3, [R1+0x20] ;  /* 0x0000200001037983 */ /* 0x000f280000100800 */
[----:B-1----:R-:W2:Y:S01]  /*1d690*/  LDL.LU R2, [R1+0x1c] ;  /* 0x00001c0001027983 */ /* 0x002ea20000300800 */
        /* <DEDUP_REMOVED lines=12> */
[----:B---3--:R-:W-:Y:S02]  /*1d760*/  R2UR UR11, R4 ;  /* 0x00000000040b72ca */ /* 0x008fe400000e0000 */
[----:B----4-:R-:W-:Y:S02]  /*1d770*/  R2UR UR4, R3 ;  /* 0x00000000030472ca */ /* 0x010fe400000e0000 */
[----:B--2---:R-:W-:-:S04]  /*1d780*/  LOP3.LUT R2, R2, 0xfffffffe, RZ, 0xc0, !PT ;  /* 0xfffffffe02027812 */ /* 0x004fc800078ec0ff */
[----:B------:R-:W-:-:S07]  /*1d790*/  @P0 LOP3.LUT R2, R2, 0x1, RZ, 0xfc, !PT ;  /* 0x0000000102020812 */ /* 0x000fce00078efcff */
[----:B------:R-:W-:Y:S01]  /*1d7a0*/  ULEA UR11, UR11, UR4, 0x6 ;  /* 0x000000040b0b7291 */ /* 0x000fe2000f8e303f */
[----:B------:R3:W-:Y:S02]  /*1d7b0*/  STL [R1+0x1c], R2 ;  /* 0x00001c0201007387 */ /* 0x0007e40000100800 */
[----:B------:R-:W-:-:S06]  /*1d7c0*/  UMOV UR4, 0x0 ;  /* 0x0000000000047882 */ /* 0x000fcc0000000000 */
[----:B------:R3:W-:Y:S01]  /*1d7d0*/  UTMALDG.4D [UR8], [UR6], desc[UR4] ;  /* 0x00000408060075b4 */ /* 0x0007e20008019000 */
[----:B------:R-:W-:Y:S02]  /*1d7e0*/  NOP ;  /* 0x0000000000007918 */ /* 0x000fe40000000000 */
.L_x_2899:
[----:B------:R-:W1:Y:S01]  /*1d7f0*/  LDL.LU R3, [R1+0x40] ;  /* 0x0000400001037983 */ /* 0x000e620000300800 */
[----:B------:R-:W-:Y:S05]  /*1d800*/  WARPSYNC.ALL ;  /* 0x0000000000007948 */ /* 0x000fea0003800000 */
[----:B---3--:R-:W-:Y:S01]  /*1d810*/  ULDC.64 UR4, c[0x0][0x298] ;  /* 0x0000a60000047ab9 */ /* 0x008fe20000000a00 */
[----:B------:R-:W-:Y:S01]  /*1d820*/  BSSY B6, `(.L_x_2904) ;  /* 0x000001c000067945 */ /* 0x000fe20003800000 */
[----:B------:R-:W-:Y:S01]  /*1d830*/  BAR.SYNC.DEFER_BLOCKING 0x8, 0x100 ;  /* 0x0204000000007b1d */ /* 0x000fe20000010000 */
[----:B-1----:R-:W-:Y:S01]  /*1d840*/  SHF.R.S32.HI R0, RZ, 0x1f, R3 ;  /* 0x0000001fff007819 */ /* 0x002fe20000011403 */
[----:B------:R-:W-:-:S04]  /*1d850*/  IMAD.WIDE.U32 R4, R3, UR4, RZ ;  /* 0x0000000403047c25 */ /* 0x000fc8000f8e00ff */
        /* <DEDUP_REMOVED lines=17> */
[----:B------:R-:W-:Y:S02]  /*1d970*/  IMAD.U32 R10, RZ, RZ, UR8 ;  /* 0x00000008ff0a7e24 */ /* 0x000fe4000f8e00ff */
[----:B------:R-:W-:Y:S02]  /*1d980*/  IMAD.U32 R11, RZ, RZ, UR9 ;  /* 0x00000009ff0b7e24 */ /* 0x000fe4000f8e00ff */
[----:B------:R-:W-:Y:S02]  /*1d990*/  IMAD.MOV.U32 R8, RZ, RZ, 0x70 ;  /* 0x00000070ff087424 */ /* 0x000fe400078e00ff */
[----:B------:R-:W-:Y:S02]  /*1d9a0*/  IMAD.MOV.U32 R12, RZ, RZ, 0x1 ;  /* 0x00000001ff0c7424 */ /* 0x000fe400078e00ff */
[----:B------:R-:W-:-:S07]  /*1d9b0*/  IMAD.MOV.U32 R13, RZ, RZ, RZ ;  /* 0x000000ffff0d7224 */ /* 0x000fce00078e00ff */
[----:B------:R-:W-:-:S07]  /*1d9c0*/  LEPC R20, `(.L_x_2905) ;  /* 0x000000001014794e */ /* 0x000fce0000000000 */
[----:B01----:R-:W-:Y:S05]  /*1d9d0*/  CALL.ABS.NOINC R2 ;  /* 0x0000000002007343 */ /* 0x003fea0003c00000 */
.L_x_2905:
[----:B------:R-:W-:Y:S05]  /*1d9e0*/  BSYNC B6 ;  /* 0x0000000000067941 */ /* 0x000fea0003800000 */
.L_x_2904:
[----:B-1----:R-:W3:Y:S01]  /*1d9f0*/  LDL.LU R0, [R1+0x40] ;  /* 0x0000400001007983 */ /* 0x002ee20000300800 */
[----:B------:R-:W-:Y:S01]  /*1da00*/  ULDC.64 UR6, c[0x0][0xa00] ;  /* 0x0002800000067ab9 */ /* 0x000fe20000000a00 */
[----:B------:R-:W-:Y:S01]  /*1da10*/  ULDC.64 UR4, c[0x0][0x2d8] ;  /* 0x0000b60000047ab9 */ /* 0x000fe20000000a00 */
[----:B--2---:R-:W1:Y:S01]  /*1da20*/  LDC R7, c[0x0][0x448] ;  /* 0x00011200ff077b82 */ /* 0x004e620000000800 */
[----:B------:R-:W3:Y:S04]  /*1da30*/  LDL.LU.64 R2, [R1+0x48] ;  /* 0x0000480001027983 */ /* 0x000ee80000300a00 */
[----:B------:R-:W2:Y:S04]  /*1da40*/  LDL R5, [R1+0xc] ;  /* 0x00000c0001057983 */ /* 0x000ea80000100800 */
[----:B------:R-:W4:Y:S01]  /*1da50*/  LDL R12, [R1+0x28] ;  /* 0x00002800010c7983 */ /* 0x000f220000100800 */
[----:B------:R-:W-:Y:S01]  /*1da60*/  ISETP.NE.U32.AND P0, PT, RZ, UR6, PT ;  /* 0x00000006ff007c0c */ /* 0x000fe2000bf05070 */
[----:B------:R-:W-:-:S03]  /*1da70*/  ULDC UR6, c[0x0][0x2b8] ;  /* 0x0000ae0000067ab9 */ /* 0x000fc60000000800 */
[----:B------:R-:W-:Y:S01]  /*1da80*/  ISETP.NE.AND.EX P0, PT, RZ, UR7, PT, P0 ;  /* 0x00000007ff007c0c */ /* 0x000fe2000bf05300 */
[----:B------:R-:W0:Y:S02]  /*1da90*/  S2R R8, SR_TID.X ;  /* 0x0000000000087919 */ /* 0x000e240000002100 */
[----:B0-----:R-:W-:Y:S02]  /*1daa0*/  IMAD.SHL.U32 R8, R8, 0x10, RZ ;  /* 0x0000001008087824 */ /* 0x001fe400078e00ff */
[----:B---3--:R-:W-:Y:S01]  /*1dab0*/  IMAD.MOV.U32 R3, RZ, RZ, R0 ;  /* 0x000000ffff037224 */ /* 0x008fe200078e0000 */
[----:B--2---:R-:W-:-:S04]  /*1dac0*/  SHF.R.S32.HI R0, RZ, 0x1f, R5 ;  /* 0x0000001fff007819 */ /* 0x004fc80000011405 */
[----:B------:R-:W-:Y:S02]  /*1dad0*/  SEL R4, R0, RZ, !P0 ;  /* 0x000000ff00047207 */ /* 0x000fe40004000000 */
[----:B------:R-:W-:Y:S02]  /*1dae0*/  SEL R0, R5, RZ, !P0 ;  /* 0x000000ff05007207 */ /* 0x000fe40004000000 */
[----:B------:R-:W0:Y:S01]  /*1daf0*/  S2R R5, SR_TID.X ;  /* 0x0000000000057919 */ /* 0x000e220000002100 */
[----:B------:R-:W-:-:S04]  /*1db00*/  IMAD.WIDE.U32 R2, R16, UR4, R2 ;  /* 0x0000000410027c25 */ /* 0x000fc8000f8e0002 */
[----:B------:R-:W-:Y:S01]  /*1db10*/  IMAD R3, R16, UR5, R3 ;  /* 0x0000000510037c24 */ /* 0x000fe2000f8e0203 */
[----:B------:R-:W-:Y:S02]  /*1db20*/  ULDC.64 UR4, c[0x0][0x2e0] ;  /* 0x0000b80000047ab9 */ /* 0x000fe40000000a00 */
[----:B------:R-:W-:Y:S02]  /*1db30*/  IMAD R4, R4, UR4, RZ ;  /* 0x0000000404047c24 */ /* 0x000fe4000f8e02ff */
[----:B------:R-:W-:-:S04]  /*1db40*/  IMAD.WIDE.U32 R2, R0, UR4, R2 ;  /* 0x0000000400027c25 */ /* 0x000fc8000f8e0002 */
[----:B------:R-:W-:Y:S01]  /*1db50*/  IMAD R0, R0, UR5, R4 ;  /* 0x0000000500007c24 */ /* 0x000fe2000f8e0204 */
[----:B-1----:R-:W-:Y:S01]  /*1db60*/  ISETP.NE.AND P0, PT, R7, 0x1, PT ;  /* 0x000000010700780c */ /* 0x002fe20003f05270 */
[----:B------:R-:W1:Y:S01]  /*1db70*/  S2R R9, SR_TID.X ;  /* 0x0000000000097919 */ /* 0x000e620000002100 */
[----:B------:R-:W-:-:S11]  /*1db80*/  ULDC.64 UR4, c[0x0][0x2d0] ;  /* 0x0000b40000047ab9 */ /* 0x000fd60000000a00 */
[----:B------:R-:W2:Y:S01]  /*1db90*/  @P0 LDC R6, c[0x0][0x450] ;  /* 0x00011400ff060b82 */ /* 0x000ea20000000800 */
[----:B0-----:R-:W-:-:S04]  /*1dba0*/  LOP3.LUT R5, R5, 0x7f, RZ, 0xc0, !PT ;  /* 0x0000007f05057812 */ /* 0x001fc800078ec0ff */
[----:B------:R-:W-:-:S04]  /*1dbb0*/  SHF.R.U32.HI R5, RZ, 0x3, R5 ;  /* 0x00000003ff057819 */ /* 0x000fc80000011605 */
[----:B------:R-:W-:Y:S02]  /*1dbc0*/  LOP3.LUT R8, R5, 0x70, R8, 0xf8, !PT ;  /* 0x0000007005087812 */ /* 0x000fe400078ef808 */
[----:B------:R-:W0:Y:S03]  /*1dbd0*/  @P0 LDC R5, c[0x0][0x44c] ;  /* 0x00011300ff050b82 */ /* 0x000e260000000800 */
[----:B----4-:R-:W-:Y:S02]  /*1dbe0*/  IMAD.IADD R4, R8, 0x1, R12 ;  /* 0x0000000108047824 */ /* 0x010fe400078e020c */
[----:B------:R3:W5:Y:S01]  /*1dbf0*/  LDL R8, [R1+0x60] ;  /* 0x0000600001087983 */ /* 0x0007620000100800 */
[----:B------:R-:W-:Y:S02]  /*1dc00*/  IMAD.IADD R3, R3, 0x1, R0 ;  /* 0x0000000103037824 */ /* 0x000fe400078e0200 */
[----:B------:R-:W-:Y:S01]  /*1dc10*/  IMAD.MOV.U32 R0, RZ, RZ, R4 ;  /* 0x000000ffff007224 */ /* 0x000fe200078e0004 */
[----:B------:R-:W4:Y:S01]  /*1dc20*/  S2R R10, SR_TID.X ;  /* 0x00000000000a7919 */ /* 0x000f220000002100 */
[----:B0-----:R-:W-:-:S05]  /*1dc30*/  @P0 IMAD.HI.U32 R5, R4, R5, RZ ;  /* 0x0000000504050227 */ /* 0x001fca00078e00ff */
[----:B--2---:R-:W-:-:S05]  /*1dc40*/  @P0 SHF.R.U32.HI R0, RZ, R6, R5 ;  /* 0x00000006ff000219 */ /* 0x004fca0000011605 */
        /* <DEDUP_REMOVED lines=9> */
[----:B-1----:R-:W-:-:S04]  /*1dce0*/  IMAD.SHL.U32 R9, R9, 0x8, RZ ;  /* 0x0000000809097824 */ /* 0x002fc800078e00ff */
        /* <DEDUP_REMOVED lines=12> */
[----:B---3--:R-:W-:Y:S08]  /*1ddb0*/  BRA.DIV UR4, `(.L_x_2906) ;  /* 0x00000062041c7947 */ /* 0x008ff0000b800000 */
        /* <DEDUP_REMOVED lines=34> */
.L_x_3071:
        /* <DEDUP_REMOVED lines=10> */
.L_x_2907:
        /* <DEDUP_REMOVED lines=18> */
.L_x_3072:
[----:B------:R-:W-:Y:S05]  /*1e1a0*/  BSYNC B0 ;  /* 0x0000000000007941 */ /* 0x000fea0003800000 */
.L_x_2908:
        /* <DEDUP_REMOVED lines=13> */
.L_x_3073:
[----:B------:R-:W-:Y:S05]  /*1e280*/  BSYNC B1 ;  /* 0x0000000000017941 */ /* 0x000fea0003800000 */
.L_x_2912:
        /* <DEDUP_REMOVED lines=9> */
.L_x_2915:
[----:B------:R-:W-:Y:S05]  /*1e320*/  BSYNC B1 ;  /* 0x0000000000017941 */ /* 0x000fea0003800000 */
.L_x_2914:
        /* <DEDUP_REMOVED lines=12> */
.L_x_2916:
        /* <DEDUP_REMOVED lines=15> */
.L_x_2917:
        /* <DEDUP_REMOVED lines=15> */
.L_x_2918:
        /* <DEDUP_REMOVED lines=15> */
.L_x_2919:
        /* <DEDUP_REMOVED lines=15> */
.L_x_2920:
        /* <DEDUP_REMOVED lines=15> */
.L_x_2921:
        /* <DEDUP_REMOVED lines=15> */
.L_x_2922:
        /* <DEDUP_REMOVED lines=15> */
.L_x_2923:
        /* <DEDUP_REMOVED lines=10> */
.L_x_2911:
[----:B------:R-:W-:Y:S05]  /*1eb20*/  BSYNC B0 ;  /* 0x0000000000007941 */ /* 0x000fea0003800000 */
.L_x_2910:
        /* <DEDUP_REMOVED lines=8> */
[----:B------:R-:W4:Y:S04]  /*1ebb0*/  LDL.LU R7, [R1+0x58] ;  /* 0x0000580001077983 */ /* 0x000f280000300800 */
[----:B------:R-:W5:Y:S04]  /*1ebc0*/  LDL.LU R6, [R1+0x34] ;  /* 0x0000340001067983 */ /* 0x000f680000300800 */
[----:B------:R-:W5:Y:S01]  /*1ebd0*/  LDL.LU R4, [R1+0x5c] ;  /* 0x00005c0001047983 */ /* 0x000f620000300800 */
[----:B------:R-:W-:Y:S01]  /*1ebe0*/  BSSY B2, `(.L_x_2926) ;  /* 0x00000e9000027945 */ /* 0x000fe20003800000 */
[----:B--2---:R-:W-:-:S04]  /*1ebf0*/  VIADD R2, R9, 0x1 ;  /* 0x0000000109027836 */ /* 0x004fc80000000000 */
[----:B---3--:R-:W-:Y:S01]  /*1ec00*/  IMAD R2, R2, R8, RZ ;  /* 0x0000000802027224 */ /* 0x008fe200078e02ff */
[----:B------:R-:W-:Y:S02]  /*1ec10*/  LOP3.LUT R8, RZ, R5, RZ, 0x33, !PT ;  /* 0x00000005ff087212 */ /* 0x000fe400078e33ff */
[----:B----4-:R-:W-:Y:S02]  /*1ec20*/  LOP3.LUT R3, RZ, R7, RZ, 0x33, !PT ;  /* 0x00000007ff037212 */ /* 0x010fe400078e33ff */
        /* <DEDUP_REMOVED lines=44> */
.L_x_2930:
        /* <DEDUP_REMOVED lines=8> */
.L_x_3074:
[----:B------:R-:W-:Y:S05]  /*1ef70*/  BSYNC B3 ;  /* 0x0000000000037941 */ /* 0x000fea0003800000 */
.L_x_2931:
        /* <DEDUP_REMOVED lines=9> */
.L_x_2934:
[----:B------:R-:W-:Y:S05]  /*1f010*/  BSYNC B3 ;  /* 0x0000000000037941 */ /* 0x000fea0003800000 */
.L_x_2933:
        /* <DEDUP_REMOVED lines=12> */
.L_x_2935:
        /* <DEDUP_REMOVED lines=13> */
.L_x_3075:
[----:B------:R-:W-:Y:S05]  /*1f1b0*/  BSYNC B3 ;  /* 0x0000000000037941 */ /* 0x000fea0003800000 */
.L_x_2936:
        /* <DEDUP_REMOVED lines=11> */
.L_x_2939:
[----:B------:R-:W-:Y:S05]  /*1f270*/  BSYNC B3 ;  /* 0x0000000000037941 */ /* 0x000fea0003800000 */
.L_x_2938:
        /* <DEDUP_REMOVED lines=9> */
.L_x_2940:
        /* <DEDUP_REMOVED lines=15> */
.L_x_2941:
        /* <DEDUP_REMOVED lines=15> */
.L_x_2942:
        /* <DEDUP_REMOVED lines=15> */
.L_x_2943:
        /* <DEDUP_REMOVED lines=15> */
.L_x_2944:
        /* <DEDUP_REMOVED lines=15> */
.L_x_2945:
        /* <DEDUP_REMOVED lines=15> */
.L_x_2946:
        /* <DEDUP_REMOVED lines=15> */
.L_x_2947:
        /* <DEDUP_REMOVED lines=10> */
.L_x_2929:
[----:B------:R-:W-:Y:S05]  /*1fa40*/  BSYNC B1 ;  /* 0x0000000000017941 */ /* 0x000fea0003800000 */
.L_x_2928:
[----:B------:R-:W2:Y:S02]  /*1fa50*/  LDL.LU R5, [R1+0x30] ;  /* 0x0000300001057983 */ /* 0x000ea40000300800 */
[----:B--2---:R-:W-:-:S07]  /*1fa60*/  VIADD R0, R5, 0xfffffffd ;  /* 0xfffffffd05007836 */ /* 0x004fce0000000000 */
.L_x_2927:
[----:B------:R-:W-:Y:S05]  /*1fa70*/  BSYNC B2 ;  /* 0x0000000000027941 */ /* 0x000fea0003800000 */
.L_x_2926:
[----:B------:R-:W-:-:S05]  /*1fa80*/  VIADD R8, R8, 0xfffffffe ;  /* 0xfffffffe08087836 */ /* 0x000fca0000000000 */
[----:B------:R-:W-:-:S13]  /*1fa90*/  ISETP.NE.AND P0, PT, R8, R4, PT ;  /* 0x000000040800720c */ /* 0x000fda0003f05270 */
[----:B------:R-:W-:Y:S05]  /*1faa0*/  @!P0 BRA `(.L_x_2925) ;  /* 0x0000001800d88947 */ /* 0x000fea0003800000 */
.L_x_2988:
        /* <DEDUP_REMOVED lines=35> */
.L_x_2950:
        /* <DEDUP_REMOVED lines=8> */
.L_x_3076:
[----:B------:R-:W-:Y:S05]  /*1fd60*/  BSYNC B2 ;  /* 0x0000000000027941 */ /* 0x000fea0003800000 */
.L_x_2951:
        /* <DEDUP_REMOVED lines=9> */
.L_x_2954:
[----:B------:R-:W-:Y:S05]  /*1fe00*/  BSYNC B2 ;  /* 0x0000000000027941 */ /* 0x000fea0003800000 */
.L_x_2953:
        /* <DEDUP_REMOVED lines=12> */
.L_x_2955:
        /* <DEDUP_REMOVED lines=13> */
.L_x_3077:
[----:B------:R-:W-:Y:S05]  /*1ffa0*/  BSYNC B2 ;  /* 0x0000000000027941 */ /* 0x000fea0003800000 */
.L_x_2956:
        /* <DEDUP_REMOVED lines=11> */
.L_x_2959:
[----:B------:R-:W-:Y:S05]  /*20060*/  BSYNC B2 ;  /* 0x0000000000027941 */ /* 0x000fea0003800000 */
.L_x_2958:
        /* <DEDUP_REMOVED lines=9> */
.L_x_2960:
        /* <DEDUP_REMOVED lines=15> */
.L_x_2961:
        /* <DEDUP_REMOVED lines=15> */
.L_x_2962:
        /* <DEDUP_REMOVED lines=15> */
.L_x_2963:
        /* <DEDUP_REMOVED lines=15> */
.L_x_2964:
        /* <DEDUP_REMOVED lines=15> */
.L_x_2965:
        /* <DEDUP_REMOVED lines=15> */
.L_x_2966:
        /* <DEDUP_REMOVED lines=15> */
.L_x_2967:
        /* <DEDUP_REMOVED lines=10> */
.L_x_2949:
[----:B------:R-:W-:Y:S05]  /*20830*/  BSYNC B1 ;  /* 0x0000000000017941 */ /* 0x000fea0003800000 */
.L_x_2948:
        /* <DEDUP_REMOVED lines=35> */
.L_x_2970:
        /* <DEDUP_REMOVED lines=8> */
.L_x_3078:
[----:B------:R-:W-:Y:S05]  /*20af0*/  BSYNC B2 ;  /* 0x0000000000027941 */ /* 0x000fea0003800000 */
.L_x_2971:
        /* <DEDUP_REMOVED lines=9> */
.L_x_2974:
[----:B------:R-:W-:Y:S05]  /*20b90*/  BSYNC B2 ;  /* 0x0000000000027941 */ /* 0x000fea0003800000 */
.L_x_2973:
        /* <DEDUP_REMOVED lines=12> */
.L_x_2975:
        /* <DEDUP_REMOVED lines=13> */
.L_x_3079:
[----:B------:R-:W-:Y:S05]  /*20d30*/  BSYNC B2 ;  /* 0x0000000000027941 */ /* 0x000fea0003800000 */
.L_x_2976:
        /* <DEDUP_REMOVED lines=11> */
.L_x_2979:
[----:B------:R-:W-:Y:S05]  /*20df0*/  BSYNC B2 ;  /* 0x0000000000027941 */ /* 0x000fea0003800000 */
.L_x_2978:
        /* <DEDUP_REMOVED lines=9> */
.L_x_2980:
        /* <DEDUP_REMOVED lines=15> */
.L_x_2981:
        /* <DEDUP_REMOVED lines=15> */
.L_x_2982:
        /* <DEDUP_REMOVED lines=15> */
.L_x_2983:
        /* <DEDUP_REMOVED lines=15> */
.L_x_2984:
        /* <DEDUP_REMOVED lines=15> */
.L_x_2985:
        /* <DEDUP_REMOVED lines=15> */
.L_x_2986:
        /* <DEDUP_REMOVED lines=15> */
.L_x_2987:
        /* <DEDUP_REMOVED lines=10> */
.L_x_2969:
[----:B------:R-:W-:Y:S05]  /*215c0*/  BSYNC B1 ;  /* 0x0000000000017941 */ /* 0x000fea0003800000 */
.L_x_2968:
[----:B------:R-:W2:Y:S01]  /*215d0*/  LDL R5, [R1+0x24] ;  /* 0x0000240001057983 */ /* 0x000ea20000100800 */
[----:B------:R-:W-:Y:S01]  /*215e0*/  VIADD R0, R0, 0xfffffffe ;  /* 0xfffffffe00007836 */ /* 0x000fe20000000000 */
[----:B--2---:R-:W-:-:S13]  /*215f0*/  ISETP.GT.AND P0, PT, R6, R5, PT ;  /* 0x000000050600720c */ /* 0x004fda0003f04270 */
[----:B------:R-:W-:Y:S05]  /*21600*/  @P0 BRA `(.L_x_2988) ;  /* 0xffffffe400280947 */ /* 0x000fea000383ffff */
.L_x_2925:
[----:B------:R-:W-:Y:S05]  /*21610*/  BSYNC B0 ;  /* 0x0000000000007941 */ /* 0x000fea0003800000 */
.L_x_2924:
        /* <DEDUP_REMOVED lines=24> */
.L_x_2990:
[----:B------:R-:W-:Y:S05]  /*217a0*/  BSYNC B0 ;  /* 0x0000000000007941 */ /* 0x000fea0003800000 */
.L_x_2989:
[----:B------:R-:W-:-:S07]  /*217b0*/  SEL R19, R19, RZ, P0 ;  /* 0x000000ff13137207 */ /* 0x000fce0000000000 */
.L_x_2892:
[----:B------:R-:W-:Y:S05]  /*217c0*/  BSYNC B7 ;  /* 0x0000000000077941 */ /* 0x000fea0003800000 */
.L_x_2890:
[----:B--2---:R-:W2:Y:S02]  /*217d0*/  LDL R0, [R1+0x1c] ;  /* 0x00001c0001007983 */ /* 0x004ea40000100800 */
        /* <DEDUP_REMOVED lines=13> */
.L_x_2991:
[----:B------:R-:W2:Y:S01]  /*218b0*/  S2R R16, SR_TID.X ;  /* 0x0000000000107919 */ /* 0x000ea20000002100 */
[----:B------:R-:W-:Y:S01]  /*218c0*/  UMOV UR4, 0xffffffff ;  /* 0xffffffff00047882 */ /* 0x000fe20000000000 */
[----:B--2---:R-:W-:-:S04]  /*218d0*/  LOP3.LUT R16, R16, 0x1f, RZ, 0xc0, !PT ;  /* 0x0000001f10107812 */ /* 0x004fc800078ec0ff */
[----:B------:R-:W-:Y:S01]  /*218e0*/  ISETP.NE.AND P0, PT, R16, 0x1f, PT ;  /* 0x0000001f1000780c */ /* 0x000fe20003f05270 */
[----:B------:R-:W-:-:S12]  /*218f0*/  BRA.DIV UR4, `(.L_x_2993) ;  /* 0x0000002e04307947 */ /* 0x000fd8000b800000 */
[----:B-1----:R-:W2:Y:S01]  /*21900*/  LDL.LU R2, [R1] ;  /* 0x0000000001027983 */ /* 0x002ea20000300800 */
        /* <DEDUP_REMOVED lines=15> */
[----:B------:R-:W-:Y:S01]  /*21a00*/  SHFL.IDX PT, R0, R10, 0x1, 0x1f ;  /* 0x00201f000a007f89 */ /* 0x000fe200000e0000 */
        /* <DEDUP_REMOVED lines=10> */
[----:B------:R-:W-:Y:S04]  /*21ab0*/  SHFL.IDX PT, R5, R10, RZ, 0x1f ;  /* 0x00001fff0a057589 */ /* 0x000fe800000e0000 */
        /* <DEDUP_REMOVED lines=13> */
.L_x_3089:
[----:B------:R-:W-:Y:S02]  /*21b90*/  ULDC UR4, c[0x0][0xc38] ;  /* 0x00030e0000047ab9 */ /* 0x000fe40000000800 */
[----:B------:R-:W-:-:S04]  /*21ba0*/  IMAD.U32 R2, RZ, RZ, UR4 ;  /* 0x00000004ff027e24 */ /* 0x000fc8000f8e00ff */
[----:B-1----:R-:W-:-:S04]  /*21bb0*/  IMAD R9, R9, R2, RZ ;  /* 0x0000000209097224 */ /* 0x002fc800078e02ff */
[----:B------:R-:W-:-:S05]  /*21bc0*/  IMAD.IADD R0, R0, 0x1, R9 ;  /* 0x0000000100007824 */ /* 0x000fca00078e0209 */
[----:B------:R-:W-:-:S13]  /*21bd0*/  ISETP.GT.AND P6, PT, R0, R5, PT ;  /* 0x000000050000720c */ /* 0x000fda0003fc4270 */
[----:B------:R-:W-:Y:S05]  /*21be0*/  @P6 BRA `(.L_x_2994) ;  /* 0x0000000000ac6947 */ /* 0x000fea0003800000 */
.L_x_2997:
        /* <DEDUP_REMOVED lines=37> */
.L_x_3097:
[----:B------:R-:W-:Y:S02]  /*21e40*/  ULDC UR4, c[0x0][0xc38] ;  /* 0x00030e0000047ab9 */ /* 0x000fe40000000800 */
[----:B------:R-:W-:-:S04]  /*21e50*/  IMAD.U32 R2, RZ, RZ, UR4 ;  /* 0x00000004ff027e24 */ /* 0x000fc8000f8e00ff */
[----:B-1----:R-:W-:-:S04]  /*21e60*/  IMAD R9, R9, R2, RZ ;  /* 0x0000000209097224 */ /* 0x002fc800078e02ff */
[----:B------:R-:W-:-:S05]  /*21e70*/  IMAD.IADD R0, R9, 0x1, R0 ;  /* 0x0000000109007824 */ /* 0x000fca00078e0200 */
[----:B------:R-:W-:-:S13]  /*21e80*/  ISETP.GT.AND P6, PT, R0, R5, PT ;  /* 0x000000050000720c */ /* 0x000fda0003fc4270 */
[----:B------:R-:W-:Y:S05]  /*21e90*/  @!P6 BRA `(.L_x_2997) ;  /* 0xfffffffc0054e947 */ /* 0x000fea000383ffff */
.L_x_2994:
        /* <DEDUP_REMOVED lines=8> */
[----:B-1----:R1:W3:Y:S04]  /*21f20*/  SHFL.IDX PT, R4, R4, R7, 0x1f ;  /* 0x00001f0704047589 */ /* 0x0022e800000e0000 */
[----:B------:R1:W4:Y:S01]  /*21f30*/  SHFL.IDX PT, R6, R6, R7, 0x1f ;  /* 0x00001f0706067589 */ /* 0x00032200000e0000 */
[----:B--2---:R-:W-:-:S05]  /*21f40*/  IMAD.IADD R10, R7, 0x1, R10 ;  /* 0x00000001070a7824 */ /* 0x004fca00078e020a */
[----:B---34-:R1:W-:Y:S02]  /*21f50*/  STL [R1+0xc], R10 ;  /* 0x00000c0a01007387 */ /* 0x0183e40000100800 */
.L_x_3102:
[----:B------:R-:W-:-:S13]  /*21f60*/  ISETP.NE.AND P0, PT, R0, RZ, PT ;  /* 0x000000ff0000720c */ /* 0x000fda0003f05270 */
[----:B------:R-:W-:Y:S05]  /*21f70*/  @!P0 BRA `(.L_x_2999) ;  /* 0x0000000000108947 */ /* 0x000fea0003800000 */
[----:B------:R-:W-:Y:S01]  /*21f80*/  UMOV UR4, 0xffffffff ;  /* 0xffffffff00047882 */ /* 0x000fe20000000000 */
[----:B-1----:R-:W-:Y:S02]  /*21f90*/  VIADD R7, R7, 0xffffffff ;  /* 0xffffffff07077836 */ /* 0x002fe40000000000 */
[----:B------:R-:W-:Y:S05]  /*21fa0*/  BRA.DIV UR4, `(.L_x_3000) ;  /* 0x0000003204247947 */ /* 0x000fea000b800000 */
[----:B------:R3:W4:Y:S02]  /*21fb0*/  SHFL.IDX PT, R8, R3, R7, 0x1f ;  /* 0x00001f0703087589 */ /* 0x00072400000e0000 */
.L_x_2999:
[----:B------:R-:W-:Y:S01]  /*21fc0*/  ISETP.NE.AND P0, PT, R6, 0x1, PT ;  /* 0x000000010600780c */ /* 0x000fe20003f05270 */
[----:B----4-:R-:W-:-:S05]  /*21fd0*/  IMAD R0, R8, R2, R9 ;  /* 0x0000000208007224 */ /* 0x010fca00078e0209 */
[----:B------:R4:W-:Y:S02]  /*21fe0*/  STL [R1], R0 ;  /* 0x0000000001007387 */ /* 0x0009e40000100800 */
[----:B----4-:R-:W-:-:S05]  /*21ff0*/  IMAD.IADD R0, R5, 0x1, -R0 ;  /* 0x0000000105007824 */ /* 0x010fca00078e0a00 */
[----:B------:R-:W-:Y:S05]  /*22000*/  @!P0 BRA `(.L_x_3001) ;  /* 0x0000000000e48947 */ /* 0x000fea0003800000 */
[----:B------:R-:W-:-:S04]  /*22010*/  IABS R5, R4 ;  /* 0x0000000400057213 */ /* 0x000fc80000000000 */
[----:B-1-3--:R-:W1:Y:S08]  /*22020*/  I2F.RP R7, R5 ;  /* 0x0000000500077306 */ /* 0x00ae700000209400 */
[----:B-1----:R-:W1:Y:S02]  /*22030*/  MUFU.RCP R7, R7 ;  /* 0x0000000700077308 */ /* 0x002e640000001000 */
[----:B-1----:R-:W-:-:S06]  /*22040*/  VIADD R9, R7, 0xffffffe ;  /* 0x0ffffffe07097836 */ /* 0x002fcc0000000000 */
[----:B0-----:R-:W0:Y:S02]  /*22050*/  F2I.FTZ.U32.TRUNC.NTZ R3, R9 ;  /* 0x0000000900037305 */ /* 0x001e24000021f000 */
        /* <DEDUP_REMOVED lines=39> */
[----:B------:R-:W-:-:S04]  /*222d0*/  IMAD.MOV R2, RZ, RZ, -R3 ;  /* 0x000000ffff027224 */ /* 0x000fc800078e0a03 */
[----:B------:R-:W-:Y:S01]  /*222e0*/  IMAD R0, R4, R2, R0 ;  /* 0x0000000204007224 */ /* 0x000fe200078e0200 */
[----:B------:R-:W-:-:S04]  /*222f0*/  LOP3.LUT R2, R3, R6, RZ, 0x3c, !PT ;  /* 0x0000000603027212 */ /* 0x000fc800078e3cff */
[----:B------:R-:W-:-:S03]  /*22300*/  ISETP.GE.AND P2, PT, R2, RZ, PT ;  /* 0x000000ff0200720c */ /* 0x000fc60003f46270 */
[----:B------:R-:W-:-:S10]  /*22310*/  @P0 VIADD R7, R7, 0x1 ;  /* 0x0000000107070836 */ /* 0x000fd40000000000 */
        /* <DEDUP_REMOVED lines=8> */
.L_x_3001:
[----:B0--3--:R-:W3:Y:S01]  /*223a0*/  LDL R3, [R1+0xc] ;  /* 0x00000c0001037983 */ /* 0x009ee20000100800 */
[----:B-1----:R-:W3:Y:S02]  /*223b0*/  LDC.64 R6, c[0x0][0xc90] ;  /* 0x00032400ff067b82 */ /* 0x002ee40000000a00 */
[----:B---3--:R-:W-:-:S05]  /*223c0*/  IMAD.WIDE R6, R3, 0x4, R6 ;  /* 0x0000000403067825 */ /* 0x008fca00078e0206 */
[----:B------:R-:W3:Y:S02]  /*223d0*/  LDG.E R3, desc[UR42][R6.64] ;  /* 0x0000002a06037981 */ /* 0x000ee4000c1e1900 */
[----:B---3--:R-:W-:-:S05]  /*223e0*/  IMAD R5, R4, R3, RZ ;  /* 0x0000000304057224 */ /* 0x008fca00078e02ff */
        /* <DEDUP_REMOVED lines=34> */
[----:B------:R0:W1:Y:S02]  /*22610*/  F2I.FTZ.U32.TRUNC.NTZ R3, R2 ;  /* 0x0000000200037305 */ /* 0x000064000021f000 */
[----:B0-----:R-:W-:Y:S02]  /*22620*/  IMAD.MOV.U32 R2, RZ, RZ, RZ ;  /* 0x000000ffff027224 */ /* 0x001fe400078e00ff */
[----:B-1----:R-:W-:-:S04]  /*22630*/  IMAD.MOV R0, RZ, RZ, -R3 ;  /* 0x000000ffff007224 */ /* 0x002fc800078e0a03 */
[----:B------:R-:W-:-:S04]  /*22640*/  IMAD R0, R0, R9, RZ ;  /* 0x0000000900007224 */ /* 0x000fc800078e02ff */
        /* <DEDUP_REMOVED lines=13> */
[----:B------:R-:W-:-:S04]  /*22720*/  @P0 VIADD R2, R2, 0x1 ;  /* 0x0000000102020836 */ /* 0x000fc80000000000 */
[----:B------:R-:W-:-:S04]  /*22730*/  IMAD.MOV.U32 R0, RZ, RZ, R2 ;  /* 0x000000ffff007224 */ /* 0x000fc800078e0002 */
[----:B------:R-:W-:Y:S01]  /*22740*/  @!P2 IMAD.MOV R0, RZ, RZ, -R0 ;  /* 0x000000ffff00a224 */ /* 0x000fe200078e0a00 */
[----:B------:R-:W-:Y:S01]  /*22750*/  @!P1 LOP3.LUT R0, RZ, R8, RZ, 0x33, !PT ;  /* 0x00000008ff009212 */ /* 0x000fe200078e33ff */
[----:B------:R-:W-:-:S04]  /*22760*/  IMAD.MOV R8, RZ, RZ, -R8 ;  /* 0x000000ffff087224 */ /* 0x000fc800078e0a08 */
[----:B------:R-:W-:-:S05]  /*22770*/  IMAD R2, R0, R8, R7 ;  /* 0x0000000800027224 */ /* 0x000fca00078e0207 */
[----:B------:R0:W-:Y:S02]  /*22780*/  STL [R1+0x8], R2 ;  /* 0x0000080201007387 */ /* 0x0001e40000100800 */
.L_x_3002:
[----:B------:R-:W-:-:S05]  /*22790*/  LOP3.LUT R3, RZ, R0, RZ, 0x33, !PT ;  /* 0x00000000ff037212 */ /* 0x000fca00078e33ff */
[----:B------:R-:W-:-:S05]  /*227a0*/  IMAD.IADD R0, R4, 0x1, R3 ;  /* 0x0000000104007824 */ /* 0x000fca00078e0203 */
[----:B------:R3:W-:Y:S01]  /*227b0*/  STL [R1+0x4], R0 ;  /* 0x0000040001007387 */ /* 0x0007e20000100800 */
[----:B------:R-:W-:Y:S05]  /*227c0*/  BRA `(.L_x_3003) ;  /* 0x0000000000287947 */ /* 0x000fea0003800000 */
.L_x_2995:
        /* <DEDUP_REMOVED lines=10> */
.L_x_3003:
[----:B0-----:R-:W4:Y:S04]  /*22870*/  LDL R3, [R1+0x8] ;  /* 0x0000080001037983 */ /* 0x001f280000100800 */
[----:B-1----:R-:W5:Y:S04]  /*22880*/  LDL R2, [R1+0xc] ;  /* 0x00000c0001027983 */ /* 0x002f680000100800 */
[----:B------:R-:W2:Y:S04]  /*22890*/  LDL R5, [R1+0x4] ;  /* 0x0000040001057983 */ /* 0x000ea80000100800 */
[----:B------:R-:W2:Y:S01]  /*228a0*/  LDL R4, [R1] ;  /* 0x0000000001047983 */ /* 0x000ea20000100800 */
[----:B---3--:R-:W0:Y:S01]  /*228b0*/  S2R R0, SR_TID.X ;  /* 0x0000000000007919 */ /* 0x008e220000002100 */
[----:B------:R-:W-:Y:S05]  /*228c0*/  WARPSYNC.ALL ;  /* 0x0000000000007948 */ /* 0x000fea0003800000 */
[----:B0-----:R-:W-:Y:S01]  /*228d0*/  LOP3.LUT R0, R0, 0x1f, RZ, 0xc0, !PT ;  /* 0x0000001f00007812 */ /* 0x001fe200078ec0ff */
[----:B------:R-:W-:Y:S03]  /*228e0*/  BAR.SYNC.DEFER_BLOCKING 0x4, 0x180 ;  /* 0x0106000000007b1d */ /* 0x000fe60000010000 */
[----:B------:R-:W-:-:S13]  /*228f0*/  ISETP.NE.AND P0, PT, R0, RZ, PT ;  /* 0x000000ff0000720c */ /* 0x000fda0003f05270 */
[----:B------:R-:W-:Y:S01]  /*22900*/  @!P0 MOV R0, 0x400 ;  /* 0x0000040000008802 */ /* 0x000fe20000000f00 */
[----:B----4-:R-:W-:Y:S02]  /*22910*/  IMAD.MOV.U32 R6, RZ, RZ, R3 ;  /* 0x000000ffff067224 */ /* 0x010fe400078e0003 */
[----:B------:R-:W0:Y:S01]  /*22920*/  @!P0 S2R R3, SR_CgaCtaId ;  /* 0x0000000000038919 */ /* 0x000e220000008800 */
[----:B-----5:R-:W-:Y:S01]  /*22930*/  IMAD.MOV.U32 R7, RZ, RZ, R2 ;  /* 0x000000ffff077224 */ /* 0x020fe200078e0002 */
[----:B0-----:R-:W-:-:S05]  /*22940*/  @!P0 LEA R18, R3, R0, 0x18 ;  /* 0x0000000003128211 */ /* 0x001fca00078ec0ff */
[----:B--2---:R0:W-:Y:S01]  /*22950*/  @!P0 STS.128 [R18+0x28cd0], R4 ;  /* 0x028cd00412008388 */ /* 0x0041e20000000c00 */
[----:B------:R-:W-:Y:S06]  /*22960*/  BAR.ARV 0x5, 0x180 ;  /* 0x0146000000007b1d */ /* 0x000fec0000002000 */
.L_x_2992:
[----:B------:R-:W2:Y:S01]  /*22970*/  LDL R0, [R1+0xc] ;  /* 0x00000c0001007983 */ /* 0x000ea20000100800 */
[----:B------:R-:W-:Y:S02]  /*22980*/  ULDC UR4, c[0x0][0xc3c] ;  /* 0x00030f0000047ab9 */ /* 0x000fe40000000800 */
[----:B--2---:R-:W-:-:S13]  /*22990*/  ISETP.GE.AND P0, PT, R0, UR4, PT ;  /* 0x0000000400007c0c */ /* 0x004fda000bf06270 */
[----:B------:R-:W-:Y:S05]  /*229a0*/  @!P0 BRA `(.L_x_3004) ;  /* 0xffffff7400208947 */ /* 0x000fea000383ffff */
[----:B------:R-:W-:Y:S05]  /*229b0*/  BSYNC B8 ;  /* 0x0000000000087941 */ /* 0x000fea0003800000 */
.L_x_2820:
        /* <DEDUP_REMOVED lines=12> */
.L_x_3105:
[----:B------:R-:W-:Y:S05]  /*22a80*/  BSYNC B0 ;  /* 0x0000000000007941 */ /* 0x000fea0003800000 */
.L_x_3005:
[----:B------:R-:W-:-:S03]  /*22a90*/  UMOV UR4, 0xffffffff ;  /* 0xffffffff00047882 */ /* 0x000fc60000000000 */
[----:B------:R-:W-:Y:S05]  /*22aa0*/  BRA.DIV UR4, `(.L_x_3007) ;  /* 0x0000002604a47947 */ /* 0x000fea000b800000 */
[----:B------:R-:W1:Y:S02]  /*22ab0*/  S2R R2, SR_TID.X ;  /* 0x0000000000027919 */ /* 0x000e640000002100 */
[----:B-1----:R-:W-:-:S04]  /*22ac0*/  SHF.R.U32.HI R2, RZ, 0x5, R2 ;  /* 0x00000005ff027819 */ /* 0x002fc80000011602 */
[----:B------:R-:W-:-:S05]  /*22ad0*/  LOP3.LUT R2, R2, 0x3, RZ, 0xc0, !PT ;  /* 0x0000000302027812 */ /* 0x000fca00078ec0ff */
[----:B------:R1:W2:Y:S02]  /*22ae0*/  SHFL.IDX PT, R14, R2, RZ, 0x1f ;  /* 0x00001fff020e7589 */ /* 0x0002a400000e0000 */
.L_x_3108:
[----:B--2---:R-:W-:-:S13]  /*22af0*/  ISETP.NE.AND P0, PT, R14, RZ, PT ;  /* 0x000000ff0e00720c */ /* 0x004fda0003f05270 */
[----:B------:R-:W-:Y:S05]  /*22b00*/  @P0 BRA `(.L_x_2592) ;  /* 0x00000000008c0947 */ /* 0x000fea0003800000 */
[----:B------:R-:W-:-:S03]  /*22b10*/  UMOV UR4, 0xffffffff ;  /* 0xffffffff00047882 */ /* 0x000fc60000000000 */
[----:B------:R-:W-:Y:S05]  /*22b20*/  BRA.DIV UR4, `(.L_x_3008) ;  /* 0x0000002604b87947 */ /* 0x000fea000b800000 */
[----:B------:R-:W-:-:S13]  /*22b30*/  ELECT P6, URZ, PT ;  /* 0x00000000003f782f */ /* 0x000fda00038c0000 */
.L_x_3111:
[----:B------:R-:W-:Y:S05]  /*22b40*/  @!P6 BRA `(.L_x_2592) ;  /* 0x00000000007ce947 */ /* 0x000fea0003800000 */
[----:B------:R-:W-:-:S06]  /*22b50*/  ULOP3.LUT UR4, UR36, 0x2, URZ, 0xfc, !UPT ;  /* 0x0000000224047892 */ /* 0x000fcc000f8efc3f */
[----:B-1----:R-:W-:-:S05]  /*22b60*/  IMAD.U32 R2, RZ, RZ, UR4 ;  /* 0x00000004ff027e24 */ /* 0x002fca000f8e00ff */
[----:B------:R-:W-:-:S13]  /*22b70*/  ISETP.NE.AND P2, PT, R2, 0x3, PT ;  /* 0x000000030200780c */ /* 0x000fda0003f45270 */
[----:B------:R-:W-:Y:S05]  /*22b80*/  @!P2 BRA `(.L_x_3009) ;  /* 0x000000000004a947 */ /* 0x000fea0003800000 */
[----:B------:R-:W-:Y:S01]  /*22b90*/  BPT.TRAP 0x1 ;  /* 0x000000040000795c */ /* 0x000fe20000300000 */
.L_x_3009:
        /* <DEDUP_REMOVED lines=13> */
.L_x_3112:
[----:B------:R-:W1:Y:S02]  /*22c70*/  SYNCS.PHASECHK.TRANS64.TRYWAIT P0, [R7+URZ], R2 ;  /* 0x00000002070075a7 */ /* 0x000e64000800017f */
[----:B-1----:R-:W-:Y:S05]  /*22c80*/  @!P0 BRA `(.L_x_3011) ;  /* 0x0000002400948947 */ /* 0x002fea0003800000 */
.L_x_3113:
[----:B------:R-:W-:Y:S05]  /*22c90*/  @!P2 BRA `(.L_x_3012) ;  /* 0x000000000004a947 */ /* 0x000fea0003800000 */
[----:B------:R-:W-:Y:S01]  /*22ca0*/  BPT.TRAP 0x1 ;  /* 0x000000040000795c */ /* 0x000fe20000300000 */
.L_x_3012:
[----:B------:R-:W-:-:S04]  /*22cb0*/  VIADD R0, R0, 0x28c60 ;  /* 0x00028c6000007836 */ /* 0x000fc80000000000 */
[----:B------:R-:W-:-:S04]  /*22cc0*/  IMAD R4, R19, 0x8, R0 ;  /* 0x0000000813047824 */ /* 0x000fc800078e0200 */
[----:B------:R-:W2:Y:S02]  /*22cd0*/  SYNCS.PHASECHK.TRANS64.TRYWAIT P0, [R4+URZ], R5 ;  /* 0x00000005040075a7 */ /* 0x000ea4000800017f */
[----:B--2---:R-:W-:Y:S05]  /*22ce0*/  @!P0 BRA `(.L_x_3013) ;  /* 0x0000002400908947 */ /* 0x004fea0003800000 */
.L_x_3114:
[----:B------:R-:W-:-:S07]  /*22cf0*/  IMAD R3, R3, 0x8, R0 ;  /* 0x0000000803037824 */ /* 0x000fce00078e0200 */
.L_x_3014:
[----:B----4-:R4:W0:Y:S02]  /*22d00*/  SYNCS.PHASECHK.TRANS64.TRYWAIT P0, [R3+URZ], R2 ;  /* 0x00000002030075a7 */ /* 0x010824000800017f */
[----:B0-----:R-:W-:Y:S05]  /*22d10*/  @!P0 NANOSLEEP.SYNCS 0x989680 ;  /* 0x009896800000895d */ /* 0x001fea0003900000 */
[----:B------:R-:W0:Y:S02]  /*22d20*/  @!P0 SYNCS.PHASECHK.TRANS64 P0, [R3+URZ], R2 ;  /* 0x00000002030085a7 */ /* 0x000e24000800007f */
[----:B0-----:R-:W-:Y:S05]  /*22d30*/  @!P0 BRA `(.L_x_3014) ;  /* 0xfffffffc00f08947 */ /* 0x001fea000383ffff */
.L_x_2592:
[----:B------:R-:W-:Y:S05]  /*22d40*/  BSYNC B9 ;  /* 0x0000000000097941 */ /* 0x000fea0003800000 */
.L_x_2589:
[----:B------:R-:W-:Y:S05]  /*22d50*/  EXIT ;  /* 0x000000000000794d */ /* 0x000fea0003800000 */
.L_x_2618:
[----:B0-----:R0:W1:Y:S02]  /*22d60*/  SYNCS.PHASECHK.TRANS64.TRYWAIT P5, [R74+URZ+0x28c90], R77 ;  /* 0x028c904d4a0075a7 */ /* 0x00106400080a017f */
[----:B-1----:R-:W-:Y:S05]  /*22d70*/  @!P5 NANOSLEEP.SYNCS 0x989680 ;  /* 0x009896800000d95d */ /* 0x002fea0003900000 */
[----:B------:R-:W1:Y:S02]  /*22d80*/  @!P5 SYNCS.PHASECHK.TRANS64 P5, [R74+URZ+0x28c90], R77 ;  /* 0x028c904d4a00d5a7 */ /* 0x000e6400080a007f */
[----:B-1----:R-:W-:Y:S05]  /*22d90*/  @!P5 BRA `(.L_x_2618) ;  /* 0xfffffffc00f0d947 */ /* 0x002fea000383ffff */
[----:B------:R-:W-:Y:S05]  /*22da0*/  BRA `(.L_x_3015) ;  /* 0xfffffe0000b47947 */ /* 0x000fea000383ffff */
.L_x_2628:
[----:B0-----:R0:W1:Y:S02]  /*22db0*/  SYNCS.PHASECHK.TRANS64.TRYWAIT P5, [R74+URZ+0x28c90], R77 ;  /* 0x028c904d4a0075a7 */ /* 0x00106400080a017f */
[----:B-1----:R-:W-:Y:S05]  /*22dc0*/  @!P5 NANOSLEEP.SYNCS 0x989680 ;  /* 0x009896800000d95d */ /* 0x002fea0003900000 */
[----:B------:R-:W1:Y:S02]  /*22dd0*/  @!P5 SYNCS.PHASECHK.TRANS64 P5, [R74+URZ+0x28c90], R77 ;  /* 0x028c904d4a00d5a7 */ /* 0x000e6400080a007f */
[----:B-1----:R-:W-:Y:S05]  /*22de0*/  @!P5 BRA `(.L_x_2628) ;  /* 0xfffffffc00f0d947 */ /* 0x002fea000383ffff */
[----:B------:R-:W-:Y:S05]  /*22df0*/  BRA `(.L_x_3016) ;  /* 0xfffffe0c00287947 */ /* 0x000fea000383ffff */
.L_x_2633:
[----:B0-----:R0:W1:Y:S02]  /*22e00*/  SYNCS.PHASECHK.TRANS64.TRYWAIT P5, [R74+URZ+0x28c90], R77 ;  /* 0x028c904d4a0075a7 */ /* 0x00106400080a017f */
[----:B-1----:R-:W-:Y:S05]  /*22e10*/  @!P5 NANOSLEEP.SYNCS 0x989680 ;  /* 0x009896800000d95d */ /* 0x002fea0003900000 */
[----:B------:R-:W1:Y:S02]  /*22e20*/  @!P5 SYNCS.PHASECHK.TRANS64 P5, [R74+URZ+0x28c90], R77 ;  /* 0x028c904d4a00d5a7 */ /* 0x000e6400080a007f */
[----:B-1----:R-:W-:Y:S05]  /*22e30*/  @!P5 BRA `(.L_x_2633) ;  /* 0xfffffffc00f0d947 */ /* 0x002fea000383ffff */
[----:B------:R-:W-:Y:S05]  /*22e40*/  BRA `(.L_x_3017) ;  /* 0xfffffe1400607947 */ /* 0x000fea000383ffff */
.L_x_2637:
[----:B------:R0:W0:Y:S02]  /*22e50*/  SYNCS.PHASECHK.TRANS64.TRYWAIT P5, [R74+URZ+0x28cb0], R77 ;  /* 0x028cb04d4a0075a7 */ /* 0x00002400080a017f */
[----:B0-----:R-:W-:Y:S05]  /*22e60*/  @!P5 NANOSLEEP.SYNCS 0x989680 ;  /* 0x009896800000d95d */ /* 0x001fea0003900000 */
[----:B------:R-:W0:Y:S02]  /*22e70*/  @!P5 SYNCS.PHASECHK.TRANS64 P5, [R74+URZ+0x28cb0], R77 ;  /* 0x028cb04d4a00d5a7 */ /* 0x000e2400080a007f */
[----:B0-----:R-:W-:Y:S05]  /*22e80*/  @!P5 BRA `(.L_x_2637) ;  /* 0xfffffffc00f0d947 */ /* 0x001fea000383ffff */
[----:B------:R-:W-:Y:S05]  /*22e90*/  BRA `(.L_x_3018) ;  /* 0xfffffe1400dc7947 */ /* 0x000fea000383ffff */
.L_x_2658:
[----:B0-----:R0:W1:Y:S02]  /*22ea0*/  SYNCS.PHASECHK.TRANS64.TRYWAIT P1, [R9+URZ+0x28c50], R10 ;  /* 0x028c500a090075a7 */ /* 0x001064000802017f */
[----:B-1----:R-:W-:Y:S05]  /*22eb0*/  @!P1 NANOSLEEP.SYNCS 0x989680 ;  /* 0x009896800000995d */ /* 0x002fea0003900000 */
[----:B------:R-:W1:Y:S02]  /*22ec0*/  @!P1 SYNCS.PHASECHK.TRANS64 P1, [R9+URZ+0x28c50], R10 ;  /* 0x028c500a090095a7 */ /* 0x000e64000802007f */
[----:B-1----:R-:W-:Y:S05]  /*22ed0*/  @!P1 BRA `(.L_x_2658) ;  /* 0xfffffffc00f09947 */ /* 0x002fea000383ffff */
[----:B------:R-:W-:Y:S05]  /*22ee0*/  BRA `(.L_x_3019) ;  /* 0xfffffe2800947947 */ /* 0x000fea000383ffff */
.L_x_2665:
[----:B-1----:R1:W2:Y:S02]  /*22ef0*/  SYNCS.PHASECHK.TRANS64.TRYWAIT P2, [R21+URZ+0x28c50], R8 ;  /* 0x028c5008150075a7 */ /* 0x0022a4000804017f */
[----:B--2---:R-:W-:Y:S05]  /*22f00*/  @!P2 NANOSLEEP.SYNCS 0x989680 ;  /* 0x009896800000a95d */ /* 0x004fea0003900000 */
[----:B------:R-:W2:Y:S02]  /*22f10*/  @!P2 SYNCS.PHASECHK.TRANS64 P2, [R21+URZ+0x28c50], R8 ;  /* 0x028c50081500a5a7 */ /* 0x000ea4000804007f */
[----:B--2---:R-:W-:Y:S05]  /*22f20*/  @!P2 BRA `(.L_x_2665) ;  /* 0xfffffffc00f0a947 */ /* 0x004fea000383ffff */
[----:B------:R-:W-:Y:S05]  /*22f30*/  BRA `(.L_x_2664) ;  /* 0xfffffe3400c47947 */ /* 0x000fea000383ffff */
.L_x_2688:
        /* <DEDUP_REMOVED lines=8> */
.L_x_3021:
[----:B------:R-:W-:Y:S05]  /*22fc0*/  BSYNC B1 ;  /* 0x0000000000017941 */ /* 0x000fea0003800000 */
.L_x_3020:
        /* <DEDUP_REMOVED lines=8> */
.L_x_3022:
[----:B------:R-:W-:Y:S02]  /*23050*/  IMAD.MOV.U32 R13, RZ, RZ, R7 ;  /* 0x000000ffff0d7224 */ /* 0x000fe400078e0007 */
[----:B------:R-:W-:-:S07]  /*23060*/  IMAD.MOV.U32 R0, RZ, RZ, R14 ;  /* 0x000000ffff007224 */ /* 0x000fce00078e000e */
[----:B------:R-:W-:Y:S05]  /*23070*/  WARPSYNC.COLLECTIVE R15, `(.L_x_3023) ;  /* 0x000000000f087348 */ /* 0x000fea0003c00000 */
[----:B------:R0:W1:Y:S02]  /*23080*/  SHFL.IDX P6, R14, R13, R12, R11 ;  /* 0x0000000c0d0e7389 */ /* 0x00006400000c000b */
[----:B01----:R-:W-:Y:S01]  /*23090*/  ENDCOLLECTIVE ;  /* 0x000000000000791b */ /* 0x003fe20003800000 */
.L_x_3023:
[----:B------:R-:W-:Y:S02]  /*230a0*/  IMAD.MOV.U32 R13, RZ, RZ, R30 ;  /* 0x000000ffff0d7224 */ /* 0x000fe400078e001e */
[----:B------:R-:W-:-:S07]  /*230b0*/  IMAD.MOV.U32 R5, RZ, RZ, R14 ;  /* 0x000000ffff057224 */ /* 0x000fce00078e000e */
[----:B------:R-:W-:Y:S05]  /*230c0*/  WARPSYNC.COLLECTIVE R15, `(.L_x_3024) ;  /* 0x000000000f087348 */ /* 0x000fea0003c00000 */
[----:B------:R0:W1:Y:S02]  /*230d0*/  SHFL.IDX P6, R14, R13, R12, R11 ;  /* 0x0000000c0d0e7389 */ /* 0x00006400000c000b */
[----:B01----:R-:W-:Y:S01]  /*230e0*/  ENDCOLLECTIVE ;  /* 0x000000000000791b */ /* 0x003fe20003800000 */
.L_x_3024:
[----:B------:R-:W-:Y:S05]  /*230f0*/  BRA `(.L_x_3025) ;  /* 0xfffffe5000f87947 */ /* 0x000fea000383ffff */
.L_x_2691:
[----:B------:R-:W-:Y:S01]  /*23100*/  BSSY B1, `(.L_x_3026) ;  /* 0x0000008000017945 */ /* 0x000fe20003800000 */
[----:B------:R-:W-:Y:S02]  /*23110*/  IMAD.MOV.U32 R13, RZ, RZ, R6 ;  /* 0x000000ffff0d7224 */ /* 0x000fe400078e0006 */
[----:B------:R-:W-:Y:S02]  /*23120*/  IMAD.MOV.U32 R12, RZ, RZ, 0x1 ;  /* 0x00000001ff0c7424 */ /* 0x000fe400078e00ff */
[----:B------:R-:W-:Y:S02]  /*23130*/  IMAD.MOV.U32 R11, RZ, RZ, 0x1c1f ;  /* 0x00001c1fff0b7424 */ /* 0x000fe400078e00ff */
[----:B------:R-:W-:-:S07]  /*23140*/  IMAD.MOV.U32 R15, RZ, RZ, -0x1 ;  /* 0xffffffffff0f7424 */ /* 0x000fce00078e00ff */
[----:B0---4-:R-:W-:Y:S05]  /*23150*/  WARPSYNC.COLLECTIVE R15, `(.L_x_3027) ;  /* 0x000000000f087348 */ /* 0x011fea0003c00000 */
[----:B----4-:R1:W2:Y:S02]  /*23160*/  SHFL.IDX P6, R14, R13, R12, R11 ;  /* 0x0000000c0d0e7389 */ /* 0x0102a400000c000b */
[----:B012---:R-:W-:Y:S01]  /*23170*/  ENDCOLLECTIVE ;  /* 0x000000000000791b */ /* 0x007fe20003800000 */
.L_x_3027:
[----:B------:R-:W-:Y:S05]  /*23180*/  BSYNC B1 ;  /* 0x0000000000017941 */ /* 0x000fea0003800000 */
.L_x_3026:
[----:B------:R-:W-:Y:S02]  /*23190*/  IMAD.MOV.U32 R13, RZ, RZ, R4 ;  /* 0x000000ffff0d7224 */ /* 0x000fe400078e0004 */
[----:B------:R-:W-:Y:S02]  /*231a0*/  IMAD.MOV.U32 R12, RZ, RZ, 0x1 ;  /* 0x00000001ff0c7424 */ /* 0x000fe400078e00ff */
[----:B------:R-:W-:Y:S02]  /*231b0*/  IMAD.MOV.U32 R11, RZ, RZ, 0x1c1f ;  /* 0x00001c1fff0b7424 */ /* 0x000fe400078e00ff */
[----:B------:R-:W-:Y:S02]  /*231c0*/  IMAD.MOV.U32 R15, RZ, RZ, -0x1 ;  /* 0xffffffffff0f7424 */ /* 0x000fe400078e00ff */
[----:B------:R-:W-:-:S07]  /*231d0*/  IMAD.MOV.U32 R3, RZ, RZ, R14 ;  /* 0x000000ffff037224 */ /* 0x000fce00078e000e */
[----:B------:R-:W-:Y:S05]  /*231e0*/  WARPSYNC.COLLECTIVE R15, `(.L_x_3028) ;  /* 0x000000000f087348 */ /* 0x000fea0003c00000 */
[----:B------:R0:W1:Y:S02]  /*231f0*/  SHFL.IDX P6, R14, R13, R12, R11 ;  /* 0x0000000c0d0e7389 */ /* 0x00006400000c000b */
[----:B01----:R-:W-:Y:S01]  /*23200*/  ENDCOLLECTIVE ;  /* 0x000000000000791b */ /* 0x003fe20003800000 */
.L_x_3028:
[----:B------:R-:W-:Y:S02]  /*23210*/  IMAD.MOV.U32 R13, RZ, RZ, R7 ;  /* 0x000000ffff0d7224 */ /* 0x000fe400078e0007 */
[----:B------:R-:W-:-:S07]  /*23220*/  IMAD.MOV.U32 R4, RZ, RZ, R14 ;  /* 0x000000ffff047224 */ /* 0x000fce00078e000e */
[----:B------:R-:W-:Y:S05]  /*23230*/  WARPSYNC.COLLECTIVE R15, `(.L_x_3029) ;  /* 0x000000000f087348 */ /* 0x000fea0003c00000 */
[----:B------:R0:W1:Y:S02]  /*23240*/  SHFL.IDX P6, R14, R13, R12, R11 ;  /* 0x0000000c0d0e7389 */ /* 0x00006400000c000b */
[----:B01----:R-:W-:Y:S01]  /*23250*/  ENDCOLLECTIVE ;  /* 0x000000000000791b */ /* 0x003fe20003800000 */
.L_x_3029:
[----:B------:R-:W-:Y:S02]  /*23260*/  IMAD.MOV.U32 R13, RZ, RZ, R30 ;  /* 0x000000ffff0d7224 */ /* 0x000fe400078e001e */
[----:B------:R-:W-:-:S07]  /*23270*/  IMAD.MOV.U32 R7, RZ, RZ, R14 ;  /* 0x000000ffff077224 */ /* 0x000fce00078e000e */
[----:B------:R-:W-:Y:S05]  /*23280*/  WARPSYNC.COLLECTIVE R15, `(.L_x_3030) ;  /* 0x000000000f087348 */ /* 0x000fea0003c00000 */
[----:B------:R0:W1:Y:S02]  /*23290*/  SHFL.IDX P6, R14, R13, R12, R11 ;  /* 0x0000000c0d0e7389 */ /* 0x00006400000c000b */
[----:B01----:R-:W-:Y:S01]  /*232a0*/  ENDCOLLECTIVE ;  /* 0x000000000000791b */ /* 0x003fe20003800000 */
.L_x_3030:
[----:B------:R-:W-:Y:S01]  /*232b0*/  IMAD.MOV.U32 R0, RZ, RZ, R14 ;  /* 0x000000ffff007224 */ /* 0x000fe200078e000e */
[----:B------:R-:W-:Y:S06]  /*232c0*/  BRA `(.L_x_3031) ;  /* 0xfffffe5400587947 */ /* 0x000fec000383ffff */
.L_x_2695:
[----:B0-----:R0:W1:Y:S02]  /*232d0*/  SYNCS.PHASECHK.TRANS64.TRYWAIT P0, [R2+URZ+0x28c00], R35 ;  /* 0x028c0023020075a7 */ /* 0x001064000800017f */
[----:B-1----:R-:W-:Y:S05]  /*232e0*/  @!P0 NANOSLEEP.SYNCS 0x989680 ;  /* 0x009896800000895d */ /* 0x002fea0003900000 */
[----:B------:R-:W1:Y:S02]  /*232f0*/  @!P0 SYNCS.PHASECHK.TRANS64 P0, [R2+URZ+0x28c00], R35 ;  /* 0x028c0023020085a7 */ /* 0x000e64000800007f */
[----:B-1----:R-:W-:Y:S05]  /*23300*/  @!P0 BRA `(.L_x_2695) ;  /* 0xfffffffc00f08947 */ /* 0x002fea000383ffff */
[----:B------:R-:W-:Y:S05]  /*23310*/  BRA `(.L_x_3032) ;  /* 0xfffffe58003c7947 */ /* 0x000fea000383ffff */
.L_x_2703:
        /* <DEDUP_REMOVED lines=8> */
.L_x_3034:
[----:B------:R-:W-:Y:S05]  /*233a0*/  BSYNC B1 ;  /* 0x0000000000017941 */ /* 0x000fea0003800000 */
.L_x_3033:
        /* <DEDUP_REMOVED lines=8> */
.L_x_3035:
[----:B------:R-:W-:Y:S02]  /*23430*/  IMAD.MOV.U32 R13, RZ, RZ, R7 ;  /* 0x000000ffff0d7224 */ /* 0x000fe400078e0007 */
[----:B------:R-:W-:-:S07]  /*23440*/  IMAD.MOV.U32 R0, RZ, RZ, R14 ;  /* 0x000000ffff007224 */ /* 0x000fce00078e000e */
[----:B------:R-:W-:Y:S05]  /*23450*/  WARPSYNC.COLLECTIVE R15, `(.L_x_3036) ;  /* 0x000000000f087348 */ /* 0x000fea0003c00000 */
[----:B------:R0:W1:Y:S02]  /*23460*/  SHFL.IDX P6, R14, R13, R12, R11 ;  /* 0x0000000c0d0e7389 */ /* 0x00006400000c000b */
[----:B01----:R-:W-:Y:S01]  /*23470*/  ENDCOLLECTIVE ;  /* 0x000000000000791b */ /* 0x003fe20003800000 */
.L_x_3036:
[----:B------:R-:W-:Y:S02]  /*23480*/  IMAD.MOV.U32 R10, RZ, RZ, R0 ;  /* 0x000000ffff0a7224 */ /* 0x000fe400078e0000 */
[----:B------:R-:W-:Y:S02]  /*23490*/  IMAD.MOV.U32 R13, RZ, RZ, R9 ;  /* 0x000000ffff0d7224 */ /* 0x000fe400078e0009 */
[----:B------:R-:W-:-:S07]  /*234a0*/  IMAD.MOV.U32 R5, RZ, RZ, R14 ;  /* 0x000000ffff057224 */ /* 0x000fce00078e000e */
[----:B------:R-:W-:Y:S05]  /*234b0*/  WARPSYNC.COLLECTIVE R15, `(.L_x_3037) ;  /* 0x000000000f087348 */ /* 0x000fea0003c00000 */
[----:B------:R0:W1:Y:S02]  /*234c0*/  SHFL.IDX P6, R14, R13, R12, R11 ;  /* 0x0000000c0d0e7389 */ /* 0x00006400000c000b */
[----:B01----:R-:W-:Y:S01]  /*234d0*/  ENDCOLLECTIVE ;  /* 0x000000000000791b */ /* 0x003fe20003800000 */
.L_x_3037:
[----:B------:R-:W-:Y:S01]  /*234e0*/  IMAD.MOV.U32 R11, RZ, RZ, R3 ;  /* 0x000000ffff0b7224 */ /* 0x000fe200078e0003 */
[----:B------:R-:W-:Y:S06]  /*234f0*/  BRA `(.L_x_3038) ;  /* 0xfffffe6400907947 */ /* 0x000fec000383ffff */
.L_x_2706:
[----:B------:R-:W-:Y:S01]  /*23500*/  BSSY B1, `(.L_x_3039) ;  /* 0x0000008000017945 */ /* 0x000fe20003800000 */
[----:B------:R-:W-:Y:S02]  /*23510*/  IMAD.MOV.U32 R13, RZ, RZ, R8 ;  /* 0x000000ffff0d7224 */ /* 0x000fe400078e0008 */
[----:B------:R-:W-:Y:S02]  /*23520*/  IMAD.MOV.U32 R12, RZ, RZ, 0x1 ;  /* 0x00000001ff0c7424 */ /* 0x000fe400078e00ff */
[----:B0-----:R-:W-:Y:S02]  /*23530*/  IMAD.MOV.U32 R11, RZ, RZ, 0x1c1f ;  /* 0x00001c1fff0b7424 */ /* 0x001fe400078e00ff */
[----:B------:R-:W-:-:S07]  /*23540*/  IMAD.MOV.U32 R15, RZ, RZ, -0x1 ;  /* 0xffffffffff0f7424 */ /* 0x000fce00078e00ff */
[----:B----4-:R-:W-:Y:S05]  /*23550*/  WARPSYNC.COLLECTIVE R15, `(.L_x_3040) ;  /* 0x000000000f087348 */ /* 0x010fea0003c00000 */
[----:B----4-:R0:W1:Y:S02]  /*23560*/  SHFL.IDX P6, R14, R13, R12, R11 ;  /* 0x0000000c0d0e7389 */ /* 0x01006400000c000b */
[----:B01----:R-:W-:Y:S01]  /*23570*/  ENDCOLLECTIVE ;  /* 0x000000000000791b */ /* 0x003fe20003800000 */
.L_x_3040:
[----:B------:R-:W-:Y:S05]  /*23580*/  BSYNC B1 ;  /* 0x0000000000017941 */ /* 0x000fea0003800000 */
.L_x_3039:
        /* <DEDUP_REMOVED lines=8> */
.L_x_3041:
[----:B------:R-:W-:Y:S02]  /*23610*/  IMAD.MOV.U32 R13, RZ, RZ, R7 ;  /* 0x000000ffff0d7224 */ /* 0x000fe400078e0007 */
[----:B------:R-:W-:-:S07]  /*23620*/  IMAD.MOV.U32 R0, RZ, RZ, R14 ;  /* 0x000000ffff007224 */ /* 0x000fce00078e000e */
[----:B------:R-:W-:Y:S05]  /*23630*/  WARPSYNC.COLLECTIVE R15, `(.L_x_3042) ;  /* 0x000000000f087348 */ /* 0x000fea0003c00000 */
[----:B------:R0:W1:Y:S02]  /*23640*/  SHFL.IDX P6, R14, R13, R12, R11 ;  /* 0x0000000c0d0e7389 */ /* 0x00006400000c000b */
[----:B01----:R-:W-:Y:S01]  /*23650*/  ENDCOLLECTIVE ;  /* 0x000000000000791b */ /* 0x003fe20003800000 */
.L_x_3042:
[----:B------:R-:W-:Y:S02]  /*23660*/  IMAD.MOV.U32 R13, RZ, RZ, R9 ;  /* 0x000000ffff0d7224 */ /* 0x000fe400078e0009 */
[----:B------:R-:W-:-:S07]  /*23670*/  IMAD.MOV.U32 R7, RZ, RZ, R14 ;  /* 0x000000ffff077224 */ /* 0x000fce00078e000e */
[----:B------:R-:W-:Y:S05]  /*23680*/  WARPSYNC.COLLECTIVE R15, `(.L_x_3043) ;  /* 0x000000000f087348 */ /* 0x000fea0003c00000 */
[----:B------:R0:W1:Y:S02]  /*23690*/  SHFL.IDX P6, R14, R13, R12, R11 ;  /* 0x0000000c0d0e7389 */ /* 0x00006400000c000b */
[----:B01----:R-:W-:Y:S01]  /*236a0*/  ENDCOLLECTIVE ;  /* 0x000000000000791b */ /* 0x003fe20003800000 */
.L_x_3043:
[----:B------:R-:W-:Y:S02]  /*236b0*/  IMAD.MOV.U32 R12, RZ, RZ, R0 ;  /* 0x000000ffff0c7224 */ /* 0x000fe400078e0000 */
[----:B------:R-:W-:Y:S01]  /*236c0*/  IMAD.MOV.U32 R13, RZ, RZ, R3 ;  /* 0x000000ffff0d7224 */ /* 0x000fe200078e0003 */
[----:B------:R-:W-:Y:S06]  /*236d0*/  BRA `(.L_x_3044) ;  /* 0xfffffe6400bc7947 */ /* 0x000fec000383ffff */
.L_x_2710:
[----:B0-----:R0:W1:Y:S02]  /*236e0*/  SYNCS.PHASECHK.TRANS64.TRYWAIT P1, [R2+URZ+0x28c00], R21 ;  /* 0x028c0015020075a7 */ /* 0x001064000802017f */
[----:B-1----:R-:W-:Y:S05]  /*236f0*/  @!P1 NANOSLEEP.SYNCS 0x989680 ;  /* 0x009896800000995d */ /* 0x002fea0003900000 */
[----:B------:R-:W1:Y:S02]  /*23700*/  @!P1 SYNCS.PHASECHK.TRANS64 P1, [R2+URZ+0x28c00], R21 ;  /* 0x028c0015020095a7 */ /* 0x000e64000802007f */
[----:B-1----:R-:W-:Y:S05]  /*23710*/  @!P1 BRA `(.L_x_2710) ;  /* 0xfffffffc00f09947 */ /* 0x002fea000383ffff */
[----:B------:R-:W-:Y:S05]  /*23720*/  BRA `(.L_x_3045) ;  /* 0xfffffe6800587947 */ /* 0x000fea000383ffff */
.L_x_2716:
[----:B--2---:R2:W4:Y:S02]  /*23730*/  SYNCS.PHASECHK.TRANS64.TRYWAIT P2, [R14+URZ+0x28c30], R57 ;  /* 0x028c30390e0075a7 */ /* 0x004524000804017f */
[----:B----4-:R-:W-:Y:S05]  /*23740*/  @!P2 NANOSLEEP.SYNCS 0x989680 ;  /* 0x009896800000a95d */ /* 0x010fea0003900000 */
[----:B------:R-:W4:Y:S02]  /*23750*/  @!P2 SYNCS.PHASECHK.TRANS64 P2, [R14+URZ+0x28c30], R57 ;  /* 0x028c30390e00a5a7 */ /* 0x000f24000804007f */
[----:B----4-:R-:W-:Y:S05]  /*23760*/  @!P2 BRA `(.L_x_2716) ;  /* 0xfffffffc00f0a947 */ /* 0x010fea000383ffff */
[----:B------:R-:W-:Y:S05]  /*23770*/  BRA `(.L_x_2715) ;  /* 0xfffffe7800087947 */ /* 0x000fea000383ffff */
.L_x_2729:
[----:B----4-:R4:W0:Y:S02]  /*23780*/  SYNCS.PHASECHK.TRANS64.TRYWAIT P3, [R14+URZ+0x28c50], R57 ;  /* 0x028c50390e0075a7 */ /* 0x010824000806017f */
[----:B0-----:R-:W-:Y:S05]  /*23790*/  @!P3 NANOSLEEP.SYNCS 0x989680 ;  /* 0x009896800000b95d */ /* 0x001fea0003900000 */
[----:B------:R-:W0:Y:S02]  /*237a0*/  @!P3 SYNCS.PHASECHK.TRANS64 P3, [R14+URZ+0x28c50], R57 ;  /* 0x028c50390e00b5a7 */ /* 0x000e24000806007f */
[----:B0-----:R-:W-:Y:S05]  /*237b0*/  @!P3 BRA `(.L_x_2729) ;  /* 0xfffffffc00f0b947 */ /* 0x001fea000383ffff */
[----:B------:R-:W-:Y:S05]  /*237c0*/  BRA `(.L_x_2728) ;  /* 0xfffffe9000f47947 */ /* 0x000fea000383ffff */
.L_x_2741:
[----:B-1----:R1:W2:Y:S02]  /*237d0*/  SYNCS.PHASECHK.TRANS64.TRYWAIT P3, [R212+URZ+0x28c30], R213 ;  /* 0x028c30d5d40075a7 */ /* 0x0022a4000806017f */
[----:B--2---:R-:W-:Y:S05]  /*237e0*/  @!P3 NANOSLEEP.SYNCS 0x989680 ;  /* 0x009896800000b95d */ /* 0x004fea0003900000 */
[----:B------:R-:W2:Y:S02]  /*237f0*/  @!P3 SYNCS.PHASECHK.TRANS64 P3, [R212+URZ+0x28c30], R213 ;  /* 0x028c30d5d400b5a7 */ /* 0x000ea4000806007f */
[----:B--2---:R-:W-:Y:S05]  /*23800*/  @!P3 BRA `(.L_x_2741) ;  /* 0xfffffffc00f0b947 */ /* 0x004fea000383ffff */
[----:B------:R-:W-:Y:S05]  /*23810*/  BRA `(.L_x_2740) ;  /* 0xfffffe9800687947 */ /* 0x000fea000383ffff */
.L_x_2754:
[----:B---3--:R3:W4:Y:S02]  /*23820*/  SYNCS.PHASECHK.TRANS64.TRYWAIT P3, [R212+URZ+0x28c50], R213 ;  /* 0x028c50d5d40075a7 */ /* 0x008724000806017f */
[----:B----4-:R-:W-:Y:S05]  /*23830*/  @!P3 NANOSLEEP.SYNCS 0x989680 ;  /* 0x009896800000b95d */ /* 0x010fea0003900000 */
[----:B------:R-:W4:Y:S02]  /*23840*/  @!P3 SYNCS.PHASECHK.TRANS64 P3, [R212+URZ+0x28c50], R213 ;  /* 0x028c50d5d400b5a7 */ /* 0x000f24000806007f */
[----:B----4-:R-:W-:Y:S05]  /*23850*/  @!P3 BRA `(.L_x_2754) ;  /* 0xfffffffc00f0b947 */ /* 0x010fea000383ffff */
[----:B------:R-:W-:Y:S05]  /*23860*/  BRA `(.L_x_2753) ;  /* 0xfffffeb800687947 */ /* 0x000fea000383ffff */
.L_x_2767:
[----:B--2---:R2:W3:Y:S02]  /*23870*/  SYNCS.PHASECHK.TRANS64.TRYWAIT P3, [R14+URZ+0x28c30], R207 ;  /* 0x028c30cf0e0075a7 */ /* 0x0044e4000806017f */
[----:B---3--:R-:W-:Y:S05]  /*23880*/  @!P3 NANOSLEEP.SYNCS 0x989680 ;  /* 0x009896800000b95d */ /* 0x008fea0003900000 */
[----:B------:R-:W3:Y:S02]  /*23890*/  @!P3 SYNCS.PHASECHK.TRANS64 P3, [R14+URZ+0x28c30], R207 ;  /* 0x028c30cf0e00b5a7 */ /* 0x000ee4000806007f */
[----:B---3--:R-:W-:Y:S05]  /*238a0*/  @!P3 BRA `(.L_x_2767) ;  /* 0xfffffffc00f0b947 */ /* 0x008fea000383ffff */
[----:B------:R-:W-:Y:S05]  /*238b0*/  BRA `(.L_x_2766) ;  /* 0xfffffec0002c7947 */ /* 0x000fea000383ffff */
.L_x_2772:
[----:B----4-:R4:W0:Y:S02]  /*238c0*/  SYNCS.PHASECHK.TRANS64.TRYWAIT P3, [R14+URZ+0x28c50], R207 ;  /* 0x028c50cf0e0075a7 */ /* 0x010824000806017f */
[----:B0-----:R-:W-:Y:S05]  /*238d0*/  @!P3 NANOSLEEP.SYNCS 0x989680 ;  /* 0x009896800000b95d */ /* 0x001fea0003900000 */
[----:B------:R-:W0:Y:S02]  /*238e0*/  @!P3 SYNCS.PHASECHK.TRANS64 P3, [R14+URZ+0x28c50], R207 ;  /* 0x028c50cf0e00b5a7 */ /* 0x000e24000806007f */
[----:B0-----:R-:W-:Y:S05]  /*238f0*/  @!P3 BRA `(.L_x_2772) ;  /* 0xfffffffc00f0b947 */ /* 0x001fea000383ffff */
[----:B------:R-:W-:Y:S05]  /*23900*/  BRA `(.L_x_2771) ;  /* 0xfffffed400847947 */ /* 0x000fea000383ffff */
.L_x_2780:
[----:B--2---:R2:W3:Y:S02]  /*23910*/  SYNCS.PHASECHK.TRANS64.TRYWAIT P2, [R206+URZ+0x28c30], R207 ;  /* 0x028c30cfce0075a7 */ /* 0x0044e4000804017f */
[----:B---3--:R-:W-:Y:S05]  /*23920*/  @!P2 NANOSLEEP.SYNCS 0x989680 ;  /* 0x009896800000a95d */ /* 0x008fea0003900000 */
[----:B------:R-:W3:Y:S02]  /*23930*/  @!P2 SYNCS.PHASECHK.TRANS64 P2, [R206+URZ+0x28c30], R207 ;  /* 0x028c30cfce00a5a7 */ /* 0x000ee4000804007f */
[----:B---3--:R-:W-:Y:S05]  /*23940*/  @!P2 BRA `(.L_x_2780) ;  /* 0xfffffffc00f0a947 */ /* 0x008fea000383ffff */
[----:B------:R-:W-:Y:S05]  /*23950*/  BRA `(.L_x_2779) ;  /* 0xfffffed800947947 */ /* 0x000fea000383ffff */
.L_x_2793:
[----:B----4-:R4:W0:Y:S02]  /*23960*/  SYNCS.PHASECHK.TRANS64.TRYWAIT P2, [R206+URZ+0x28c50], R207 ;  /* 0x028c50cfce0075a7 */ /* 0x010824000804017f */
[----:B0-----:R-:W-:Y:S05]  /*23970*/  @!P2 NANOSLEEP.SYNCS 0x989680 ;  /* 0x009896800000a95d */ /* 0x001fea0003900000 */
[----:B------:R-:W0:Y:S02]  /*23980*/  @!P2 SYNCS.PHASECHK.TRANS64 P2, [R206+URZ+0x28c50], R207 ;  /* 0x028c50cfce00a5a7 */ /* 0x000e24000804007f */
[----:B0-----:R-:W-:Y:S05]  /*23990*/  @!P2 BRA `(.L_x_2793) ;  /* 0xfffffffc00f0a947 */ /* 0x001fea000383ffff */
[----:B------:R-:W-:Y:S05]  /*239a0*/  BRA `(.L_x_2792) ;  /* 0xfffffef8009c7947 */ /* 0x000fea000383ffff */
.L_x_2836:
[----:B------:R-:W1:Y:S01]  /*239b0*/  S2R R6, SR_TID.X ;  /* 0x0000000000067919 */ /* 0x000e620000002100 */
[----:B------:R-:W-:Y:S01]  /*239c0*/  BSSY B1, `(.L_x_3046) ;  /* 0x000000a000017945 */ /* 0x000fe20003800000 */
[----:B------:R-:W-:Y:S02]  /*239d0*/  IMAD.MOV.U32 R12, RZ, RZ, RZ ;  /* 0x000000ffff0c7224 */ /* 0x000fe400078e00ff */
[----:B------:R-:W-:Y:S02]  /*239e0*/  IMAD.MOV.U32 R11, RZ, RZ, 0x1f ;  /* 0x0000001fff0b7424 */ /* 0x000fe400078e00ff */
[----:B0-----:R-:W-:Y:S01]  /*239f0*/  IMAD.MOV.U32 R15, RZ, RZ, -0x1 ;  /* 0xffffffffff0f7424 */ /* 0x001fe200078e00ff */
[----:B-1----:R-:W-:-:S04]  /*23a00*/  SHF.R.U32.HI R6, RZ, 0x5, R6 ;  /* 0x00000005ff067819 */ /* 0x002fc80000011606 */
[----:B------:R-:W-:-:S05]  /*23a10*/  LOP3.LUT R6, R6, 0x3, RZ, 0xc0, !PT ;  /* 0x0000000306067812 */ /* 0x000fca00078ec0ff */
[----:B------:R-:W-:-:S07]  /*23a20*/  IMAD.MOV.U32 R13, RZ, RZ, R6 ;  /* 0x000000ffff0d7224 */ /* 0x000fce00078e0006 */
[----:B------:R-:W-:Y:S05]  /*23a30*/  WARPSYNC.COLLECTIVE R15, `(.L_x_3047) ;  /* 0x000000000f087348 */ /* 0x000fea0003c00000 */
[----:B------:R0:W1:Y:S02]  /*23a40*/  SHFL.IDX P6, R14, R13, R12, R11 ;  /* 0x0000000c0d0e7389 */ /* 0x00006400000c000b */
[----:B01----:R-:W-:Y:S01]  /*23a50*/  ENDCOLLECTIVE ;  /* 0x000000000000791b */ /* 0x003fe20003800000 */
.L_x_3047:
[----:B------:R-:W-:Y:S05]  /*23a60*/  BSYNC B1 ;  /* 0x0000000000017941 */ /* 0x000fea0003800000 */
.L_x_3046:
[----:B------:R-:W-:Y:S05]  /*23a70*/  BRA `(.L_x_3048) ;  /* 0xffffff7000547947 */ /* 0x000fea000383ffff */
.L_x_2838:
[----:B------:R-:W-:Y:S01]  /*23a80*/  BSSY B1, `(.L_x_3049) ;  /* 0x0000006000017945 */ /* 0x000fe20003800000 */
[----:B0-----:R-:W-:-:S07]  /*23a90*/  IMAD.MOV.U32 R15, RZ, RZ, -0x1 ;  /* 0xffffffffff0f7424 */ /* 0x001fce00078e00ff */
[----:B-1----:R-:W-:Y:S05]  /*23aa0*/  WARPSYNC.COLLECTIVE R15, `(.L_x_3050) ;  /* 0x000000000f0c7348 */ /* 0x002fea0003c00000 */
[----:B------:R-:W-:Y:S02]  /*23ab0*/  ELECT P6, UR62, PT ;  /* 0x00000000003e782f */ /* 0x000fe400038c0000 */
[----:B------:R-:W-:Y:S01]  /*23ac0*/  MOV R14, UR62 ;  /* 0x0000003e000e7c02 */ /* 0x000fe20008000f00 */
[----:B-1----:R-:W-:Y:S10]  /*23ad0*/  ENDCOLLECTIVE ;  /* 0x000000000000791b */ /* 0x002ff40003800000 */
.L_x_3050:
[----:B------:R-:W-:Y:S05]  /*23ae0*/  BSYNC B1 ;  /* 0x0000000000017941 */ /* 0x000fea0003800000 */
.L_x_3049:
[----:B------:R-:W-:Y:S05]  /*23af0*/  BRA `(.L_x_2837) ;  /* 0xffffff70004c7947 */ /* 0x000fea000383ffff */
.L_x_2840:
[----:B-1----:R1:W2:Y:S02]  /*23b00*/  SYNCS.PHASECHK.TRANS64.TRYWAIT P0, [R18+URZ+0x28c20], R6 ;  /* 0x028c2006120075a7 */ /* 0x0022a4000800017f */
[----:B--2---:R-:W-:Y:S05]  /*23b10*/  @!P0 NANOSLEEP.SYNCS 0x989680 ;  /* 0x009896800000895d */ /* 0x004fea0003900000 */
[----:B------:R-:W2:Y:S02]  /*23b20*/  @!P0 SYNCS.PHASECHK.TRANS64 P0, [R18+URZ+0x28c20], R6 ;  /* 0x028c2006120085a7 */ /* 0x000ea4000800007f */
[----:B--2---:R-:W-:Y:S05]  /*23b30*/  @!P0 BRA `(.L_x_2840) ;  /* 0xfffffffc00f08947 */ /* 0x004fea000383ffff */
[----:B------:R-:W-:Y:S05]  /*23b40*/  BRA `(.L_x_3051) ;  /* 0xffffff70005c7947 */ /* 0x000fea000383ffff */
.L_x_2844:
[----:B--2---:R2:W3:Y:S02]  /*23b50*/  SYNCS.PHASECHK.TRANS64.TRYWAIT P0, [R7+URZ+0x28ca0], R10 ;  /* 0x028ca00a070075a7 */ /* 0x0044e4000800017f */
[----:B---3--:R-:W-:Y:S05]  /*23b60*/  @!P0 NANOSLEEP.SYNCS 0x989680 ;  /* 0x009896800000895d */ /* 0x008fea0003900000 */
[----:B------:R-:W3:Y:S02]  /*23b70*/  @!P0 SYNCS.PHASECHK.TRANS64 P0, [R7+URZ+0x28ca0], R10 ;  /* 0x028ca00a070085a7 */ /* 0x000ee4000800007f */
[----:B---3--:R-:W-:Y:S05]  /*23b80*/  @!P0 BRA `(.L_x_2844) ;  /* 0xfffffffc00f08947 */ /* 0x008fea000383ffff */
[----:B------:R-:W-:Y:S05]  /*23b90*/  BRA `(.L_x_3052) ;  /* 0xffffff70007c7947 */ /* 0x000fea000383ffff */
.L_x_2849:
[----:B-1----:R1:W3:Y:S02]  /*23ba0*/  SYNCS.PHASECHK.TRANS64.TRYWAIT P0, [R7+URZ+0x28cc0], R10 ;  /* 0x028cc00a070075a7 */ /* 0x0022e4000800017f */
[----:B---3--:R-:W-:Y:S05]  /*23bb0*/  @!P0 NANOSLEEP.SYNCS 0x989680 ;  /* 0x009896800000895d */ /* 0x008fea0003900000 */
[----:B------:R-:W3:Y:S02]  /*23bc0*/  @!P0 SYNCS.PHASECHK.TRANS64 P0, [R7+URZ+0x28cc0], R10 ;  /* 0x028cc00a070085a7 */ /* 0x000ee4000800007f */
[----:B---3--:R-:W-:Y:S05]  /*23bd0*/  @!P0 BRA `(.L_x_2849) ;  /* 0xfffffffc00f08947 */ /* 0x008fea000383ffff */
[----:B------:R-:W-:Y:S05]  /*23be0*/  BRA `(.L_x_3053) ;  /* 0xffffff7000fc7947 */ /* 0x000fea000383ffff */
.L_x_2863:
[----:B-1----:R1:W2:Y:S02]  /*23bf0*/  SYNCS.PHASECHK.TRANS64.TRYWAIT P1, [R6+URZ+0x28ca0], R7 ;  /* 0x028ca007060075a7 */ /* 0x0022a4000802017f */
[----:B--2---:R-:W-:Y:S05]  /*23c00*/  @!P1 NANOSLEEP.SYNCS 0x989680 ;  /* 0x009896800000995d */ /* 0x004fea0003900000 */
[----:B------:R-:W2:Y:S02]  /*23c10*/  @!P1 SYNCS.PHASECHK.TRANS64 P1, [R6+URZ+0x28ca0], R7 ;  /* 0x028ca007060095a7 */ /* 0x000ea4000802007f */
[----:B--2---:R-:W-:Y:S05]  /*23c20*/  @!P1 BRA `(.L_x_2863) ;  /* 0xfffffffc00f09947 */ /* 0x004fea000383ffff */
[----:B------:R-:W-:Y:S05]  /*23c30*/  BRA `(.L_x_3054) ;  /* 0xffffff7c007c7947 */ /* 0x000fea000383ffff */
.L_x_2868:
[----:B--2---:R2:W3:Y:S02]  /*23c40*/  SYNCS.PHASECHK.TRANS64.TRYWAIT P1, [R6+URZ+0x28cc0], R7 ;  /* 0x028cc007060075a7 */ /* 0x0044e4000802017f */
[----:B---3--:R-:W-:Y:S05]  /*23c50*/  @!P1 NANOSLEEP.SYNCS 0x989680 ;  /* 0x009896800000995d */ /* 0x008fea0003900000 */
[----:B------:R-:W3:Y:S02]  /*23c60*/  @!P1 SYNCS.PHASECHK.TRANS64 P1, [R6+URZ+0x28cc0], R7 ;  /* 0x028cc007060095a7 */ /* 0x000ee4000802007f */
[----:B---3--:R-:W-:Y:S05]  /*23c70*/  @!P1 BRA `(.L_x_2868) ;  /* 0xfffffffc00f09947 */ /* 0x008fea000383ffff */
[----:B------:R-:W-:Y:S05]  /*23c80*/  BRA `(.L_x_3055) ;  /* 0xffffff7c00f87947 */ /* 0x000fea000383ffff */
.L_x_2898:
[----:B-1----:R-:W1:Y:S01]  /*23c90*/  S2R R4, SR_TID.X ;  /* 0x0000000000047919 */ /* 0x002e620000002100 */
[----:B------:R-:W-:Y:S01]  /*23ca0*/  BSSY B0, `(.L_x_3056) ;  /* 0x000000a000007945 */ /* 0x000fe20003800000 */
[----:B------:R-:W-:Y:S02]  /*23cb0*/  IMAD.MOV.U32 R12, RZ, RZ, RZ ;  /* 0x000000ffff0c7224 */ /* 0x000fe400078e00ff */
[----:B------:R-:W-:Y:S02]  /*23cc0*/  IMAD.MOV.U32 R11, RZ, RZ, 0x1f ;  /* 0x0000001fff0b7424 */ /* 0x000fe400078e00ff */
[----:B0-----:R-:W-:Y:S01]  /*23cd0*/  IMAD.MOV.U32 R15, RZ, RZ, -0x1 ;  /* 0xffffffffff0f7424 */ /* 0x001fe200078e00ff */
[----:B-1----:R-:W-:-:S04]  /*23ce0*/  SHF.R.U32.HI R4, RZ, 0x5, R4 ;  /* 0x00000005ff047819 */ /* 0x002fc80000011604 */
[----:B------:R-:W-:-:S05]  /*23cf0*/  LOP3.LUT R4, R4, 0x3, RZ, 0xc0, !PT ;  /* 0x0000000304047812 */ /* 0x000fca00078ec0ff */
[----:B------:R-:W-:-:S07]  /*23d00*/  IMAD.MOV.U32 R13, RZ, RZ, R4 ;  /* 0x000000ffff0d7224 */ /* 0x000fce00078e0004 */
[----:B--2---:R-:W-:Y:S05]  /*23d10*/  WARPSYNC.COLLECTIVE R15, `(.L_x_3057) ;  /* 0x000000000f087348 */ /* 0x004fea0003c00000 */
[----:B------:R0:W1:Y:S02]  /*23d20*/  SHFL.IDX P6, R14, R13, R12, R11 ;  /* 0x0000000c0d0e7389 */ /* 0x00006400000c000b */
[----:B012---:R-:W-:Y:S01]  /*23d30*/  ENDCOLLECTIVE ;  /* 0x000000000000791b */ /* 0x007fe20003800000 */
.L_x_3057:
[----:B------:R-:W-:Y:S05]  /*23d40*/  BSYNC B0 ;  /* 0x0000000000007941 */ /* 0x000fea0003800000 */
.L_x_3056:
[----:B------:R-:W-:Y:S05]  /*23d50*/  BRA `(.L_x_3058) ;  /* 0xffffff9400787947 */ /* 0x000fea000383ffff */
.L_x_2900:
[----:B------:R-:W-:Y:S01]  /*23d60*/  BSSY B0, `(.L_x_3059) ;  /* 0x0000006000007945 */ /* 0x000fe20003800000 */
[----:B0-----:R-:W-:-:S07]  /*23d70*/  IMAD.MOV.U32 R15, RZ, RZ, -0x1 ;  /* 0xffffffffff0f7424 */ /* 0x001fce00078e00ff */
[----:B-12---:R-:W-:Y:S05]  /*23d80*/  WARPSYNC.COLLECTIVE R15, `(.L_x_3060) ;  /* 0x000000000f0c7348 */ /* 0x006fea0003c00000 */
[----:B------:R-:W-:Y:S02]  /*23d90*/  ELECT P6, UR62, PT ;  /* 0x00000000003e782f */ /* 0x000fe400038c0000 */
[----:B------:R-:W-:Y:S01]  /*23da0*/  MOV R14, UR62 ;  /* 0x0000003e000e7c02 */ /* 0x000fe20008000f00 */
[----:B-12---:R-:W-:Y:S10]  /*23db0*/  ENDCOLLECTIVE ;  /* 0x000000000000791b */ /* 0x006ff40003800000 */
.L_x_3060:
[----:B------:R-:W-:Y:S05]  /*23dc0*/  BSYNC B0 ;  /* 0x0000000000007941 */ /* 0x000fea0003800000 */
.L_x_3059:
[----:B------:R-:W-:Y:S05]  /*23dd0*/  BRA `(.L_x_3061) ;  /* 0xffffff9400847947 */ /* 0x000fea000383ffff */
.L_x_2902:
[----:B-1----:R1:W3:Y:S02]  /*23de0*/  SYNCS.PHASECHK.TRANS64.TRYWAIT P0, [R0+URZ+0x28c40], R2 ;  /* 0x028c4002000075a7 */ /* 0x0022e4000800017f */
[----:B---3--:R-:W-:Y:S05]  /*23df0*/  @!P0 NANOSLEEP.SYNCS 0x989680 ;  /* 0x009896800000895d */ /* 0x008fea0003900000 */
[----:B------:R-:W3:Y:S02]  /*23e00*/  @!P0 SYNCS.PHASECHK.TRANS64 P0, [R0+URZ+0x28c40], R2 ;  /* 0x028c4002000085a7 */ /* 0x000ee4000800007f */
[----:B---3--:R-:W-:Y:S05]  /*23e10*/  @!P0 BRA `(.L_x_2902) ;  /* 0xfffffffc00f08947 */ /* 0x008fea000383ffff */
[----:B------:R-:W-:Y:S05]  /*23e20*/  BRA `(.L_x_3062) ;  /* 0xffffff9400e47947 */ /* 0x000fea000383ffff */
.L_x_2906:
        /* <DEDUP_REMOVED lines=13> */
.L_x_3063:
[----:B------:R-:W-:Y:S02]  /*23f00*/  IMAD.MOV.U32 R13, RZ, RZ, R4 ;  /* 0x000000ffff0d7224 */ /* 0x000fe400078e0004 */
[----:B------:R-:W-:-:S07]  /*23f10*/  IMAD.MOV.U32 R6, RZ, RZ, R14 ;  /* 0x000000ffff067224 */ /* 0x000fce00078e000e */
[----:B------:R-:W-:Y:S05]  /*23f20*/  WARPSYNC.COLLECTIVE R15, `(.L_x_3064) ;  /* 0x000000000f087348 */ /* 0x000fea0003c00000 */
[----:B------:R0:W1:Y:S02]  /*23f30*/  SHFL.IDX P6, R14, R13, R12, R11 ;  /* 0x0000000c0d0e7389 */ /* 0x00006400000c000b */
[----:B01----:R-:W-:Y:S01]  /*23f40*/  ENDCOLLECTIVE ;  /* 0x000000000000791b */ /* 0x003fe20003800000 */
.L_x_3064:
[----:B------:R-:W-:Y:S02]  /*23f50*/  IMAD.MOV.U32 R13, RZ, RZ, R3 ;  /* 0x000000ffff0d7224 */ /* 0x000fe400078e0003 */
[----:B------:R-:W-:Y:S02]  /*23f60*/  IMAD.MOV.U32 R12, RZ, RZ, 0x1 ;  /* 0x00000001ff0c7424 */ /* 0x000fe400078e00ff */
[----:B------:R-:W-:-:S07]  /*23f70*/  IMAD.MOV.U32 R7, RZ, RZ, R14 ;  /* 0x000000ffff077224 */ /* 0x000fce00078e000e */
[----:B------:R-:W-:Y:S05]  /*23f80*/  WARPSYNC.COLLECTIVE R15, `(.L_x_3065) ;  /* 0x000000000f087348 */ /* 0x000fea0003c00000 */
[----:B------:R0:W1:Y:S02]  /*23f90*/  SHFL.IDX P6, R14, R13, R12, R11 ;  /* 0x0000000c0d0e7389 */ /* 0x00006400000c000b */
[----:B01----:R-:W-:Y:S01]  /*23fa0*/  ENDCOLLECTIVE ;  /* 0x000000000000791b */ /* 0x003fe20003800000 */
.L_x_3065:
        /* <DEDUP_REMOVED lines=15> */
.L_x_3066:
[----:B------:R-:W-:Y:S02]  /*240a0*/  IMAD.MOV.U32 R13, RZ, RZ, R3 ;  /* 0x000000ffff0d7224 */ /* 0x000fe400078e0003 */
[----:B------:R-:W-:Y:S02]  /*240b0*/  IMAD.MOV.U32 R12, RZ, RZ, 0x2 ;  /* 0x00000002ff0c7424 */ /* 0x000fe400078e00ff */
[----:B------:R-:W-:-:S07]  /*240c0*/  IMAD.MOV.U32 R5, RZ, RZ, R14 ;  /* 0x000000ffff057224 */ /* 0x000fce00078e000e */
[----:B------:R-:W-:Y:S05]  /*240d0*/  WARPSYNC.COLLECTIVE R15, `(.L_x_3067) ;  /* 0x000000000f087348 */ /* 0x000fea0003c00000 */
[----:B------:R0:W1:Y:S02]  /*240e0*/  SHFL.IDX P6, R14, R13, R12, R11 ;  /* 0x0000000c0d0e7389 */ /* 0x00006400000c000b */
[----:B01----:R-:W-:Y:S01]  /*240f0*/  ENDCOLLECTIVE ;  /* 0x000000000000791b */ /* 0x003fe20003800000 */
.L_x_3067:
        /* <DEDUP_REMOVED lines=15> */
.L_x_3068:
[----:B------:R-:W-:Y:S02]  /*241f0*/  IMAD.MOV.U32 R13, RZ, RZ, R3 ;  /* 0x000000ffff0d7224 */ /* 0x000fe400078e0003 */
[----:B------:R-:W-:Y:S02]  /*24200*/  IMAD.MOV.U32 R12, RZ, RZ, 0x3 ;  /* 0x00000003ff0c7424 */ /* 0x000fe400078e00ff */
[----:B------:R-:W-:-:S07]  /*24210*/  IMAD.MOV.U32 R5, RZ, RZ, R14 ;  /* 0x000000ffff057224 */ /* 0x000fce00078e000e */
[----:B------:R-:W-:Y:S05]  /*24220*/  WARPSYNC.COLLECTIVE R15, `(.L_x_3069) ;  /* 0x000000000f087348 */ /* 0x000fea0003c00000 */
[----:B------:R0:W1:Y:S02]  /*24230*/  SHFL.IDX P6, R14, R13, R12, R11 ;  /* 0x0000000c0d0e7389 */ /* 0x00006400000c000b */
[----:B01----:R-:W-:Y:S01]  /*24240*/  ENDCOLLECTIVE ;  /* 0x000000000000791b */ /* 0x003fe20003800000 */
.L_x_3069:
        /* <DEDUP_REMOVED lines=13> */
.L_x_3070:
[----:B------:R-:W-:Y:S01]  /*24320*/  IMAD.MOV.U32 R3, RZ, RZ, R14 ;  /* 0x000000ffff037224 */ /* 0x000fe200078e000e */
[----:B------:R-:W-:Y:S06]  /*24330*/  BRA `(.L_x_3071) ;  /* 0xffffff9c00287947 */ /* 0x000fec000383ffff */
.L_x_2909:
[----:B0-----:R0:W1:Y:S02]  /*24340*/  SYNCS.PHASECHK.TRANS64.TRYWAIT P0, [R18+URZ+0x28c20], R0 ;  /* 0x028c2000120075a7 */ /* 0x001064000800017f */
[----:B-1----:R-:W-:Y:S05]  /*24350*/  @!P0 NANOSLEEP.SYNCS 0x989680 ;  /* 0x009896800000895d */ /* 0x002fea0003900000 */
[----:B------:R-:W1:Y:S02]  /*24360*/  @!P0 SYNCS.PHASECHK.TRANS64 P0, [R18+URZ+0x28c20], R0 ;  /* 0x028c2000120085a7 */ /* 0x000e64000800007f */
[----:B-1----:R-:W-:Y:S05]  /*24370*/  @!P0 BRA `(.L_x_2909) ;  /* 0xfffffffc00f08947 */ /* 0x002fea000383ffff */
[----:B------:R-:W-:Y:S05]  /*24380*/  BRA `(.L_x_3072) ;  /* 0xffffff9c00847947 */ /* 0x000fea000383ffff */
.L_x_2913:
[----:B0-----:R0:W1:Y:S02]  /*24390*/  SYNCS.PHASECHK.TRANS64.TRYWAIT P0, [R0+URZ+0x28c60], R2 ;  /* 0x028c6002000075a7 */ /* 0x001064000800017f */
[----:B-1----:R-:W-:Y:S05]  /*243a0*/  @!P0 NANOSLEEP.SYNCS 0x989680 ;  /* 0x009896800000895d */ /* 0x002fea0003900000 */
[----:B------:R-:W1:Y:S02]  /*243b0*/  @!P0 SYNCS.PHASECHK.TRANS64 P0, [R0+URZ+0x28c60], R2 ;  /* 0x028c6002000085a7 */ /* 0x000e64000800007f */
[----:B-1----:R-:W-:Y:S05]  /*243c0*/  @!P0 BRA `(.L_x_2913) ;  /* 0xfffffffc00f08947 */ /* 0x002fea000383ffff */
[----:B------:R-:W-:Y:S05]  /*243d0*/  BRA `(.L_x_3073) ;  /* 0xffffff9c00a87947 */ /* 0x000fea000383ffff */
.L_x_2932:
[----:B-1----:R1:W2:Y:S02]  /*243e0*/  SYNCS.PHASECHK.TRANS64.TRYWAIT P0, [R2+URZ+0x28c40], R6 ;  /* 0x028c4006020075a7 */ /* 0x0022a4000800017f */
[----:B--2---:R-:W-:Y:S05]  /*243f0*/  @!P0 NANOSLEEP.SYNCS 0x989680 ;  /* 0x009896800000895d */ /* 0x004fea0003900000 */
[----:B------:R-:W2:Y:S02]  /*24400*/  @!P0 SYNCS.PHASECHK.TRANS64 P0, [R2+URZ+0x28c40], R6 ;  /* 0x028c4006020085a7 */ /* 0x000ea4000800007f */
[----:B--2---:R-:W-:Y:S05]  /*24410*/  @!P0 BRA `(.L_x_2932) ;  /* 0xfffffffc00f08947 */ /* 0x004fea000383ffff */
[----:B------:R-:W-:Y:S05]  /*24420*/  BRA `(.L_x_3074) ;  /* 0xffffffa800d07947 */ /* 0x000fea000383ffff */
.L_x_2937:
[----:B0-----:R0:W2:Y:S02]  /*24430*/  SYNCS.PHASECHK.TRANS64.TRYWAIT P0, [R2+URZ+0x28c60], R6 ;  /* 0x028c6006020075a7 */ /* 0x0010a4000800017f */
[----:B--2---:R-:W-:Y:S05]  /*24440*/  @!P0 NANOSLEEP.SYNCS 0x989680 ;  /* 0x009896800000895d */ /* 0x004fea0003900000 */
[----:B------:R-:W2:Y:S02]  /*24450*/  @!P0 SYNCS.PHASECHK.TRANS64 P0, [R2+URZ+0x28c60], R6 ;  /* 0x028c6006020085a7 */ /* 0x000ea4000800007f */
[----:B--2---:R-:W-:Y:S05]  /*24460*/  @!P0 BRA `(.L_x_2937) ;  /* 0xfffffffc00f08947 */ /* 0x004fea000383ffff */
[----:B------:R-:W-:Y:S05]  /*24470*/  BRA `(.L_x_3075) ;  /* 0xffffffac004c7947 */ /* 0x000fea000383ffff */
.L_x_2952:
[----:B-1----:R1:W2:Y:S02]  /*24480*/  SYNCS.PHASECHK.TRANS64.TRYWAIT P0, [R2+URZ+0x28c40], R3 ;  /* 0x028c4003020075a7 */ /* 0x0022a4000800017f */
[----:B--2---:R-:W-:Y:S05]  /*24490*/  @!P0 NANOSLEEP.SYNCS 0x989680 ;  /* 0x009896800000895d */ /* 0x004fea0003900000 */
[----:B------:R-:W2:Y:S02]  /*244a0*/  @!P0 SYNCS.PHASECHK.TRANS64 P0, [R2+URZ+0x28c40], R3 ;  /* 0x028c4003020085a7 */ /* 0x000ea4000800007f */
[----:B--2---:R-:W-:Y:S05]  /*244b0*/  @!P0 BRA `(.L_x_2952) ;  /* 0xfffffffc00f08947 */ /* 0x004fea000383ffff */
[----:B------:R-:W-:Y:S05]  /*244c0*/  BRA `(.L_x_3076) ;  /* 0xffffffb800247947 */ /* 0x000fea000383ffff */
.L_x_2957:
[----:B--2---:R2:W3:Y:S02]  /*244d0*/  SYNCS.PHASECHK.TRANS64.TRYWAIT P0, [R2+URZ+0x28c60], R3 ;  /* 0x028c6003020075a7 */ /* 0x0044e4000800017f */
[----:B---3--:R-:W-:Y:S05]  /*244e0*/  @!P0 NANOSLEEP.SYNCS 0x989680 ;  /* 0x009896800000895d */ /* 0x008fea0003900000 */
[----:B------:R-:W3:Y:S02]  /*244f0*/  @!P0 SYNCS.PHASECHK.TRANS64 P0, [R2+URZ+0x28c60], R3 ;  /* 0x028c6003020085a7 */ /* 0x000ee4000800007f */
[----:B---3--:R-:W-:Y:S05]  /*24500*/  @!P0 BRA `(.L_x_2957) ;  /* 0xfffffffc00f08947 */ /* 0x008fea000383ffff */
[----:B------:R-:W-:Y:S05]  /*24510*/  BRA `(.L_x_3077) ;  /* 0xffffffb800a07947 */ /* 0x000fea000383ffff */
.L_x_2972:
[----:B-1----:R1:W2:Y:S02]  /*24520*/  SYNCS.PHASECHK.TRANS64.TRYWAIT P0, [R3+URZ+0x28c40], R2 ;  /* 0x028c4002030075a7 */ /* 0x0022a4000800017f */
[----:B--2---:R-:W-:Y:S05]  /*24530*/  @!P0 NANOSLEEP.SYNCS 0x989680 ;  /* 0x009896800000895d */ /* 0x004fea0003900000 */
[----:B------:R-:W2:Y:S02]  /*24540*/  @!P0 SYNCS.PHASECHK.TRANS64 P0, [R3+URZ+0x28c40], R2 ;  /* 0x028c4002030085a7 */ /* 0x000ea4000800007f */
[----:B--2---:R-:W-:Y:S05]  /*24550*/  @!P0 BRA `(.L_x_2972) ;  /* 0xfffffffc00f08947 */ /* 0x004fea000383ffff */
[----:B------:R-:W-:Y:S05]  /*24560*/  BRA `(.L_x_3078) ;  /* 0xffffffc400607947 */ /* 0x000fea000383ffff */
.L_x_2977:
[----:B--2---:R2:W3:Y:S02]  /*24570*/  SYNCS.PHASECHK.TRANS64.TRYWAIT P0, [R3+URZ+0x28c60], R2 ;  /* 0x028c6002030075a7 */ /* 0x0044e4000800017f */
[----:B---3--:R-:W-:Y:S05]  /*24580*/  @!P0 NANOSLEEP.SYNCS 0x989680 ;  /* 0x009896800000895d */ /* 0x008fea0003900000 */
[----:B------:R-:W3:Y:S02]  /*24590*/  @!P0 SYNCS.PHASECHK.TRANS64 P0, [R3+URZ+0x28c60], R2 ;  /* 0x028c6002030085a7 */ /* 0x000ee4000800007f */
[----:B---3--:R-:W-:Y:S05]  /*245a0*/  @!P0 BRA `(.L_x_2977) ;  /* 0xfffffffc00f08947 */ /* 0x008fea000383ffff */
[----:B------:R-:W-:Y:S05]  /*245b0*/  BRA `(.L_x_3079) ;  /* 0xffffffc400dc7947 */ /* 0x000fea000383ffff */
.L_x_2993:
[----:B------:R-:W2:Y:S01]  /*245c0*/  LDL R0, [R1] ;  /* 0x0000000001007983 */ /* 0x000ea20000100800 */
[----:B------:R-:W-:Y:S01]  /*245d0*/  BSSY B0, `(.L_x_3080) ;  /* 0x0000008000007945 */ /* 0x000fe20003800000 */
[----:B------:R-:W-:Y:S02]  /*245e0*/  IMAD.MOV.U32 R12, RZ, RZ, RZ ;  /* 0x000000ffff0c7224 */ /* 0x000fe400078e00ff */
[----:B------:R-:W-:Y:S02]  /*245f0*/  IMAD.MOV.U32 R11, RZ, RZ, 0x1f ;  /* 0x0000001fff0b7424 */ /* 0x000fe400078e00ff */
[----:B0-----:R-:W-:Y:S02]  /*24600*/  IMAD.MOV.U32 R15, RZ, RZ, -0x1 ;  /* 0xffffffffff0f7424 */ /* 0x001fe400078e00ff */
[----:B--2---:R-:W-:-:S07]  /*24610*/  IMAD.MOV.U32 R13, RZ, RZ, R0 ;  /* 0x000000ffff0d7224 */ /* 0x004fce00078e0000 */
[----:B-1----:R-:W-:Y:S05]  /*24620*/  WARPSYNC.COLLECTIVE R15, `(.L_x_3081) ;  /* 0x000000000f087348 */ /* 0x002fea0003c00000 */
[----:B------:R0:W2:Y:S02]  /*24630*/  SHFL.IDX P6, R14, R13, R12, R11 ;  /* 0x0000000c0d0e7389 */ /* 0x0000a400000c000b */
[----:B012---:R-:W-:Y:S01]  /*24640*/  ENDCOLLECTIVE ;  /* 0x000000000000791b */ /* 0x007fe20003800000 */
.L_x_3081:
[----:B------:R-:W-:Y:S05]  /*24650*/  BSYNC B0 ;  /* 0x0000000000007941 */ /* 0x000fea0003800000 */
.L_x_3080:
        /* <DEDUP_REMOVED lines=9> */
.L_x_3082:
        /* <DEDUP_REMOVED lines=26> */
.L_x_3083:
        /* <DEDUP_REMOVED lines=8> */
.L_x_3084:
        /* <DEDUP_REMOVED lines=8> */
.L_x_3085:
        /* <DEDUP_REMOVED lines=8> */
.L_x_3086:
        /* <DEDUP_REMOVED lines=8> */
.L_x_3087:
        /* <DEDUP_REMOVED lines=9> */
.L_x_3088:
[----:B------:R-:W-:Y:S01]  /*24b20*/  IMAD.MOV.U32 R9, RZ, RZ, R14 ;  /* 0x000000ffff097224 */ /* 0x000fe200078e000e */
[----:B------:R-:W-:Y:S06]  /*24b30*/  BRA `(.L_x_3089) ;  /* 0xffffffd000147947 */ /* 0x000fec000383ffff */
.L_x_2996:
        /* <DEDUP_REMOVED lines=8> */
.L_x_3091:
[----:B------:R-:W-:Y:S05]  /*24bc0*/  BSYNC B0 ;  /* 0x0000000000007941 */ /* 0x000fea0003800000 */
.L_x_3090:
        /* <DEDUP_REMOVED lines=10> */
.L_x_3092:
        /* <DEDUP_REMOVED lines=8> */
.L_x_3093:
        /* <DEDUP_REMOVED lines=8> */
.L_x_3094:
        /* <DEDUP_REMOVED lines=8> */
.L_x_3095:
        /* <DEDUP_REMOVED lines=9> */
.L_x_3096:
[----:B------:R-:W-:Y:S01]  /*24e80*/  IMAD.MOV.U32 R9, RZ, RZ, R14 ;  /* 0x000000ffff097224 */ /* 0x000fe200078e000e */
[----:B------:R-:W-:Y:S06]  /*24e90*/  BRA `(.L_x_3097) ;  /* 0xffffffcc00e87947 */ /* 0x000fec000383ffff */
.L_x_2998:
[----:B------:R-:W-:Y:S01]  /*24ea0*/  BSSY B0, `(.L_x_3098) ;  /* 0x0000006000007945 */ /* 0x000fe20003800000 */
[----:B------:R-:W-:Y:S01]  /*24eb0*/  PLOP3.LUT P6, PT, P6, PT, PT, 0x8, 0x0 ;  /* 0x000000000000781c */ /* 0x000fe200037ce170 */
[----:B------:R-:W-:-:S12]  /*24ec0*/  IMAD.MOV.U32 R15, RZ, RZ, -0x1 ;  /* 0xffffffffff0f7424 */ /* 0x000fd800078e00ff */
[----:B0-----:R-:W-:Y:S05]  /*24ed0*/  WARPSYNC.COLLECTIVE R15, `(.L_x_3099) ;  /* 0x000000000f087348 */ /* 0x001fea0003c00000 */
[----:B------:R-:W-:Y:S01]  /*24ee0*/  VOTE.ANY R14, PT, P6 ;  /* 0x00000000000e7806 */ /* 0x000fe200030e0100 */
[----:B0-----:R-:W-:Y:S06]  /*24ef0*/  ENDCOLLECTIVE ;  /* 0x000000000000791b */ /* 0x001fec0003800000 */
.L_x_3099:
[----:B------:R-:W-:Y:S05]  /*24f00*/  BSYNC B0 ;  /* 0x0000000000007941 */ /* 0x000fea0003800000 */
.L_x_3098:
        /* <DEDUP_REMOVED lines=10> */
.L_x_3100:
[----:B------:R-:W-:Y:S02]  /*24fb0*/  IMAD.MOV.U32 R13, RZ, RZ, R6 ;  /* 0x000000ffff0d7224 */ /* 0x000fe400078e0006 */
[----:B------:R-:W-:-:S07]  /*24fc0*/  IMAD.MOV.U32 R4, RZ, RZ, R14 ;  /* 0x000000ffff047224 */ /* 0x000fce00078e000e */
[----:B------:R-:W-:Y:S05]  /*24fd0*/  WARPSYNC.COLLECTIVE R15, `(.L_x_3101) ;  /* 0x000000000f087348 */ /* 0x000fea0003c00000 */
[----:B------:R0:W1:Y:S02]  /*24fe0*/  SHFL.IDX P6, R14, R13, R12, R11 ;  /* 0x0000000c0d0e7389 */ /* 0x00006400000c000b */
[----:B01----:R-:W-:Y:S01]  /*24ff0*/  ENDCOLLECTIVE ;  /* 0x000000000000791b */ /* 0x003fe20003800000 */
.L_x_3101:
[----:B------:R-:W-:Y:S02]  /*25000*/  IMAD.MOV.U32 R6, RZ, RZ, R14 ;  /* 0x000000ffff067224 */ /* 0x000fe400078e000e */
[----:B------:R-:W-:-:S05]  /*25010*/  IMAD.IADD R10, R7, 0x1, R10 ;  /* 0x00000001070a7824 */ /* 0x000fca00078e020a */
[----:B------:R2:W-:Y:S01]  /*25020*/  STL [R1+0xc], R10 ;  /* 0x00000c0a01007387 */ /* 0x0005e20000100800 */
[----:B------:R-:W-:Y:S05]  /*25030*/  BRA `(.L_x_3102) ;  /* 0xffffffcc00c87947 */ /* 0x000fea000383ffff */
.L_x_3000:
[----:B------:R-:W-:Y:S01]  /*25040*/  BSSY B0, `(.L_x_3103) ;  /* 0x0000008000007945 */ /* 0x000fe20003800000 */
[----:B------:R-:W-:Y:S02]  /*25050*/  IMAD.MOV.U32 R13, RZ, RZ, R3 ;  /* 0x000000ffff0d7224 */ /* 0x000fe400078e0003 */
[----:B------:R-:W-:Y:S02]  /*25060*/  IMAD.MOV.U32 R12, RZ, RZ, R7 ;  /* 0x000000ffff0c7224 */ /* 0x000fe400078e0007 */
[----:B------:R-:W-:Y:S02]  /*25070*/  IMAD.MOV.U32 R11, RZ, RZ, 0x1f ;  /* 0x0000001fff0b7424 */ /* 0x000fe400078e00ff */
[----:B------:R-:W-:-:S07]  /*25080*/  IMAD.MOV.U32 R15, RZ, RZ, -0x1 ;  /* 0xffffffffff0f7424 */ /* 0x000fce00078e00ff */
[----:B0-2---:R-:W-:Y:S05]  /*25090*/  WARPSYNC.COLLECTIVE R15, `(.L_x_3104) ;  /* 0x000000000f087348 */ /* 0x005fea0003c00000 */
[----:B------:R1:W3:Y:S02]  /*250a0*/  SHFL.IDX P6, R14, R13, R12, R11 ;  /* 0x0000000c0d0e7389 */ /* 0x0002e400000c000b */
[----:B0123--:R-:W-:Y:S01]  /*250b0*/  ENDCOLLECTIVE ;  /* 0x000000000000791b */ /* 0x00ffe20003800000 */
.L_x_3104:
[----:B------:R-:W-:Y:S05]  /*250c0*/  BSYNC B0 ;  /* 0x0000000000007941 */ /* 0x000fea0003800000 */
.L_x_3103:
[----:B------:R-:W-:Y:S01]  /*250d0*/  IMAD.MOV.U32 R8, RZ, RZ, R14 ;  /* 0x000000ffff087224 */ /* 0x000fe200078e000e */
[----:B------:R-:W-:Y:S06]  /*250e0*/  BRA `(.L_x_2999) ;  /* 0xffffffcc00b47947 */ /* 0x000fec000383ffff */
.L_x_3006:
[----:B0-----:R0:W1:Y:S02]  /*250f0*/  SYNCS.PHASECHK.TRANS64.TRYWAIT P0, [R0+URZ+0x28c20], R3 ;  /* 0x028c2003000075a7 */ /* 0x001064000800017f */
[----:B-1----:R-:W-:Y:S05]  /*25100*/  @!P0 NANOSLEEP.SYNCS 0x989680 ;  /* 0x009896800000895d */ /* 0x002fea0003900000 */
[----:B------:R-:W1:Y:S02]  /*25110*/  @!P0 SYNCS.PHASECHK.TRANS64 P0, [R0+URZ+0x28c20], R3 ;  /* 0x028c2003000085a7 */ /* 0x000e64000800007f */
[----:B-1----:R-:W-:Y:S05]  /*25120*/  @!P0 BRA `(.L_x_3006) ;  /* 0xfffffffc00f08947 */ /* 0x002fea000383ffff */
[----:B------:R-:W-:Y:S05]  /*25130*/  BRA `(.L_x_3105) ;  /* 0xffffffd800507947 */ /* 0x000fea000383ffff */
.L_x_3007:
[----:B------:R-:W1:Y:S01]  /*25140*/  S2R R2, SR_TID.X ;  /* 0x0000000000027919 */ /* 0x000e620000002100 */
[----:B------:R-:W-:Y:S01]  /*25150*/  BSSY B0, `(.L_x_3106) ;  /* 0x000000a000007945 */ /* 0x000fe20003800000 */
[----:B------:R-:W-:Y:S02]  /*25160*/  IMAD.MOV.U32 R12, RZ, RZ, RZ ;  /* 0x000000ffff0c7224 */ /* 0x000fe400078e00ff */
[----:B---3--:R-:W-:Y:S02]  /*25170*/  IMAD.MOV.U32 R11, RZ, RZ, 0x1f ;  /* 0x0000001fff0b7424 */ /* 0x008fe400078e00ff */
[----:B------:R-:W-:Y:S01]  /*25180*/  IMAD.MOV.U32 R15, RZ, RZ, -0x1 ;  /* 0xffffffffff0f7424 */ /* 0x000fe200078e00ff */
[----:B-1----:R-:W-:-:S04]  /*25190*/  SHF.R.U32.HI R2, RZ, 0x5, R2 ;  /* 0x00000005ff027819 */ /* 0x002fc80000011602 */
[----:B------:R-:W-:-:S05]  /*251a0*/  LOP3.LUT R2, R2, 0x3, RZ, 0xc0, !PT ;  /* 0x0000000302027812 */ /* 0x000fca00078ec0ff */
[----:B------:R-:W-:-:S07]  /*251b0*/  IMAD.MOV.U32 R13, RZ, RZ, R2 ;  /* 0x000000ffff0d7224 */ /* 0x000fce00078e0002 */
[----:B0-----:R-:W-:Y:S05]  /*251c0*/  WARPSYNC.COLLECTIVE R15, `(.L_x_3107) ;  /* 0x000000000f087348 */ /* 0x001fea0003c00000 */
[----:B------:R1:W2:Y:S02]  /*251d0*/  SHFL.IDX P6, R14, R13, R12, R11 ;  /* 0x0000000c0d0e7389 */ /* 0x0002a400000c000b */
[----:B012---:R-:W-:Y:S01]  /*251e0*/  ENDCOLLECTIVE ;  /* 0x000000000000791b */ /* 0x007fe20003800000 */
.L_x_3107:
[----:B------:R-:W-:Y:S05]  /*251f0*/  BSYNC B0 ;  /* 0x0000000000007941 */ /* 0x000fea0003800000 */
.L_x_3106:
[----:B------:R-:W-:Y:S05]  /*25200*/  BRA `(.L_x_3108) ;  /* 0xffffffd800387947 */ /* 0x000fea000383ffff */
.L_x_3008:
[----:B------:R-:W-:Y:S01]  /*25210*/  BSSY B0, `(.L_x_3109) ;  /* 0x0000006000007945 */ /* 0x000fe20003800000 */
[----:B------:R-:W-:-:S07]  /*25220*/  IMAD.MOV.U32 R15, RZ, RZ, -0x1 ;  /* 0xffffffffff0f7424 */ /* 0x000fce00078e00ff */
[----:B01-3--:R-:W-:Y:S05]  /*25230*/  WARPSYNC.COLLECTIVE R15, `(.L_x_3110) ;  /* 0x000000000f0c7348 */ /* 0x00bfea0003c00000 */
[----:B------:R-:W-:Y:S02]  /*25240*/  ELECT P6, UR62, PT ;  /* 0x00000000003e782f */ /* 0x000fe400038c0000 */
[----:B------:R-:W-:Y:S01]  /*25250*/  MOV R14, UR62 ;  /* 0x0000003e000e7c02 */ /* 0x000fe20008000f00 */
[----:B01-3--:R-:W-:Y:S10]  /*25260*/  ENDCOLLECTIVE ;  /* 0x000000000000791b */ /* 0x00bff40003800000 */
.L_x_3110:
[----:B------:R-:W-:Y:S05]  /*25270*/  BSYNC B0 ;  /* 0x0000000000007941 */ /* 0x000fea0003800000 */
.L_x_3109:
[----:B------:R-:W-:Y:S05]  /*25280*/  BRA `(.L_x_3111) ;  /* 0xffffffd8002c7947 */ /* 0x000fea000383ffff */
.L_x_3010:
[----:B0-----:R0:W1:Y:S02]  /*25290*/  SYNCS.PHASECHK.TRANS64.TRYWAIT P0, [R6+URZ], R5 ;  /* 0x00000005060075a7 */ /* 0x001064000800017f */
[----:B-1----:R-:W-:Y:S05]  /*252a0*/  @!P0 NANOSLEEP.SYNCS 0x989680 ;  /* 0x009896800000895d */ /* 0x002fea0003900000 */
[----:B------:R-:W1:Y:S02]  /*252b0*/  @!P0 SYNCS.PHASECHK.TRANS64 P0, [R6+URZ], R5 ;  /* 0x00000005060085a7 */ /* 0x000e64000800007f */
[----:B-1----:R-:W-:Y:S05]  /*252c0*/  @!P0 BRA `(.L_x_3010) ;  /* 0xfffffffc00f08947 */ /* 0x002fea000383ffff */
[----:B------:R-:W-:Y:S05]  /*252d0*/  BRA `(.L_x_3112) ;  /* 0xffffffd800647947 */ /* 0x000fea000383ffff */
.L_x_3011:
[----:B-1----:R1:W2:Y:S02]  /*252e0*/  SYNCS.PHASECHK.TRANS64.TRYWAIT P0, [R7+URZ], R2 ;  /* 0x00000002070075a7 */ /* 0x0022a4000800017f */
[----:B--2---:R-:W-:Y:S05]  /*252f0*/  @!P0 NANOSLEEP.SYNCS 0x989680 ;  /* 0x009896800000895d */ /* 0x004fea0003900000 */
[----:B------:R-:W2:Y:S02]  /*25300*/  @!P0 SYNCS.PHASECHK.TRANS64 P0, [R7+URZ], R2 ;  /* 0x00000002070085a7 */ /* 0x000ea4000800007f */
[----:B--2---:R-:W-:Y:S05]  /*25310*/  @!P0 BRA `(.L_x_3011) ;  /* 0xfffffffc00f08947 */ /* 0x004fea000383ffff */
[----:B------:R-:W-:Y:S05]  /*25320*/  BRA `(.L_x_3113) ;  /* 0xffffffd800587947 */ /* 0x000fea000383ffff */
.L_x_3013:
[----:B--2---:R2:W4:Y:S02]  /*25330*/  SYNCS.PHASECHK.TRANS64.TRYWAIT P0, [R4+URZ], R5 ;  /* 0x00000005040075a7 */ /* 0x004524000800017f */
[----:B----4-:R-:W-:Y:S05]  /*25340*/  @!P0 NANOSLEEP.SYNCS 0x989680 ;  /* 0x009896800000895d */ /* 0x010fea0003900000 */
[----:B------:R-:W4:Y:S02]  /*25350*/  @!P0 SYNCS.PHASECHK.TRANS64 P0, [R4+URZ], R5 ;  /* 0x00000005040085a7 */ /* 0x000f24000800007f */
[----:B----4-:R-:W-:Y:S05]  /*25360*/  @!P0 BRA `(.L_x_3013) ;  /* 0xfffffffc00f08947 */ /* 0x010fea000383ffff */
[----:B------:R-:W-:Y:S05]  /*25370*/  BRA `(.L_x_3114) ;  /* 0xffffffd8005c7947 */ /* 0x000fea000383ffff */
.L_x_3115:
        /* <DEDUP_REMOVED lines=16> */
.L_x_5875:


//--------------------- .text._ZN7cutlass13device_kernelIN5flash11enable_sm90INS1_16FlashAttnFwdSm90INS1_25CollectiveMainloopFwdSm90ILi2EN4cute5tupleIJNS5_1CILi1EEES8_S8_EEENS6_IJNS7_ILi64EEESA_SA_EEELi512ENS_10bfloat16_tEfNS_4arch4Sm90ELb0ELb1ELb0ELb1ELb0ELb0ELb1ELb0ELb0ELb1ELb1ELb0EEENS1_21CollectiveEpilogueFwdINS6_IJSA_NS7_ILi512EEESA_EEES9_SC_SE_Li256ELb1ELb1ELb1ELb0EEENS1_36VarlenDynamicPersistentTileSchedulerILi64ELi64ELi256ELi128ELb1ELb1ELb1ELb1ELb0ELb1EEEEEEEEEvNT_6ParamsE --------------------------
	.section	.text._ZN7cutlass13device_kernelIN5flash11enable_sm90INS1_16FlashAttnFwdSm90INS1_25CollectiveMainloopFwdSm90ILi2EN4cute5tupleIJNS5_1CILi1EEES8_S8_EEENS6_IJNS7_ILi64EEESA_SA_EEELi512ENS_10bfloat16_tEfNS_4arch4Sm90ELb0ELb1ELb0ELb1ELb0ELb0ELb1ELb0ELb0ELb1ELb1ELb0EEENS1_21CollectiveEpilogueFwdINS6_IJSA_NS7_ILi512EEESA_EEES9_SC_SE_Li256ELb1ELb1ELb1ELb0EEENS1_36VarlenDynamicPersistentTileSchedulerILi64ELi64ELi256ELi128ELb1ELb1ELb1ELb1ELb0ELb1EEEEEEEEEvNT_6ParamsE,"ax",@progbits
	.align	128
.text._ZN7cutlass13device_kernelIN5flash11enable_sm90INS1_16FlashAttnFwdSm90INS1_25CollectiveMainloopFwdSm90ILi2EN4cute5tupleIJNS5_1CILi1EEES8_S8_EEENS6_IJNS7_ILi64EEESA_SA_EEELi512ENS_10bfloat16_tEfNS_4arch4Sm90ELb0ELb1ELb0ELb1ELb0ELb0ELb1ELb0ELb0ELb1ELb1ELb0EEENS1_21CollectiveEpilogueFwdINS6_IJSA_NS7_ILi512EEESA_EEES9_SC_SE_Li256ELb1ELb1ELb1ELb0EEENS1_36VarlenDynamicPersistentTileSchedulerILi64ELi64ELi256ELi128ELb1ELb1ELb1ELb1ELb0ELb1EEEEEEEEEvNT_6ParamsE:
        .type           _ZN7cutlass13device_kernelIN5flash11enable_sm90INS1_16FlashAttnFwdSm90INS1_25CollectiveMainloopFwdSm90ILi2EN4cute5tupleIJNS5_1CILi1EEES8_S8_EEENS6_IJNS7_ILi64EEESA_SA_EEELi512ENS_10bfloat16_tEfNS_4arch4Sm90ELb0ELb1ELb0ELb1ELb0ELb0ELb1ELb0ELb0ELb1ELb1ELb0EEENS1_21CollectiveEpilogueFwdINS6_IJSA_NS7_ILi512EEESA_EEES9_SC_SE_Li256ELb1ELb1ELb1ELb0EEENS1_36VarlenDynamicPersistentTileSchedulerILi64ELi64ELi256ELi128ELb1ELb1ELb1ELb1ELb0ELb1EEEEEEEEEvNT_6ParamsE,@function
        .size           _ZN7cutlass13device_kernelIN5flash11enable_sm90INS1_16FlashAttnFwdSm90INS1_25CollectiveMainloopFwdSm90ILi2EN4cute5tupleIJNS5_1CILi1EEES8_S8_EEENS6_IJNS7_ILi64EEESA_SA_EEELi512ENS_10bfloat16_tEfNS_4arch4Sm90ELb0ELb1ELb0ELb1ELb0ELb0ELb1ELb0ELb0ELb1ELb1ELb0EEENS1_21CollectiveEpilogueFwdINS6_IJSA_NS7_ILi512EEESA_EEES9_SC_SE_Li256ELb1ELb1ELb1ELb0EEENS1_36VarlenDynamicPersistentTileSchedulerILi64ELi64ELi256ELi128ELb1ELb1ELb1ELb1ELb0ELb1EEEEEEEEEvNT_6ParamsE,(.L_x_5876 - _ZN7cutlass13device_kernelIN5flash11enable_sm90INS1_16FlashAttnFwdSm90INS1_25CollectiveMainloopFwdSm90ILi2EN4cute5tupleIJNS5_1CILi1EEES8_S8_EEENS6_IJNS7_ILi64EEESA_SA_EEELi512ENS_10bfloat16_tEfNS_4arch4Sm90ELb0ELb1ELb0ELb1ELb0ELb0ELb1ELb0ELb0ELb1ELb1ELb0EEENS1_21CollectiveEpilogueFwdINS6_IJSA_NS7_ILi512EEESA_EEES9_SC_SE_Li256ELb1ELb1ELb1ELb0EEENS1_36VarlenDynamicPersistentTileSchedulerILi64ELi64ELi256ELi128ELb1ELb1ELb1ELb1ELb0ELb1EEEEEEEEEvNT_6ParamsE)
        .other          _ZN7cutlass13device_kernelIN5flash11enable_sm90INS1_16FlashAttnFwdSm90INS1_25CollectiveMainloopFwdSm90ILi2EN4cute5tupleIJNS5_1CILi1EEES8_S8_EEENS6_IJNS7_ILi64EEESA_SA_EEELi512ENS_10bfloat16_tEfNS_4arch4Sm90ELb0ELb1ELb0ELb1ELb0ELb0ELb1ELb0ELb0ELb1ELb1ELb0EEENS1_21CollectiveEpilogueFwdINS6_IJSA_NS7_ILi512EEESA_EEES9_SC_SE_Li256ELb1ELb1ELb1ELb0EEENS1_36VarlenDynamicPersistentTileSchedulerILi64ELi64ELi256ELi128ELb1ELb1ELb1ELb1ELb0ELb1EEEEEEEEEvNT_6ParamsE,@"STO_CUDA_ENTRY STV_DEFAULT"
_ZN7cutlass13device_kernelIN5flash11enable_sm90INS1_16FlashAttnFwdSm90INS1_25CollectiveMainloopFwdSm90ILi2EN4cute5tupleIJNS5_1CILi1EEES8_S8_EEENS6_IJNS7_ILi64EEESA_SA_EEELi512ENS_10bfloat16_tEfNS_4arch4Sm90ELb0ELb1ELb0ELb1ELb0ELb0ELb1ELb0ELb0ELb1ELb1ELb0EEENS1_21CollectiveEpilogueFwdINS6_IJSA_NS7_ILi512EEESA_EEES9_SC_SE_Li256ELb1ELb1ELb1ELb0EEENS1_36VarlenDynamicPersistentTileSchedulerILi64ELi64ELi256ELi128ELb1ELb1ELb1ELb1ELb0ELb1EEEEEEEEEvNT_6ParamsE:
        /* <DEDUP_REMOVED lines=18> */
.L_x_3117:
[----:B------:R-:W-:Y:S05]  /*0120*/  BSYNC B0 ;  /* 0x0000000000007941 */ /* 0x000fea0003800000 */
.L_x_3116:
        /* <DEDUP_REMOVED lines=39> */
.L_x_3118:
        /* <DEDUP_REMOVED lines=22> */
.L_x_3119:
        /* <DEDUP_REMOVED lines=18> */
.L_x_3120:
        /* <DEDUP_REMOVED lines=22> */
.L_x_3121:
        /* <DEDUP_REMOVED lines=22> */
.L_x_3122:
[----:B------:R-:W-:Y:S01]  /*08e0*/  PLOP3.LUT P0, PT, PT, PT, UP0, 0x80, 0x0 ;  /* 0x000000000000781c */ /* 0x000fe20003f0f008 */
[----:B------:R-:W-:Y:S01]  /*08f0*/  UMOV UR36, 0x1 ;  /* 0x0000000100247882 */ /* 0x000fe20000000000 */
[----:B------:R-:W-:Y:S01]  /*0900*/  NOP ;  /* 0x0000000000007918 */ /* 0x000fe20000000000 */
[----:B------:R-:W-:Y:S01]  /*0910*/  USEL UR36, UR36, 0x2, !UP0 ;  /* 0x0000000224247887 */ /* 0x000fe2000c000000 */
[----:B------:R-:W-:Y:S01]  /*0920*/  ULDC.64 UR38, c[0x0][0x208] ;  /* 0x0000820000267ab9 */ /* 0x000fe20000000a00 */
[----:B0123--:R-:W-:Y:S08]  /*0930*/  BAR.SYNC.DEFER_BLOCKING 0x0 ;  /* 0x0000000000007b1d */ /* 0x00fff00000010000 */
[----:B------:R-:W-:Y:S05]  /*0940*/  @!P0 BRA `(.L_x_3123) ;  /* 0x0000015400988947 */ /* 0x000fea0003800000 */
.L_x_3124:
        /* <DEDUP_REMOVED lines=21> */
[----:B------:R-:W-:Y:S01]  /*0aa0*/  UMOV UR37, URZ ;  /* 0x0000003f00257c82 */ /* 0x000fe20008000000 */
[----:B------:R-:W-:Y:S01]  /*0ab0*/  IMAD.MOV.U32 R227, RZ, RZ, RZ ;  /* 0x000000ffffe37224 */ /* 0x000fe200078e00ff */
[----:B------:R-:W-:-:S04]  /*0ac0*/  SHF.R.S32.HI R3, RZ, 0x1f, R6 ;  /* 0x0000001fff037819 */ /* 0x000fc80000011406 */
[CC--:B------:R-:W-:Y:S02]  /*0ad0*/  LEA.HI R2, R3.reuse, R6.reuse, RZ, 0x5 ;  /* 0x0000000603027211 */ /* 0x0c0fe400078f28ff */
[CC--:B------:R-:W-:Y:S02]  /*0ae0*/  LEA.HI R0, R3.reuse, R6.reuse, RZ, 0x4 ;  /* 0x0000000603007211 */ /* 0x0c0fe400078f20ff */
[CC--:B------:R-:W-:Y:S02]  /*0af0*/  LEA.HI R7, R3.reuse, R6.reuse, RZ, 0x7 ;  /* 0x0000000603077211 */ /* 0x0c0fe400078f38ff */
[CC--:B------:R-:W-:Y:S02]  /*0b00*/  LEA.HI R5, R3.reuse, R6.reuse, RZ, 0x3 ;  /* 0x0000000603057211 */ /* 0x0c0fe400078f18ff */
[----:B------:R-:W-:Y:S02]  /*0b10*/  LEA.HI R3, R3, R6, RZ, 0x2 ;  /* 0x0000000603037211 */ /* 0x000fe400078f10ff */
[----:B------:R-:W-:-:S02]  /*0b20*/  LOP3.LUT R13, R5, 0xfffffff8, RZ, 0xc0, !PT ;  /* 0xfffffff8050d7812 */ /* 0x000fc400078ec0ff */
[----:B------:R-:W-:Y:S02]  /*0b30*/  LOP3.LUT R15, R3, 0xfffffffc, RZ, 0xc0, !PT ;  /* 0xfffffffc030f7812 */ /* 0x000fe400078ec0ff */
[----:B------:R-:W-:Y:S01]  /*0b40*/  LOP3.LUT R3, R0, 0xfffffff0, RZ, 0xc0, !PT ;  /* 0xfffffff000037812 */ /* 0x000fe200078ec0ff */
[C---:B------:R-:W-:Y:S01]  /*0b50*/  IMAD.IADD R13, R6.reuse, 0x1, -R13 ;  /* 0x00000001060d7824 */ /* 0x040fe200078e0a0d */
[----:B------:R-:W-:Y:S01]  /*0b60*/  LOP3.LUT R11, R7, 0xffffff80, RZ, 0xc0, !PT ;  /* 0xffffff80070b7812 */ /* 0x000fe200078ec0ff */
[C---:B------:R-:W-:Y:S01]  /*0b70*/  IMAD.IADD R15, R6.reuse, 0x1, -R15 ;  /* 0x00000001060f7824 */ /* 0x040fe200078e0a0f */
[--C-:B------:R-:W-:Y:S01]  /*0b80*/  SHF.R.S32.HI R4, RZ, 0x5, R2.reuse ;  /* 0x00000005ff047819 */ /* 0x100fe20000011402 */
[C---:B------:R-:W-:Y:S01]  /*0b90*/  IMAD.IADD R3, R6.reuse, 0x1, -R3 ;  /* 0x0000000106037824 */ /* 0x040fe200078e0a03 */
[----:B------:R-:W-:Y:S01]  /*0ba0*/  SHF.R.S32.HI R9, RZ, 0x1f, R2 ;  /* 0x0000001fff097819 */ /* 0x000fe20000011402 */
[----:B------:R-:W-:Y:S01]  /*0bb0*/  IMAD.IADD R11, R6, 0x1, -R11 ;  /* 0x00000001060b7824 */ /* 0x000fe200078e0a0b */
[----:B------:R-:W-:Y:S01]  /*0bc0*/  SHF.R.S32.HI R5, RZ, 0x4, R0 ;  /* 0x00000004ff057819 */ /* 0x000fe20000011400 */
[----:B------:R-:W-:Y:S01]  /*0bd0*/  IMAD.SHL.U32 R22, R13, 0x8, RZ ;  /* 0x000000080d167824 */ /* 0x000fe200078e00ff */
[----:B------:R-:W-:-:S02]  /*0be0*/  LEA.HI R9, R9, R4, RZ, 0x2 ;  /* 0x0000000409097211 */ /* 0x000fc400078f10ff */
[----:B------:R-:W-:Y:S01]  /*0bf0*/  LEA.HI R0, R0, R5, RZ, 0x1 ;  /* 0x0000000500007211 */ /* 0x000fe200078f08ff */
[----:B------:R-:W-:Y:S01]  /*0c00*/  VIADD R194, R22, 0x40 ;  /* 0x0000004016c27836 */ /* 0x000fe20000000000 */
[----:B------:R-:W-:Y:S02]  /*0c10*/  SHF.R.S32.HI R6, RZ, 0x1f, R3 ;  /* 0x0000001fff067819 */ /* 0x000fe40000011403 */
[----:B------:R-:W-:Y:S02]  /*0c20*/  LOP3.LUT R0, R0, 0x1ffffffe, RZ, 0xc0, !PT ;  /* 0x1ffffffe00007812 */ /* 0x000fe400078ec0ff */
[----:B------:R-:W-:Y:S02]  /*0c30*/  SHF.R.S32.HI R228, RZ, 0x7, R7 ;  /* 0x00000007ffe47819 */ /* 0x000fe40000011407 */
[----:B------:R-:W-:Y:S01]  /*0c40*/  LOP3.LUT R9, R9, 0x3ffffc, RZ, 0xc0, !PT ;  /* 0x003ffffc09097812 */ /* 0x000fe200078ec0ff */
[----:B------:R-:W-:Y:S01]  /*0c50*/  IMAD.IADD R0, R5, 0x1, -R0 ;  /* 0x0000000105007824 */ /* 0x000fe200078e0a00 */
[----:B------:R-:W-:Y:S01]  /*0c60*/  LEA.HI R8, R15, R15, RZ, 0x1 ;  /* 0x0000000f0f087211 */ /* 0x000fe200078f08ff */
[----:B------:R-:W-:Y:S01]  /*0c70*/  IMAD R10, R228, 0x100, R3 ;  /* 0x00000100e40a7824 */ /* 0x000fe200078e0203 */
[----:B------:R-:W-:Y:S01]  /*0c80*/  LEA.HI R6, R6, R3, RZ, 0x3 ;  /* 0x0000000306067211 */ /* 0x000fe200078f18ff */
[----:B------:R-:W-:Y:S01]  /*0c90*/  IMAD.IADD R9, R4, 0x1, -R9 ;  /* 0x0000000104097824 */ /* 0x000fe200078e0a09 */
[----:B------:R-:W-:Y:S01]  /*0ca0*/  SHF.R.S32.HI R2, RZ, 0x1f, R11 ;  /* 0x0000001fff027819 */ /* 0x000fe2000001140b */
[----:B------:R-:W-:Y:S01]  /*0cb0*/  IMAD.SHL.U32 R0, R0, 0x8, RZ ;  /* 0x0000000800007824 */ /* 0x000fe200078e00ff */
[----:B------:R-:W-:Y:S01]  /*0cc0*/  LOP3.LUT R12, R8, 0x1ffffffe, RZ, 0xc0, !PT ;  /* 0x1ffffffe080c7812 */ /* 0x000fe200078ec0ff */
[----:B------:R-:W-:Y:S01]  /*0cd0*/  IMAD R19, R9, 0x10, R10 ;  /* 0x0000001009137824 */ /* 0x000fe200078e020a */
[C---:B------:R-:W-:Y:S01]  /*0ce0*/  LOP3.LUT R8, R6.reuse, 0xfffffff8, RZ, 0xc0, !PT ;  /* 0xfffffff806087812 */ /* 0x040fe200078ec0ff */
[----:B------:R-:W-:Y:S01]  /*0cf0*/  IMAD.SHL.U32 R9, R6, 0x40, RZ ;  /* 0x0000004006097824 */ /* 0x000fe200078e00ff */
[----:B------:R-:W-:Y:S01]  /*0d00*/  LEA.HI R5, R2, R11, RZ, 0x2 ;  /* 0x0000000b02057211 */ /* 0x000fe200078f10ff */
[----:B------:R-:W-:Y:S01]  /*0d10*/  IMAD.IADD R12, R15, 0x1, -R12 ;  /* 0x000000010f0c7824 */ /* 0x000fe200078e0a0c */
[----:B------:R-:W-:Y:S01]  /*0d20*/  LEA.HI R7, R7, R228, RZ, 0x1 ;  /* 0x000000e407077211 */ /* 0x000fe200078f08ff */
[----:B------:R-:W-:Y:S01]  /*0d30*/  IMAD.IADD R8, R3, 0x1, -R8 ;  /* 0x0000000103087824 */ /* 0x000fe200078e0a08 */
[----:B------:R-:W-:-:S02]  /*0d40*/  LOP3.LUT R10, R5, 0x7ffffffc, RZ, 0xc0, !PT ;  /* 0x7ffffffc050a7812 */ /* 0x000fc400078ec0ff */
[----:B------:R-:W-:Y:S01]  /*0d50*/  LEA.HI R3, R2, R11, RZ, 0x5 ;  /* 0x0000000b02037211 */ /* 0x000fe200078f28ff */
[----:B------:R-:W-:Y:S01]  /*0d60*/  IMAD.SHL.U32 R6, R8, 0x40, RZ ;  /* 0x0000004008067824 */ /* 0x000fe200078e00ff */
[----:B------:R-:W-:Y:S01]  /*0d70*/  LOP3.LUT R7, R7, 0xfffffe, RZ, 0xc0, !PT ;  /* 0x00fffffe07077812 */ /* 0x000fe200078ec0ff */
[----:B------:R-:W-:Y:S01]  /*0d80*/  IMAD.IADD R10, R11, 0x1, -R10 ;  /* 0x000000010b0a7824 */ /* 0x000fe200078e0a0a */
[----:B------:R-:W-:Y:S02]  /*0d90*/  LOP3.LUT R11, R9, 0x7ffffe00, RZ, 0xc0, !PT ;  /* 0x7ffffe00090b7812 */ /* 0x000fe400078ec0ff */
[----:B------:R-:W-:Y:S01]  /*0da0*/  LOP3.LUT R9, R6, 0x1c0, RZ, 0xc0, !PT ;  /* 0x000001c006097812 */ /* 0x000fe200078ec0ff */
[----:B------:R-:W-:Y:S01]  /*0db0*/  IMAD.IADD R7, R228, 0x1, -R7 ;  /* 0x00000001e4077824 */ /* 0x000fe200078e0a07 */
[----:B------:R-:W-:Y:S01]  /*0dc0*/  SHF.R.S32.HI R2, RZ, 0x2, R5 ;  /* 0x00000002ff027819 */ /* 0x000fe20000011405 */
[----:B------:R-:W-:Y:S01]  /*0dd0*/  IMAD R11, R4, 0x400, R11 ;  /* 0x00000400040b7824 */ /* 0x000fe200078e020b */
[----:B------:R-:W-:Y:S01]  /*0de0*/  SHF.R.S32.HI R5, RZ, 0x1f, R5 ;  /* 0x0000001fff057819 */ /* 0x000fe20000011405 */
[--C-:B------:R-:W-:Y:S01]  /*0df0*/  IMAD.U32 R4, R19, 0x40, R0.reuse ;  /* 0x0000004013047824 */ /* 0x100fe200078e0000 */
[----:B------:R-:W-:Y:S01]  /*0e00*/  LOP3.LUT R0, R9, 0x8, R0, 0xf8, !PT ;  /* 0x0000000809007812 */ /* 0x000fe200078ef800 */
[----:B------:R-:W-:Y:S01]  /*0e10*/  IMAD.SHL.U32 R19, R10, 0x2, RZ ;  /* 0x000000020a137824 */ /* 0x000fe200078e00ff */
[----:B------:R-:W-:Y:S01]  /*0e20*/  SHF.R.U32.HI R9, RZ, 0x3, R9 ;  /* 0x00000003ff097819 */ /* 0x000fe20000011609 */
[----:B------:R-:W-:Y:S01]  /*0e30*/  IMAD.MOV.U32 R6, RZ, RZ, R18 ;  /* 0x000000ffff067224 */ /* 0x000fe200078e0012 */
[----:B------:R-:W-:Y:S01]  /*0e40*/  LEA.HI R5, R5, R2, RZ, 0x3 ;  /* 0x0000000205057211 */ /* 0x000fe200078f18ff */
[----:B------:R0:W-:Y:S01]  /*0e50*/  STL [R1+0x68], R4 ;  /* 0x0000680401007387 */ /* 0x0001e20000100800 */
[----:B------:R-:W-:-:S02]  /*0e60*/  LOP3.LUT R0, R0, R9, RZ, 0x3c, !PT ;  /* 0x0000000900007212 */ /* 0x000fc400078e3cff */
[----:B------:R-:W-:Y:S02]  /*0e70*/  LOP3.LUT R5, R5, 0xfffffff8, RZ, 0xc0, !PT ;  /* 0xfffffff805057812 */ /* 0x000fe400078ec0ff */
[----:B------:R-:W-:Y:S01]  /*0e80*/  R2P PR, R8, 0x6 ;  /* 0x0000000608007804 */ /* 0x000fe20000000000 */
[----:B------:R-:W-:Y:S01]  /*0e90*/  IMAD.IADD R0, R11, 0x1, R0 ;  /* 0x000000010b007824 */ /* 0x000fe200078e0200 */
[----:B------:R-:W-:Y:S01]  /*0ea0*/  SHF.R.S32.HI R3, RZ, 0x5, R3 ;  /* 0x00000005ff037819 */ /* 0x000fe20000011403 */
[----:B------:R-:W-:Y:S02]  /*0eb0*/  IMAD.IADD R2, R2, 0x1, -R5 ;  /* 0x0000000102027824 */ /* 0x000fe400078e0a05 */
[----:B0-----:R-:W-:Y:S01]  /*0ec0*/  IMAD.SHL.U32 R4, R7, 0x100, RZ ;  /* 0x0000010007047824 */ /* 0x001fe200078e00ff */
[----:B------:R-:W-:Y:S01]  /*0ed0*/  LEA R186, R0, UR41, 0x1 ;  /* 0x0000002900ba7c11 */ /* 0x000fe2000f8e08ff */
[----:B------:R-:W-:Y:S01]  /*0ee0*/  IMAD R23, R3, 0x10, R2 ;  /* 0x0000001003177824 */ /* 0x000fe200078e0202 */
[----:B------:R-:W-:Y:S01]  /*0ef0*/  SEL R188, R188, 0xffffffc0, !P2 ;  /* 0xffffffc0bcbc7807 */ /* 0x000fe20005000000 */
[----:B------:R-:W-:Y:S01]  /*0f00*/  IMAD.IADD R184, R19, 0x1, R4 ;  /* 0x0000000113b87824 */ /* 0x000fe200078e0204 */
[----:B------:R0:W-:Y:S01]  /*0f10*/  STL [R1+0x64], R4 ;  /* 0x0000640401007387 */ /* 0x0001e20000100800 */
[----:B------:R-:W-:-:S02]  /*0f20*/  VIADD R189, R186, 0x36400 ;  /* 0x00036400babd7836 */ /* 0x000fc40000000000 */
[C---:B------:R-:W-:Y:S01]  /*0f30*/  VIADD R226, R184.reuse, 0x8 ;  /* 0x00000008b8e27836 */ /* 0x040fe20000000000 */
[----:B------:R-:W-:Y:S01]  /*0f40*/  SHF.R.S32.HI R3, RZ, 0x1f, R184 ;  /* 0x0000001fff037819 */ /* 0x000fe200000114b8 */
[C---:B------:R-:W-:Y:S02]  /*0f50*/  VIADD R225, R184.reuse, 0x10 ;  /* 0x00000010b8e17836 */ /* 0x040fe40000000000 */
        /* <DEDUP_REMOVED lines=63> */
[----:B------:R-:W-:Y:S01]  /*1350*/  IMAD.MOV.U32 R5, RZ, RZ, R17 ;  /* 0x000000ffff057224 */ /* 0x000fe200078e0011 */
[----:B------:R-:W-:Y:S01]  /*1360*/  SHF.R.S32.HI R229, RZ, 0x1f, R196 ;  /* 0x0000001fffe57819 */ /* 0x000fe200000114c4 */
[----:B------:R-:W-:-:S02]  /*1370*/  IMAD.MOV.U32 R2, RZ, RZ, RZ ;  /* 0x000000ffff027224 */ /* 0x000fc400078e00ff */
[----:B------:R-:W-:Y:S02]  /*1380*/  IMAD R190, R12, 0x8, R23 ;  /* 0x000000080cbe7824 */ /* 0x000fe400078e0217 */
[----:B------:R-:W-:-:S07]  /*1390*/  IMAD.IADD R188, R188, 0x1, R187 ;  /* 0x00000001bcbc7824 */ /* 0x000fce00078e02bb */
.L_x_3232:
[----:B------:R-:W-:Y:S01]  /*13a0*/  ULDC.64 UR6, c[0x0][0xb20] ;  /* 0x0002c80000067ab9 */ /* 0x000fe20000000a00 */
[----:B012-4-:R-:W0:Y:S01]  /*13b0*/  LDC R17, c[0x0][0x288] ;  /* 0x0000a200ff117b82 */ /* 0x017e220000000800 */
[----:B------:R-:W-:Y:S01]  /*13c0*/  UISETP.NE.U32.AND UP0, UPT, UR6, URZ, UPT ;  /* 0x0000003f0600728c */ /* 0x000fe2000bf05070 */
[----:B------:R-:W-:-:S03]  /*13d0*/  IMAD.MOV.U32 R13, RZ, RZ, RZ ;  /* 0x000000ffff0d7224 */ /* 0x000fc600078e00ff */
[----:B------:R-:W-:-:S03]  /*13e0*/  UISETP.NE.AND.EX UP0, UPT, UR7, URZ, UPT, UP0 ;  /* 0x0000003f0700728c */ /* 0x000fc6000bf05300 */
[----:B------:R-:W-:Y:S01]  /*13f0*/  ULDC.64 UR6, c[0x0][0xb10] ;  /* 0x0002c40000067ab9 */ /* 0x000fe20000000a00 */
[----:B------:R-:W1:Y:S01]  /*1400*/  LDC.64 R14, c[0x0][0x418] ;  /* 0x00010600ff0e7b82 */ /* 0x000e620000000a00 */
[----:B------:R-:W-:Y:S01]  /*1410*/  UISETP.NE.U32.AND UP1, UPT, UR6, URZ, UPT ;  /* 0x0000003f0600728c */ /* 0x000fe2000bf25070 */
[----:B------:R-:W-:-:S03]  /*1420*/  PLOP3.LUT P0, PT, PT, PT, UP0, 0x80, 0x0 ;  /* 0x000000000000781c */ /* 0x000fc60003f0f008 */
[----:B------:R-:W-:-:S03]  /*1430*/  UISETP.NE.AND.EX UP1, UPT, UR7, URZ, UPT, UP1 ;  /* 0x0000003f0700728c */ /* 0x000fc6000bf25310 */
[----:B------:R-:W-:Y:S01]  /*1440*/  @UP0 ULDC.64 UR6, c[0x0][0xb20] ;  /* 0x0002c80000060ab9 */ /* 0x000fe20000000a00 */
[----:B------:R-:W2:Y:S01]  /*1450*/  LDC R3, c[0x0][0x424] ;  /* 0x00010900ff037b82 */ /* 0x000ea20000000800 */
[----:B------:R-:W-:Y:S01]  /*1460*/  @UP0 UIMAD.WIDE UR6, UR4, 0x4, UR6 ;  /* 0x00000004040608a5 */ /* 0x000fe2000f8e0206 */
[----:B------:R-:W-:-:S05]  /*1470*/  PLOP3.LUT P2, PT, PT, PT, UP1, 0x80, 0x0 ;  /* 0x000000000000781c */ /* 0x000fca0003f4f018 */
[----:B------:R-:W-:Y:S01]  /*1480*/  @UP1 ULDC.64 UR8, c[0x0][0xb10] ;  /* 0x0002c40000081ab9 */ /* 0x000fe20000000a00 */
[----:B------:R-:W-:Y:S01]  /*1490*/  IMAD.U32 R8, RZ, RZ, UR6 ;  /* 0x00000006ff087e24 */ /* 0x000fe2000f8e00ff */
[----:B---3--:R-:W3:Y:S01]  /*14a0*/  LDC R16, c[0x0][0x2f0] ;  /* 0x0000bc00ff107b82 */ /* 0x008ee20000000800 */
[----:B------:R-:W-:Y:S01]  /*14b0*/  IMAD.U32 R9, RZ, RZ, UR7 ;  /* 0x00000007ff097e24 */ /* 0x000fe2000f8e00ff */
[----:B------:R-:W-:-:S04]  /*14c0*/  @UP1 UIMAD.WIDE UR6, UR4, 0x4, UR8 ;  /* 0x00000004040618a5 */ /* 0x000fc8000f8e0208 */
[----:B------:R4:W5:Y:S02]  /*14d0*/  @P0 LDG.E R13, desc[UR38][R8.64] ;  /* 0x00000026080d0981 */ /* 0x000964000c1e1900 */
[----:B------:R-:W-:Y:S02]  /*14e0*/  IMAD.U32 R10, RZ, RZ, UR6 ;  /* 0x00000006ff0a7e24 */ /* 0x000fe4000f8e00ff */
[----:B------:R-:W-:Y:S01]  /*14f0*/  IMAD.U32 R11, RZ, RZ, UR7 ;  /* 0x00000007ff0b7e24 */ /* 0x000fe2000f8e00ff */
[----:B-1----:R-:W-:Y:S01]  /*1500*/  ISETP.NE.U32.AND P0, PT, R14, RZ, PT ;  /* 0x000000ff0e00720c */ /* 0x002fe20003f05070 */
[----:B------:R-:W-:-:S03]  /*1510*/  ULDC.64 UR6, c[0x0][0xb18] ;  /* 0x0002c60000067ab9 */ /* 0x000fc60000000a00 */
[----:B0-----:R4:W5:Y:S01]  /*1520*/  @P2 LDG.E R17, desc[UR38][R10.64] ;  /* 0x000000260a112981 */ /* 0x001962000c1e1900 */
[----:B------:R-:W-:Y:S02]  /*1530*/  ISETP.NE.AND.EX P0, PT, R15, RZ, PT, P0 ;  /* 0x000000ff0f00720c */ /* 0x000fe40003f05300 */
[C---:B------:R-:W-:Y:S02]  /*1540*/  LOP3.LUT R0, R6.reuse, 0xff000000, RZ, 0xc0, !PT ;  /* 0xff00000006007812 */ /* 0x040fe400078ec0ff */
[----:B------:R-:W-:Y:S02]  /*1550*/  ISETP.NE.U32.AND P1, PT, RZ, UR6, PT ;  /* 0x00000006ff007c0c */ /* 0x000fe4000bf25070 */
[----:B--2---:R-:W-:Y:S02]  /*1560*/  SEL R3, R3, 0x1, P0 ;  /* 0x0000000103037807 */ /* 0x004fe40000000000 */
[----:B------:R-:W-:Y:S02]  /*1570*/  LOP3.LUT R195, R6, 0xff0000, RZ, 0xc0, !PT ;  /* 0x00ff000006c37812 */ /* 0x000fe400078ec0ff */
[----:B------:R-:W-:Y:S01]  /*1580*/  SHF.R.U32.HI R0, RZ, 0x8, R0 ;  /* 0x00000008ff007819 */ /* 0x000fe20000011600 */
[----:B---3--:R-:W-:Y:S01]  /*1590*/  IMAD R16, R3, R16, RZ ;  /* 0x0000001003107224 */ /* 0x008fe200078e02ff */
[----:B------:R-:W-:-:S02]  /*15a0*/  ISETP.NE.AND.EX P1, PT, RZ, UR7, PT, P1 ;  /* 0x00000007ff007c0c */ /* 0x000fc4000bf25310 */
[----:B------:R-:W-:Y:S01]  /*15b0*/  LEA.HI R195, R195, R0, RZ, 0x10 ;  /* 0x00000000c3c37211 */ /* 0x000fe200078f80ff */
[----:B----4-:R-:W-:Y:S10]  /*15c0*/  @P2 BRA `(.L_x_3125) ;  /* 0x00000000002c2947 */ /* 0x010ff40003800000 */
        /* <DEDUP_REMOVED lines=8> */
[----:B-----5:R-:W2:Y:S04]  /*1650*/  LDG.E R17, desc[UR38][R8.64] ;  /* 0x0000002608117981 */ /* 0x020ea8000c1e1900 */
[----:B------:R-:W2:Y:S02]  /*1660*/  LDG.E R0, desc[UR38][R8.64+0x4] ;  /* 0x0000042608007981 */ /* 0x000ea4000c1e1900 */
[----:B--2---:R-:W-:-:S07]  /*1670*/  IMAD.IADD R17, R0, 0x1, -R17 ;  /* 0x0000000100117824 */ /* 0x004fce00078e0a11 */
.L_x_3125:
[----:B------:R-:W-:Y:S01]  /*1680*/  LOP3.LUT R192, R6, 0xffff, RZ, 0xc0, !PT ;  /* 0x0000ffff06c07812 */ /* 0x000fe200078ec0ff */
[----:B------:R-:W-:Y:S01]  /*1690*/  IMAD.U32 R193, RZ, RZ, UR4 ;  /* 0x00000004ffc17e24 */ /* 0x000fe2000f8e00ff */
[----:B------:R-:W-:Y:S06]  /*16a0*/  @!P1 BRA `(.L_x_3126) ;  /* 0x0000000000189947 */ /* 0x000fec0003800000 */
[----:B------:R-:W-:Y:S02]  /*16b0*/  ULDC.64 UR6, c[0x0][0xb18] ;  /* 0x0002c60000067ab9 */ /* 0x000fe40000000a00 */
[----:B------:R-:W-:-:S06]  /*16c0*/  UIMAD.WIDE UR4, UR4, 0x4, UR6 ;  /* 0x00000004040478a5 */ /* 0x000fcc000f8e0206 */
[----:B------:R-:W-:Y:S02]  /*16d0*/  IMAD.U32 R6, RZ, RZ, UR4 ;  /* 0x00000004ff067e24 */ /* 0x000fe4000f8e00ff */
[----:B------:R-:W-:-:S05]  /*16e0*/  IMAD.U32 R7, RZ, RZ, UR5 ;  /* 0x00000005ff077e24 */ /* 0x000fca000f8e00ff */
[----:B------:R0:W5:Y:S01]  /*16f0*/  LDG.E R16, desc[UR38][R6.64] ;  /* 0x0000002606107981 */ /* 0x000162000c1e1900 */
[----:B------:R-:W-:Y:S05]  /*1700*/  BRA `(.L_x_3127) ;  /* 0x00000000002c7947 */ /* 0x000fea0003800000 */
.L_x_3126:
        /* <DEDUP_REMOVED lines=9> */
[----:B------:R-:W2:Y:S02]  /*17a0*/  LDG.E R3, desc[UR38][R6.64+0x4] ;  /* 0x0000042606037981 */ /* 0x000ea4000c1e1900 */
[----:B--2---:R-:W-:-:S07]  /*17b0*/  IMAD.IADD R16, R3, 0x1, -R16 ;  /* 0x0000000103107824 */ /* 0x004fce00078e0a10 */
.L_x_3127:
[----:B------:R-:W-:Y:S01]  /*17c0*/  UISETP.NE.AND UP0, UPT, UR40, 0x1, UPT ;  /* 0x000000012800788c */ /* 0x000fe2000bf05270 */
[----:B-----5:R-:W-:Y:S02]  /*17d0*/  IMAD.IADD R16, R16, 0x1, -R13 ;  /* 0x0000000110107824 */ /* 0x020fe400078e0a0d */
[----:B------:R-:W-:Y:S02]  /*17e0*/  IMAD.SHL.U32 R185, R5, 0x40, RZ ;  /* 0x0000004005b97824 */ /* 0x000fe400078e00ff */
[----:B------:R-:W-:Y:S01]  /*17f0*/  VIADD R0, R16, 0x3f ;  /* 0x0000003f10007836 */ /* 0x000fe20000000000 */
[----:B------:R-:W-:-:S04]  /*1800*/  PLOP3.LUT P0, PT, PT, PT, UP0, 0x80, 0x0 ;  /* 0x000000000000781c */ /* 0x000fc80003f0f008 */
[----:B------:R-:W-:-:S04]  /*1810*/  SHF.R.S32.HI R3, RZ, 0x1f, R0 ;  /* 0x0000001fff037819 */ /* 0x000fc80000011400 */
[----:B------:R-:W-:-:S04]  /*1820*/  LEA.HI R3, R3, R0, RZ, 0x6 ;  /* 0x0000000003037211 */ /* 0x000fc800078f30ff */
[----:B------:R-:W-:Y:S01]  /*1830*/  SHF.R.S32.HI R8, RZ, 0x6, R3 ;  /* 0x00000006ff087819 */ /* 0x000fe20000011403 */
[----:B------:R-:W-:Y:S06]  /*1840*/  @!P0 BRA `(.L_x_3128) ;  /* 0x0000002000788947 */ /* 0x000fec0003800000 */
[----:B------:R-:W1:Y:S01]  /*1850*/  LDC R0, c[0x0][0x448] ;  /* 0x00011200ff007b82 */ /* 0x000e620000000800 */
[----:B0-----:R-:W-:-:S07]  /*1860*/  IADD3 R7, R16, 0x1, -R17 ;  /* 0x0000000110077810 */ /* 0x001fce0007ffe811 */
[----:B------:R-:W0:Y:S01]  /*1870*/  LDC.64 R4, c[0x0][0xad8] ;  /* 0x0002b600ff047b82 */ /* 0x000e220000000a00 */
[----:B-1----:R-:W-:Y:S01]  /*1880*/  ISETP.NE.AND P1, PT, R0, 0x1, PT ;  /* 0x000000010000780c */ /* 0x002fe20003f25270 */
[----:B------:R-:W-:Y:S01]  /*1890*/  VIADD R0, R185, 0x3f ;  /* 0x0000003fb9007836 */ /* 0x000fe20000000000 */
[----:B0-----:R-:W-:-:S11]  /*18a0*/  ISETP.GE.AND P2, PT, R5, 0x1, PT ;  /* 0x000000010500780c */ /* 0x001fd60003f46270 */
        /* <DEDUP_REMOVED lines=8> */
[----:B------:R-:W-:-:S12]  /*1930*/  VIADD R0, R3, 0xffffffff ;  /* 0xffffffff03007836 */ /* 0x000fd80000000000 */
        /* <DEDUP_REMOVED lines=8> */
.L_x_3130:
[----:B------:R-:W-:-:S13]  /*19c0*/  ISETP.NE.AND P0, PT, R5, 0x1, PT ;  /* 0x000000010500780c */ /* 0x000fda0003f05270 */
[----:B------:R-:W0:Y:S02]  /*19d0*/  @P0 LDC.64 R6, c[0x0][0xae0] ;  /* 0x0002b800ff060b82 */ /* 0x000e240000000a00 */
[----:B0-----:R-:W-:-:S05]  /*19e0*/  @P0 IMAD.HI.U32 R6, R0, R6, RZ ;  /* 0x0000000600060227 */ /* 0x001fca00078e00ff */
[----:B------:R-:W-:-:S07]  /*19f0*/  @P0 SHF.R.U32.HI R0, RZ, R7, R6 ;  /* 0x00000007ff000219 */ /* 0x000fce0000011606 */
.L_x_3131:
[----:B------:R-:W-:-:S05]  /*1a00*/  IMAD R3, R0, R5, R5 ;  /* 0x0000000500037224 */ /* 0x000fca00078e0205 */
[----:B------:R-:W-:-:S07]  /*1a10*/  VIMNMX R4, R4, R3, PT ;  /* 0x0000000304047248 */ /* 0x000fce0003fe0100 */
.L_x_3129:
[----:B------:R-:W0:Y:S01]  /*1a20*/  @P1 LDC R6, c[0x0][0x44c] ;  /* 0x00011300ff061b82 */ /* 0x000e220000000800 */
[----:B------:R-:W-:Y:S01]  /*1a30*/  VIADD R4, R4, 0x3f ;  /* 0x0000003f04047836 */ /* 0x000fe20000000000 */
[----:B------:R-:W-:Y:S01]  /*1a40*/  ULDC UR4, c[0x0][0xad4] ;  /* 0x0002b50000047ab9 */ /* 0x000fe20000000800 */
[----:B------:R-:W-:-:S03]  /*1a50*/  IMAD.MOV.U32 R0, RZ, RZ, R185 ;  /* 0x000000ffff007224 */ /* 0x000fc600078e00b9 */
[----:B------:R-:W-:Y:S02]  /*1a60*/  SHF.R.S32.HI R3, RZ, 0x1f, R4 ;  /* 0x0000001fff037819 */ /* 0x000fe40000011404 */
[----:B------:R-:W1:Y:S02]  /*1a70*/  @P1 LDC R7, c[0x0][0x450] ;  /* 0x00011400ff071b82 */ /* 0x000e640000000800 */
[----:B------:R-:W-:-:S04]  /*1a80*/  LEA.HI R3, R3, R4, RZ, 0x6 ;  /* 0x0000000403037211 */ /* 0x000fc800078f30ff */
[----:B------:R-:W-:-:S04]  /*1a90*/  SHF.R.S32.HI R3, RZ, 0x6, R3 ;  /* 0x00000006ff037819 */ /* 0x000fc80000011403 */
[----:B------:R-:W-:Y:S01]  /*1aa0*/  VIMNMX R11, R8, R3, PT ;  /* 0x00000003080b7248 */ /* 0x000fe20003fe0100 */
[----:B0-----:R-:W-:-:S05]  /*1ab0*/  @P1 IMAD.HI.U32 R6, R185, R6, RZ ;  /* 0x00000006b9061227 */ /* 0x001fca00078e00ff */
[----:B-1----:R-:W-:-:S04]  /*1ac0*/  @P1 SHF.R.U32.HI R0, RZ, R7, R6 ;  /* 0x00000007ff001219 */ /* 0x002fc80000011606 */
[----:B------:R-:W-:-:S05]  /*1ad0*/  IADD3 R16, R0, R16, -R17 ;  /* 0x0000001000107210 */ /* 0x000fca0007ffe811 */
[----:B------:R-:W-:Y:S01]  /*1ae0*/  VIADD R0, R16, -UR4 ;  /* 0x8000000410007c36 */ /* 0x000fe20008000000 */
[----:B------:R-:W-:Y:S06]  /*1af0*/  @!P2 BRA `(.L_x_3132) ;  /* 0x00000000003ca947 */ /* 0x000fec0003800000 */
[----:B------:R-:W-:-:S13]  /*1b00*/  ISETP.GT.AND P0, PT, R16, -0x1, PT ;  /* 0xffffffff1000780c */ /* 0x000fda0003f04270 */
        /* <DEDUP_REMOVED lines=8> */
.L_x_3133:
[----:B------:R-:W-:-:S13]  /*1b90*/  ISETP.NE.AND P0, PT, R5, 0x1, PT ;  /* 0x000000010500780c */ /* 0x000fda0003f05270 */
[----:B------:R-:W0:Y:S02]  /*1ba0*/  @P0 LDC.64 R6, c[0x0][0xae0] ;  /* 0x0002b800ff060b82 */ /* 0x000e240000000a00 */
[----:B0-----:R-:W-:-:S05]  /*1bb0*/  @P0 IMAD.HI.U32 R4, R16, R6, RZ ;  /* 0x0000000610040227 */ /* 0x001fca00078e00ff */
[----:B------:R-:W-:-:S07]  /*1bc0*/  @P0 SHF.R.U32.HI R16, RZ, R7, R4 ;  /* 0x00000007ff100219 */ /* 0x000fce0000011604 */
.L_x_3134:
[----:B------:R-:W-:-:S05]  /*1bd0*/  IMAD R5, R16, R5, RZ ;  /* 0x0000000510057224 */ /* 0x000fca00078e02ff */
[----:B------:R-:W-:-:S07]  /*1be0*/  VIMNMX R0, R0, R5, !PT ;  /* 0x0000000500007248 */ /* 0x000fce0007fe0100 */
.L_x_3132:
[----:B------:R-:W-:Y:S02]  /*1bf0*/  SHF.R.S32.HI R3, RZ, 0x1f, R0 ;  /* 0x0000001fff037819 */ /* 0x000fe40000011400 */
[----:B------:R-:W-:Y:S02]  /*1c00*/  LOP3.LUT R8, R195, 0xff, RZ, 0xc0, !PT ;  /* 0x000000ffc3087812 */ /* 0x000fe400078ec0ff */
[----:B------:R-:W-:-:S04]  /*1c10*/  LEA.HI R3, R3, R0, RZ, 0x6 ;  /* 0x0000000003037211 */ /* 0x000fc800078f30ff */
[----:B------:R-:W-:-:S04]  /*1c20*/  SHF.R.S32.HI R3, RZ, 0x6, R3 ;  /* 0x00000006ff037819 */ /* 0x000fc80000011403 */
[----:B------:R-:W-:Y:S01]  /*1c30*/  VIMNMX R10, RZ, R3, !PT ;  /* 0x00000003ff0a7248 */ /* 0x000fe20007fe0100 */
[----:B------:R-:W-:-:S03]  /*1c40*/  IMAD.MOV.U32 R3, RZ, RZ, RZ ;  /* 0x000000ffff037224 */ /* 0x000fc600078e00ff */
[----:B------:R-:W-:-:S13]  /*1c50*/  ISETP.GT.AND P0, PT, R11, R10, PT ;  /* 0x0000000a0b00720c */ /* 0x000fda0003f04270 */
[----:B------:R-:W-:Y:S05]  /*1c60*/  @!P0 BRA `(.L_x_3135) ;  /* 0x00000000007c8947 */ /* 0x000fea0003800000 */
[----:B------:R-:W-:-:S04]  /*1c70*/  SHF.R.U32.HI R0, RZ, 0x10, R195 ;  /* 0x00000010ff007819 */ /* 0x000fc800000116c3 */
[----:B------:R-:W-:-:S13]  /*1c80*/  ISETP.NE.AND P0, PT, R0, RZ, PT ;  /* 0x000000ff0000720c */ /* 0x000fda0003f05270 */
[----:B------:R-:W0:Y:S02]  /*1c90*/  @!P0 LDC R0, c[0x0][0xae8] ;  /* 0x0002ba00ff008b82 */ /* 0x000e240000000800 */
[-C--:B0-----:R-:W-:Y:S02]  /*1ca0*/  IABS R7, R0.reuse ;  /* 0x0000000000077213 */ /* 0x081fe40000000000 */
[----:B------:R-:W-:Y:S02]  /*1cb0*/  IADD3 R3, R0, -0x1, R11 ;  /* 0xffffffff00037810 */ /* 0x000fe40007ffe00b */
[----:B------:R-:W0:Y:S01]  /*1cc0*/  I2F.RP R6, R7 ;  /* 0x0000000700067306 */ /* 0x000e220000209400 */
[----:B------:R-:W-:Y:S02]  /*1cd0*/  IABS R13, R0 ;  /* 0x00000000000d7213 */ /* 0x000fe40000000000 */
[----:B------:R-:W-:-:S05]  /*1ce0*/  IMAD.IADD R3, R3, 0x1, -R10 ;  /* 0x0000000103037824 */ /* 0x000fca00078e0a0a */
        /* <DEDUP_REMOVED lines=8> */
[----:B------:R-:W-:Y:S01]  /*1d70*/  LOP3.LUT R3, R3, R0, RZ, 0x3c, !PT ;  /* 0x0000000003037212 */ /* 0x000fe200078e3cff */
        /* <DEDUP_REMOVED lines=14> */
.L_x_3135:
[-C--:B------:R-:W-:Y:S01]  /*1e60*/  IMAD R0, R8, R3.reuse, R10 ;  /* 0x0000000308007224 */ /* 0x080fe200078e020a */
        /* <DEDUP_REMOVED lines=8> */
[----:B------:R-:W-:Y:S02]  /*1ef0*/  R2UR UR16, R11 ;  /* 0x000000000b1072ca */ /* 0x000fe400000e0000 */
        /* <DEDUP_REMOVED lines=120> */
.L_x_3138:
[----:B------:R-:W-:Y:S01]  /*2680*/  BAR.SYNC.DEFER_BLOCKING 0xe, 0x100 ;  /* 0x0384000000007b1d */ /* 0x000fe20000010000 */
[----:B------:R-:W-:Y:S01]  /*2690*/  IMAD.U32 R4, RZ, RZ, UR37 ;  /* 0x00000025ff047e24 */ /* 0x000fe2000f8e00ff */
[----:B------:R-:W-:Y:S01]  /*26a0*/  UIADD3 UR37, UR37, 0x1, URZ ;  /* 0x0000000125257890 */ /* 0x000fe2000fffe03f */
[----:B------:R-:W-:Y:S01]  /*26b0*/  ISETP.LT.AND P0, PT, R0, UR20, PT ;  /* 0x0000001400007c0c */ /* 0x000fe2000bf01270 */
[----:B------:R-:W-:Y:S01]  /*26c0*/  UIADD3 UR20, UR20, -0x1, URZ ;  /* 0xffffffff14147890 */ /* 0x000fe2000fffe03f */
[----:B01----:R-:W-:Y:S01]  /*26d0*/  IMAD R3, R4, 0x40, R23 ;  /* 0x0000004004037824 */ /* 0x003fe200078e0217 */
        /* <DEDUP_REMOVED lines=147> */
[----:B------:R-:W-:-:S06]  /*3010*/  USEL UR6, URZ, 0x1, UP0 ;  /* 0x000000013f067887 */ /* 0x000fcc0008000000 */
[----:B------:R-:W-:Y:S01]  /*3020*/  LOP3.LUT R2, R2, UR6, RZ, 0x3c, !PT ;  /* 0x0000000602027c12 */ /* 0x000fe2000f8e3cff */
        /* <DEDUP_REMOVED lines=16> */
.L_x_3137:
[----:B------:R-:W-:Y:S01]  /*3130*/  BAR.SYNC.DEFER_BLOCKING 0xe, 0x100 ;  /* 0x0384000000007b1d */ /* 0x000fe20000010000 */
[----:B------:R-:W-:Y:S01]  /*3140*/  IMAD.U32 R0, RZ, RZ, UR37 ;  /* 0x00000025ff007e24 */ /* 0x000fe2000f8e00ff */
[----:B------:R-:W-:Y:S01]  /*3150*/  UIADD3 UR37, UR37, 0x1, URZ ;  /* 0x0000000125257890 */ /* 0x000fe2000fffe03f */
[----:B------:R-:W-:Y:S01]  /*3160*/  PLOP3.LUT P0, PT, PT, PT, PT, 0x8, 0x0 ;  /* 0x000000000000781c */ /* 0x000fe20003f0e170 */
[----:B------:R-:W-:Y:S02]  /*3170*/  IMAD.MOV.U32 R20, RZ, RZ, RZ ;  /* 0x000000ffff147224 */ /* 0x000fe400078e00ff */
[----:B------:R-:W-:Y:S01]  /*3180*/  IMAD R0, R0, 0x40, R23 ;  /* 0x0000004000007824 */ /* 0x000fe200078e0217 */
[----:B------:R-:W-:-:S04]  /*3190*/  UISETP.NE.AND UP0, UPT, UR37, 0x2, UPT ;  /* 0x000000022500788c */ /* 0x000fc8000bf05270 */
[----:B------:R-:W-:Y:S01]  /*31a0*/  LEA R4, R0, UR41, 0x2 ;  /* 0x0000002900047c11 */ /* 0x000fe2000f8e10ff */
[----:B------:R-:W-:Y:S02]  /*31b0*/  USEL UR4, URZ, 0x1, UP0 ;  /* 0x000000013f047887 */ /* 0x000fe40008000000 */
[----:B------:R-:W-:-:S04]  /*31c0*/  USEL UR37, UR37, URZ, UP0 ;  /* 0x0000003f25257287 */ /* 0x000fc80008000000 */
[----:B------:R-:W-:Y:S01]  /*31d0*/  LOP3.LUT R2, R2, UR4, RZ, 0x3c, !PT ;  /* 0x0000000402027c12 */ /* 0x000fe2000f8e3cff */
[----:B01----:R-:W0:Y:S04]  /*31e0*/  LDS R3, [R4+0x38400] ;  /* 0x0384000004037984 */ /* 0x003e280000000800 */
        /* <DEDUP_REMOVED lines=132> */
.L_x_3128:
        /* <DEDUP_REMOVED lines=23> */
.L_x_3140:
[----:B------:R-:W-:-:S13]  /*3ba0*/  ISETP.NE.AND P0, PT, R5, 0x1, PT ;  /* 0x000000010500780c */ /* 0x000fda0003f05270 */
[----:B------:R-:W0:Y:S02]  /*3bb0*/  @P0 LDC.64 R6, c[0x0][0xae0] ;  /* 0x0002b800ff060b82 */ /* 0x000e240000000a00 */
[----:B0-----:R-:W-:-:S05]  /*3bc0*/  @P0 IMAD.HI.U32 R6, R0, R6, RZ ;  /* 0x0000000600060227 */ /* 0x001fca00078e00ff */
[----:B------:R-:W-:-:S07]  /*3bd0*/  @P0 SHF.R.U32.HI R0, RZ, R7, R6 ;  /* 0x00000007ff000219 */ /* 0x000fce0000011606 */
.L_x_3141:
[----:B------:R-:W-:-:S05]  /*3be0*/  IMAD R3, R0, R5, R5 ;  /* 0x0000000500037224 */ /* 0x000fca00078e0205 */
[----:B------:R-:W-:-:S07]  /*3bf0*/  VIMNMX R4, R4, R3, PT ;  /* 0x0000000304047248 */ /* 0x000fce0003fe0100 */
.L_x_3139:
[----:B------:R-:W0:Y:S01]  /*3c00*/  @P1 LDC R0, c[0x0][0x44c] ;  /* 0x00011300ff001b82 */ /* 0x000e220000000800 */
[----:B------:R-:W-:Y:S01]  /*3c10*/  VIADD R4, R4, 0x3f ;  /* 0x0000003f04047836 */ /* 0x000fe20000000000 */
[----:B------:R-:W-:Y:S01]  /*3c20*/  ULDC UR4, c[0x0][0xad4] ;  /* 0x0002b50000047ab9 */ /* 0x000fe20000000800 */
[----:B------:R-:W-:-:S03]  /*3c30*/  IMAD.IADD R7, R16, 0x1, -R17 ;  /* 0x0000000110077824 */ /* 0x000fc600078e0a11 */
[----:B------:R-:W-:Y:S02]  /*3c40*/  SHF.R.S32.HI R3, RZ, 0x1f, R4 ;  /* 0x0000001fff037819 */ /* 0x000fe40000011404 */
[----:B------:R-:W1:Y:S02]  /*3c50*/  @P1 LDC R9, c[0x0][0x450] ;  /* 0x00011400ff091b82 */ /* 0x000e640000000800 */
[----:B------:R-:W-:-:S04]  /*3c60*/  LEA.HI R3, R3, R4, RZ, 0x6 ;  /* 0x0000000403037211 */ /* 0x000fc800078f30ff */
[----:B------:R-:W-:-:S04]  /*3c70*/  SHF.R.S32.HI R3, RZ, 0x6, R3 ;  /* 0x00000006ff037819 */ /* 0x000fc80000011403 */
[----:B------:R-:W-:Y:S01]  /*3c80*/  VIMNMX R8, R8, R3, PT ;  /* 0x0000000308087248 */ /* 0x000fe20003fe0100 */
[----:B0-----:R-:W-:-:S04]  /*3c90*/  @P1 IMAD.HI.U32 R6, R185, R0, RZ ;  /* 0x00000000b9061227 */ /* 0x001fc800078e00ff */
[----:B------:R-:W-:Y:S01]  /*3ca0*/  IMAD.MOV.U32 R0, RZ, RZ, R185 ;  /* 0x000000ffff007224 */ /* 0x000fe200078e00b9 */
[----:B-1----:R-:W-:-:S05]  /*3cb0*/  @P1 SHF.R.U32.HI R0, RZ, R9, R6 ;  /* 0x00000009ff001219 */ /* 0x002fca0000011606 */
[----:B------:R-:W-:-:S04]  /*3cc0*/  IMAD.IADD R0, R7, 0x1, R0 ;  /* 0x0000000107007824 */ /* 0x000fc800078e0200 */
        /* <DEDUP_REMOVED lines=11> */
.L_x_3143:
[----:B------:R-:W-:-:S13]  /*3d80*/  ISETP.NE.AND P0, PT, R5, 0x1, PT ;  /* 0x000000010500780c */ /* 0x000fda0003f05270 */
[----:B------:R-:W0:Y:S02]  /*3d90*/  @P0 LDC.64 R6, c[0x0][0xae0] ;  /* 0x0002b800ff060b82 */ /* 0x000e240000000a00 */
[----:B0-----:R-:W-:-:S05]  /*3da0*/  @P0 IMAD.HI.U32 R4, R0, R6, RZ ;  /* 0x0000000600040227 */ /* 0x001fca00078e00ff */
[----:B------:R-:W-:-:S07]  /*3db0*/  @P0 SHF.R.U32.HI R0, RZ, R7, R4 ;  /* 0x00000007ff000219 */ /* 0x000fce0000011604 */
.L_x_3144:
[----:B------:R-:W-:-:S05]  /*3dc0*/  IMAD R0, R0, R5, RZ ;  /* 0x0000000500007224 */ /* 0x000fca00078e02ff */
[----:B------:R-:W-:-:S07]  /*3dd0*/  VIMNMX R3, R3, R0, !PT ;  /* 0x0000000003037248 */ /* 0x000fce0007fe0100 */
.L_x_3142:
[----:B------:R-:W-:Y:S01]  /*3de0*/  SHF.R.S32.HI R0, RZ, 0x1f, R3 ;  /* 0x0000001fff007819 */ /* 0x000fe20000011403 */
[----:B------:R-:W-:Y:S01]  /*3df0*/  IMAD.MOV.U32 R168, RZ, RZ, RZ ;  /* 0x000000ffffa87224 */ /* 0x000fe200078e00ff */
[----:B------:R-:W-:Y:S02]  /*3e00*/  LOP3.LUT R10, R195, 0xff, RZ, 0xc0, !PT ;  /* 0x000000ffc30a7812 */ /* 0x000fe400078ec0ff */
[----:B------:R-:W-:-:S04]  /*3e10*/  LEA.HI R0, R0, R3, RZ, 0x6 ;  /* 0x0000000300007211 */ /* 0x000fc800078f30ff */
[----:B------:R-:W-:-:S04]  /*3e20*/  SHF.R.S32.HI R0, RZ, 0x6, R0 ;  /* 0x00000006ff007819 */ /* 0x000fc80000011400 */
[----:B------:R-:W-:-:S04]  /*3e30*/  VIMNMX R191, RZ, R0, !PT ;  /* 0x00000000ffbf7248 */ /* 0x000fc80007fe0100 */
        /* <DEDUP_REMOVED lines=33> */
.L_x_3145:
        /* <DEDUP_REMOVED lines=101> */
.L_x_3146:
[----:B------:R-:W-:Y:S02]  /*46a0*/  LEA.HI R0, R227, R227, RZ, 0x1 ;  /* 0x000000e3e3007211 */ /* 0x000fe400078f08ff */
[----:B------:R-:W-:Y:S02]  /*46b0*/  ISETP.NE.AND P0, PT, RZ, UR40, PT ;  /* 0x00000028ff007c0c */ /* 0x000fe4000bf05270 */
[----:B------:R-:W-:-:S05]  /*46c0*/  LOP3.LUT R0, R0, 0xfffffffe, RZ, 0xc0, !PT ;  /* 0xfffffffe00007812 */ /* 0x000fca00078ec0ff */
[----:B------:R-:W-:-:S05]  /*46d0*/  IMAD.IADD R0, R227, 0x1, -R0 ;  /* 0x00000001e3007824 */ /* 0x000fca00078e0a00 */
[----:B------:R-:W-:Y:S01]  /*46e0*/  SHF.L.U32 R3, R0, 0x1f, RZ ;  /* 0x0000001f00037819 */ /* 0x000fe200000006ff */
[----:B------:R-:W-:-:S03]  /*46f0*/  IMAD.MOV.U32 R0, RZ, RZ, 0x1 ;  /* 0x00000001ff007424 */ /* 0x000fc600078e00ff */
[----:B------:R-:W0:Y:S02]  /*4700*/  SYNCS.PHASECHK.TRANS64.TRYWAIT P1, [UR41+0x38800], R3 ;  /* 0x03880003ff0075a7 */ /* 0x000e240008020169 */
[----:B------:R-:W-:-:S04]  /*4710*/  SEL R0, R0, 0x2, !P0 ;  /* 0x0000000200007807 */ /* 0x000fc80004000000 */
[----:B------:R-:W-:-:S04]  /*4720*/  LOP3.LUT R0, R0, 0x1, RZ, 0xfc, !PT ;  /* 0x0000000100007812 */ /* 0x000fc800078efcff */
[----:B------:R-:W-:Y:S01]  /*4730*/  ISETP.NE.AND P0, PT, R0, 0x3, PT ;  /* 0x000000030000780c */ /* 0x000fe20003f05270 */
[----:B0-----:R-:W-:-:S12]  /*4740*/  @!P1 BRA `(.L_x_3147) ;  /* 0x000001a400fc9947 */ /* 0x001fd80003800000 */
.L_x_3389:
[----:B------:R-:W-:Y:S05]  /*4750*/  @!P0 BRA `(.L_x_3148) ;  /* 0x0000000000048947 */ /* 0x000fea0003800000 */
[----:B------:R-:W-:Y:S01]  /*4760*/  BPT.TRAP 0x1 ;  /* 0x000000040000795c */ /* 0x000fe20000300000 */
.L_x_3148:
[----:B------:R-:W-:Y:S01]  /*4770*/  IMAD.U32 R7, RZ, RZ, UR37 ;  /* 0x00000025ff077e24 */ /* 0x000fe2000f8e00ff */
[----:B------:R-:W-:-:S04]  /*4780*/  SHF.L.U32 R4, R2, 0x1f, RZ ;  /* 0x0000001f02047819 */ /* 0x000fc800000006ff */
[----:B------:R-:W-:-:S04]  /*4790*/  LEA R7, R7, UR41, 0x3 ;  /* 0x0000002907077c11 */ /* 0x000fc8000f8e18ff */
[----:B------:R1:W2:Y:S01]  /*47a0*/  SYNCS.PHASECHK.TRANS64.TRYWAIT P1, [R7+URZ+0x38830], R4 ;  /* 0x03883004070075a7 */ /* 0x0002a2000802017f */
[----:B------:R-:W-:Y:S05]  /*47b0*/  @!P0 BRA `(.L_x_3149) ;  /* 0x0000000000048947 */ /* 0x000fea0003800000 */
[----:B------:R-:W-:Y:S01]  /*47c0*/  BPT.TRAP 0x1 ;  /* 0x000000040000795c */ /* 0x000fe20000300000 */
.L_x_3149:
[----:B--2---:R-:W-:Y:S05]  /*47d0*/  @P1 BRA `(.L_x_3150) ;  /* 0x0000000000081947 */ /* 0x004fea0003800000 */
[----:B------:R-:W2:Y:S02]  /*47e0*/  SYNCS.PHASECHK.TRANS64.TRYWAIT P1, [R7+URZ+0x38830], R4 ;  /* 0x03883004070075a7 */ /* 0x000ea4000802017f */
[----:B--2---:R-:W-:Y:S05]  /*47f0*/  @!P1 BRA `(.L_x_3151) ;  /* 0x000001a400e89947 */ /* 0x004fea0003800000 */
.L_x_3150:
        /* <DEDUP_REMOVED lines=40> */
.L_x_3390:
[----:B------:R-:W-:Y:S05]  /*4a80*/  @!P0 BRA `(.L_x_3153) ;  /* 0x0000000000048947 */ /* 0x000fea0003800000 */
[----:B------:R-:W-:Y:S01]  /*4a90*/  BPT.TRAP 0x1 ;  /* 0x000000040000795c */ /* 0x000fe20000300000 */
.L_x_3153:
[----:B------:R3:W4:Y:S01]  /*4aa0*/  SYNCS.PHASECHK.TRANS64.TRYWAIT P1, [R7+URZ+0x38850], R4 ;  /* 0x03885004070075a7 */ /* 0x000722000802017f */
[----:B------:R-:W-:Y:S05]  /*4ab0*/  @!P0 BRA `(.L_x_3154) ;  /* 0x0000000000048947 */ /* 0x000fea0003800000 */
[----:B------:R-:W-:Y:S01]  /*4ac0*/  BPT.TRAP 0x1 ;  /* 0x000000040000795c */ /* 0x000fe20000300000 */
.L_x_3154:
[----:B----4-:R-:W-:Y:S05]  /*4ad0*/  @P1 BRA `(.L_x_3155) ;  /* 0x0000000000081947 */ /* 0x010fea0003800000 */
[----:B------:R-:W4:Y:S02]  /*4ae0*/  SYNCS.PHASECHK.TRANS64.TRYWAIT P1, [R7+URZ+0x38850], R4 ;  /* 0x03885004070075a7 */ /* 0x000f24000802017f */
[----:B----4-:R-:W-:Y:S05]  /*4af0*/  @!P1 BRA `(.L_x_3156) ;  /* 0x000001a400549947 */ /* 0x010fea0003800000 */
.L_x_3155:
[----:B------:R-:W-:Y:S01]  /*4b00*/  UIADD3 UR4, UR41, 0x400, URZ ;  /* 0x0000040029047890 */ /* 0x000fe2000fffe03f */
[----:B------:R-:W-:Y:S01]  /*4b10*/  WARPGROUP.ARRIVE ;  /* 0x00000000000079c5 */ /* 0x000fe20000000000 */
[----:B------:R-:W-:-:S05]  /*4b20*/  UIADD3 UR5, UR41, 0x26400, URZ ;  /* 0x0002640029057890 */ /* 0x000fca000fffe03f */
[----:B0-----:R-:W0:Y:S01]  /*4b30*/  S2R R3, SR_TID.X ;  /* 0x0000000000037919 */ /* 0x001e220000002100 */
[----:B------:R-:W-:Y:S01]  /*4b40*/  USHF.R.U32.HI UR4, URZ, 0x4, UR4 ;  /* 0x000000043f047899 */ /* 0x000fe20008011604 */
[----:B------:R-:W-:Y:S01]  /*4b50*/  LEA R9, R168, 0xffffffc0, 0x6 ;  /* 0xffffffc0a8097811 */ /* 0x000fe200078e30ff */
[----:B------:R-:W-:Y:S01]  /*4b60*/  USHF.R.U32.HI UR5, URZ, 0x4, UR5 ;  /* 0x000000043f057899 */ /* 0x000fe20008011605 */
[----:B-1234-:R-:W1:Y:S01]  /*4b70*/  S2R R4, SR_TID.X ;  /* 0x0000000000047919 */ /* 0x01ee620000002100 */
[----:B------:R-:W-:Y:S01]  /*4b80*/  ULOP3.LUT UR4, UR4, 0x3fff, URZ, 0xc0, !UPT ;  /* 0x00003fff04047892 */ /* 0x000fe2000f8ec03f */
[----:B------:R-:W-:Y:S01]  /*4b90*/  IADD3 R8, -R19, R16, -R9 ;  /* 0x0000001013087210 */ /* 0x000fe20007ffe909 */
[----:B------:R-:W-:Y:S02]  /*4ba0*/  ULOP3.LUT UR5, UR5, 0x3fff, URZ, 0xc0, !UPT ;  /* 0x00003fff05057892 */ /* 0x000fe4000f8ec03f */
[----:B------:R-:W-:Y:S02]  /*4bb0*/  ULOP3.LUT UR4, UR4, 0x10000, URZ, 0xfc, !UPT ;  /* 0x0001000004047892 */ /* 0x000fe4000f8efc3f */
[----:B------:R-:W-:-:S02]  /*4bc0*/  ULOP3.LUT UR6, UR5, 0x10000, URZ, 0xfc, !UPT ;  /* 0x0001000005067892 */ /* 0x000fc4000f8efc3f */
[----:B------:R-:W-:Y:S01]  /*4bd0*/  ULEA UR26, UR37, UR4, 0xc ;  /* 0x00000004251a7291 */ /* 0x000fe2000f8e603f */
[----:B------:R-:W-:Y:S01]  /*4be0*/  UMOV UR25, 0x40000040 ;  /* 0x4000004000197882 */ /* 0x000fe20000000000 */
[----:B------:R-:W-:Y:S01]  /*4bf0*/  UMOV UR27, 0x40000040 ;  /* 0x40000040001b7882 */ /* 0x000fe20000000000 */
[----:B------:R-:W-:Y:S02]  /*4c00*/  UIADD3 UR28, UR6, 0x2, URZ ;  /* 0x00000002061c7890 */ /* 0x000fe4000fffe03f */
[----:B------:R-:W-:Y:S01]  /*4c10*/  UMOV UR24, UR6 ;  /* 0x0000000600187c82 */ /* 0x000fe20008000000 */
[----:B------:R-:W-:-:S03]  /*4c20*/  UIADD3 UR30, UR26, 0x2, URZ ;  /* 0x000000021a1e7890 */ /* 0x000fc6000fffe03f */
[----:B------:R-:W-:Y:S01]  /*4c30*/  HGMMA.64x64x16.F32.BF16 R24, gdesc[UR24], R24, gsb0 ;  /* 0x00e00000181879f0 */ /* 0x000fe20008001818 */
[----:B------:R-:W-:Y:S01]  /*4c40*/  UMOV UR29, 0x40000040 ;  /* 0x40000040001d7882 */ /* 0x000fe20000000000 */
[----:B------:R-:W-:Y:S01]  /*4c50*/  UMOV UR31, 0x40000040 ;  /* 0x40000040001f7882 */ /* 0x000fe20000000000 */
[----:B------:R-:W-:Y:S02]  /*4c60*/  UIADD3 UR11, UR6, 0x800, URZ ;  /* 0x00000800060b7890 */ /* 0x000fe4000fffe03f */
[----:B------:R-:W-:Y:S01]  /*4c70*/  UIADD3 UR14, UR26, 0x800, URZ ;  /* 0x000008001a0e7890 */ /* 0x000fe2000fffe03f */
[----:B0-----:R-:W-:Y:S02]  /*4c80*/  SHF.R.U32.HI R3, RZ, 0x7, R3 ;  /* 0x00000007ff037819 */ /* 0x001fe40000011603 */
[----:B-1----:R-:W-:-:S04]  /*4c90*/  LOP3.LUT R4, R4, 0x7f, RZ, 0xc0, !PT ;  /* 0x0000007f04047812 */ /* 0x002fc800078ec0ff */
[----:B------:R-:W0:Y:S01]  /*4ca0*/  SHFL.IDX PT, R3, R3, RZ, 0x1f ;  /* 0x00001fff03037589 */ /* 0x000e2200000e0000 */
[----:B------:R-:W-:Y:S02]  /*4cb0*/  ISETP.NE.AND P1, PT, R4, RZ, PT ;  /* 0x000000ff0400720c */ /* 0x000fe40003f25270 */
[----:B0-----:R-:W-:Y:S01]  /*4cc0*/  R2UR UR5, R3 ;  /* 0x00000000030572ca */ /* 0x001fe200000e0000 */
[----:B------:R-:W-:-:S04]  /*4cd0*/  IMAD.IADD R3, R190, 0x1, R185 ;  /* 0x00000001be037824 */ /* 0x000fc800078e02b9 */
[----:B------:R-:W-:-:S08]  /*4ce0*/  IMAD.MOV.U32 R4, RZ, RZ, R3 ;  /* 0x000000ffff047224 */ /* 0x000fd000078e0003 */
        /* <DEDUP_REMOVED lines=236> */
[----:B------:R-:W-:Y:S01]  /*5bb0*/  ULDC.64 UR10, c[0x0][0xad8] ;  /* 0x0002b600000a7ab9 */ /* 0x000fe20000000a00 */
[----:B------:R-:W-:Y:S02]  /*5bc0*/  USEL UR5, UR5, 0x3e, UP0 ;  /* 0x0000003e05057887 */ /* 0x000fe40008000000 */
[----:B------:R-:W-:-:S02]  /*5bd0*/  UISETP.GE.AND UP1, UPT, UR11, 0x1, UPT ;  /* 0x000000010b00788c */ /* 0x000fc4000bf26270 */
        /* <DEDUP_REMOVED lines=9> */
[----:B------:R-:W-:Y:S01]  /*5c70*/  ULDC UR26, c[0x0][0xad4] ;  /* 0x0002b500001a7ab9 */ /* 0x000fe20000000800 */
[----:B------:R-:W-:-:S06]  /*5c80*/  UISETP.NE.AND UP0, UPT, UR5, 0x1, UPT ;  /* 0x000000010500788c */ /* 0x000fcc000bf05270 */
[----:B------:R-:W-:Y:S02]  /*5c90*/  PLOP3.LUT P2, PT, PT, PT, UP0, 0x80, 0x0 ;  /* 0x000000000000781c */ /* 0x000fe40003f4f008 */
[----:B------:R-:W-:-:S03]  /*5ca0*/  PLOP3.LUT P3, PT, PT, PT, UP0, 0x80, 0x0 ;  /* 0x000000000000781c */ /* 0x000fc60003f6f008 */
[----:B------:R-:W-:-:S08]  /*5cb0*/  @UP0 ULDC UR5, c[0x0][0x44c] ;  /* 0x0001130000050ab9 */ /* 0x000fd00000000800 */
[----:B------:R-:W-:Y:S01]  /*5cc0*/  @P2 IMAD.HI.U32 R5, R3, UR5, RZ ;  /* 0x0000000503052c27 */ /* 0x000fe2000f8e00ff */
[----:B------:R-:W-:Y:S01]  /*5cd0*/  @UP0 ULDC UR5, c[0x0][0x450] ;  /* 0x0001140000050ab9 */ /* 0x000fe20000000800 */
[----:B------:R-:W-:Y:S02]  /*5ce0*/  PLOP3.LUT P2, PT, PT, PT, UP1, 0x40, 0x0 ;  /* 0x000000000000781c */ /* 0x000fe40003f4e818 */
[----:B------:R-:W-:Y:S01]  /*5cf0*/  @!P1 VIADD R3, R7, 0x38840 ;  /* 0x0003884007039836 */ /* 0x000fe20000000000 */
[----:B------:R-:W-:Y:S01]  /*5d00*/  @P3 SHF.R.U32.HI R4, RZ, UR5, R5 ;  /* 0x00000005ff043c19 */ /* 0x000fe20008011605 */
[----:B------:R-:W-:Y:S01]  /*5d10*/  IMAD.MOV.U32 R5, RZ, RZ, -0x40 ;  /* 0xffffffc0ff057424 */ /* 0x000fe200078e00ff */
[----:B------:R-:W-:Y:S02]  /*5d20*/  ULOP3.LUT UR5, URZ, UR26, URZ, 0x33, !UPT ;  /* 0x0000001a3f057292 */ /* 0x000fe4000f8e333f */
[----:B------:R-:W-:Y:S01]  /*5d30*/  @!P1 PRMT R3, RZ, 0x654, R3 ;  /* 0x00000654ff039816 */ /* 0x000fe20000000003 */
[----:B------:R-:W0:Y:S01]  /*5d40*/  SHFL.IDX PT, R13, R4, RZ, 0x1c1f ;  /* 0x001c1fff040d7589 */ /* 0x000e2200000e0000 */
[----:B------:R-:W-:-:S04]  /*5d50*/  IMAD R5, R168, R5, 0x41 ;  /* 0x00000041a8057424 */ /* 0x000fc800078e0205 */
[----:B------:R-:W-:Y:S01]  /*5d60*/  VIADD R12, R5, 0xffffffff ;  /* 0xffffffff050c7836 */ /* 0x000fe20000000000 */
[----:B------:R-:W-:-:S05]  /*5d70*/  IADD3 R6, -R19, R5, R16 ;  /* 0x0000000513067210 */ /* 0x000fca0007ffe110 */
[----:B------:R-:W-:-:S04]  /*5d80*/  IMAD.IADD R6, R6, 0x1, -R17 ;  /* 0x0000000106067824 */ /* 0x000fc800078e0a11 */
[C---:B------:R-:W-:Y:S02]  /*5d90*/  VIADD R11, R6.reuse, UR10 ;  /* 0x0000000a060b7c36 */ /* 0x040fe40008000000 */
[----:B------:R-:W-:-:S04]  /*5da0*/  VIADD R10, R6, UR5 ;  /* 0x00000005060a7c36 */ /* 0x000fc80008000000 */
[----:B0-----:R-:W-:Y:S01]  /*5db0*/  IMAD.IADD R5, R10, 0x1, R13 ;  /* 0x000000010a057824 */ /* 0x001fe200078e020d */
[----:B------:R-:W-:Y:S02]  /*5dc0*/  WARPGROUP.DEPBAR.LE gsb0, 0x0 ;  /* 0x00008000000079c5 */ /* 0x000fe40000010000 */
[----:B------:R-:W-:-:S06]  /*5dd0*/  WARPGROUP.ARRIVE ;  /* 0x00000000000079c5 */ /* 0x000fcc0000000000 */
[----:B------:R-:W-:Y:S03]  /*5de0*/  HGMMA.64x64x16.F32.BF16 R24, gdesc[UR28], R24, gsb0 ;  /* 0x00e000001c1879f0 */ /* 0x000fe60008001818 */
[----:B------:R-:W-:Y:S02]  /*5df0*/  WARPGROUP.DEPBAR.LE gsb0, 0x0 ;  /* 0x00008000000079c5 */ /* 0x000fe40000010000 */
[----:B------:R0:W-:Y:S02]  /*5e00*/  @!P1 SYNCS.ARRIVE.TRANS64.RED.A1T0 RZ, [R3+URZ], RZ ;  /* 0x000000ff03ff99a7 */ /* 0x0001e4000810043f */
[----:B0-----:R-:W-:Y:S01]  /*5e10*/  VIADDMNMX R3, R13, R11, R8, PT ;  /* 0x0000000b0d037246 */ /* 0x001fe20003800108 */
        /* <DEDUP_REMOVED lines=13> */
.L_x_3159:
[----:B------:R-:W-:-:S06]  /*5ef0*/  UISETP.NE.AND UP2, UPT, UR11, 0x1, UPT ;  /* 0x000000010b00788c */ /* 0x000fcc000bf45270 */
[----:B------:R-:W-:-:S05]  /*5f00*/  PLOP3.LUT P2, PT, PT, PT, UP2, 0x80, 0x0 ;  /* 0x000000000000781c */ /* 0x000fca0003f4f028 */
[----:B------:R-:W-:-:S08]  /*5f10*/  @UP2 ULDC.64 UR14, c[0x0][0xae0] ;  /* 0x0002b800000e2ab9 */ /* 0x000fd00000000a00 */
[----:B------:R-:W-:-:S05]  /*5f20*/  @P2 IMAD.HI.U32 R13, R6, UR14, RZ ;  /* 0x0000000e060d2c27 */ /* 0x000fca000f8e00ff */
[----:B------:R-:W-:-:S07]  /*5f30*/  @P2 SHF.R.U32.HI R6, RZ, UR15, R13 ;  /* 0x0000000fff062c19 */ /* 0x000fce000801160d */
.L_x_3160:
[----:B------:R-:W-:Y:S05]  /*5f40*/  BSYNC B0 ;  /* 0x0000000000007941 */ /* 0x000fea0003800000 */
.L_x_3158:
[----:B------:R-:W-:-:S04]  /*5f50*/  IMAD R6, R6, UR11, -R9 ;  /* 0x0000000b06067c24 */ /* 0x000fc8000f8e0a09 */
[----:B------:R-:W-:-:S05]  /*5f60*/  IMAD.IADD R6, R6, 0x1, -R19 ;  /* 0x0000000106067824 */ /* 0x000fca00078e0a13 */
[----:B------:R-:W-:Y:S02]  /*5f70*/  VIMNMX R5, R5, R6, !PT ;  /* 0x0000000605057248 */ /* 0x000fe40007fe0100 */
[----:B------:R-:W-:-:S07]  /*5f80*/  VIADDMNMX R3, R6, UR11, R3, PT ;  /* 0x0000000b06037c46 */ /* 0x000fce000b800103 */
.L_x_3157:
        /* <DEDUP_REMOVED lines=94> */
.L_x_3163:
[----:B------:R-:W-:-:S06]  /*6570*/  UISETP.NE.AND UP2, UPT, UR11, 0x1, UPT ;  /* 0x000000010b00788c */ /* 0x000fcc000bf45270 */
[----:B------:R-:W-:-:S05]  /*6580*/  PLOP3.LUT P6, PT, PT, PT, UP2, 0x80, 0x0 ;  /* 0x000000000000781c */ /* 0x000fca0003fcf028 */
[----:B------:R-:W-:-:S08]  /*6590*/  @UP2 ULDC.64 UR14, c[0x0][0xae0] ;  /* 0x0002b800000e2ab9 */ /* 0x000fd00000000a00 */
[----:B------:R-:W-:Y:S01]  /*65a0*/  @P6 IMAD.HI.U32 R5, R4, UR14, RZ ;  /* 0x0000000e04056c27 */ /* 0x000fe2000f8e00ff */
[----:B------:R-:W-:-:S13]  /*65b0*/  PLOP3.LUT P6, PT, PT, PT, UP2, 0x80, 0x0 ;  /* 0x000000000000781c */ /* 0x000fda0003fcf028 */
[----:B------:R-:W-:-:S07]  /*65c0*/  @P6 SHF.R.U32.HI R4, RZ, UR15, R5 ;  /* 0x0000000fff046c19 */ /* 0x000fce0008011605 */
.L_x_3164:
[----:B------:R-:W-:Y:S05]  /*65d0*/  BSYNC B0 ;  /* 0x0000000000007941 */ /* 0x000fea0003800000 */
.L_x_3162:
[----:B------:R-:W-:-:S04]  /*65e0*/  IMAD R4, R4, UR11, -R9 ;  /* 0x0000000b04047c24 */ /* 0x000fc8000f8e0a09 */
[----:B------:R-:W-:-:S05]  /*65f0*/  IMAD.IADD R4, R4, 0x1, -R19 ;  /* 0x0000000104047824 */ /* 0x000fca00078e0a13 */
[----:B------:R-:W-:Y:S02]  /*6600*/  VIMNMX R6, R6, R4, !PT ;  /* 0x0000000406067248 */ /* 0x000fe40007fe0100 */
[----:B------:R-:W-:-:S07]  /*6610*/  VIADDMNMX R3, R4, UR11, R3, PT ;  /* 0x0000000b04037c46 */ /* 0x000fce000b800103 */
.L_x_3161:
[----:B------:R-:W-:Y:S01]  /*6620*/  ISETP.GT.AND P2, PT, R6, 0x1, !P2 ;  /* 0x000000010600780c */ /* 0x000fe20005744270 */
[----:B------:R-:W-:Y:S01]  /*6630*/  ULDC UR19, c[0x0][0xa80] ;  /* 0x0002a00000137ab9 */ /* 0x000fe20000000800 */
[----:B------:R-:W-:Y:S01]  /*6640*/  FMNMX.FTZ R4, R24, R14, !PT ;  /* 0x0000000e18047209 */ /* 0x000fe20007810000 */
[----:B------:R-:W-:Y:S01]  /*6650*/  ULEA UR14, UR37, UR42, 0xc ;  /* 0x0000002a250e7291 */ /* 0x000fe2000f8e603f */
[----:B------:R-:W-:Y:S01]  /*6660*/  ISETP.LT.OR P2, PT, R3, 0x2, P2 ;  /* 0x000000020300780c */ /* 0x000fe20001741670 */
[----:B------:R-:W-:Y:S01]  /*6670*/  UMOV UR15, 0x40000040 ;  /* 0x40000040000f7882 */ /* 0x000fe20000000000 */
[----:B------:R-:W-:Y:S01]  /*6680*/  FMNMX.FTZ R4, R28, R4, !PT ;  /* 0x000000041c047209 */ /* 0x000fe20007810000 */
[----:B------:R-:W-:Y:S01]  /*6690*/  UIADD3 UR18, UR14, 0x80, URZ ;  /* 0x000000800e127890 */ /* 0x000fe2000fffe03f */
[----:B------:R-:W-:Y:S01]  /*66a0*/  FSEL R27, R27, -INF , !P2 ;  /* 0xff8000001b1b7808 */ /* 0x000fe20005000000 */
[----:B------:R-:W-:Y:S01]  /*66b0*/  UMOV UR23, 0x40000040 ;  /* 0x4000004000177882 */ /* 0x000fe20000000000 */
[----:B------:R-:W-:Y:S01]  /*66c0*/  ISETP.NE.AND P2, PT, R15, RZ, PT ;  /* 0x000000ff0f00720c */ /* 0x000fe20003f45270 */
[----:B------:R-:W-:Y:S01]  /*66d0*/  @!P1 VIADD R7, R7, 0x38860 ;  /* 0x0003886007079836 */ /* 0x000fe20000000000 */
[----:B------:R-:W-:-:S02]  /*66e0*/  FMNMX.FTZ R4, R20, R4, !PT ;  /* 0x0000000414047209 */ /* 0x000fc40007810000 */
[----:B------:R-:W-:Y:S01]  /*66f0*/  ISETP.GT.AND P2, PT, R6, 0x9, !P2 ;  /* 0x000000090600780c */ /* 0x000fe20005744270 */
[----:B------:R-:W-:Y:S01]  /*6700*/  UMOV UR22, UR18 ;  /* 0x0000001200167c82 */ /* 0x000fe20008000000 */
[----:B------:R-:W-:Y:S01]  /*6710*/  FMNMX.FTZ R4, R32, R4, !PT ;  /* 0x0000000420047209 */ /* 0x000fe20007810000 */
[----:B------:R-:W-:Y:S01]  /*6720*/  UIADD3 UR18, UR14, 0x100, URZ ;  /* 0x000001000e127890 */ /* 0x000fe2000fffe03f */
[----:B------:R-:W-:Y:S02]  /*6730*/  ISETP.LT.OR P2, PT, R3, 0xa, P2 ;  /* 0x0000000a0300780c */ /* 0x000fe40001741670 */
        /* <DEDUP_REMOVED lines=21> */
[----:B------:R-:W-:Y:S02]  /*6890*/  ISETP.GT.AND P3, PT, R6, 0x8, !P3 ;  /* 0x000000080600780c */ /* 0x000fe40005f64270 */
[----:B------:R-:W-:Y:S02]  /*68a0*/  FSEL R38, R38, -INF , !P2 ;  /* 0xff80000026267808 */ /* 0x000fe40005000000 */
[----:B------:R-:W-:Y:S02]  /*68b0*/  ISETP.NE.AND P2, PT, R33, RZ, PT ;  /* 0x000000ff2100720c */ /* 0x000fe40003f45270 */
[----:B------:R-:W-:Y:S02]  /*68c0*/  FMNMX.FTZ R5, R52, R5, !PT ;  /* 0x0000000534057209 */ /* 0x000fe40007810000 */
[----:B------:R-:W-:Y:S02]  /*68d0*/  ISETP.GT.AND P2, PT, R6, 0x19, !P2 ;  /* 0x000000190600780c */ /* 0x000fe40005744270 */
[----:B------:R-:W-:-:S02]  /*68e0*/  ISETP.LT.OR P3, PT, R3, 0x9, P3 ;  /* 0x000000090300780c */ /* 0x000fc40001f61670 */
[----:B------:R-:W-:Y:S02]  /*68f0*/  ISETP.LT.OR P2, PT, R3, 0x1a, P2 ;  /* 0x0000001a0300780c */ /* 0x000fe40001741670 */
[----:B------:R-:W-:Y:S02]  /*6900*/  FMNMX.FTZ R8, R66, R5, !PT ;  /* 0x0000000542087209 */ /* 0x000fe40007810000 */
[----:B------:R-:W-:Y:S02]  /*6910*/  FSEL R39, R39, -INF , !P2 ;  /* 0xff80000027277808 */ /* 0x000fe40005000000 */
[----:B------:R-:W-:Y:S01]  /*6920*/  ISETP.NE.AND P2, PT, R37, RZ, PT ;  /* 0x000000ff2500720c */ /* 0x000fe20003f45270 */
[----:B------:R-:W0:Y:S01]  /*6930*/  SHFL.BFLY PT, R5, R8, 0x2, 0x1f ;  /* 0x0c401f0008057f89 */ /* 0x000e2200000e0000 */
[----:B------:R-:W-:Y:S02]  /*6940*/  FSEL R30, R30, -INF , !P3 ;  /* 0xff8000001e1e7808 */ /* 0x000fe40005800000 */
[----:B------:R-:W-:-:S02]  /*6950*/  ISETP.GT.AND P2, PT, R6, 0x20, !P2 ;  /* 0x000000200600780c */ /* 0x000fc40005744270 */
[----:B------:R-:W-:Y:S01]  /*6960*/  ISETP.NE.AND P3, PT, R41, RZ, PT ;  /* 0x000000ff2900720c */ /* 0x000fe20003f65270 */
[----:B------:R-:W-:Y:S01]  /*6970*/  BAR.SYNC.DEFER_BLOCKING 0xf, 0x100 ;  /* 0x03c4000000007b1d */ /* 0x000fe20000010000 */
[----:B------:R-:W-:Y:S02]  /*6980*/  ISETP.LT.OR P2, PT, R3, 0x21, P2 ;  /* 0x000000210300780c */ /* 0x000fe40001741670 */
[----:B------:R-:W-:Y:S02]  /*6990*/  ISETP.NE.AND P6, PT, R13, RZ, PT ;  /* 0x000000ff0d00720c */ /* 0x000fe40003fc5270 */
[----:B------:R-:W-:Y:S02]  /*69a0*/  FSEL R42, R42, -INF , !P2 ;  /* 0xff8000002a2a7808 */ /* 0x000fe40005000000 */
[----:B------:R-:W-:Y:S02]  /*69b0*/  ISETP.NE.AND P2, PT, R57, RZ, PT ;  /* 0x000000ff3900720c */ /* 0x000fe40003f45270 */
[----:B------:R-:W-:-:S02]  /*69c0*/  ISETP.GT.AND P4, PT, R6, 0x31, !P4 ;  /* 0x000000310600780c */ /* 0x000fc40006784270 */
[C---:B------:R-:W-:Y:S02]  /*69d0*/  ISETP.GT.AND P2, PT, R6.reuse, 0x21, !P2 ;  /* 0x000000210600780c */ /* 0x040fe40005744270 */
[C---:B------:R-:W-:Y:S02]  /*69e0*/  ISETP.GT.AND P5, PT, R6.reuse, 0x38, !P5 ;  /* 0x000000380600780c */ /* 0x040fe40006fa4270 */
[C---:B------:R-:W-:Y:S02]  /*69f0*/  ISETP.LT.OR P2, PT, R3.reuse, 0x22, P2 ;  /* 0x000000220300780c */ /* 0x040fe40001741670 */
[----:B------:R-:W-:Y:S02]  /*6a00*/  ISETP.LT.OR P4, PT, R3, 0x32, P4 ;  /* 0x000000320300780c */ /* 0x000fe40002781670 */
[----:B------:R-:W-:Y:S02]  /*6a10*/  FSEL R43, R43, -INF , !P2 ;  /* 0xff8000002b2b7808 */ /* 0x000fe40005000000 */
[----:B------:R-:W-:-:S02]  /*6a20*/  ISETP.GT.AND P2, PT, R6, 0x28, !P3 ;  /* 0x000000280600780c */ /* 0x000fc40005f44270 */
[----:B0-----:R-:W-:Y:S02]  /*6a30*/  FMNMX.FTZ R10, R8, R5, !PT ;  /* 0x00000005080a7209 */ /* 0x001fe40007810000 */
[----:B------:R-:W-:Y:S02]  /*6a40*/  ISETP.LT.OR P2, PT, R3, 0x29, P2 ;  /* 0x000000290300780c */ /* 0x000fe40001741670 */
[----:B------:R-:W-:Y:S01]  /*6a50*/  ISETP.NE.AND P3, PT, R45, RZ, PT ;  /* 0x000000ff2d00720c */ /* 0x000fe20003f65270 */
[----:B------:R-:W0:Y:S01]  /*6a60*/  SHFL.BFLY PT, R11, R10, 0x1, 0x1f ;  /* 0x0c201f000a0b7f89 */ /* 0x000e2200000e0000 */
[----:B------:R-:W-:Y:S02]  /*6a70*/  FSEL R46, R46, -INF , !P2 ;  /* 0xff8000002e2e7808 */ /* 0x000fe40005000000 */
[C---:B------:R-:W-:Y:S02]  /*6a80*/  ISETP.GT.AND P2, PT, R6.reuse, RZ, !P6 ;  /* 0x000000ff0600720c */ /* 0x040fe40007744270 */
[----:B------:R-:W-:-:S02]  /*6a90*/  ISETP.GT.AND P3, PT, R6, 0x30, !P3 ;  /* 0x000000300600780c */ /* 0x000fc40005f64270 */
[C---:B------:R-:W-:Y:S02]  /*6aa0*/  ISETP.LT.OR P2, PT, R3.reuse, 0x1, P2 ;  /* 0x000000010300780c */ /* 0x040fe40001741670 */
[----:B------:R-:W-:Y:S02]  /*6ab0*/  ISETP.LT.OR P3, PT, R3, 0x31, P3 ;  /* 0x000000310300780c */ /* 0x000fe40001f61670 */
[----:B------:R-:W-:Y:S02]  /*6ac0*/  FSEL R26, R26, -INF , !P2 ;  /* 0xff8000001a1a7808 */ /* 0x000fe40005000000 */
[----:B------:R-:W-:Y:S02]  /*6ad0*/  ISETP.NE.AND P2, PT, R59, RZ, PT ;  /* 0x000000ff3b00720c */ /* 0x000fe40003f45270 */
[----:B------:R-:W-:Y:S02]  /*6ae0*/  FMNMX.FTZ R5, R26, R27, !PT ;  /* 0x0000001b1a057209 */ /* 0x000fe40007810000 */
[----:B------:R-:W-:-:S02]  /*6af0*/  ISETP.GT.AND P2, PT, R6, 0x29, !P2 ;  /* 0x000000290600780c */ /* 0x000fc40005744270 */
[----:B------:R-:W-:Y:S02]  /*6b00*/  FMNMX.FTZ R4, R30, R5, !PT ;  /* 0x000000051e047209 */ /* 0x000fe40007810000 */
[----:B------:R-:W-:Y:S02]  /*6b10*/  ISETP.LT.OR P2, PT, R3, 0x2a, P2 ;  /* 0x0000002a0300780c */ /* 0x000fe40001741670 */
[----:B------:R-:W-:Y:S02]  /*6b20*/  FMNMX.FTZ R5, R31, R4, !PT ;  /* 0x000000041f057209 */ /* 0x000fe40007810000 */
[----:B------:R-:W-:Y:S02]  /*6b30*/  FSEL R47, R47, -INF , !P2 ;  /* 0xff8000002f2f7808 */ /* 0x000fe40005000000 */
[----:B------:R-:W-:Y:S02]  /*6b40*/  FMNMX.FTZ R4, R34, R5, !PT ;  /* 0x0000000522047209 */ /* 0x000fe40007810000 */
[----:B0-----:R-:W-:-:S02]  /*6b50*/  FMNMX.FTZ R5, R10, R11, !PT ;  /* 0x0000000b0a057209 */ /* 0x001fc40007810000 */
[----:B------:R-:W-:Y:S02]  /*6b60*/  FMNMX.FTZ R9, R35, R4, !PT ;  /* 0x0000000423097209 */ /* 0x000fe40007810000 */
[C---:B------:R-:W-:Y:S01]  /*6b70*/  FSETP.NEU.FTZ.AND P2, PT, R5.reuse, -INF , PT ;  /* 0xff8000000500780b */ /* 0x040fe20003f5d000 */
[----:B------:R-:W-:Y:S01]  /*6b80*/  FMUL.FTZ R8, R5, UR19 ;  /* 0x0000001305087c20 */ /* 0x000fe20008410000 */
[----:B------:R-:W-:Y:S02]  /*6b90*/  FMNMX.FTZ R4, R38, R9, !PT ;  /* 0x0000000926047209 */ /* 0x000fe40007810000 */
[----:B------:R-:W-:Y:S02]  /*6ba0*/  ISETP.NE.AND P6, PT, R12, RZ, PT ;  /* 0x000000ff0c00720c */ /* 0x000fe40003fc5270 */
[----:B------:R-:W-:Y:S02]  /*6bb0*/  FMNMX.FTZ R9, R39, R4, !PT ;  /* 0x0000000427097209 */ /* 0x000fe40007810000 */
[----:B------:R-:W-:-:S02]  /*6bc0*/  FSEL R50, R50, -INF , !P3 ;  /* 0xff80000032327808 */ /* 0x000fc40005800000 */
        /* <DEDUP_REMOVED lines=16> */
[----:B------:R1:W2:Y:S01]  /*6cd0*/  MUFU.EX2 R9, R8 ;  /* 0x0000000800097308 */ /* 0x0002a20000000800 */
[----:B------:R-:W-:Y:S01]  /*6ce0*/  FSEL R54, R54, -INF , !P5 ;  /* 0xff80000036367808 */ /* 0x000fe20006800000 */
[--C-:B0-----:R-:W-:Y:S01]  /*6cf0*/  FFMA.FTZ R6, R28, UR19, -R11.reuse ;  /* 0x000000131c067c23 */ /* 0x101fe2000801080b */
[----:B------:R-:W-:Y:S01]  /*6d00*/  FMNMX.FTZ R3, R51, R4, !PT ;  /* 0x0000000433037209 */ /* 0x000fe20007810000 */
[--C-:B------:R-:W-:Y:S01]  /*6d10*/  FFMA.FTZ R20, R58, UR19, -R11.reuse ;  /* 0x000000133a147c23 */ /* 0x100fe2000801080b */
[----:B------:R-:W-:Y:S01]  /*6d20*/  FSEL R55, R55, -INF , !P2 ;  /* 0xff80000037377808 */ /* 0x000fe20005000000 */
[--C-:B------:R-:W-:Y:S01]  /*6d30*/  FFMA.FTZ R24, R40, UR19, -R11.reuse ;  /* 0x0000001328187c23 */ /* 0x100fe2000801080b */
[----:B------:R-:W-:Y:S01]  /*6d40*/  FMNMX.FTZ R4, R54, R3, !PT ;  /* 0x0000000336047209 */ /* 0x000fe20007810000 */
[----:B------:R-:W-:Y:S01]  /*6d50*/  MUFU.EX2 R154, R6 ;  /* 0x00000006009a7308 */ /* 0x000fe20000000800 */
[--C-:B-1----:R-:W-:Y:S01]  /*6d60*/  FFMA.FTZ R8, R56, UR19, -R11.reuse ;  /* 0x0000001338087c23 */ /* 0x102fe2000801080b */
[--C-:B------:R-:W-:Y:S01]  /*6d70*/  FFMA.FTZ R28, R64, UR19, -R11.reuse ;  /* 0x00000013401c7c23 */ /* 0x100fe2000801080b */
[----:B------:R-:W-:Y:S01]  /*6d80*/  FMNMX.FTZ R4, R55, R4, !PT ;  /* 0x0000000437047209 */ /* 0x000fe20007810000 */
[----:B------:R-:W-:Y:S01]  /*6d90*/  FFMA.FTZ R52, R52, UR19, -R11 ;  /* 0x0000001334347c23 */ /* 0x000fe2000801080b */
[----:B------:R-:W-:-:S02]  /*6da0*/  R2UR UR5, R185 ;  /* 0x00000000b90572ca */ /* 0x000fc400000e0000 */
[----:B------:R-:W-:Y:S01]  /*6db0*/  @!P1 PRMT R7, RZ, 0x654, R7 ;  /* 0x00000654ff079816 */ /* 0x000fe20000000007 */
[----:B------:R-:W0:Y:S01]  /*6dc0*/  SHFL.BFLY PT, R3, R4, 0x2, 0x1f ;  /* 0x0c401f0004037f89 */ /* 0x000e2200000e0000 */
[----:B------:R1:W-:Y:S01]  /*6dd0*/  MUFU.EX2 R13, R10 ;  /* 0x0000000a000d7308 */ /* 0x0003e20000000800 */
[----:B--2---:R-:W-:Y:S01]  /*6de0*/  FADD.FTZ R37, R152, R9 ;  /* 0x0000000998257221 */ /* 0x004fe20000010000 */
[----:B------:R-:W-:-:S06]  /*6df0*/  F2FP.BF16.F32.PACK_AB R152, R9, R152 ;  /* 0x000000980998723e */ /* 0x000fcc00000010ff */
[----:B------:R-:W-:Y:S01]  /*6e00*/  MUFU.EX2 R12, R12 ;  /* 0x0000000c000c7308 */ /* 0x000fe20000000800 */
[----:B-1----:R-:W-:-:S07]  /*6e10*/  FFMA.FTZ R10, R62, UR19, -R11 ;  /* 0x000000133e0a7c23 */ /* 0x002fce000801080b */
[----:B------:R1:W2:Y:S01]  /*6e20*/  MUFU.EX2 R15, R8 ;  /* 0x00000008000f7308 */ /* 0x0002a20000000800 */
[----:B0-----:R-:W-:Y:S01]  /*6e30*/  FMNMX.FTZ R3, R4, R3, !PT ;  /* 0x0000000304037209 */ /* 0x001fe20007810000 */
[----:B------:R-:W-:-:S06]  /*6e40*/  FFMA.FTZ R4, R60, UR19, -R11 ;  /* 0x000000133c047c23 */ /* 0x000fcc000801080b */
[----:B------:R-:W-:Y:S01]  /*6e50*/  MUFU.EX2 R14, R14 ;  /* 0x0000000e000e7308 */ /* 0x000fe20000000800 */
[----:B-1----:R-:W-:Y:S01]  /*6e60*/  FFMA.FTZ R8, R44, UR19, -R11 ;  /* 0x000000132c087c23 */ /* 0x002fe2000801080b */
[----:B------:R-:W0:Y:S06]  /*6e70*/  SHFL.BFLY PT, R6, R3, 0x1, 0x1f ;  /* 0x0c201f0003067f89 */ /* 0x000e2c00000e0000 */
[----:B------:R1:W-:Y:S01]  /*6e80*/  MUFU.EX2 R25, R4 ;  /* 0x0000000400197308 */ /* 0x0003e20000000800 */
[----:B--2---:R-:W-:-:S07]  /*6e90*/  F2FP.BF16.F32.PACK_AB R156, R15, R12 ;  /* 0x0000000c0f9c723e */ /* 0x004fce00000010ff */
[----:B------:R2:W3:Y:S01]  /*6ea0*/  MUFU.EX2 R21, R20 ;  /* 0x0000001400157308 */ /* 0x0004e20000000800 */
[----:B-1----:R-:W-:Y:S01]  /*6eb0*/  FADD.FTZ R4, R154, R37 ;  /* 0x000000259a047221 */ /* 0x002fe20000010000 */
[----:B------:R-:W-:-:S03]  /*6ec0*/  F2FP.BF16.F32.PACK_AB R154, R13, R154 ;  /* 0x0000009a0d9a723e */ /* 0x000fc600000010ff */
[----:B------:R-:W-:-:S03]  /*6ed0*/  FADD.FTZ R37, R13, R4 ;  /* 0x000000040d257221 */ /* 0x000fc60000010000 */
[----:B------:R-:W1:Y:S01]  /*6ee0*/  MUFU.EX2 R24, R24 ;  /* 0x0000001800187308 */ /* 0x000e620000000800 */
[----:B------:R-:W-:Y:S01]  /*6ef0*/  FADD.FTZ R4, R12, R37 ;  /* 0x000000250c047221 */ /* 0x000fe20000010000 */
[--C-:B--2---:R-:W-:Y:S01]  /*6f00*/  FFMA.FTZ R20, R48, UR19, -R11.reuse ;  /* 0x0000001330147c23 */ /* 0x104fe2000801080b */
[----:B0-----:R-:W-:Y:S01]  /*6f10*/  FMNMX.FTZ R6, R3, R6, !PT ;  /* 0x0000000603067209 */ /* 0x001fe20007810000 */
[----:B------:R-:W-:Y:S01]  /*6f20*/  FFMA.FTZ R11, R66, UR19, -R11 ;  /* 0x00000013420b7c23 */ /* 0x000fe2000801080b */
[----:B------:R-:W-:Y:S02]  /*6f30*/  FADD.FTZ R41, R15, R4 ;  /* 0x000000040f297221 */ /* 0x000fe40000010000 */
[C---:B------:R-:W-:Y:S01]  /*6f40*/  FSETP.NEU.FTZ.AND P2, PT, R6.reuse, -INF , PT ;  /* 0xff8000000600780b */ /* 0x040fe20003f5d000 */
[----:B------:R-:W-:Y:S01]  /*6f50*/  FMUL.FTZ R3, R6, UR19 ;  /* 0x0000001306037c20 */ /* 0x000fe20008410000 */
[----:B------:R-:W-:Y:S01]  /*6f60*/  MUFU.EX2 R8, R8 ;  /* 0x0000000800087308 */ /* 0x000fe20000000800 */
[----:B---3--:R-:W-:-:S03]  /*6f70*/  F2FP.BF16.F32.PACK_AB R158, R21, R14 ;  /* 0x0000000e159e723e */ /* 0x008fc600000010ff */
[----:B------:R-:W-:Y:S02]  /*6f80*/  FSEL R3, R3, RZ, P2 ;  /* 0x000000ff03037208 */ /* 0x000fe40001000000 */
[----:B------:R-:W-:Y:S02]  /*6f90*/  PLOP3.LUT P2, PT, PT, PT, UP1, 0x40, 0x0 ;  /* 0x000000000000781c */ /* 0x000fe40003f4e818 */
[----:B------:R0:W2:Y:S01]  /*6fa0*/  MUFU.EX2 R29, R10 ;  /* 0x0000000a001d7308 */ /* 0x0000a20000000800 */
        /* <DEDUP_REMOVED lines=9> */
[----:B------:R-:W-:Y:S01]  /*7040*/  FFMA.FTZ R42, R42, UR19, -R3 ;  /* 0x000000132a2a7c23 */ /* 0x000fe20008010803 */
[----:B0-----:R-:W-:Y:S01]  /*7050*/  FADD.FTZ R10, R14, R41 ;  /* 0x000000290e0a7221 */ /* 0x001fe20000010000 */
[--C-:B------:R-:W-:Y:S01]  /*7060*/  FFMA.FTZ R43, R43, UR19, -R3.reuse ;  /* 0x000000132b2b7c23 */ /* 0x100fe20008010803 */
[--C-:B------:R-:W-:Y:S01]  /*7070*/  FFMA.FTZ R46, R46, UR19, -R3.reuse ;  /* 0x000000132e2e7c23 */ /* 0x100fe20008010803 */
[--C-:B------:R-:W-:Y:S01]  /*7080*/  FFMA.FTZ R47, R47, UR19, -R3.reuse ;  /* 0x000000132f2f7c23 */ /* 0x100fe20008010803 */
[----:B------:R-:W-:Y:S01]  /*7090*/  FADD.FTZ R41, R21, R10 ;  /* 0x0000000a15297221 */ /* 0x000fe20000010000 */
[----:B------:R-:W0:Y:S01]  /*70a0*/  MUFU.EX2 R27, R27 ;  /* 0x0000001b001b7308 */ /* 0x000e220000000800 */
[--C-:B------:R-:W-:Y:S01]  /*70b0*/  FFMA.FTZ R50, R50, UR19, -R3.reuse ;  /* 0x0000001332327c23 */ /* 0x100fe20008010803 */
[----:B------:R-:W-:Y:S01]  /*70c0*/  FFMA.FTZ R51, R51, UR19, -R3 ;  /* 0x0000001333337c23 */ /* 0x000fe20008010803 */
[----:B-1----:R-:W-:Y:S01]  /*70d0*/  FADD.FTZ R10, R24, R41 ;  /* 0x00000029180a7221 */ /* 0x002fe20000010000 */
[--C-:B------:R-:W-:Y:S01]  /*70e0*/  FFMA.FTZ R54, R54, UR19, -R3.reuse ;  /* 0x0000001336367c23 */ /* 0x100fe20008010803 */
[----:B------:R-:W-:Y:S01]  /*70f0*/  FFMA.FTZ R55, R55, UR19, -R3 ;  /* 0x0000001337377c23 */ /* 0x000fe20008010803 */
[C---:B------:R-:W-:Y:S01]  /*7100*/  F2FP.BF16.F32.PACK_AB R160, R25.reuse, R24 ;  /* 0x0000001819a0723e */ /* 0x040fe200000010ff */
[----:B------:R-:W-:Y:S01]  /*7110*/  FADD.FTZ R41, R25, R10 ;  /* 0x0000000a19297221 */ /* 0x000fe20000010000 */
[----:B------:R-:W1:Y:S01]  /*7120*/  MUFU.EX2 R30, R30 ;  /* 0x0000001e001e7308 */ /* 0x000e620000000800 */
[----:B--2---:R-:W-:-:S02]  /*7130*/  F2FP.BF16.F32.PACK_AB R162, R29, R8 ;  /* 0x000000081da2723e */ /* 0x004fc400000010ff */
[----:B------:R-:W-:Y:S01]  /*7140*/  FADD.FTZ R10, R8, R41 ;  /* 0x00000029080a7221 */ /* 0x000fe20000010000 */
[----:B------:R-:W-:-:S03]  /*7150*/  IMAD.IADD R8, R16, 0x1, -R17 ;  /* 0x0000000110087824 */ /* 0x000fc600078e0a11 */
[----:B------:R-:W-:Y:S01]  /*7160*/  FADD.FTZ R3, R29, R10 ;  /* 0x0000000a1d037221 */ /* 0x000fe20000010000 */
[----:B------:R-:W2:Y:S01]  /*7170*/  MUFU.EX2 R31, R31 ;  /* 0x0000001f001f7308 */ /* 0x000ea20000000800 */
[----:B0-----:R-:W-:Y:S01]  /*7180*/  FADD.FTZ R37, R26, R27 ;  /* 0x0000001b1a257221 */ /* 0x001fe20000010000 */
[----:B------:R-:W-:Y:S02]  /*7190*/  F2FP.BF16.F32.PACK_AB R153, R27, R26 ;  /* 0x0000001a1b99723e */ /* 0x000fe400000010ff */
[----:B------:R-:W-:-:S04]  /*71a0*/  R2UR UR7, R8 ;  /* 0x00000000080772ca */ /* 0x000fc800000e0000 */
[----:B------:R-:W0:Y:S01]  /*71b0*/  MUFU.EX2 R34, R34 ;  /* 0x0000002200227308 */ /* 0x000e220000000800 */
[----:B-1----:R-:W-:-:S07]  /*71c0*/  FADD.FTZ R4, R30, R37 ;  /* 0x000000251e047221 */ /* 0x002fce0000010000 */
[----:B------:R-:W1:Y:S01]  /*71d0*/  MUFU.EX2 R35, R35 ;  /* 0x0000002300237308 */ /* 0x000e620000000800 */
[C---:B--2---:R-:W-:Y:S01]  /*71e0*/  FADD.FTZ R37, R31.reuse, R4 ;  /* 0x000000041f257221 */ /* 0x044fe20000010000 */
[----:B------:R-:W-:-:S05]  /*71f0*/  F2FP.BF16.F32.PACK_AB R155, R31, R30 ;  /* 0x0000001e1f9b723e */ /* 0x000fca00000010ff */
[----:B------:R2:W-:Y:S01]  /*7200*/  STSM.16.M88.4 [R186+0x36400], R152 ;  /* 0x03640098ba007844 */ /* 0x0005e20000000200 */
[----:B------:R-:W3:Y:S01]  /*7210*/  MUFU.EX2 R38, R38 ;  /* 0x0000002600267308 */ /* 0x000ee20000000800 */
[----:B0-----:R-:W-:-:S07]  /*7220*/  FADD.FTZ R4, R34, R37 ;  /* 0x0000002522047221 */ /* 0x001fce0000010000 */
[----:B------:R-:W0:Y:S01]  /*7230*/  MUFU.EX2 R39, R39 ;  /* 0x0000002700277308 */ /* 0x000e220000000800 */
[C---:B-1----:R-:W-:Y:S01]  /*7240*/  FADD.FTZ R37, R35.reuse, R4 ;  /* 0x0000000423257221 */ /* 0x042fe20000010000 */
[----:B------:R-:W-:-:S06]  /*7250*/  F2FP.BF16.F32.PACK_AB R157, R35, R34 ;  /* 0x00000022239d723e */ /* 0x000fcc00000010ff */
[----:B------:R-:W1:Y:S01]  /*7260*/  MUFU.EX2 R42, R42 ;  /* 0x0000002a002a7308 */ /* 0x000e620000000800 */
[----:B---3--:R-:W-:-:S07]  /*7270*/  FADD.FTZ R4, R38, R37 ;  /* 0x0000002526047221 */ /* 0x008fce0000010000 */
[----:B------:R-:W3:Y:S01]  /*7280*/  MUFU.EX2 R20, R20 ;  /* 0x0000001400147308 */ /* 0x000ee20000000800 */
[C---:B0-----:R-:W-:Y:S01]  /*7290*/  FADD.FTZ R37, R39.reuse, R4 ;  /* 0x0000000427257221 */ /* 0x041fe20000010000 */
[----:B------:R-:W-:-:S05]  /*72a0*/  F2FP.BF16.F32.PACK_AB R159, R39, R38 ;  /* 0x00000026279f723e */ /* 0x000fca00000010ff */
[----:B------:R2:W-:Y:S01]  /*72b0*/  STSM.16.M88.4 [R187], R156 ;  /* 0x0000009cbb007844 */ /* 0x0005e20000000200 */
[----:B------:R-:W0:Y:S01]  /*72c0*/  MUFU.EX2 R43, R43 ;  /* 0x0000002b002b7308 */ /* 0x000e220000000800 */
[----:B-1----:R-:W-:-:S07]  /*72d0*/  FADD.FTZ R4, R42, R37 ;  /* 0x000000252a047221 */ /* 0x002fce0000010000 */
[----:B------:R-:W1:Y:S01]  /*72e0*/  MUFU.EX2 R33, R28 ;  /* 0x0000001c00217308 */ /* 0x000e620000000800 */
[----:B---3--:R-:W-:-:S07]  /*72f0*/  FADD.FTZ R10, R20, R3 ;  /* 0x00000003140a7221 */ /* 0x008fce0000010000 */
[----:B------:R-:W3:Y:S01]  /*7300*/  MUFU.EX2 R46, R46 ;  /* 0x0000002e002e7308 */ /* 0x000ee20000000800 */
[C---:B0-----:R-:W-:Y:S01]  /*7310*/  FADD.FTZ R3, R43.reuse, R4 ;  /* 0x000000042b037221 */ /* 0x041fe20000010000 */
[----:B------:R-:W-:-:S06]  /*7320*/  F2FP.BF16.F32.PACK_AB R161, R43, R42 ;  /* 0x0000002a2ba1723e */ /* 0x000fcc00000010ff */
[----:B------:R-:W0:Y:S01]  /*7330*/  MUFU.EX2 R52, R52 ;  /* 0x0000003400347308 */ /* 0x000e220000000800 */
[C---:B-1----:R-:W-:Y:S01]  /*7340*/  FADD.FTZ R9, R33.reuse, R10 ;  /* 0x0000000a21097221 */ /* 0x042fe20000010000 */
[----:B------:R-:W-:-:S06]  /*7350*/  F2FP.BF16.F32.PACK_AB R164, R33, R20 ;  /* 0x0000001421a4723e */ /* 0x000fcc00000010ff */
[----:B------:R-:W1:Y:S01]  /*7360*/  MUFU.EX2 R47, R47 ;  /* 0x0000002f002f7308 */ /* 0x000e620000000800 */
[----:B---3--:R-:W-:-:S07]  /*7370*/  FADD.FTZ R4, R46, R3 ;  /* 0x000000032e047221 */ /* 0x008fce0000010000 */
[----:B------:R-:W3:Y:S01]  /*7380*/  MUFU.EX2 R50, R50 ;  /* 0x0000003200327308 */ /* 0x000ee20000000800 */
[----:B0-----:R-:W-:-:S07]  /*7390*/  FADD.FTZ R10, R52, R9 ;  /* 0x00000009340a7221 */ /* 0x001fce0000010000 */
[----:B------:R-:W0:Y:S01]  /*73a0*/  MUFU.EX2 R51, R51 ;  /* 0x0000003300337308 */ /* 0x000e220000000800 */
[C---:B-1----:R-:W-:Y:S01]  /*73b0*/  FADD.FTZ R9, R47.reuse, R4 ;  /* 0x000000042f097221 */ /* 0x042fe20000010000 */
[----:B------:R-:W-:-:S05]  /*73c0*/  F2FP.BF16.F32.PACK_AB R163, R47, R46 ;  /* 0x0000002e2fa3723e */ /* 0x000fca00000010ff */
[----:B------:R2:W-:Y:S01]  /*73d0*/  STSM.16.M88.4 [R189], R160 ;  /* 0x000000a0bd007844 */ /* 0x0005e20000000200 */
[----:B------:R-:W1:Y:S01]  /*73e0*/  MUFU.EX2 R11, R11 ;  /* 0x0000000b000b7308 */ /* 0x000e620000000800 */
[----:B---3--:R-:W-:-:S07]  /*73f0*/  FADD.FTZ R4, R50, R9 ;  /* 0x0000000932047221 */ /* 0x008fce0000010000 */
[----:B------:R-:W3:Y:S01]  /*7400*/  MUFU.EX2 R54, R54 ;  /* 0x0000003600367308 */ /* 0x000ee20000000800 */
[C---:B0-----:R-:W-:Y:S01]  /*7410*/  FADD.FTZ R9, R51.reuse, R4 ;  /* 0x0000000433097221 */ /* 0x041fe20000010000 */
[----:B------:R-:W-:-:S06]  /*7420*/  F2FP.BF16.F32.PACK_AB R165, R51, R50 ;  /* 0x0000003233a5723e */ /* 0x000fcc00000010ff */
[----:B------:R-:W0:Y:S01]  /*7430*/  MUFU.EX2 R55, R55 ;  /* 0x0000003700377308 */ /* 0x000e220000000800 */
[C---:B-1----:R-:W-:Y:S01]  /*7440*/  F2FP.BF16.F32.PACK_AB R166, R11.reuse, R52 ;  /* 0x000000340ba6723e */ /* 0x042fe200000010ff */
[----:B------:R-:W-:Y:S01]  /*7450*/  FADD.FTZ R3, R11, R10 ;  /* 0x0000000a0b037221 */ /* 0x000fe20000010000 */
[----:B---3--:R-:W-:Y:S01]  /*7460*/  FADD.FTZ R4, R54, R9 ;  /* 0x0000000936047221 */ /* 0x008fe20000010000 */
[----:B0-----:R-:W-:-:S03]  /*7470*/  F2FP.BF16.F32.PACK_AB R167, R55, R54 ;  /* 0x0000003637a7723e */ /* 0x001fc600000010ff */
[----:B------:R-:W-:Y:S02]  /*7480*/  FADD.FTZ R4, R55, R4 ;  /* 0x0000000437047221 */ /* 0x000fe40000010000 */
        /* <DEDUP_REMOVED lines=11> */
[----:B------:R-:W-:Y:S01]  /*7540*/  @UP0 ULDC UR18, c[0x0][0x450] ;  /* 0x0001140000120ab9 */ /* 0x000fe20000000800 */
[----:B------:R-:W-:Y:S02]  /*7550*/  WARPGROUP.DEPBAR.LE gsb0, 0x0 ;  /* 0x00008000000079c5 */ /* 0x000fe40000010000 */
[----:B------:R-:W-:-:S15]  /*7560*/  WARPGROUP.ARRIVE ;  /* 0x00000000000079c5 */ /* 0x000fde0000000000 */
[----:B------:R-:W-:-:S07]  /*7570*/  NOP ;  /* 0x0000000000007918 */ /* 0x000fce0000000000 */
[----:B------:R-:W-:Y:S03]  /*7580*/  HGMMA.64x256x16.F32.BF16 R24, R160, gdesc[UR20].tnspB, R24, gsb0 ;  /* 0x43e00014a0187df0 */ /* 0x000fe60008001818 */
[----:B------:R-:W-:Y:S02]  /*7590*/  WARPGROUP.DEPBAR.LE gsb0, 0x0 ;  /* 0x00008000000079c5 */ /* 0x000fe40000010000 */
[----:B------:R-:W-:-:S15]  /*75a0*/  WARPGROUP.ARRIVE ;  /* 0x00000000000079c5 */ /* 0x000fde0000000000 */
[----:B------:R-:W-:-:S08]  /*75b0*/  NOP ;  /* 0x0000000000007918 */ /* 0x000fd00000000000 */
[----:B------:R-:W-:Y:S01]  /*75c0*/  HGMMA.64x256x16.F32.BF16 R24, R164, gdesc[UR12].tnspB, R24, gsb0 ;  /* 0x43e0000ca4187df0 */ /* 0x000fe20008001818 */
[----:B------:R-:W-:Y:S02]  /*75d0*/  @UP0 ULDC UR14, c[0x0][0x44c] ;  /* 0x00011300000e0ab9 */ /* 0x000fe40000000800 */
[----:B------:R-:W-:-:S04]  /*75e0*/  UIMAD.WIDE.U32 UR14, UR5, UR14, URZ ;  /* 0x0000000e050e72a5 */ /* 0x000fc8000f8e003f */
[----:B------:R-:W-:-:S04]  /*75f0*/  @UP0 USHF.R.U32.HI UR5, URZ, UR18, UR15 ;  /* 0x000000123f050299 */ /* 0x000fc8000801160f */
[----:B------:R-:W-:-:S04]  /*7600*/  UIADD3 UR7, UR7, UR5, URZ ;  /* 0x0000000507077290 */ /* 0x000fc8000fffe03f */
[----:B------:R-:W-:Y:S01]  /*7610*/  UIADD3 UR10, UR7, UR10, URZ ;  /* 0x0000000a070a7290 */ /* 0x000fe2000fffe03f */
[----:B------:R-:W-:Y:S02]  /*7620*/  WARPGROUP.DEPBAR.LE gsb0, 0x0 ;  /* 0x00008000000079c5 */ /* 0x000fe40000010000 */
[----:B------:R-:W-:Y:S01]  /*7630*/  @!PT LDS RZ, [RZ] ;  /* 0x00000000fffff984 */ /* 0x000fe20000000800 */
[----:B------:R0:W-:Y:S06]  /*7640*/  MEMBAR.ALL.CTA ;  /* 0x0000000000007992 */ /* 0x0001ec0000008000 */
[----:B0-----:R-:W0:Y:S02]  /*7650*/  FENCE.VIEW.ASYNC.S ;  /* 0x00000000000073c6 */ /* 0x001e240000000000 */
[----:B0-----:R-:W-:Y:S01]  /*7660*/  NOP ;  /* 0x0000000000007918 */ /* 0x001fe20000000000 */
[----:B------:R-:W-:Y:S06]  /*7670*/  BAR.ARV 0xe, 0x100 ;  /* 0x0384000000007b1d */ /* 0x000fec0000002000 */
[----:B------:R0:W-:Y:S02]  /*7680*/  @!P1 SYNCS.ARRIVE.TRANS64.RED.A1T0 RZ, [R7+URZ], RZ ;  /* 0x000000ff07ff99a7 */ /* 0x0001e4000810043f */
[----:B0-----:R-:W-:Y:S01]  /*7690*/  VIADD R7, R168, 0xfffffffe ;  /* 0xfffffffea8077836 */ /* 0x001fe20000000000 */
[----:B--2---:R-:W-:Y:S06]  /*76a0*/  @P2 BRA `(.L_x_3165) ;  /* 0x0000000000442947 */ /* 0x004fec0003800000 */
        /* <DEDUP_REMOVED lines=10> */
.L_x_3166:
[----:B------:R-:W-:-:S11]  /*7750*/  UISETP.NE.AND UP2, UPT, UR11, 0x1, UPT ;  /* 0x000000010b00788c */ /* 0x000fd6000bf45270 */
[----:B------:R-:W-:Y:S02]  /*7760*/  @UP2 ULDC.64 UR22, c[0x0][0xae0] ;  /* 0x0002b80000162ab9 */ /* 0x000fe40000000a00 */
[----:B------:R-:W-:-:S04]  /*7770*/  UIMAD.WIDE.U32 UR14, UR5, UR22, URZ ;  /* 0x00000016050e72a5 */ /* 0x000fc8000f8e003f */
[----:B------:R-:W-:-:S12]  /*7780*/  @UP2 USHF.R.U32.HI UR5, URZ, UR23, UR15 ;  /* 0x000000173f052299 */ /* 0x000fd8000801160f */
.L_x_3167:
[----:B------:R-:W-:-:S04]  /*7790*/  UIMAD UR5, UR5, UR11, UR11 ;  /* 0x0000000b050572a4 */ /* 0x000fc8000f8e020b */
[----:B------:R-:W-:-:S04]  /*77a0*/  UISETP.LT.AND UP2, UPT, UR10, UR5, UPT ;  /* 0x000000050a00728c */ /* 0x000fc8000bf41270 */
[----:B------:R-:W-:-:S12]  /*77b0*/  USEL UR10, UR10, UR5, UP2 ;  /* 0x000000050a0a7287 */ /* 0x000fd80009000000 */
.L_x_3165:
[----:B------:R-:W-:Y:S01]  /*77c0*/  R2UR UR32, R191 ;  /* 0x00000000bf2072ca */ /* 0x000fe200000e0000 */
[----:B------:R-:W-:-:S04]  /*77d0*/  USHF.R.S32.HI UR5, URZ, 0x1f, UR10 ;  /* 0x0000001f3f057899 */ /* 0x000fc8000801140a */
[----:B------:R-:W-:-:S04]  /*77e0*/  ULEA.HI UR5, UR5, UR10, URZ, 0x6 ;  /* 0x0000000a05057291 */ /* 0x000fc8000f8f303f */
[----:B------:R-:W-:-:S04]  /*77f0*/  USHF.R.S32.HI UR5, URZ, 0x6, UR5 ;  /* 0x000000063f057899 */ /* 0x000fc80008011405 */
[----:B------:R-:W-:-:S04]  /*7800*/  UISETP.LT.AND UP2, UPT, UR32, UR5, UPT ;  /* 0x000000052000728c */ /* 0x000fc8000bf41270 */
[----:B------:R-:W-:-:S06]  /*7810*/  USEL UR32, UR32, UR5, !UP2 ;  /* 0x0000000520207287 */ /* 0x000fcc000d000000 */
[----:B------:R-:W-:-:S13]  /*7820*/  ISETP.GE.AND P2, PT, R7, UR32, PT ;  /* 0x0000002007007c0c */ /* 0x000fda000bf46270 */
[----:B------:R-:W-:Y:S05]  /*7830*/  @!P2 BRA `(.L_x_3168) ;  /* 0x000000340060a947 */ /* 0x000fea0003800000 */
.L_x_3185:
[----:B------:R-:W-:-:S04]  /*7840*/  UIADD3 UR7, UR37, 0x1, URZ ;  /* 0x0000000125077890 */ /* 0x000fc8000fffe03f */
[----:B------:R-:W-:-:S04]  /*7850*/  UISETP.NE.AND UP2, UPT, UR7, 0x2, UPT ;  /* 0x000000020700788c */ /* 0x000fc8000bf45270 */
[----:B------:R-:W-:Y:S02]  /*7860*/  USEL UR5, URZ, 0x1, UP2 ;  /* 0x000000013f057887 */ /* 0x000fe40009000000 */
[----:B------:R-:W-:-:S04]  /*7870*/  USEL UR7, UR7, URZ, UP2 ;  /* 0x0000003f07077287 */ /* 0x000fc80009000000 */
[----:B------:R-:W-:Y:S01]  /*7880*/  LOP3.LUT R2, R2, UR5, RZ, 0x3c, !PT ;  /* 0x0000000502027c12 */ /* 0x000fe2000f8e3cff */
[----:B--2---:R-:W-:Y:S07]  /*7890*/  @!P0 BRA `(.L_x_3169) ;  /* 0x0000000000048947 */ /* 0x004fee0003800000 */
[----:B------:R-:W-:Y:S01]  /*78a0*/  BPT.TRAP 0x1 ;  /* 0x000000040000795c */ /* 0x000fe20000300000 */
.L_x_3169:
[----:B------:R-:W-:Y:S01]  /*78b0*/  ULEA UR5, UR7, UR41, 0x3 ;  /* 0x0000002907057291 */ /* 0x000fe2000f8e183f */
[----:B------:R-:W-:-:S08]  /*78c0*/  SHF.L.U32 R8, R2, 0x1f, RZ ;  /* 0x0000001f02087819 */ /* 0x000fd000000006ff */
[----:B------:R0:W1:Y:S01]  /*78d0*/  SYNCS.PHASECHK.TRANS64.TRYWAIT P2, [UR5+0x38830], R8 ;  /* 0x03883008ff0075a7 */ /* 0x0000620008040145 */
[----:B------:R-:W-:Y:S05]  /*78e0*/  @!P0 BRA `(.L_x_3170) ;  /* 0x0000000000048947 */ /* 0x000fea0003800000 */
[----:B------:R-:W-:Y:S01]  /*78f0*/  BPT.TRAP 0x1 ;  /* 0x000000040000795c */ /* 0x000fe20000300000 */
.L_x_3170:
[----:B-1----:R-:W-:Y:S05]  /*7900*/  @P2 BRA `(.L_x_3171) ;  /* 0x0000000000082947 */ /* 0x002fea0003800000 */
[----:B------:R-:W1:Y:S02]  /*7910*/  SYNCS.PHASECHK.TRANS64.TRYWAIT P2, [UR5+0x38830], R8 ;  /* 0x03883008ff0075a7 */ /* 0x000e640008040145 */
[----:B-1----:R-:W-:Y:S05]  /*7920*/  @!P2 BRA `(.L_x_3172) ;  /* 0x0000017400dca947 */ /* 0x002fea0003800000 */
.L_x_3171:
[----:B------:R-:W-:Y:S01]  /*7930*/  R2UR UR10, R0 ;  /* 0x00000000000a72ca */ /* 0x000fe200000e0000 */
[----:B------:R-:W-:Y:S01]  /*7940*/  WARPGROUP.ARRIVE ;  /* 0x00000000000079c5 */ /* 0x000fe20000000000 */
[----:B------:R-:W-:Y:S01]  /*7950*/  UMOV UR11, 0x40000040 ;  /* 0x40000040000b7882 */ /* 0x000fe20000000000 */
[----:B------:R-:W-:Y:S01]  /*7960*/  UMOV UR15, 0x40000040 ;  /* 0x40000040000f7882 */ /* 0x000fe20000000000 */
[----:B------:R-:W-:Y:S01]  /*7970*/  UMOV UR19, 0x40000040 ;  /* 0x4000004000137882 */ /* 0x000fe20000000000 */
[----:B------:R-:W-:-:S08]  /*7980*/  UMOV UR23, 0x40000040 ;  /* 0x4000004000177882 */ /* 0x000fd00000000000 */
        /* <DEDUP_REMOVED lines=17> */
.L_x_3173:
[----:B------:R2:W3:Y:S01]  /*7aa0*/  SYNCS.PHASECHK.TRANS64.TRYWAIT P2, [UR5+0x38850], R8 ;  /* 0x03885008ff0075a7 */ /* 0x0004e20008040145 */
[----:B------:R-:W-:Y:S05]  /*7ab0*/  @!P0 BRA `(.L_x_3174) ;  /* 0x0000000000048947 */ /* 0x000fea0003800000 */
[----:B------:R-:W-:Y:S01]  /*7ac0*/  BPT.TRAP 0x1 ;  /* 0x000000040000795c */ /* 0x000fe20000300000 */
.L_x_3174:
[----:B---3--:R-:W-:Y:S05]  /*7ad0*/  @P2 BRA `(.L_x_3175) ;  /* 0x0000000000082947 */ /* 0x008fea0003800000 */
[----:B------:R-:W3:Y:S02]  /*7ae0*/  SYNCS.PHASECHK.TRANS64.TRYWAIT P2, [UR5+0x38850], R8 ;  /* 0x03885008ff0075a7 */ /* 0x000ee40008040145 */
[----:B---3--:R-:W-:Y:S05]  /*7af0*/  @!P2 BRA `(.L_x_3176) ;  /* 0x000001740080a947 */ /* 0x008fea0003800000 */
.L_x_3175:
[----:B------:R-:W-:Y:S01]  /*7b00*/  ULEA UR26, UR7, UR4, 0xc ;  /* 0x00000004071a7291 */ /* 0x000fe2000f8e603f */
[----:B------:R-:W-:Y:S01]  /*7b10*/  WARPGROUP.ARRIVE ;  /* 0x00000000000079c5 */ /* 0x000fe20000000000 */
[----:B------:R-:W-:Y:S01]  /*7b20*/  UMOV UR27, 0x40000040 ;  /* 0x40000040001b7882 */ /* 0x000fe20000000000 */
[----:B------:R-:W-:-:S04]  /*7b30*/  UIADD3 UR28, UR6, 0x2, URZ ;  /* 0x00000002061c7890 */ /* 0x000fc8000fffe03f */
[----:B-1----:R-:W1:Y:S01]  /*7b40*/  S2R R9, SR_TID.X ;  /* 0x0000000000097919 */ /* 0x002e620000002100 */
[----:B------:R-:W-:Y:S01]  /*7b50*/  UIADD3 UR30, UR26, 0x2, URZ ;  /* 0x000000021a1e7890 */ /* 0x000fe2000fffe03f */
[----:B------:R-:W-:Y:S01]  /*7b60*/  PLOP3.LUT P2, PT, PT, PT, UP0, 0x80, 0x0 ;  /* 0x000000000000781c */ /* 0x000fe20003f4f008 */
[----:B------:R-:W-:Y:S01]  /*7b70*/  UMOV UR29, 0x40000040 ;  /* 0x40000040001d7882 */ /* 0x000fe20000000000 */
[----:B------:R-:W-:Y:S01]  /*7b80*/  UMOV UR31, 0x40000040 ;  /* 0x40000040001f7882 */ /* 0x000fe20000000000 */
[----:B------:R-:W-:Y:S01]  /*7b90*/  HGMMA.64x64x16.F32.BF16 R152, gdesc[UR24], R152, gsb0 ;  /* 0x00e00000189879f0 */ /* 0x000fe20008001898 */
[----:B------:R-:W-:Y:S01]  /*7ba0*/  UIADD3 UR18, UR6, 0x800, URZ ;  /* 0x0000080006127890 */ /* 0x000fe2000fffe03f */
[----:B------:R-:W-:Y:S01]  /*7bb0*/  PLOP3.LUT P3, PT, PT, PT, UP0, 0x80, 0x0 ;  /* 0x000000000000781c */ /* 0x000fe20003f6f008 */
[----:B------:R-:W-:Y:S01]  /*7bc0*/  UIADD3 UR15, UR26, 0x800, URZ ;  /* 0x000008001a0f7890 */ /* 0x000fe2000fffe03f */
[----:B------:R-:W-:Y:S02]  /*7bd0*/  IMAD.IADD R20, R190, 0x1, R185 ;  /* 0x00000001be147824 */ /* 0x000fe400078e02b9 */
[----:B------:R-:W-:-:S02]  /*7be0*/  IMAD.SHL.U32 R11, R7, 0x40, RZ ;  /* 0x00000040070b7824 */ /* 0x000fc400078e00ff */
[----:B------:R-:W-:-:S03]  /*7bf0*/  IMAD.U32 R10, RZ, RZ, UR5 ;  /* 0x00000005ff0a7e24 */ /* 0x000fc6000f8e00ff */
[----:B------:R-:W-:-:S04]  /*7c00*/  IADD3 R14, -R19, 0x1, -R11 ;  /* 0x00000001130e7810 */ /* 0x000fc80007ffe90b */
[----:B------:R-:W-:Y:S02]  /*7c10*/  IADD3 R14, -R17, R14, R16 ;  /* 0x0000000e110e7210 */ /* 0x000fe40007ffe110 */
[----:B-1----:R-:W-:-:S05]  /*7c20*/  SHF.R.U32.HI R9, RZ, 0x7, R9 ;  /* 0x00000007ff097819 */ /* 0x002fca0000011609 */
[----:B0-2---:R-:W0:Y:S02]  /*7c30*/  SHFL.IDX PT, R8, R9, RZ, 0x1f ;  /* 0x00001fff09087589 */ /* 0x005e2400000e0000 */
[----:B0-----:R-:W-:-:S13]  /*7c40*/  R2UR UR10, R8 ;  /* 0x00000000080a72ca */ /* 0x001fda00000e0000 */
[----:B------:R-:W-:-:S03]  /*7c50*/  UISETP.GT.AND UP2, UPT, UR10, 0x7f, UPT ;  /* 0x0000007f0a00788c */ /* 0x000fc6000bf44270 */
[----:B------:R-:W-:Y:S01]  /*7c60*/  UMOV UR10, 0x4 ;  /* 0x00000004000a7882 */ /* 0x000fe20000000000 */
[----:B------:R-:W-:Y:S02]  /*7c70*/  USEL UR14, URZ, 0x2, !UP2 ;  /* 0x000000023f0e7887 */ /* 0x000fe4000d000000 */
[----:B------:R-:W-:Y:S01]  /*7c80*/  USEL UR11, UR10, 0x2, UP2 ;  /* 0x000000020a0b7887 */ /* 0x000fe20009000000 */
[----:B------:R-:W-:Y:S02]  /*7c90*/  WARPGROUP.DEPBAR.LE gsb0, 0x0 ;  /* 0x00008000000079c5 */ /* 0x000fe40000010000 */
[----:B------:R-:W-:Y:S01]  /*7ca0*/  WARPGROUP.ARRIVE ;  /* 0x00000000000079c5 */ /* 0x000fe20000000000 */
[----:B------:R-:W-:-:S05]  /*7cb0*/  USEL UR10, UR10, 0x6, !UP2 ;  /* 0x000000060a0a7887 */ /* 0x000fca000d000000 */
        /* <DEDUP_REMOVED lines=238> */
[----:B------:R-:W-:Y:S01]  /*8ba0*/  @UP0 ULDC UR10, c[0x0][0x44c] ;  /* 0x00011300000a0ab9 */ /* 0x000fe20000000800 */
[----:B------:R-:W-:Y:S01]  /*8bb0*/  ULDC UR26, c[0x0][0xad4] ;  /* 0x0002b500001a7ab9 */ /* 0x000fe20000000800 */
[----:B------:R-:W-:Y:S01]  /*8bc0*/  @P2 IMAD.HI.U32 R8, R20, UR10, RZ ;  /* 0x0000000a14082c27 */ /* 0x000fe2000f8e00ff */
[----:B------:R-:W-:Y:S01]  /*8bd0*/  @UP0 ULDC UR10, c[0x0][0x450] ;  /* 0x00011400000a0ab9 */ /* 0x000fe20000000800 */
[----:B------:R-:W-:Y:S01]  /*8be0*/  PLOP3.LUT P2, PT, PT, PT, UP1, 0x40, 0x0 ;  /* 0x000000000000781c */ /* 0x000fe20003f4e818 */
[----:B------:R-:W-:-:S02]  /*8bf0*/  ULOP3.LUT UR5, URZ, UR26, URZ, 0x33, !UPT ;  /* 0x0000001a3f057292 */ /* 0x000fc4000f8e333f */
[----:B------:R-:W-:Y:S01]  /*8c00*/  @P3 SHF.R.U32.HI R20, RZ, UR10, R8 ;  /* 0x0000000aff143c19 */ /* 0x000fe20008011608 */
[----:B------:R-:W-:Y:S01]  /*8c10*/  @!P1 VIADD R8, R10, 0x38840 ;  /* 0x000388400a089836 */ /* 0x000fe20000000000 */
[----:B------:R-:W-:Y:S02]  /*8c20*/  ULDC UR10, c[0x0][0xad8] ;  /* 0x0002b600000a7ab9 */ /* 0x000fe40000000800 */
[C---:B------:R-:W-:Y:S01]  /*8c30*/  VIADD R15, R14.reuse, UR10 ;  /* 0x0000000a0e0f7c36 */ /* 0x040fe20008000000 */
[----:B------:R-:W0:Y:S01]  /*8c40*/  SHFL.IDX PT, R21, R20, RZ, 0x1c1f ;  /* 0x001c1fff14157589 */ /* 0x000e2200000e0000 */
[----:B------:R-:W-:Y:S01]  /*8c50*/  @!P1 PRMT R8, RZ, 0x654, R8 ;  /* 0x00000654ff089816 */ /* 0x000fe20000000008 */
[----:B------:R-:W-:Y:S01]  /*8c60*/  VIADD R14, R14, UR5 ;  /* 0x000000050e0e7c36 */ /* 0x000fe20008000000 */
[----:B------:R-:W-:Y:S01]  /*8c70*/  ULDC UR5, c[0x0][0xadc] ;  /* 0x0002b70000057ab9 */ /* 0x000fe20000000800 */
[C---:B0-----:R-:W-:Y:S02]  /*8c80*/  IMAD.IADD R13, R21.reuse, 0x1, R15 ;  /* 0x00000001150d7824 */ /* 0x041fe400078e020f */
[----:B------:R-:W-:Y:S01]  /*8c90*/  IMAD.IADD R12, R21, 0x1, R14 ;  /* 0x00000001150c7824 */ /* 0x000fe200078e020e */
[----:B------:R-:W-:-:S02]  /*8ca0*/  WARPGROUP.DEPBAR.LE gsb0, 0x0 ;  /* 0x00008000000079c5 */ /* 0x000fc40000010000 */
[----:B------:R-:W-:-:S06]  /*8cb0*/  WARPGROUP.ARRIVE ;  /* 0x00000000000079c5 */ /* 0x000fcc0000000000 */
[----:B------:R-:W-:Y:S03]  /*8cc0*/  HGMMA.64x64x16.F32.BF16 R152, gdesc[UR28], R152, gsb0 ;  /* 0x00e000001c9879f0 */ /* 0x000fe60008001898 */
[----:B------:R-:W-:Y:S02]  /*8cd0*/  WARPGROUP.DEPBAR.LE gsb0, 0x0 ;  /* 0x00008000000079c5 */ /* 0x000fe40000010000 */
[----:B------:R0:W-:Y:S01]  /*8ce0*/  @!P1 SYNCS.ARRIVE.TRANS64.RED.A1T0 RZ, [R8+URZ], RZ ;  /* 0x000000ff08ff99a7 */ /* 0x0001e2000810043f */
[----:B------:R-:W-:Y:S05]  /*8cf0*/  @P2 BRA `(.L_x_3177) ;  /* 0x0000000000582947 */ /* 0x000fea0003800000 */
[----:B------:R-:W-:Y:S01]  /*8d00*/  IADD3 R21, -R17, R16, R21 ;  /* 0x0000001011157210 */ /* 0x000fe20007ffe115 */
[----:B------:R-:W-:Y:S03]  /*8d10*/  BSSY B0, `(.L_x_3178) ;  /* 0x0000010000007945 */ /* 0x000fe60003800000 */
[----:B------:R-:W-:-:S13]  /*8d20*/  ISETP.GT.AND P2, PT, R21, -0x1, PT ;  /* 0xffffffff1500780c */ /* 0x000fda0003f44270 */
[----:B------:R-:W-:Y:S05]  /*8d30*/  @P2 BRA `(.L_x_3179) ;  /* 0x0000000000202947 */ /* 0x000fea0003800000 */
[----:B------:R-:W-:Y:S01]  /*8d40*/  IMAD.U32 R234, RZ, RZ, UR5 ;  /* 0x00000005ffea7e24 */ /* 0x000fe2000f8e00ff */
[----:B------:R-:W-:-:S04]  /*8d50*/  LOP3.LUT R21, RZ, R21, RZ, 0x33, !PT ;  /* 0x00000015ff157212 */ /* 0x000fc800078e33ff */
[----:B------:R-:W-:-:S13]  /*8d60*/  ISETP.NE.AND P2, PT, R234, 0x1, PT ;  /* 0x00000001ea00780c */ /* 0x000fda0003f45270 */
[----:B0-----:R-:W0:Y:S02]  /*8d70*/  @P2 LDC.64 R8, c[0x0][0xae0] ;  /* 0x0002b800ff082b82 */ /* 0x001e240000000a00 */
[----:B0-----:R-:W-:-:S05]  /*8d80*/  @P2 IMAD.HI.U32 R8, R21, R8, RZ ;  /* 0x0000000815082227 */ /* 0x001fca00078e00ff */
[----:B------:R-:W-:-:S04]  /*8d90*/  @P2 SHF.R.U32.HI R21, RZ, R9, R8 ;  /* 0x00000009ff152219 */ /* 0x000fc80000011608 */
[----:B------:R-:W-:Y:S01]  /*8da0*/  LOP3.LUT R21, RZ, R21, RZ, 0x33, !PT ;  /* 0x00000015ff157212 */ /* 0x000fe200078e33ff */
[----:B------:R-:W-:Y:S06]  /*8db0*/  BRA `(.L_x_3180) ;  /* 0x0000000000147947 */ /* 0x000fec0003800000 */
.L_x_3179:
[----:B------:R-:W-:-:S05]  /*8dc0*/  IMAD.U32 R234, RZ, RZ, UR5 ;  /* 0x00000005ffea7e24 */ /* 0x000fca000f8e00ff */
[----:B------:R-:W-:-:S13]  /*8dd0*/  ISETP.NE.AND P2, PT, R234, 0x1, PT ;  /* 0x00000001ea00780c */ /* 0x000fda0003f45270 */
[----:B0-----:R-:W0:Y:S02]  /*8de0*/  @P2 LDC.64 R8, c[0x0][0xae0] ;  /* 0x0002b800ff082b82 */ /* 0x001e240000000a00 */
[----:B0-----:R-:W-:-:S05]  /*8df0*/  @P2 IMAD.HI.U32 R8, R21, R8, RZ ;  /* 0x0000000815082227 */ /* 0x001fca00078e00ff */
[----:B------:R-:W-:-:S07]  /*8e00*/  @P2 SHF.R.U32.HI R21, RZ, R9, R8 ;  /* 0x00000009ff152219 */ /* 0x000fce0000011608 */
.L_x_3180:
[----:B------:R-:W-:Y:S05]  /*8e10*/  BSYNC B0 ;  /* 0x0000000000007941 */ /* 0x000fea0003800000 */
.L_x_3178:
[----:B------:R-:W-:-:S04]  /*8e20*/  IMAD R21, R21, R234, -R11 ;  /* 0x000000ea15157224 */ /* 0x000fc800078e0a0b */
[----:B------:R-:W-:-:S05]  /*8e30*/  IMAD.IADD R21, R21, 0x1, -R19 ;  /* 0x0000000115157824 */ /* 0x000fca00078e0a13 */
[----:B------:R-:W-:Y:S02]  /*8e40*/  VIMNMX R12, R12, R21, !PT ;  /* 0x000000150c0c7248 */ /* 0x000fe40007fe0100 */
[----:B------:R-:W-:-:S07]  /*8e50*/  VIADDMNMX R13, R21, R234, R13, PT ;  /* 0x000000ea150d7246 */ /* 0x000fce000380010d */
.L_x_3177:
[----:B------:R-:W-:Y:S01]  /*8e60*/  ISETP.GT.AND P2, PT, R7, -0x1, PT ;  /* 0xffffffff0700780c */ /* 0x000fe20003f44270 */
[----:B0-----:R-:W0:Y:S03]  /*8e70*/  SHFL.IDX PT, R8, R20, 0x1, 0x1c1f ;  /* 0x003c1f0014087f89 */ /* 0x001e2600000e0000 */
        /* <DEDUP_REMOVED lines=11> */
[--C-:B0-----:R-:W-:Y:S01]  /*8f30*/  IMAD.IADD R15, R15, 0x1, R8.reuse ;  /* 0x000000010f0f7824 */ /* 0x101fe200078e0208 */
[C---:B------:R-:W-:Y:S01]  /*8f40*/  ISETP.LT.OR P6, PT, R13.reuse, 0x9, P6 ;  /* 0x000000090d00780c */ /* 0x040fe200037c1670 */
[----:B------:R-:W-:Y:S01]  /*8f50*/  IMAD.IADD R14, R14, 0x1, R8 ;  /* 0x000000010e0e7824 */ /* 0x000fe200078e0208 */
        /* <DEDUP_REMOVED lines=36> */
[----:B------:R-:W-:Y:S01]  /*91a0*/  FSEL R181, R181, -INF , !P3 ;  /* 0xff800000b5b57808 */ /* 0x000fe20005800000 */
        /* <DEDUP_REMOVED lines=13> */
.L_x_3183:
[----:B------:R-:W-:-:S05]  /*9280*/  IMAD.U32 R13, RZ, RZ, UR5 ;  /* 0x00000005ff0d7e24 */ /* 0x000fca000f8e00ff */
[----:B------:R-:W-:-:S13]  /*9290*/  ISETP.NE.AND P3, PT, R13, 0x1, PT ;  /* 0x000000010d00780c */ /* 0x000fda0003f65270 */
[----:B------:R-:W0:Y:S02]  /*92a0*/  @P3 LDC.64 R8, c[0x0][0xae0] ;  /* 0x0002b800ff083b82 */ /* 0x000e240000000a00 */
[----:B0-----:R-:W-:-:S05]  /*92b0*/  @P3 IMAD.HI.U32 R8, R12, R8, RZ ;  /* 0x000000080c083227 */ /* 0x001fca00078e00ff */
[----:B------:R-:W-:-:S07]  /*92c0*/  @P3 SHF.R.U32.HI R12, RZ, R9, R8 ;  /* 0x00000009ff0c3219 */ /* 0x000fce0000011608 */
.L_x_3184:
[----:B------:R-:W-:Y:S05]  /*92d0*/  BSYNC B0 ;  /* 0x0000000000007941 */ /* 0x000fea0003800000 */
.L_x_3182:
[----:B------:R-:W-:-:S04]  /*92e0*/  IMAD R11, R12, R13, -R11 ;  /* 0x0000000d0c0b7224 */ /* 0x000fc800078e0a0b */
[----:B------:R-:W-:-:S05]  /*92f0*/  IMAD.IADD R11, R11, 0x1, -R19 ;  /* 0x000000010b0b7824 */ /* 0x000fca00078e0a13 */
[----:B------:R-:W-:Y:S02]  /*9300*/  VIMNMX R14, R14, R11, !PT ;  /* 0x0000000b0e0e7248 */ /* 0x000fe40007fe0100 */
[----:B------:R-:W-:-:S07]  /*9310*/  VIADDMNMX R15, R11, R13, R15, PT ;  /* 0x0000000d0b0f7246 */ /* 0x000fce000380010f */
.L_x_3181:
[----:B------:R-:W-:Y:S01]  /*9320*/  FMNMX.FTZ R8, R152, R5, !PT ;  /* 0x0000000598087209 */ /* 0x000fe20007810000 */
[----:B------:R-:W-:Y:S01]  /*9330*/  ULDC UR19, c[0x0][0xa80] ;  /* 0x0002a00000137ab9 */ /* 0x000fe20000000800 */
[----:B------:R-:W-:Y:S01]  /*9340*/  LOP3.LUT R18, R18, 0xffffdfff, RZ, 0xc0, !PT ;  /* 0xffffdfff12127812 */ /* 0x000fe200078ec0ff */
[----:B------:R-:W-:Y:S01]  /*9350*/  ULEA UR10, UR7, UR42, 0xc ;  /* 0x0000002a070a7291 */ /* 0x000fe2000f8e603f */
[----:B------:R-:W-:Y:S01]  /*9360*/  FMNMX.FTZ R8, R153, R8, !PT ;  /* 0x0000000899087209 */ /* 0x000fe20007810000 */
[----:B------:R-:W-:Y:S01]  /*9370*/  UMOV UR11, 0x40000040 ;  /* 0x40000040000b7882 */ /* 0x000fe20000000000 */
[----:B------:R-:W-:Y:S01]  /*9380*/  @P1 LOP3.LUT R18, R18, 0x2000, RZ, 0xfc, !PT ;  /* 0x0000200012121812 */ /* 0x000fe200078efcff */
[----:B------:R-:W-:Y:S01]  /*9390*/  UIADD3 UR14, UR10, 0x80, URZ ;  /* 0x000000800a0e7890 */ /* 0x000fe2000fffe03f */
[----:B------:R-:W-:Y:S01]  /*93a0*/  FMNMX.FTZ R8, R156, R8, !PT ;  /* 0x000000089c087209 */ /* 0x000fe20007810000 */
[----:B------:R-:W-:Y:S01]  /*93b0*/  UMOV UR15, 0x40000040 ;  /* 0x40000040000f7882 */ /* 0x000fe20000000000 */
        /* <DEDUP_REMOVED lines=8> */
[C---:B------:R-:W-:Y:S02]  /*9440*/  ISETP.GT.AND P3, PT, R14.reuse, 0x1, P2 ;  /* 0x000000010e00780c */ /* 0x040fe40001764270 */
[----:B------:R-:W-:Y:S02]  /*9450*/  FMNMX.FTZ R8, R165, R8, !PT ;  /* 0x00000008a5087209 */ /* 0x000fe40007810000 */
[----:B------:R-:W-:Y:S02]  /*9460*/  ISETP.GT.AND P4, PT, R14, 0x8, P2 ;  /* 0x000000080e00780c */ /* 0x000fe40001784270 */
[----:B------:R-:W-:Y:S02]  /*9470*/  FMNMX.FTZ R8, R168, R8, !PT ;  /* 0x00000008a8087209 */ /* 0x000fe40007810000 */
[----:B------:R-:W-:-:S02]  /*9480*/  ISETP.GT.AND P5, PT, R14, 0x9, P2 ;  /* 0x000000090e00780c */ /* 0x000fc400017a4270 */
[----:B------:R-:W-:Y:S02]  /*9490*/  FMNMX.FTZ R8, R169, R8, !PT ;  /* 0x00000008a9087209 */ /* 0x000fe40007810000 */
[----:B------:R-:W-:Y:S02]  /*94a0*/  @P1 LOP3.LUT R18, R18, 0x2, RZ, 0xfc, !PT ;  /* 0x0000000212121812 */ /* 0x000fe400078efcff */
[----:B------:R-:W-:Y:S02]  /*94b0*/  FMNMX.FTZ R8, R172, R8, !PT ;  /* 0x00000008ac087209 */ /* 0x000fe40007810000 */
[----:B------:R-:W-:Y:S02]  /*94c0*/  ISETP.LT.OR P3, PT, R15, 0x2, P3 ;  /* 0x000000020f00780c */ /* 0x000fe40001f61670 */
        /* <DEDUP_REMOVED lines=17> */
[----:B------:R-:W0:Y:S01]  /*95e0*/  SHFL.BFLY PT, R9, R8, 0x2, 0x1f ;  /* 0x0c401f0008097f89 */ /* 0x000e2200000e0000 */
        /* <DEDUP_REMOVED lines=16> */
[C---:B------:R-:W-:Y:S02]  /*96f0*/  ISETP.LT.OR P0, PT, R15.reuse, 0x21, P0 ;  /* 0x000000210f00780c */ /* 0x040fe40000701670 */
[----:B0-----:R-:W-:Y:S02]  /*9700*/  FMNMX.FTZ R8, R8, R9, !PT ;  /* 0x0000000908087209 */ /* 0x001fe40007810000 */
[C---:B------:R-:W-:Y:S02]  /*9710*/  ISETP.LT.OR P1, PT, R15.reuse, 0x1, P1 ;  /* 0x000000010f00780c */ /* 0x040fe40000f21670 */
[----:B------:R-:W-:Y:S01]  /*9720*/  ISETP.LT.OR P6, PT, R15, 0x31, P6 ;  /* 0x000000310f00780c */ /* 0x000fe200037c1670 */
[----:B------:R-:W0:Y:S01]  /*9730*/  SHFL.BFLY PT, R9, R8, 0x1, 0x1f ;  /* 0x0c201f0008097f89 */ /* 0x000e2200000e0000 */
[----:B------:R-:W-:-:S02]  /*9740*/  FSEL R154, R154, -INF , !P1 ;  /* 0xff8000009a9a7808 */ /* 0x000fc40004800000 */
[----:B------:R-:W-:-:S04]  /*9750*/  @P2 LOP3.LUT R18, R18, 0x20, RZ, 0xfc, !PT ;  /* 0x0000002012122812 */ /* 0x000fc800078efcff */
[C---:B------:R-:W-:Y:S02]  /*9760*/  LOP3.LUT P2, RZ, R18.reuse, 0x8, RZ, 0xc0, !PT ;  /* 0x0000000812ff7812 */ /* 0x040fe4000784c0ff */
[----:B------:R-:W-:Y:S02]  /*9770*/  LOP3.LUT R18, R18, 0xfffffeff, RZ, 0xc0, !PT ;  /* 0xfffffeff12127812 */ /* 0x000fe400078ec0ff */
[C---:B------:R-:W-:Y:S02]  /*9780*/  ISETP.LT.OR P2, PT, R15.reuse, 0x39, P2 ;  /* 0x000000390f00780c */ /* 0x040fe40001741670 */
[----:B------:R-:W-:Y:S02]  /*9790*/  @P0 LOP3.LUT R18, R18, 0x100, RZ, 0xfc, !PT ;  /* 0x0000010012120812 */ /* 0x000fe400078efcff */
[----:B------:R-:W-:Y:S02]  /*97a0*/  ISETP.LT.OR P0, PT, R15, 0x22, P3 ;  /* 0x000000220f00780c */ /* 0x000fe40001f01670 */
[----:B------:R-:W-:-:S02]  /*97b0*/  LOP3.LUT P3, RZ, R18, 0x2, RZ, 0xc0, !PT ;  /* 0x0000000212ff7812 */ /* 0x000fc4000786c0ff */
[----:B------:R-:W-:Y:S02]  /*97c0*/  LOP3.LUT R18, R18, 0xffffffbf, RZ, 0xc0, !PT ;  /* 0xffffffbf12127812 */ /* 0x000fe400078ec0ff */
[----:B------:R-:W-:Y:S02]  /*97d0*/  ISETP.LT.OR P3, PT, R15, 0x32, P3 ;  /* 0x000000320f00780c */ /* 0x000fe40001f61670 */
[----:B------:R-:W-:Y:S02]  /*97e0*/  FSEL R182, R182, -INF , !P2 ;  /* 0xff800000b6b67808 */ /* 0x000fe40005000000 */
[----:B0-----:R-:W-:Y:S02]  /*97f0*/  FMNMX.FTZ R8, R8, R9, !PT ;  /* 0x0000000908087209 */ /* 0x001fe40007810000 */
[----:B------:R-:W-:Y:S02]  /*9800*/  FSEL R179, R179, -INF , !P3 ;  /* 0xff800000b3b37808 */ /* 0x000fe40005800000 */
[----:B------:R-:W-:-:S02]  /*9810*/  @P0 LOP3.LUT R18, R18, 0x40, RZ, 0xfc, !PT ;  /* 0x0000004012120812 */ /* 0x000fc400078efcff */
[C---:B------:R-:W-:Y:S02]  /*9820*/  ISETP.LT.OR P0, PT, R15.reuse, 0x29, P4 ;  /* 0x000000290f00780c */ /* 0x040fe40002701670 */
        /* <DEDUP_REMOVED lines=38> */
[----:B------:R-:W0:Y:S01]  /*9a90*/  MUFU.EX2 R153, R153 ;  /* 0x0000009900997308 */ /* 0x000e220000000800 */
        /* <DEDUP_REMOVED lines=9> */
[----:B------:R-:W-:Y:S01]  /*9b30*/  MUFU.EX2 R12, R160 ;  /* 0x000000a0000c7308 */ /* 0x000fe20000000800 */
        /* <DEDUP_REMOVED lines=18> */
[----:B------:R-:W-:Y:S02]  /*9c60*/  MUFU.EX2 R160, R168 ;  /* 0x000000a800a07308 */ /* 0x000fe40000000800 */
[----:B------:R-:W-:Y:S01]  /*9c70*/  @!P1 VIADD R10, R10, 0x38860 ;  /* 0x000388600a0a9836 */ /* 0x000fe20000000000 */
[----:B------:R-:W-:-:S04]  /*9c80*/  FMNMX.FTZ R9, R183, R9, !PT ;  /* 0x00000009b7097209 */ /* 0x000fc80007810000 */
[----:B------:R-:W-:Y:S01]  /*9c90*/  @!P1 PRMT R10, RZ, 0x654, R10 ;  /* 0x00000654ff0a9816 */ /* 0x000fe2000000000a */
[----:B------:R-:W1:Y:S01]  /*9ca0*/  SHFL.BFLY PT, R11, R9, 0x2, 0x1f ;  /* 0x0c401f00090b7f89 */ /* 0x000e6200000e0000 */
[----:B------:R-:W-:Y:S08]  /*9cb0*/  MUFU.EX2 R169, R169 ;  /* 0x000000a900a97308 */ /* 0x000ff00000000800 */
[----:B------:R-:W-:Y:S08]  /*9cc0*/  MUFU.EX2 R172, R172 ;  /* 0x000000ac00ac7308 */ /* 0x000ff00000000800 */
[----:B------:R-:W-:Y:S01]  /*9cd0*/  MUFU.EX2 R173, R173 ;  /* 0x000000ad00ad7308 */ /* 0x000fe20000000800 */
[----:B-1----:R-:W-:-:S07]  /*9ce0*/  FMNMX.FTZ R9, R9, R11, !PT ;  /* 0x0000000b09097209 */ /* 0x002fce0007810000 */
[----:B------:R-:W-:Y:S01]  /*9cf0*/  MUFU.EX2 R176, R176 ;  /* 0x000000b000b07308 */ /* 0x000fe20000000800 */
[----:B------:R-:W1:Y:S07]  /*9d00*/  SHFL.BFLY PT, R13, R9, 0x1, 0x1f ;  /* 0x0c201f00090d7f89 */ /* 0x000e6e00000e0000 */
[----:B------:R0:W-:Y:S08]  /*9d10*/  MUFU.EX2 R11, R156 ;  /* 0x0000009c000b7308 */ /* 0x0001f00000000800 */
[----:B------:R-:W-:Y:S01]  /*9d20*/  MUFU.EX2 R177, R177 ;  /* 0x000000b100b17308 */ /* 0x000fe20000000800 */
[----:B0-----:R-:W-:-:S07]  /*9d30*/  F2FP.BF16.F32.PACK_AB R156, R153, R152 ;  /* 0x00000098999c723e */ /* 0x001fce00000010ff */
[----:B------:R-:W-:Y:S01]  /*9d40*/  MUFU.EX2 R180, R180 ;  /* 0x000000b400b47308 */ /* 0x000fe20000000800 */
[----:B-1----:R-:W-:-:S04]  /*9d50*/  FMNMX.FTZ R9, R9, R13, !PT ;  /* 0x0000000d09097209 */ /* 0x002fc80007810000 */
[C---:B------:R-:W-:Y:S01]  /*9d60*/  FSETP.NEU.FTZ.AND P3, PT, R9.reuse, -INF , PT ;  /* 0xff8000000900780b */ /* 0x040fe20003f7d000 */
[C---:B------:R-:W-:Y:S02]  /*9d70*/  FMUL.FTZ R14, R9.reuse, UR19 ;  /* 0x00000013090e7c20 */ /* 0x040fe40008410000 */
[----:B------:R-:W-:Y:S01]  /*9d80*/  MUFU.EX2 R181, R181 ;  /* 0x000000b500b57308 */ /* 0x000fe20000000800 */
[----:B------:R-:W-:Y:S02]  /*9d90*/  FSEL R13, R9, RZ, P3 ;  /* 0x000000ff090d7208 */ /* 0x000fe40001800000 */
[----:B------:R-:W-:-:S03]  /*9da0*/  FSEL R14, R14, RZ, P3 ;  /* 0x000000ff0e0e7208 */ /* 0x000fc60001800000 */
[----:B------:R-:W-:Y:S02]  /*9db0*/  FADD.FTZ R13, -R13, R6 ;  /* 0x000000060d0d7221 */ /* 0x000fe40000010100 */
[----:B------:R0:W1:Y:S01]  /*9dc0*/  MUFU.EX2 R6, R5 ;  /* 0x0000000500067308 */ /* 0x0000620000000800 */
[--C-:B------:R-:W-:Y:S01]  /*9dd0*/  FFMA.FTZ R154, R154, UR19, -R14.reuse ;  /* 0x000000139a9a7c23 */ /* 0x100fe2000801080e */
[--C-:B------:R-:W-:Y:S01]  /*9de0*/  FFMA.FTZ R155, R155, UR19, -R14.reuse ;  /* 0x000000139b9b7c23 */ /* 0x100fe2000801080e */
[--C-:B------:R-:W-:Y:S01]  /*9df0*/  FFMA.FTZ R159, R159, UR19, -R14.reuse ;  /* 0x000000139f9f7c23 */ /* 0x100fe2000801080e */
[--C-:B------:R-:W-:Y:S01]  /*9e00*/  FFMA.FTZ R162, R162, UR19, -R14.reuse ;  /* 0x00000013a2a27c23 */ /* 0x100fe2000801080e */
[--C-:B------:R-:W-:Y:S01]  /*9e10*/  FFMA.FTZ R163, R163, UR19, -R14.reuse ;  /* 0x00000013a3a37c23 */ /* 0x100fe2000801080e */
[--C-:B------:R-:W-:Y:S01]  /*9e20*/  FFMA.FTZ R166, R166, UR19, -R14.reuse ;  /* 0x00000013a6a67c23 */ /* 0x100fe2000801080e */
[----:B------:R-:W-:Y:S01]  /*9e30*/  FFMA.FTZ R167, R167, UR19, -R14 ;  /* 0x00000013a7a77c23 */ /* 0x000fe2000801080e */
[----:B------:R-:W-:Y:S01]  /*9e40*/  MUFU.EX2 R155, R155 ;  /* 0x0000009b009b7308 */ /* 0x000fe20000000800 */
[----:B0-----:R-:W-:Y:S01]  /*9e50*/  FMUL.FTZ R5, R13, UR19 ;  /* 0x000000130d057c20 */ /* 0x001fe20008410000 */
[----:B------:R-:W-:-:S02]  /*9e60*/  IMAD.U32 R13, RZ, RZ, UR37 ;  /* 0x00000025ff0d7e24 */ /* 0x000fc4000f8e00ff */
[--C-:B------:R-:W-:Y:S01]  /*9e70*/  FFMA.FTZ R170, R170, UR19, -R14.reuse ;  /* 0x00000013aaaa7c23 */ /* 0x100fe2000801080e */
[--C-:B------:R-:W-:Y:S01]  /*9e80*/  FFMA.FTZ R171, R171, UR19, -R14.reuse ;  /* 0x00000013abab7c23 */ /* 0x100fe2000801080e */
[--C-:B------:R-:W-:Y:S01]  /*9e90*/  FFMA.FTZ R174, R174, UR19, -R14.reuse ;  /* 0x00000013aeae7c23 */ /* 0x100fe2000801080e */
[----:B------:R-:W-:Y:S02]  /*9ea0*/  @!P2 IMAD R13, R13, 0x40, R23 ;  /* 0x000000400d0da824 */ /* 0x000fe400078e0217 */
[----:B------:R-:W-:Y:S01]  /*9eb0*/  FFMA.FTZ R175, R175, UR19, -R14 ;  /* 0x00000013afaf7c23 */ /* 0x000fe2000801080e */
[----:B------:R-:W0:Y:S01]  /*9ec0*/  MUFU.EX2 R5, R5 ;  /* 0x0000000500057308 */ /* 0x000e220000000800 */
[----:B-1----:R-:W-:Y:S01]  /*9ed0*/  FFMA.FTZ R3, R6, R3, R152 ;  /* 0x0000000306037223 */ /* 0x002fe20000010098 */
[--C-:B------:R-:W-:Y:S01]  /*9ee0*/  FFMA.FTZ R178, R178, UR19, -R14.reuse ;  /* 0x00000013b2b27c23 */ /* 0x100fe2000801080e */
[----:B------:R-:W-:Y:S01]  /*9ef0*/  @!P2 LEA R13, R13, UR41, 0x2 ;  /* 0x000000290d0dac11 */ /* 0x000fe2000f8e10ff */
[--C-:B------:R-:W-:Y:S01]  /*9f00*/  FFMA.FTZ R179, R179, UR19, -R14.reuse ;  /* 0x00000013b3b37c23 */ /* 0x100fe2000801080e */
[----:B------:R-:W-:Y:S01]  /*9f10*/  FADD.FTZ R3, R153, R3 ;  /* 0x0000000399037221 */ /* 0x000fe20000010000 */
[--C-:B------:R-:W-:Y:S01]  /*9f20*/  FFMA.FTZ R182, R182, UR19, -R14.reuse ;  /* 0x00000013b6b67c23 */ /* 0x100fe2000801080e */
[----:B------:R-:W-:Y:S01]  /*9f30*/  F2FP.BF16.F32.PACK_AB R152, R161, R12 ;  /* 0x0000000ca198723e */ /* 0x000fe200000010ff */
[----:B------:R-:W-:Y:S01]  /*9f40*/  @!P2 STS [R13+0x38400], R6 ;  /* 0x038400060d00a388 */ /* 0x000fe20000000800 */
[----:B------:R-:W-:Y:S01]  /*9f50*/  FADD.FTZ R3, R11, R3 ;  /* 0x000000030b037221 */ /* 0x000fe20000010000 */
[----:B------:R-:W-:Y:S01]  /*9f60*/  MUFU.EX2 R159, R159 ;  /* 0x0000009f009f7308 */ /* 0x000fe20000000800 */
[-C--:B------:R-:W-:Y:S01]  /*9f70*/  FMUL.FTZ R24, R24, R6.reuse ;  /* 0x0000000618187220 */ /* 0x080fe20000410000 */
[-C--:B------:R-:W-:Y:S01]  /*9f80*/  FMUL.FTZ R25, R25, R6.reuse ;  /* 0x0000000619197220 */ /* 0x080fe20000410000 */
[----:B------:R-:W-:Y:S01]  /*9f90*/  FADD.FTZ R15, R157, R3 ;  /* 0x000000039d0f7221 */ /* 0x000fe20000010000 */
[-C--:B------:R-:W-:Y:S01]  /*9fa0*/  FMUL.FTZ R28, R28, R6.reuse ;  /* 0x000000061c1c7220 */ /* 0x080fe20000410000 */
[-C--:B------:R-:W-:Y:S01]  /*9fb0*/  FMUL.FTZ R29, R29, R6.reuse ;  /* 0x000000061d1d7220 */ /* 0x080fe20000410000 */
[-C--:B------:R-:W-:Y:S01]  /*9fc0*/  FMUL.FTZ R32, R32, R6.reuse ;  /* 0x0000000620207220 */ /* 0x080fe20000410000 */
[----:B0-----:R0:W-:Y:S01]  /*9fd0*/  @!P2 STS [R13+0x38420], R5 ;  /* 0x038420050d00a388 */ /* 0x0011e20000000800 */
[----:B------:R1:W2:Y:S01]  /*9fe0*/  MUFU.EX2 R3, R154 ;  /* 0x0000009a00037308 */ /* 0x0002a20000000800 */
[----:B------:R-:W-:Y:S01]  /*9ff0*/  FADD.FTZ R15, R12, R15 ;  /* 0x0000000f0c0f7221 */ /* 0x000fe20000010000 */
[-C--:B------:R-:W-:Y:S01]  /*a000*/  FMUL.FTZ R33, R33, R6.reuse ;  /* 0x0000000621217220 */ /* 0x080fe20000410000 */
[-C--:B------:R-:W-:Y:S01]  /*a010*/  FMUL.FTZ R36, R36, R6.reuse ;  /* 0x0000000624247220 */ /* 0x080fe20000410000 */
[-C--:B------:R-:W-:Y:S01]  /*a020*/  FMUL.FTZ R37, R37, R6.reuse ;  /* 0x0000000625257220 */ /* 0x080fe20000410000 */
[----:B------:R-:W-:Y:S01]  /*a030*/  FADD.FTZ R15, R161, R15 ;  /* 0x0000000fa10f7221 */ /* 0x000fe20000010000 */
[-C--:B------:R-:W-:Y:S01]  /*a040*/  FMUL.FTZ R40, R40, R6.reuse ;  /* 0x0000000628287220 */ /* 0x080fe20000410000 */
[----:B------:R-:W-:Y:S01]  /*a050*/  FMUL.FTZ R41, R41, R6 ;  /* 0x0000000629297220 */ /* 0x000fe20000410000 */
[----:B------:R3:W-:Y:S01]  /*a060*/  MUFU.EX2 R153, R162 ;  /* 0x000000a200997308 */ /* 0x0007e20000000800 */
[--C-:B0-----:R-:W-:Y:S01]  /*a070*/  FFMA.FTZ R13, R158, UR19, -R14.reuse ;  /* 0x000000139e0d7c23 */ /* 0x101fe2000801080e */
[----:B------:R-:W-:Y:S01]  /*a080*/  FFMA.FTZ R14, R183, UR19, -R14 ;  /* 0x00000013b70e7c23 */ /* 0x000fe2000801080e */
[----:B------:R-:W-:Y:S01]  /*a090*/  F2FP.BF16.F32.PACK_AB R158, R157, R11 ;  /* 0x0000000b9d9e723e */ /* 0x000fe200000010ff */
[----:B------:R-:W-:Y:S01]  /*a0a0*/  FADD.FTZ R11, R164, R15 ;  /* 0x0000000fa40b7221 */ /* 0x000fe20000010000 */
[----:B-1----:R-:W-:Y:S01]  /*a0b0*/  F2FP.BF16.F32.PACK_AB R154, R165, R164 ;  /* 0x000000a4a59a723e */ /* 0x002fe200000010ff */
[-C--:B------:R-:W-:Y:S01]  /*a0c0*/  FMUL.FTZ R44, R44, R6.reuse ;  /* 0x000000062c2c7220 */ /* 0x080fe20000410000 */
[----:B------:R-:W-:Y:S01]  /*a0d0*/  FMUL.FTZ R45, R45, R6 ;  /* 0x000000062d2d7220 */ /* 0x000fe20000410000 */
[----:B------:R-:W0:Y:S01]  /*a0e0*/  MUFU.EX2 R13, R13 ;  /* 0x0000000d000d7308 */ /* 0x000e220000000800 */
[----:B--2---:R-:W-:Y:S01]  /*a0f0*/  FFMA.FTZ R4, R5, R4, R3 ;  /* 0x0000000405047223 */ /* 0x004fe20000010003 */
[----:B------:R-:W-:Y:S01]  /*a100*/  FADD.FTZ R11, R165, R11 ;  /* 0x0000000ba50b7221 */ /* 0x000fe20000010000 */
[C---:B------:R-:W-:Y:S01]  /*a110*/  F2FP.BF16.F32.PACK_AB R157, R155.reuse, R3 ;  /* 0x000000039b9d723e */ /* 0x040fe200000010ff */
[----:B------:R-:W-:Y:S01]  /*a120*/  FMUL.FTZ R48, R48, R6 ;  /* 0x0000000630307220 */ /* 0x000fe20000410000 */
[----:B------:R-:W-:Y:S01]  /*a130*/  FADD.FTZ R4, R155, R4 ;  /* 0x000000049b047221 */ /* 0x000fe20000010000 */
[----:B------:R-:W-:Y:S01]  /*a140*/  FADD.FTZ R11, R160, R11 ;  /* 0x0000000ba00b7221 */ /* 0x000fe20000010000 */
[----:B------:R-:W-:Y:S01]  /*a150*/  F2FP.BF16.F32.PACK_AB R160, R169, R160 ;  /* 0x000000a0a9a0723e */ /* 0x000fe200000010ff */
[----:B------:R-:W1:Y:S01]  /*a160*/  MUFU.EX2 R163, R163 ;  /* 0x000000a300a37308 */ /* 0x000e620000000800 */
[----:B---3--:R-:W-:Y:S01]  /*a170*/  F2FP.BF16.F32.PACK_AB R162, R173, R172 ;  /* 0x000000acada2723e */ /* 0x008fe200000010ff */
[-C--:B------:R-:W-:Y:S01]  /*a180*/  FMUL.FTZ R49, R49, R6.reuse ;  /* 0x0000000631317220 */ /* 0x080fe20000410000 */
[-C--:B------:R-:W-:Y:S01]  /*a190*/  FMUL.FTZ R52, R52, R6.reuse ;  /* 0x0000000634347220 */ /* 0x080fe20000410000 */
[-C--:B------:R-:W-:Y:S01]  /*a1a0*/  FMUL.FTZ R53, R53, R6.reuse ;  /* 0x0000000635357220 */ /* 0x080fe20000410000 */
[-C--:B------:R-:W-:Y:S01]  /*a1b0*/  FMUL.FTZ R56, R56, R6.reuse ;  /* 0x0000000638387220 */ /* 0x080fe20000410000 */
[-C--:B------:R-:W-:Y:S01]  /*a1c0*/  FMUL.FTZ R57, R57, R6.reuse ;  /* 0x0000000639397220 */ /* 0x080fe20000410000 */
[-C--:B------:R-:W-:Y:S01]  /*a1d0*/  FMUL.FTZ R60, R60, R6.reuse ;  /* 0x000000063c3c7220 */ /* 0x080fe20000410000 */
[----:B------:R-:W2:Y:S01]  /*a1e0*/  MUFU.EX2 R166, R166 ;  /* 0x000000a600a67308 */ /* 0x000ea20000000800 */
        /* <DEDUP_REMOVED lines=9> */
[----:B-1----:R-:W-:Y:S01]  /*a280*/  F2FP.BF16.F32.PACK_AB R153, R163, R153 ;  /* 0x00000099a399723e */ /* 0x002fe200000010ff */
[-C--:B------:R-:W-:Y:S01]  /*a290*/  FMUL.FTZ R69, R69, R6.reuse ;  /* 0x0000000645457220 */ /* 0x080fe20000410000 */
[-C--:B------:R-:W-:Y:S01]  /*a2a0*/  FMUL.FTZ R72, R72, R6.reuse ;  /* 0x0000000648487220 */ /* 0x080fe20000410000 */
[----:B------:R-:W0:Y:S01]  /*a2b0*/  MUFU.EX2 R167, R167 ;  /* 0x000000a700a77308 */ /* 0x000e220000000800 */
[----:B------:R-:W-:Y:S01]  /*a2c0*/  FADD.FTZ R4, R163, R4 ;  /* 0x00000004a3047221 */ /* 0x000fe20000010000 */
[-C--:B------:R-:W-:Y:S01]  /*a2d0*/  FMUL.FTZ R73, R73, R6.reuse ;  /* 0x0000000649497220 */ /* 0x080fe20000410000 */
[-C--:B------:R-:W-:Y:S01]  /*a2e0*/  FMUL.FTZ R76, R76, R6.reuse ;  /* 0x000000064c4c7220 */ /* 0x080fe20000410000 */
[-C--:B------:R-:W-:Y:S01]  /*a2f0*/  FMUL.FTZ R77, R77, R6.reuse ;  /* 0x000000064d4d7220 */ /* 0x080fe20000410000 */
[----:B--2---:R-:W-:Y:S01]  /*a300*/  FADD.FTZ R3, R166, R4 ;  /* 0x00000004a6037221 */ /* 0x004fe20000010000 */
        /* <DEDUP_REMOVED lines=11> */
[C---:B0-----:R-:W-:Y:S01]  /*a3c0*/  F2FP.BF16.F32.PACK_AB R155, R167.reuse, R166 ;  /* 0x000000a6a79b723e */ /* 0x041fe200000010ff */
[----:B------:R-:W-:Y:S01]  /*a3d0*/  FADD.FTZ R3, R167, R3 ;  /* 0x00000003a7037221 */ /* 0x000fe20000010000 */
        /* <DEDUP_REMOVED lines=99> */
[----:B------:R-:W-:Y:S01]  /*aa10*/  F2FP.BF16.F32.PACK_AB R164, R177, R176 ;  /* 0x000000b0b1a4723e */ /* 0x000fe200000010ff */
[----:B------:R2:W-:Y:S01]  /*aa20*/  STSM.16.M88.4 [R186+0x36400], R156 ;  /* 0x0364009cba007844 */ /* 0x0005e20000000200 */
[----:B------:R-:W-:Y:S01]  /*aa30*/  F2FP.BF16.F32.PACK_AB R166, R181, R180 ;  /* 0x000000b4b5a6723e */ /* 0x000fe200000010ff */
[----:B------:R-:W-:Y:S01]  /*aa40*/  FADD.FTZ R3, R170, R3 ;  /* 0x00000003aa037221 */ /* 0x000fe20000010000 */
[----:B-1----:R-:W-:Y:S01]  /*aa50*/  F2FP.BF16.F32.PACK_AB R165, R179, R178 ;  /* 0x000000b2b3a5723e */ /* 0x002fe200000010ff */
[----:B------:R2:W-:Y:S01]  /*aa60*/  STSM.16.M88.4 [R187], R152 ;  /* 0x00000098bb007844 */ /* 0x0005e20000000200 */
[----:B0-----:R-:W-:Y:S01]  /*aa70*/  F2FP.BF16.F32.PACK_AB R167, R14, R182 ;  /* 0x000000b60ea7723e */ /* 0x001fe200000010ff */
[----:B------:R-:W-:Y:S01]  /*aa80*/  FADD.FTZ R11, R169, R11 ;  /* 0x0000000ba90b7221 */ /* 0x000fe20000010000 */
[----:B------:R-:W-:Y:S01]  /*aa90*/  FADD.FTZ R3, R171, R3 ;  /* 0x00000003ab037221 */ /* 0x000fe20000010000 */
[----:B------:R2:W-:Y:S01]  /*aaa0*/  STSM.16.M88.4 [R189], R160 ;  /* 0x000000a0bd007844 */ /* 0x0005e20000000200 */
[----:B------:R-:W-:Y:S01]  /*aab0*/  ISETP.GT.AND P2, PT, R7, UR32, PT ;  /* 0x0000002007007c0c */ /* 0x000fe2000bf44270 */
[----:B------:R-:W-:Y:S01]  /*aac0*/  FADD.FTZ R172, R172, R11 ;  /* 0x0000000bacac7221 */ /* 0x000fe20000010000 */
[----:B------:R-:W-:Y:S01]  /*aad0*/  FADD.FTZ R174, R174, R3 ;  /* 0x00000003aeae7221 */ /* 0x000fe20000010000 */
[----:B------:R2:W-:Y:S01]  /*aae0*/  STSM.16.M88.4 [R188], R164 ;  /* 0x000000a4bc007844 */ /* 0x0005e20000000200 */
[----:B------:R-:W-:Y:S01]  /*aaf0*/  WARPGROUP.ARRIVE ;  /* 0x00000000000079c5 */ /* 0x000fe20000000000 */
[----:B------:R-:W-:Y:S01]  /*ab00*/  FADD.FTZ R173, R173, R172 ;  /* 0x000000acadad7221 */ /* 0x000fe20000010000 */
[----:B------:R-:W-:Y:S01]  /*ab10*/  FADD.FTZ R175, R175, R174 ;  /* 0x000000aeafaf7221 */ /* 0x000fe20000010000 */
[----:B------:R-:W-:Y:S01]  /*ab20*/  UMOV UR37, UR7 ;  /* 0x0000000700257c82 */ /* 0x000fe20008000000 */
[----:B------:R-:W-:-:S02]  /*ab30*/  VIADD R7, R7, 0xffffffff ;  /* 0xffffffff07077836 */ /* 0x000fc40000000000 */
[----:B------:R-:W-:Y:S01]  /*ab40*/  FADD.FTZ R176, R176, R173 ;  /* 0x000000adb0b07221 */ /* 0x000fe20000010000 */
[----:B------:R-:W-:Y:S01]  /*ab50*/  HGMMA.64x256x16.F32.BF16 R24, R156, gdesc[UR8].tnspB, R24, gsb0 ;  /* 0x43e000089c187df0 */ /* 0x000fe20008001818 */
[----:B------:R-:W-:Y:S01]  /*ab60*/  UMOV UR11, 0x40000040 ;  /* 0x40000040000b7882 */ /* 0x000fe20000000000 */
[----:B------:R-:W-:Y:S01]  /*ab70*/  FADD.FTZ R178, R178, R175 ;  /* 0x000000afb2b27221 */ /* 0x000fe20000010000 */
[----:B------:R-:W-:Y:S01]  /*ab80*/  FADD.FTZ R177, R177, R176 ;  /* 0x000000b0b1b17221 */ /* 0x000fe20000010000 */
[----:B------:R-:W-:Y:S02]  /*ab90*/  IMAD.MOV.U32 R5, RZ, RZ, R8 ;  /* 0x000000ffff057224 */ /* 0x000fe400078e0008 */
[----:B------:R-:W-:Y:S01]  /*aba0*/  FADD.FTZ R179, R179, R178 ;  /* 0x000000b2b3b37221 */ /* 0x000fe20000010000 */
[----:B------:R-:W-:Y:S01]  /*abb0*/  FADD.FTZ R180, R180, R177 ;  /* 0x000000b1b4b47221 */ /* 0x000fe20000010000 */
[----:B------:R-:W-:Y:S02]  /*abc0*/  IMAD.MOV.U32 R6, RZ, RZ, R9 ;  /* 0x000000ffff067224 */ /* 0x000fe400078e0009 */
[----:B------:R-:W-:Y:S01]  /*abd0*/  FADD.FTZ R179, R182, R179 ;  /* 0x000000b3b6b37221 */ /* 0x000fe20000010000 */
[----:B------:R-:W-:-:S03]  /*abe0*/  FADD.FTZ R3, R181, R180 ;  /* 0x000000b4b5037221 */ /* 0x000fc60000010000 */
[----:B------:R-:W-:Y:S01]  /*abf0*/  FADD.FTZ R4, R14, R179 ;  /* 0x000000b30e047221 */ /* 0x000fe20000010000 */
[----:B------:R-:W-:Y:S02]  /*ac00*/  WARPGROUP.DEPBAR.LE gsb0, 0x0 ;  /* 0x00008000000079c5 */ /* 0x000fe40000010000 */
[----:B------:R-:W-:-:S11]  /*ac10*/  WARPGROUP.ARRIVE ;  /* 0x00000000000079c5 */ /* 0x000fd60000000000 */
[----:B------:R-:W-:Y:S01]  /*ac20*/  HGMMA.64x256x16.F32.BF16 R24, R152, gdesc[UR12].tnspB, R24, gsb0 ;  /* 0x43e0000c98187df0 */ /* 0x000fe20008001818 */
[----:B------:R-:W-:Y:S01]  /*ac30*/  UIADD3 UR14, UR10, 0x100, URZ ;  /* 0x000001000a0e7890 */ /* 0x000fe2000fffe03f */
[----:B------:R-:W-:Y:S01]  /*ac40*/  UMOV UR15, 0x40000040 ;  /* 0x40000040000f7882 */ /* 0x000fe20000000000 */
[----:B------:R-:W-:Y:S01]  /*ac50*/  UIADD3 UR10, UR10, 0x180, URZ ;  /* 0x000001800a0a7890 */ /* 0x000fe2000fffe03f */
[----:B------:R-:W-:Y:S02]  /*ac60*/  WARPGROUP.DEPBAR.LE gsb0, 0x0 ;  /* 0x00008000000079c5 */ /* 0x000fe40000010000 */
[----:B------:R-:W-:-:S15]  /*ac70*/  WARPGROUP.ARRIVE ;  /* 0x00000000000079c5 */ /* 0x000fde0000000000 */
[----:B------:R-:W-:-:S07]  /*ac80*/  NOP ;  /* 0x0000000000007918 */ /* 0x000fce0000000000 */
        /* <DEDUP_REMOVED lines=16> */
[----:B------:R-:W-:Y:S01]  /*ad90*/  IMAD.MOV.U32 R6, RZ, RZ, R9 ;  /* 0x000000ffff067224 */ /* 0x000fe200078e0009 */
[----:B------:R-:W-:Y:S01]  /*ada0*/  UMOV UR37, UR7 ;  /* 0x0000000700257c82 */ /* 0x000fe20008000000 */
[----:B------:R-:W-:-:S07]  /*adb0*/  IMAD.MOV.U32 R5, RZ, RZ, R8 ;  /* 0x000000ffff057224 */ /* 0x000fce00078e0008 */
.L_x_3168:
[----:B------:R-:W0:Y:S08]  /*adc0*/  LDC R8, c[0x0][0x448] ;  /* 0x00011200ff087b82 */ /* 0x000e300000000800 */
[----:B--2---:R-:W1:Y:S01]  /*add0*/  LDC R10, c[0x0][0xadc] ;  /* 0x0002b700ff0a7b82 */ /* 0x004e620000000800 */
[----:B0-----:R-:W-:Y:S01]  /*ade0*/  ISETP.NE.AND P5, PT, R8, 0x1, PT ;  /* 0x000000010800780c */ /* 0x001fe20003fa5270 */
[----:B------:R-:W-:Y:S01]  /*adf0*/  VIADD R8, R185, 0x3f ;  /* 0x0000003fb9087836 */ /* 0x000fe20000000000 */
[----:B-1----:R-:W-:-:S11]  /*ae00*/  ISETP.GE.AND P6, PT, R10, 0x1, PT ;  /* 0x000000010a00780c */ /* 0x002fd60003fc6270 */
[----:B------:R-:W0:Y:S08]  /*ae10*/  @P5 LDC R9, c[0x0][0x44c] ;  /* 0x00011300ff095b82 */ /* 0x000e300000000800 */
[----:B------:R-:W1:Y:S01]  /*ae20*/  @P5 LDC R12, c[0x0][0x450] ;  /* 0x00011400ff0c5b82 */ /* 0x000e620000000800 */
[----:B0-----:R-:W-:-:S05]  /*ae30*/  @P5 IMAD.HI.U32 R9, R8, R9, RZ ;  /* 0x0000000908095227 */ /* 0x001fca00078e00ff */
[----:B-1----:R-:W-:Y:S02]  /*ae40*/  @P5 SHF.R.U32.HI R8, RZ, R12, R9 ;  /* 0x0000000cff085219 */ /* 0x002fe40000011609 */
[----:B------:R-:W-:-:S05]  /*ae50*/  IADD3 R9, R16, 0x1, -R17 ;  /* 0x0000000110097810 */ /* 0x000fca0007ffe811 */
[----:B------:R-:W-:-:S04]  /*ae60*/  IMAD.IADD R8, R9, 0x1, R8 ;  /* 0x0000000109087824 */ /* 0x000fc800078e0208 */
[----:B------:R-:W-:Y:S01]  /*ae70*/  VIADD R12, R8, -UR26 ;  /* 0x8000001a080c7c36 */ /* 0x000fe20008000000 */
[----:B------:R-:W-:Y:S06]  /*ae80*/  @!P6 BRA `(.L_x_3186) ;  /* 0x000000000040e947 */ /* 0x000fec0003800000 */
[----:B------:R-:W-:-:S05]  /*ae90*/  IMAD.MOV.U32 R11, RZ, RZ, R8 ;  /* 0x000000ffff0b7224 */ /* 0x000fca00078e0008 */
        /* <DEDUP_REMOVED lines=9> */
.L_x_3187:
[----:B------:R-:W-:-:S13]  /*af30*/  ISETP.NE.AND P2, PT, R10, 0x1, PT ;  /* 0x000000010a00780c */ /* 0x000fda0003f45270 */
[----:B------:R-:W0:Y:S02]  /*af40*/  @P2 LDC.64 R8, c[0x0][0xae0] ;  /* 0x0002b800ff082b82 */ /* 0x000e240000000a00 */
[----:B0-----:R-:W-:-:S05]  /*af50*/  @P2 IMAD.HI.U32 R8, R11, R8, RZ ;  /* 0x000000080b082227 */ /* 0x001fca00078e00ff */
[----:B------:R-:W-:-:S07]  /*af60*/  @P2 SHF.R.U32.HI R11, RZ, R9, R8 ;  /* 0x00000009ff0b2219 */ /* 0x000fce0000011608 */
.L_x_3188:
[----:B------:R-:W-:-:S05]  /*af70*/  IMAD R11, R11, R10, RZ ;  /* 0x0000000a0b0b7224 */ /* 0x000fca00078e02ff */
[----:B------:R-:W-:-:S07]  /*af80*/  VIMNMX R12, R12, R11, !PT ;  /* 0x0000000b0c0c7248 */ /* 0x000fce0007fe0100 */
.L_x_3186:
[----:B------:R-:W-:-:S05]  /*af90*/  VIADD R12, R12, 0x3f ;  /* 0x0000003f0c0c7836 */ /* 0x000fca0000000000 */
[----:B------:R-:W-:-:S04]  /*afa0*/  SHF.R.S32.HI R9, RZ, 0x1f, R12 ;  /* 0x0000001fff097819 */ /* 0x000fc8000001140c */
[----:B------:R-:W-:-:S04]  /*afb0*/  LEA.HI R9, R9, R12, RZ, 0x6 ;  /* 0x0000000c09097211 */ /* 0x000fc800078f30ff */
[----:B------:R-:W-:-:S04]  /*afc0*/  SHF.R.S32.HI R8, RZ, 0x6, R9 ;  /* 0x00000006ff087819 */ /* 0x000fc80000011409 */
[----:B------:R-:W-:-:S04]  /*afd0*/  VIMNMX R8, R191, R8, !PT ;  /* 0x00000008bf087248 */ /* 0x000fc80007fe0100 */
[----:B------:R-:W-:-:S13]  /*afe0*/  ISETP.GE.AND P2, PT, R7, R8, PT ;  /* 0x000000080700720c */ /* 0x000fda0003f46270 */
[----:B------:R-:W-:Y:S05]  /*aff0*/  @!P2 BRA `(.L_x_3189) ;  /* 0x000000280038a947 */ /* 0x000fea0003800000 */
[----:B------:R-:W-:Y:S01]  /*b000*/  IMAD.MOV.U32 R9, RZ, RZ, R6 ;  /* 0x000000ffff097224 */ /* 0x000fe200078e0006 */
[----:B------:R-:W-:Y:S01]  /*b010*/  UMOV UR7, UR37 ;  /* 0x0000002500077c82 */ /* 0x000fe20008000000 */
[----:B------:R-:W-:-:S07]  /*b020*/  IMAD.MOV.U32 R10, RZ, RZ, R5 ;  /* 0x000000ffff0a7224 */ /* 0x000fce00078e0005 */
.L_x_3198:
[----:B------:R-:W-:Y:S01]  /*b030*/  UIADD3 UR37, UR7, 0x1, URZ ;  /* 0x0000000107257890 */ /* 0x000fe2000fffe03f */
[C---:B------:R-:W-:Y:S01]  /*b040*/  ISETP.GT.AND P2, PT, R7.reuse, R8, PT ;  /* 0x000000080700720c */ /* 0x040fe20003f44270 */
[----:B------:R-:W-:Y:S02]  /*b050*/  VIADD R7, R7, 0xffffffff ;  /* 0xffffffff07077836 */ /* 0x000fe40000000000 */
[----:B------:R-:W-:-:S04]  /*b060*/  UISETP.NE.AND UP0, UPT, UR37, 0x2, UPT ;  /* 0x000000022500788c */ /* 0x000fc8000bf05270 */
[----:B------:R-:W-:Y:S02]  /*b070*/  USEL UR5, URZ, 0x1, UP0 ;  /* 0x000000013f057887 */ /* 0x000fe40008000000 */
[----:B------:R-:W-:-:S04]  /*b080*/  USEL UR37, UR37, URZ, UP0 ;  /* 0x0000003f25257287 */ /* 0x000fc80008000000 */
[----:B------:R-:W-:Y:S01]  /*b090*/  LOP3.LUT R2, R2, UR5, RZ, 0x3c, !PT ;  /* 0x0000000502027c12 */ /* 0x000fe2000f8e3cff */
[----:B-1----:R-:W-:Y:S07]  /*b0a0*/  @!P0 BRA `(.L_x_3190) ;  /* 0x0000000000048947 */ /* 0x002fee0003800000 */
[----:B------:R-:W-:Y:S01]  /*b0b0*/  BPT.TRAP 0x1 ;  /* 0x000000040000795c */ /* 0x000fe20000300000 */
.L_x_3190:
[----:B------:R-:W-:Y:S01]  /*b0c0*/  ULEA UR5, UR37, UR41, 0x3 ;  /* 0x0000002925057291 */ /* 0x000fe2000f8e183f */
[----:B------:R-:W-:-:S08]  /*b0d0*/  SHF.L.U32 R5, R2, 0x1f, RZ ;  /* 0x0000001f02057819 */ /* 0x000fd000000006ff */
[----:B------:R0:W1:Y:S01]  /*b0e0*/  SYNCS.PHASECHK.TRANS64.TRYWAIT P3, [UR5+0x38830], R5 ;  /* 0x03883005ff0075a7 */ /* 0x0000620008060145 */
[----:B------:R-:W-:Y:S05]  /*b0f0*/  @!P0 BRA `(.L_x_3191) ;  /* 0x0000000000048947 */ /* 0x000fea0003800000 */
[----:B------:R-:W-:Y:S01]  /*b100*/  BPT.TRAP 0x1 ;  /* 0x000000040000795c */ /* 0x000fe20000300000 */
.L_x_3191:
[----:B-1----:R-:W-:Y:S05]  /*b110*/  @P3 BRA `(.L_x_3192) ;  /* 0x0000000000083947 */ /* 0x002fea0003800000 */
[----:B------:R-:W1:Y:S02]  /*b120*/  SYNCS.PHASECHK.TRANS64.TRYWAIT P3, [UR5+0x38830], R5 ;  /* 0x03883005ff0075a7 */ /* 0x000e640008060145 */
[----:B-1----:R-:W-:Y:S05]  /*b130*/  @!P3 BRA `(.L_x_3193) ;  /* 0x000001400008b947 */ /* 0x002fea0003800000 */
.L_x_3192:
        /* <DEDUP_REMOVED lines=23> */
.L_x_3194:
[----:B------:R2:W3:Y:S01]  /*b2b0*/  SYNCS.PHASECHK.TRANS64.TRYWAIT P3, [UR5+0x38850], R5 ;  /* 0x03885005ff0075a7 */ /* 0x0004e20008060145 */
[----:B------:R-:W-:Y:S05]  /*b2c0*/  @!P0 BRA `(.L_x_3195) ;  /* 0x0000000000048947 */ /* 0x000fea0003800000 */
[----:B------:R-:W-:Y:S01]  /*b2d0*/  BPT.TRAP 0x1 ;  /* 0x000000040000795c */ /* 0x000fe20000300000 */
.L_x_3195:
[----:B---3--:R-:W-:Y:S05]  /*b2e0*/  @P3 BRA `(.L_x_3196) ;  /* 0x0000000000083947 */ /* 0x008fea0003800000 */
[----:B------:R-:W3:Y:S02]  /*b2f0*/  SYNCS.PHASECHK.TRANS64.TRYWAIT P3, [UR5+0x38850], R5 ;  /* 0x03885005ff0075a7 */ /* 0x000ee40008060145 */
[----:B---3--:R-:W-:Y:S05]  /*b300*/  @!P3 BRA `(.L_x_3197) ;  /* 0x0000013c00acb947 */ /* 0x008fea0003800000 */
.L_x_3196:
[----:B------:R-:W-:Y:S01]  /*b310*/  ULEA UR26, UR37, UR4, 0xc ;  /* 0x00000004251a7291 */ /* 0x000fe2000f8e603f */
[----:B------:R-:W-:Y:S01]  /*b320*/  WARPGROUP.ARRIVE ;  /* 0x00000000000079c5 */ /* 0x000fe20000000000 */
[----:B------:R-:W-:Y:S01]  /*b330*/  UMOV UR27, 0x40000040 ;  /* 0x40000040001b7882 */ /* 0x000fe20000000000 */
[----:B------:R-:W-:-:S04]  /*b340*/  UIADD3 UR28, UR6, 0x2, URZ ;  /* 0x00000002061c7890 */ /* 0x000fc8000fffe03f */
[----:B-1----:R-:W1:Y:S01]  /*b350*/  S2R R6, SR_TID.X ;  /* 0x0000000000067919 */ /* 0x002e620000002100 */
[----:B------:R-:W-:Y:S01]  /*b360*/  UIADD3 UR30, UR26, 0x2, URZ ;  /* 0x000000021a1e7890 */ /* 0x000fe2000fffe03f */
[----:B------:R-:W-:Y:S01]  /*b370*/  IMAD.U32 R11, RZ, RZ, UR5 ;  /* 0x00000005ff0b7e24 */ /* 0x000fe2000f8e00ff */
[----:B------:R-:W-:Y:S01]  /*b380*/  UMOV UR29, 0x40000040 ;  /* 0x40000040001d7882 */ /* 0x000fe20000000000 */
[----:B------:R-:W-:Y:S01]  /*b390*/  UMOV UR31, 0x40000040 ;  /* 0x40000040001f7882 */ /* 0x000fe20000000000 */
[----:B------:R-:W-:Y:S01]  /*b3a0*/  HGMMA.64x64x16.F32.BF16 R152, gdesc[UR24], R152, gsb0 ;  /* 0x00e00000189879f0 */ /* 0x000fe20008001898 */
[----:B------:R-:W-:Y:S01]  /*b3b0*/  UIADD3 UR15, UR6, 0x800, URZ ;  /* 0x00000800060f7890 */ /* 0x000fe2000fffe03f */
[----:B------:R-:W-:Y:S01]  /*b3c0*/  ISETP.NE.AND P3, PT, R184, RZ, PT ;  /* 0x000000ffb800720c */ /* 0x000fe20003f65270 */
[----:B------:R-:W-:Y:S01]  /*b3d0*/  UIADD3 UR18, UR26, 0x800, URZ ;  /* 0x000008001a127890 */ /* 0x000fe2000fffe03f */
[----:B------:R-:W-:Y:S01]  /*b3e0*/  ULDC UR19, c[0x0][0xa80] ;  /* 0x0002a00000137ab9 */ /* 0x000fe20000000800 */
        /* <DEDUP_REMOVED lines=249> */
[----:B------:R-:W-:Y:S01]  /*c380*/  ULEA UR10, UR37, UR42, 0xc ;  /* 0x0000002a250a7291 */ /* 0x000fe2000f8e603f */
[----:B------:R-:W-:-:S03]  /*c390*/  UMOV UR11, 0x40000040 ;  /* 0x40000040000b7882 */ /* 0x000fc60000000000 */
[----:B------:R-:W-:Y:S01]  /*c3a0*/  UIADD3 UR14, UR10, 0x80, URZ ;  /* 0x000000800a0e7890 */ /* 0x000fe2000fffe03f */
        /* <DEDUP_REMOVED lines=56> */
[----:B------:R-:W-:Y:S01]  /*c730*/  FMUL.FTZ R24, R24, R10 ;  /* 0x0000000a18187220 */ /* 0x000fe20000410000 */
        /* <DEDUP_REMOVED lines=8> */
[----:B------:R-:W-:Y:S01]  /*c7c0*/  FMUL.FTZ R32, R32, R10 ;  /* 0x0000000a20207220 */ /* 0x000fe20000410000 */
[----:B------:R-:W-:Y:S01]  /*c7d0*/  FMNMX.FTZ R6, R163, R6, !PT ;  /* 0x00000006a3067209 */ /* 0x000fe20007810000 */
[-C--:B------:R-:W-:Y:S01]  /*c7e0*/  FMUL.FTZ R33, R33, R10.reuse ;  /* 0x0000000a21217220 */ /* 0x080fe20000410000 */
[-C--:B------:R-:W-:Y:S01]  /*c7f0*/  FMUL.FTZ R36, R36, R10.reuse ;  /* 0x0000000a24247220 */ /* 0x080fe20000410000 */
[----:B------:R-:W-:Y:S01]  /*c800*/  FMUL.FTZ R37, R37, R10 ;  /* 0x0000000a25257220 */ /* 0x000fe20000410000 */
[----:B------:R-:W-:Y:S01]  /*c810*/  FMNMX.FTZ R6, R166, R6, !PT ;  /* 0x00000006a6067209 */ /* 0x000fe20007810000 */
[----:B------:R-:W0:Y:S01]  /*c820*/  MUFU.EX2 R160, R160 ;  /* 0x000000a000a07308 */ /* 0x000e220000000800 */
        /* <DEDUP_REMOVED lines=8> */
[----:B-1----:R-:W-:Y:S01]  /*c8b0*/  FADD.FTZ R3, R157, R3 ;  /* 0x000000039d037221 */ /* 0x002fe20000010000 */
[----:B------:R-:W-:Y:S01]  /*c8c0*/  FMUL.FTZ R48, R48, R10 ;  /* 0x0000000a30307220 */ /* 0x000fe20000410000 */
[----:B------:R-:W-:Y:S01]  /*c8d0*/  FMNMX.FTZ R6, R171, R6, !PT ;  /* 0x00000006ab067209 */ /* 0x000fe20007810000 */
[-C--:B------:R-:W-:Y:S01]  /*c8e0*/  FMUL.FTZ R49, R49, R10.reuse ;  /* 0x0000000a31317220 */ /* 0x080fe20000410000 */
[-C--:B------:R-:W-:Y:S01]  /*c8f0*/  FMUL.FTZ R52, R52, R10.reuse ;  /* 0x0000000a34347220 */ /* 0x080fe20000410000 */
[----:B------:R-:W-:Y:S01]  /*c900*/  FMUL.FTZ R53, R53, R10 ;  /* 0x0000000a35357220 */ /* 0x000fe20000410000 */
[----:B------:R-:W-:Y:S01]  /*c910*/  FMNMX.FTZ R6, R174, R6, !PT ;  /* 0x00000006ae067209 */ /* 0x000fe20007810000 */
[----:B------:R-:W1:Y:S01]  /*c920*/  MUFU.EX2 R164, R164 ;  /* 0x000000a400a47308 */ /* 0x000e620000000800 */
[----:B0-----:R-:W-:Y:S01]  /*c930*/  FADD.FTZ R3, R160, R3 ;  /* 0x00000003a0037221 */ /* 0x001fe20000010000 */
        /* <DEDUP_REMOVED lines=75> */
[----:B------:R-:W-:-:S03]  /*cdf0*/  UMOV UR7, UR37 ;  /* 0x0000002500077c82 */ /* 0x000fc60008000000 */
[----:B------:R-:W-:Y:S01]  /*ce00*/  FADD.FTZ R9, -R6, R9 ;  /* 0x0000000906097221 */ /* 0x000fe20000010100 */
[----:B------:R-:W-:Y:S02]  /*ce10*/  @!P3 IMAD R12, R12, 0x40, R23 ;  /* 0x000000400c0cb824 */ /* 0x000fe400078e0217 */
[----:B--2---:R-:W-:Y:S01]  /*ce20*/  FADD.FTZ R3, R180, R3 ;  /* 0x00000003b4037221 */ /* 0x004fe20000010000 */
[----:B------:R-:W-:Y:S02]  /*ce30*/  FMUL.FTZ R9, R9, UR19 ;  /* 0x0000001309097c20 */ /* 0x000fe40008410000 */
        /* <DEDUP_REMOVED lines=17> */
[-C--:B------:R-:W-:Y:S01]  /*cf50*/  FMUL.FTZ R47, R47, R9.reuse ;  /* 0x000000092f2f7220 */ /* 0x080fe20000410000 */
        /* <DEDUP_REMOVED lines=19> */
[-C--:B------:R-:W-:Y:S01]  /*d090*/  FMUL.FTZ R50, R50, R9.reuse ;  /* 0x0000000932327220 */ /* 0x080fe20000410000 */
        /* <DEDUP_REMOVED lines=17> */
[----:B0-----:R-:W-:Y:S01]  /*d1b0*/  F2FP.BF16.F32.PACK_AB R158, R165, R164 ;  /* 0x000000a4a59e723e */ /* 0x001fe200000010ff */
[-C--:B------:R-:W-:Y:S01]  /*d1c0*/  FMUL.FTZ R71, R71, R9.reuse ;  /* 0x0000000947477220 */ /* 0x080fe20000410000 */
        /* <DEDUP_REMOVED lines=74> */
[----:B------:R-:W2:Y:S03]  /*d670*/  MUFU.EX2 R182, R182 ;  /* 0x000000b600b67308 */ /* 0x000ea60000000800 */
[----:B------:R-:W-:-:S05]  /*d680*/  FADD.FTZ R175, R175, R174 ;  /* 0x000000aeafaf7221 */ /* 0x000fca0000010000 */
[----:B------:R-:W3:Y:S01]  /*d690*/  MUFU.EX2 R183, R183 ;  /* 0x000000b700b77308 */ /* 0x000ee20000000800 */
[----:B0-----:R-:W-:Y:S01]  /*d6a0*/  F2FP.BF16.F32.PACK_AB R165, R179, R178 ;  /* 0x000000b2b3a5723e */ /* 0x001fe200000010ff */
        /* <DEDUP_REMOVED lines=8> */
[----:B------:R-:W-:Y:S02]  /*d730*/  UMOV UR11, 0x40000040 ;  /* 0x40000040000b7882 */ /* 0x000fe40000000000 */
[----:B------:R-:W-:Y:S02]  /*d740*/  WARPGROUP.DEPBAR.LE gsb0, 0x0 ;  /* 0x00008000000079c5 */ /* 0x000fe40000010000 */
        /* <DEDUP_REMOVED lines=25> */
.L_x_3189:
[----:B------:R-:W-:-:S13]  /*d8e0*/  ISETP.GE.AND P2, PT, R7, R191, PT ;  /* 0x000000bf0700720c */ /* 0x000fda0003f46270 */
[----:B------:R-:W-:Y:S05]  /*d8f0*/  @!P2 BRA `(.L_x_3199) ;  /* 0x0000003000dca947 */ /* 0x000fea0003800000 */
[----:B-1----:R-:W-:Y:S01]  /*d900*/  IMAD.MOV.U32 R11, RZ, RZ, R6 ;  /* 0x000000ffff0b7224 */ /* 0x002fe200078e0006 */
[----:B------:R-:W-:Y:S01]  /*d910*/  UMOV UR7, UR37 ;  /* 0x0000002500077c82 */ /* 0x000fe20008000000 */
[----:B------:R-:W-:-:S07]  /*d920*/  IMAD.MOV.U32 R12, RZ, RZ, R5 ;  /* 0x000000ffff0c7224 */ /* 0x000fce00078e0005 */
.L_x_3216:
[----:B------:R-:W-:-:S04]  /*d930*/  UIADD3 UR37, UR7, 0x1, URZ ;  /* 0x0000000107257890 */ /* 0x000fc8000fffe03f */
[----:B------:R-:W-:-:S04]  /*d940*/  UISETP.NE.AND UP0, UPT, UR37, 0x2, UPT ;  /* 0x000000022500788c */ /* 0x000fc8000bf05270 */
[----:B------:R-:W-:Y:S02]  /*d950*/  USEL UR5, URZ, 0x1, UP0 ;  /* 0x000000013f057887 */ /* 0x000fe40008000000 */
[----:B------:R-:W-:-:S04]  /*d960*/  USEL UR37, UR37, URZ, UP0 ;  /* 0x0000003f25257287 */ /* 0x000fc80008000000 */
[----:B------:R-:W-:Y:S01]  /*d970*/  LOP3.LUT R2, R2, UR5, RZ, 0x3c, !PT ;  /* 0x0000000502027c12 */ /* 0x000fe2000f8e3cff */
[----:B--2---:R-:W-:Y:S07]  /*d980*/  @!P0 BRA `(.L_x_3200) ;  /* 0x0000000000048947 */ /* 0x004fee0003800000 */
[----:B------:R-:W-:Y:S01]  /*d990*/  BPT.TRAP 0x1 ;  /* 0x000000040000795c */ /* 0x000fe20000300000 */
.L_x_3200:
[----:B------:R-:W-:Y:S01]  /*d9a0*/  ULEA UR5, UR37, UR41, 0x3 ;  /* 0x0000002925057291 */ /* 0x000fe2000f8e183f */
[----:B------:R-:W-:-:S08]  /*d9b0*/  SHF.L.U32 R5, R2, 0x1f, RZ ;  /* 0x0000001f02057819 */ /* 0x000fd000000006ff */
[----:B------:R0:W1:Y:S01]  /*d9c0*/  SYNCS.PHASECHK.TRANS64.TRYWAIT P2, [UR5+0x38830], R5 ;  /* 0x03883005ff0075a7 */ /* 0x0000620008040145 */
[----:B------:R-:W-:Y:S05]  /*d9d0*/  @!P0 BRA `(.L_x_3201) ;  /* 0x0000000000048947 */ /* 0x000fea0003800000 */
[----:B------:R-:W-:Y:S01]  /*d9e0*/  BPT.TRAP 0x1 ;  /* 0x000000040000795c */ /* 0x000fe20000300000 */
.L_x_3201:
[----:B-1----:R-:W-:Y:S05]  /*d9f0*/  @P2 BRA `(.L_x_3202) ;  /* 0x0000000000082947 */ /* 0x002fea0003800000 */
[----:B------:R-:W1:Y:S02]  /*da00*/  SYNCS.PHASECHK.TRANS64.TRYWAIT P2, [UR5+0x38830], R5 ;  /* 0x03883005ff0075a7 */ /* 0x000e640008040145 */
[----:B-1----:R-:W-:Y:S05]  /*da10*/  @!P2 BRA `(.L_x_3203) ;  /* 0x000001180000a947 */ /* 0x002fea0003800000 */
.L_x_3202:
        /* <DEDUP_REMOVED lines=23> */
.L_x_3204:
[----:B------:R2:W3:Y:S01]  /*db90*/  SYNCS.PHASECHK.TRANS64.TRYWAIT P2, [UR5+0x38850], R5 ;  /* 0x03885005ff0075a7 */ /* 0x0004e20008040145 */
[----:B------:R-:W-:Y:S05]  /*dba0*/  @!P0 BRA `(.L_x_3205) ;  /* 0x0000000000048947 */ /* 0x000fea0003800000 */
[----:B------:R-:W-:Y:S01]  /*dbb0*/  BPT.TRAP 0x1 ;  /* 0x000000040000795c */ /* 0x000fe20000300000 */
.L_x_3205:
[----:B---3--:R-:W-:Y:S05]  /*dbc0*/  @P2 BRA `(.L_x_3206) ;  /* 0x0000000000082947 */ /* 0x008fea0003800000 */
[----:B------:R-:W3:Y:S02]  /*dbd0*/  SYNCS.PHASECHK.TRANS64.TRYWAIT P2, [UR5+0x38850], R5 ;  /* 0x03885005ff0075a7 */ /* 0x000ee40008040145 */
[----:B---3--:R-:W-:Y:S05]  /*dbe0*/  @!P2 BRA `(.L_x_3207) ;  /* 0x0000011400a4a947 */ /* 0x008fea0003800000 */
.L_x_3206:
[----:B------:R-:W-:Y:S01]  /*dbf0*/  ULEA UR26, UR37, UR4, 0xc ;  /* 0x00000004251a7291 */ /* 0x000fe2000f8e603f */
[----:B------:R-:W-:Y:S01]  /*dc00*/  WARPGROUP.ARRIVE ;  /* 0x00000000000079c5 */ /* 0x000fe20000000000 */
[----:B------:R-:W-:Y:S01]  /*dc10*/  UMOV UR27, 0x40000040 ;  /* 0x40000040001b7882 */ /* 0x000fe20000000000 */
[----:B------:R-:W-:-:S04]  /*dc20*/  UIADD3 UR28, UR6, 0x2, URZ ;  /* 0x00000002061c7890 */ /* 0x000fc8000fffe03f */
[----:B-1----:R-:W1:Y:S01]  /*dc30*/  S2R R6, SR_TID.X ;  /* 0x0000000000067919 */ /* 0x002e620000002100 */
[----:B------:R-:W-:Y:S01]  /*dc40*/  UIADD3 UR30, UR26, 0x2, URZ ;  /* 0x000000021a1e7890 */ /* 0x000fe2000fffe03f */
[----:B------:R-:W3:Y:S01]  /*dc50*/  @P5 LDC R8, c[0x0][0x44c] ;  /* 0x00011300ff085b82 */ /* 0x000ee20000000800 */
[----:B------:R-:W-:Y:S01]  /*dc60*/  UMOV UR29, 0x40000040 ;  /* 0x40000040001d7882 */ /* 0x000fe20000000000 */
[----:B------:R-:W-:Y:S01]  /*dc70*/  UMOV UR31, 0x40000040 ;  /* 0x40000040001f7882 */ /* 0x000fe20000000000 */
[----:B------:R-:W-:Y:S01]  /*dc80*/  HGMMA.64x64x16.F32.BF16 R152, gdesc[UR24], R152, gsb0 ;  /* 0x00e00000189879f0 */ /* 0x000fe20008001898 */
[----:B------:R-:W-:Y:S01]  /*dc90*/  UIADD3 UR15, UR6, 0x800, URZ ;  /* 0x00000800060f7890 */ /* 0x000fe2000fffe03f */
[----:B------:R-:W-:Y:S01]  /*dca0*/  IMAD.U32 R10, RZ, RZ, UR5 ;  /* 0x00000005ff0a7e24 */ /* 0x000fe2000f8e00ff */
[----:B------:R-:W-:Y:S01]  /*dcb0*/  UIADD3 UR18, UR26, 0x800, URZ ;  /* 0x000008001a127890 */ /* 0x000fe2000fffe03f */
[----:B------:R-:W-:Y:S02]  /*dcc0*/  ULDC UR5, c[0x0][0xad4] ;  /* 0x0002b50000057ab9 */ /* 0x000fe40000000800 */
[----:B------:R-:W-:Y:S01]  /*dcd0*/  ULOP3.LUT UR5, URZ, UR5, URZ, 0x33, !UPT ;  /* 0x000000053f057292 */ /* 0x000fe2000f8e333f */
[----:B-1----:R-:W-:-:S05]  /*dce0*/  SHF.R.U32.HI R6, RZ, 0x7, R6 ;  /* 0x00000007ff067819 */ /* 0x002fca0000011606 */
[----:B0-2---:R0:W1:Y:S02]  /*dcf0*/  SHFL.IDX PT, R5, R6, RZ, 0x1f ;  /* 0x00001fff06057589 */ /* 0x00506400000e0000 */
[----:B0-----:R-:W-:-:S04]  /*dd00*/  IMAD.IADD R6, R190, 0x1, R185 ;  /* 0x00000001be067824 */ /* 0x001fc800078e02b9 */
[----:B---3--:R-:W-:Y:S01]  /*dd10*/  @P5 IMAD.HI.U32 R8, R6, R8, RZ ;  /* 0x0000000806085227 */ /* 0x008fe200078e00ff */
[----:B-1----:R-:W-:Y:S02]  /*dd20*/  R2UR UR10, R5 ;  /* 0x00000000050a72ca */ /* 0x002fe400000e0000 */
[----:B------:R-:W0:Y:S11]  /*dd30*/  @P5 LDC R5, c[0x0][0x450] ;  /* 0x00011400ff055b82 */ /* 0x000e360000000800 */
[----:B------:R-:W-:-:S03]  /*dd40*/  UISETP.GT.AND UP0, UPT, UR10, 0x7f, UPT ;  /* 0x0000007f0a00788c */ /* 0x000fc6000bf04270 */
[----:B------:R-:W-:Y:S01]  /*dd50*/  UMOV UR10, 0x4 ;  /* 0x00000004000a7882 */ /* 0x000fe20000000000 */
[----:B------:R-:W-:Y:S02]  /*dd60*/  USEL UR14, URZ, 0x2, !UP0 ;  /* 0x000000023f0e7887 */ /* 0x000fe4000c000000 */
[----:B------:R-:W-:Y:S01]  /*dd70*/  USEL UR11, UR10, 0x2, UP0 ;  /* 0x000000020a0b7887 */ /* 0x000fe20008000000 */
[----:B------:R-:W-:Y:S02]  /*dd80*/  WARPGROUP.DEPBAR.LE gsb0, 0x0 ;  /* 0x00008000000079c5 */ /* 0x000fe40000010000 */
[----:B------:R-:W-:Y:S01]  /*dd90*/  WARPGROUP.ARRIVE ;  /* 0x00000000000079c5 */ /* 0x000fe20000000000 */
[----:B------:R-:W-:Y:S01]  /*dda0*/  USEL UR10, UR10, 0x6, !UP0 ;  /* 0x000000060a0a7887 */ /* 0x000fe2000c000000 */
[----:B0-----:R-:W-:Y:S01]  /*ddb0*/  @P5 SHF.R.U32.HI R6, RZ, R5, R8 ;  /* 0x00000005ff065219 */ /* 0x001fe20000011608 */
[----:B------:R-:W-:-:S03]  /*ddc0*/  @!P1 VIADD R5, R10, 0x38840 ;  /* 0x000388400a059836 */ /* 0x000fc60000000000 */
[----:B------:R-:W-:Y:S01]  /*ddd0*/  HGMMA.64x64x16.F32.BF16 R152, gdesc[UR28], R152, gsb0 ;  /* 0x00e000001c9879f0 */ /* 0x000fe20008001898 */
[----:B------:R-:W-:Y:S02]  /*dde0*/  UIADD3 UR28, UR6, 0x4, URZ ;  /* 0x00000004061c7890 */ /* 0x000fe4000fffe03f */
[----:B------:R-:W-:Y:S01]  /*ddf0*/  UIADD3 UR30, UR26, 0x4, URZ ;  /* 0x000000041a1e7890 */ /* 0x000fe2000fffe03f */
[----:B------:R-:W0:Y:S01]  /*de00*/  SHFL.IDX PT, R21, R6, RZ, 0x1c1f ;  /* 0x001c1fff06157589 */ /* 0x000e2200000e0000 */
[----:B------:R-:W-:Y:S01]  /*de10*/  UMOV UR29, 0x40000040 ;  /* 0x40000040001d7882 */ /* 0x000fe20000000000 */
[----:B------:R-:W-:Y:S01]  /*de20*/  UMOV UR31, 0x40000040 ;  /* 0x40000040001f7882 */ /* 0x000fe20000000000 */
[----:B------:R-:W-:Y:S01]  /*de30*/  @!P1 PRMT R5, RZ, 0x654, R5 ;  /* 0x00000654ff059816 */ /* 0x000fe20000000005 */
        /* <DEDUP_REMOVED lines=238> */
[----:B------:R1:W-:Y:S02]  /*ed20*/  @!P1 SYNCS.ARRIVE.TRANS64.RED.A1T0 RZ, [R5+URZ], RZ ;  /* 0x000000ff05ff99a7 */ /* 0x0003e4000810043f */
[----:B-1----:R-:W-:-:S05]  /*ed30*/  IMAD.SHL.U32 R5, R7, 0x40, RZ ;  /* 0x0000004007057824 */ /* 0x002fca00078e00ff */
[----:B------:R-:W-:-:S04]  /*ed40*/  IADD3 R14, -R19, 0x1, -R5 ;  /* 0x00000001130e7810 */ /* 0x000fc80007ffe905 */
[----:B------:R-:W-:-:S05]  /*ed50*/  IADD3 R14, -R17, R14, R16 ;  /* 0x0000000e110e7210 */ /* 0x000fca0007ffe110 */
[C---:B------:R-:W-:Y:S02]  /*ed60*/  VIADD R13, R14.reuse, UR10 ;  /* 0x0000000a0e0d7c36 */ /* 0x040fe40008000000 */
[----:B------:R-:W-:Y:S01]  /*ed70*/  VIADD R14, R14, UR5 ;  /* 0x000000050e0e7c36 */ /* 0x000fe20008000000 */
[----:B------:R-:W-:Y:S01]  /*ed80*/  ULDC UR5, c[0x0][0xadc] ;  /* 0x0002b70000057ab9 */ /* 0x000fe20000000800 */
[--C-:B0-----:R-:W-:Y:S02]  /*ed90*/  IMAD.IADD R15, R13, 0x1, R21.reuse ;  /* 0x000000010d0f7824 */ /* 0x101fe400078e0215 */
[----:B------:R-:W-:Y:S01]  /*eda0*/  IMAD.IADD R20, R14, 0x1, R21 ;  /* 0x000000010e147824 */ /* 0x000fe200078e0215 */
[----:B------:R-:W-:Y:S06]  /*edb0*/  @!P6 BRA `(.L_x_3208) ;  /* 0x000000000058e947 */ /* 0x000fec0003800000 */
        /* <DEDUP_REMOVED lines=12> */
.L_x_3210:
[----:B------:R-:W-:-:S05]  /*ee80*/  IMAD.U32 R234, RZ, RZ, UR5 ;  /* 0x00000005ffea7e24 */ /* 0x000fca000f8e00ff */
[----:B------:R-:W-:-:S13]  /*ee90*/  ISETP.NE.AND P2, PT, R234, 0x1, PT ;  /* 0x00000001ea00780c */ /* 0x000fda0003f45270 */
[----:B------:R-:W0:Y:S02]  /*eea0*/  @P2 LDC.64 R8, c[0x0][0xae0] ;  /* 0x0002b800ff082b82 */ /* 0x000e240000000a00 */
[----:B0-----:R-:W-:-:S05]  /*eeb0*/  @P2 IMAD.HI.U32 R8, R21, R8, RZ ;  /* 0x0000000815082227 */ /* 0x001fca00078e00ff */
[----:B------:R-:W-:-:S07]  /*eec0*/  @P2 SHF.R.U32.HI R21, RZ, R9, R8 ;  /* 0x00000009ff152219 */ /* 0x000fce0000011608 */
.L_x_3211:
[----:B------:R-:W-:Y:S05]  /*eed0*/  BSYNC B0 ;  /* 0x0000000000007941 */ /* 0x000fea0003800000 */
.L_x_3209:
[----:B------:R-:W-:-:S04]  /*eee0*/  IMAD R21, R21, R234, -R5 ;  /* 0x000000ea15157224 */ /* 0x000fc800078e0a05 */
[----:B------:R-:W-:-:S05]  /*eef0*/  IMAD.IADD R21, R21, 0x1, -R19 ;  /* 0x0000000115157824 */ /* 0x000fca00078e0a13 */
[----:B------:R-:W-:Y:S02]  /*ef00*/  VIMNMX R20, R20, R21, !PT ;  /* 0x0000001514147248 */ /* 0x000fe40007fe0100 */
[----:B------:R-:W-:-:S07]  /*ef10*/  VIADDMNMX R15, R21, R234, R15, PT ;  /* 0x000000ea150f7246 */ /* 0x000fce000380010f */
.L_x_3208:
[----:B------:R-:W-:Y:S01]  /*ef20*/  ISETP.GT.AND P2, PT, R7, -0x1, PT ;  /* 0xffffffff0700780c */ /* 0x000fe20003f44270 */
[----:B------:R-:W0:Y:S03]  /*ef30*/  SHFL.IDX PT, R6, R6, 0x1, 0x1c1f ;  /* 0x003c1f0006067f89 */ /* 0x000e2600000e0000 */
        /* <DEDUP_REMOVED lines=11> */
[--C-:B0-----:R-:W-:Y:S01]  /*eff0*/  IMAD.IADD R13, R13, 0x1, R6.reuse ;  /* 0x000000010d0d7824 */ /* 0x101fe200078e0206 */
        /* <DEDUP_REMOVED lines=51> */
.L_x_3214:
[----:B------:R-:W-:-:S05]  /*f330*/  IMAD.U32 R15, RZ, RZ, UR5 ;  /* 0x00000005ff0f7e24 */ /* 0x000fca000f8e00ff */
[----:B------:R-:W-:-:S13]  /*f340*/  ISETP.NE.AND P3, PT, R15, 0x1, PT ;  /* 0x000000010f00780c */ /* 0x000fda0003f65270 */
[----:B------:R-:W0:Y:S02]  /*f350*/  @P3 LDC.64 R8, c[0x0][0xae0] ;  /* 0x0002b800ff083b82 */ /* 0x000e240000000a00 */
[----:B0-----:R-:W-:-:S05]  /*f360*/  @P3 IMAD.HI.U32 R8, R6, R8, RZ ;  /* 0x0000000806083227 */ /* 0x001fca00078e00ff */
[----:B------:R-:W-:-:S07]  /*f370*/  @P3 SHF.R.U32.HI R6, RZ, R9, R8 ;  /* 0x00000009ff063219 */ /* 0x000fce0000011608 */
.L_x_3215:
[----:B------:R-:W-:Y:S05]  /*f380*/  BSYNC B0 ;  /* 0x0000000000007941 */ /* 0x000fea0003800000 */
.L_x_3213:
[----:B------:R-:W-:-:S04]  /*f390*/  IMAD R5, R6, R15, -R5 ;  /* 0x0000000f06057224 */ /* 0x000fc800078e0a05 */
[----:B------:R-:W-:-:S05]  /*f3a0*/  IMAD.IADD R5, R5, 0x1, -R19 ;  /* 0x0000000105057824 */ /* 0x000fca00078e0a13 */
[----:B------:R-:W-:Y:S02]  /*f3b0*/  VIMNMX R14, R14, R5, !PT ;  /* 0x000000050e0e7248 */ /* 0x000fe40007fe0100 */
[----:B------:R-:W-:-:S07]  /*f3c0*/  VIADDMNMX R13, R5, R15, R13, PT ;  /* 0x0000000f050d7246 */ /* 0x000fce000380010d */
.L_x_3212:
[----:B------:R-:W-:Y:S01]  /*f3d0*/  FMNMX.FTZ R5, R152, R12, !PT ;  /* 0x0000000c98057209 */ /* 0x000fe20007810000 */
[----:B------:R-:W-:Y:S01]  /*f3e0*/  ULDC UR19, c[0x0][0xa80] ;  /* 0x0002a00000137ab9 */ /* 0x000fe20000000800 */
[----:B------:R-:W-:Y:S01]  /*f3f0*/  ULEA UR10, UR37, UR42, 0xc ;  /* 0x0000002a250a7291 */ /* 0x000fe2000f8e603f */
[----:B------:R-:W-:Y:S01]  /*f400*/  @!P1 VIADD R10, R10, 0x38860 ;  /* 0x000388600a0a9836 */ /* 0x000fe20000000000 */
[----:B------:R-:W-:Y:S01]  /*f410*/  FMNMX.FTZ R5, R153, R5, !PT ;  /* 0x0000000599057209 */ /* 0x000fe20007810000 */
[----:B------:R-:W-:Y:S01]  /*f420*/  UMOV UR11, 0x40000040 ;  /* 0x40000040000b7882 */ /* 0x000fe20000000000 */
[----:B------:R-:W-:Y:S02]  /*f430*/  UIADD3 UR14, UR10, 0x80, URZ ;  /* 0x000000800a0e7890 */ /* 0x000fe4000fffe03f */
[----:B------:R-:W-:Y:S01]  /*f440*/  FMNMX.FTZ R5, R156, R5, !PT ;  /* 0x000000059c057209 */ /* 0x000fe20007810000 */
[----:B------:R-:W-:Y:S01]  /*f450*/  UMOV UR15, 0x40000040 ;  /* 0x40000040000f7882 */ /* 0x000fe20000000000 */
[----:B------:R-:W-:-:S02]  /*f460*/  @!P1 PRMT R10, RZ, 0x654, R10 ;  /* 0x00000654ff0a9816 */ /* 0x000fc4000000000a */
        /* <DEDUP_REMOVED lines=16> */
[----:B0-----:R-:W-:-:S04]  /*f570*/  FMNMX.FTZ R5, R5, R6, !PT ;  /* 0x0000000605057209 */ /* 0x001fc80007810000 */
[C---:B------:R-:W-:Y:S01]  /*f580*/  FSETP.NEU.FTZ.AND P3, PT, R5.reuse, -INF , PT ;  /* 0xff8000000500780b */ /* 0x040fe20003f7d000 */
[----:B------:R-:W-:-:S03]  /*f590*/  FMUL.FTZ R6, R5, UR19 ;  /* 0x0000001305067c20 */ /* 0x000fc60008410000 */
[----:B------:R-:W-:Y:S02]  /*f5a0*/  FSEL R8, R5, RZ, P3 ;  /* 0x000000ff05087208 */ /* 0x000fe40001800000 */
[----:B------:R-:W-:Y:S02]  /*f5b0*/  FSEL R6, R6, RZ, P3 ;  /* 0x000000ff06067208 */ /* 0x000fe40001800000 */
[----:B------:R-:W-:Y:S01]  /*f5c0*/  ISETP.GT.AND P3, PT, R14, 0x1, P2 ;  /* 0x000000010e00780c */ /* 0x000fe20001764270 */
[----:B------:R-:W-:Y:S02]  /*f5d0*/  FADD.FTZ R8, -R8, R12 ;  /* 0x0000000c08087221 */ /* 0x000fe40000010100 */
[--C-:B------:R-:W-:Y:S01]  /*f5e0*/  FFMA.FTZ R152, R152, UR19, -R6.reuse ;  /* 0x0000001398987c23 */ /* 0x100fe20008010806 */
[----:B------:R-:W-:Y:S01]  /*f5f0*/  ISETP.LT.OR P4, PT, R13, 0x2, P3 ;  /* 0x000000020d00780c */ /* 0x000fe20001f81670 */
[--C-:B------:R-:W-:Y:S01]  /*f600*/  FFMA.FTZ R153, R153, UR19, -R6.reuse ;  /* 0x0000001399997c23 */ /* 0x100fe20008010806 */
[----:B------:R-:W-:Y:S01]  /*f610*/  ISETP.GT.AND P3, PT, R14, 0x8, P2 ;  /* 0x000000080e00780c */ /* 0x000fe20001764270 */
[--C-:B------:R-:W-:Y:S01]  /*f620*/  FFMA.FTZ R156, R156, UR19, -R6.reuse ;  /* 0x000000139c9c7c23 */ /* 0x100fe20008010806 */
[----:B------:R-:W-:Y:S01]  /*f630*/  FSEL R155, R155, -INF , !P4 ;  /* 0xff8000009b9b7808 */ /* 0x000fe20006000000 */
[--C-:B------:R-:W-:Y:S01]  /*f640*/  FFMA.FTZ R157, R157, UR19, -R6.reuse ;  /* 0x000000139d9d7c23 */ /* 0x100fe20008010806 */
[----:B------:R-:W-:Y:S01]  /*f650*/  ISETP.GT.AND P4, PT, R14, 0x9, P2 ;  /* 0x000000090e00780c */ /* 0x000fe20001784270 */
[--C-:B------:R-:W-:Y:S01]  /*f660*/  FFMA.FTZ R160, R160, UR19, -R6.reuse ;  /* 0x00000013a0a07c23 */ /* 0x100fe20008010806 */
[----:B------:R-:W-:Y:S01]  /*f670*/  ISETP.LT.OR P3, PT, R13, 0x9, P3 ;  /* 0x000000090d00780c */ /* 0x000fe20001f61670 */
[--C-:B------:R-:W-:Y:S01]  /*f680*/  FFMA.FTZ R161, R161, UR19, -R6.reuse ;  /* 0x00000013a1a17c23 */ /* 0x100fe20008010806 */
[----:B------:R-:W-:Y:S01]  /*f690*/  ISETP.LT.OR P4, PT, R13, 0xa, P4 ;  /* 0x0000000a0d00780c */ /* 0x000fe20002781670 */
[--C-:B------:R-:W-:Y:S01]  /*f6a0*/  FFMA.FTZ R164, R164, UR19, -R6.reuse ;  /* 0x00000013a4a47c23 */ /* 0x100fe20008010806 */
[----:B------:R-:W-:Y:S01]  /*f6b0*/  FSEL R158, R158, -INF , !P3 ;  /* 0xff8000009e9e7808 */ /* 0x000fe20005800000 */
[--C-:B------:R-:W-:Y:S01]  /*f6c0*/  FFMA.FTZ R165, R165, UR19, -R6.reuse ;  /* 0x00000013a5a57c23 */ /* 0x100fe20008010806 */
[----:B------:R-:W-:Y:S01]  /*f6d0*/  FSEL R159, R159, -INF , !P4 ;  /* 0xff8000009f9f7808 */ /* 0x000fe20006000000 */
[--C-:B------:R-:W-:Y:S01]  /*f6e0*/  FFMA.FTZ R168, R168, UR19, -R6.reuse ;  /* 0x00000013a8a87c23 */ /* 0x100fe20008010806 */
[C---:B------:R-:W-:Y:S01]  /*f6f0*/  ISETP.GT.AND P4, PT, R14.reuse, 0x11, P2 ;  /* 0x000000110e00780c */ /* 0x040fe20001784270 */
[--C-:B------:R-:W-:Y:S01]  /*f700*/  FFMA.FTZ R169, R169, UR19, -R6.reuse ;  /* 0x00000013a9a97c23 */ /* 0x100fe20008010806 */
[----:B------:R-:W-:Y:S01]  /*f710*/  ISETP.GT.AND P3, PT, R14, 0x10, P2 ;  /* 0x000000100e00780c */ /* 0x000fe20001764270 */
[--C-:B------:R-:W-:Y:S01]  /*f720*/  FFMA.FTZ R172, R172, UR19, -R6.reuse ;  /* 0x00000013acac7c23 */ /* 0x100fe20008010806 */
[----:B------:R-:W-:Y:S01]  /*f730*/  ISETP.LT.OR P4, PT, R13, 0x12, P4 ;  /* 0x000000120d00780c */ /* 0x000fe20002781670 */
[--C-:B------:R-:W-:Y:S01]  /*f740*/  FFMA.FTZ R173, R173, UR19, -R6.reuse ;  /* 0x00000013adad7c23 */ /* 0x100fe20008010806 */
[--C-:B------:R-:W-:Y:S01]  /*f750*/  FFMA.FTZ R176, R176, UR19, -R6.reuse ;  /* 0x00000013b0b07c23 */ /* 0x100fe20008010806 */
[--C-:B------:R-:W-:Y:S01]  /*f760*/  FFMA.FTZ R177, R177, UR19, -R6.reuse ;  /* 0x00000013b1b17c23 */ /* 0x100fe20008010806 */
[----:B------:R-:W-:Y:S01]  /*f770*/  FSEL R163, R163, -INF , !P4 ;  /* 0xff800000a3a37808 */ /* 0x000fe20006000000 */
[--C-:B------:R-:W-:Y:S01]  /*f780*/  FFMA.FTZ R180, R180, UR19, -R6.reuse ;  /* 0x00000013b4b47c23 */ /* 0x100fe20008010806 */
[----:B------:R-:W-:Y:S01]  /*f790*/  ISETP.GT.AND P4, PT, R14, 0x19, P2 ;  /* 0x000000190e00780c */ /* 0x000fe20001784270 */
[----:B------:R-:W-:Y:S01]  /*f7a0*/  FFMA.FTZ R181, R181, UR19, -R6 ;  /* 0x00000013b5b57c23 */ /* 0x000fe20008010806 */
[C---:B------:R-:W-:Y:S01]  /*f7b0*/  ISETP.LT.OR P3, PT, R13.reuse, 0x11, P3 ;  /* 0x000000110d00780c */ /* 0x040fe20001f61670 */
[----:B------:R-:W-:Y:S01]  /*f7c0*/  FMUL.FTZ R8, R8, UR19 ;  /* 0x0000001308087c20 */ /* 0x000fe20008410000 */
        /* <DEDUP_REMOVED lines=11> */
[----:B------:R-:W1:Y:S01]  /*f880*/  MUFU.EX2 R153, R153 ;  /* 0x0000009900997308 */ /* 0x000e620000000800 */
[----:B------:R-:W-:Y:S02]  /*f890*/  FSEL R166, R166, -INF , !P3 ;  /* 0xff800000a6a67808 */ /* 0x000fe40005800000 */
[----:B------:R-:W-:Y:S02]  /*f8a0*/  ISETP.LT.OR P4, PT, R13, 0x2a, P4 ;  /* 0x0000002a0d00780c */ /* 0x000fe40002781670 */
[C---:B------:R-:W-:Y:S02]  /*f8b0*/  ISETP.GT.AND P3, PT, R14.reuse, 0x20, P2 ;  /* 0x000000200e00780c */ /* 0x040fe40001764270 */
[----:B------:R-:W-:Y:S01]  /*f8c0*/  FSEL R175, R175, -INF , !P4 ;  /* 0xff800000afaf7808 */ /* 0x000fe20006000000 */
[----:B------:R-:W-:Y:S01]  /*f8d0*/  MUFU.EX2 R157, R157 ;  /* 0x0000009d009d7308 */ /* 0x000fe20000000800 */
[----:B------:R-:W-:Y:S01]  /*f8e0*/  ISETP.GT.AND P4, PT, R14, RZ, P2 ;  /* 0x000000ff0e00720c */ /* 0x000fe20001784270 */
[----:B0-----:R-:W-:Y:S01]  /*f8f0*/  FFMA.FTZ R3, R8, R3, R152 ;  /* 0x0000000308037223 */ /* 0x001fe20000010098 */
[C---:B------:R-:W-:Y:S01]  /*f900*/  ISETP.LT.OR P3, PT, R13.reuse, 0x21, P3 ;  /* 0x000000210d00780c */ /* 0x040fe20001f61670 */
[-C--:B------:R-:W-:Y:S01]  /*f910*/  FMUL.FTZ R24, R24, R8.reuse ;  /* 0x0000000818187220 */ /* 0x080fe20000410000 */
[----:B------:R-:W-:Y:S01]  /*f920*/  ISETP.LT.OR P4, PT, R13, 0x1, P4 ;  /* 0x000000010d00780c */ /* 0x000fe20002781670 */
[-C--:B------:R-:W-:Y:S01]  /*f930*/  FMUL.FTZ R25, R25, R8.reuse ;  /* 0x0000000819197220 */ /* 0x080fe20000410000 */
[----:B------:R-:W-:Y:S01]  /*f940*/  FSEL R170, R170, -INF , !P3 ;  /* 0xff800000aaaa7808 */ /* 0x000fe20005800000 */
[----:B------:R-:W-:Y:S01]  /*f950*/  MUFU.EX2 R161, R161 ;  /* 0x000000a100a17308 */ /* 0x000fe20000000800 */
[----:B------:R-:W-:Y:S01]  /*f960*/  FSEL R9, R154, -INF , !P4 ;  /* 0xff8000009a097808 */ /* 0x000fe20006000000 */
[----:B-1----:R-:W-:Y:S01]  /*f970*/  FADD.FTZ R3, R153, R3 ;  /* 0x0000000399037221 */ /* 0x002fe20000010000 */
[----:B------:R-:W-:Y:S01]  /*f980*/  ISETP.GT.AND P3, PT, R14, 0x28, P2 ;  /* 0x000000280e00780c */ /* 0x000fe20001764270 */
[-C--:B------:R-:W-:Y:S01]  /*f990*/  FMUL.FTZ R28, R28, R8.reuse ;  /* 0x000000081c1c7220 */ /* 0x080fe20000410000 */
[----:B------:R-:W-:Y:S01]  /*f9a0*/  FMNMX.FTZ R6, R9, R11, !PT ;  /* 0x0000000b09067209 */ /* 0x000fe20007810000 */
[----:B------:R-:W-:Y:S01]  /*f9b0*/  FMUL.FTZ R29, R29, R8 ;  /* 0x000000081d1d7220 */ /* 0x000fe20000410000 */
[----:B------:R-:W-:Y:S01]  /*f9c0*/  ISETP.LT.OR P3, PT, R13, 0x29, P3 ;  /* 0x000000290d00780c */ /* 0x000fe20001f61670 */
[----:B------:R-:W0:Y:S01]  /*f9d0*/  MUFU.EX2 R154, R156 ;  /* 0x0000009c009a7308 */ /* 0x000e220000000800 */
[----:B------:R-:W-:Y:S01]  /*f9e0*/  FMNMX.FTZ R6, R155, R6, !PT ;  /* 0x000000069b067209 */ /* 0x000fe20007810000 */
[-C--:B------:R-:W-:Y:S01]  /*f9f0*/  FMUL.FTZ R32, R32, R8.reuse ;  /* 0x0000000820207220 */ /* 0x080fe20000410000 */
[----:B------:R-:W-:Y:S01]  /*fa00*/  FSEL R174, R174, -INF , !P3 ;  /* 0xff800000aeae7808 */ /* 0x000fe20005800000 */
[----:B------:R-:W-:Y:S01]  /*fa10*/  FMUL.FTZ R33, R33, R8 ;  /* 0x0000000821217220 */ /* 0x000fe20000410000 */
[----:B------:R-:W-:Y:S01]  /*fa20*/  FMNMX.FTZ R6, R158, R6, !PT ;  /* 0x000000069e067209 */ /* 0x000fe20007810000 */
[----:B------:R-:W-:Y:S01]  /*fa30*/  FMUL.FTZ R36, R36, R8 ;  /* 0x0000000824247220 */ /* 0x000fe20000410000 */
[----:B------:R-:W-:Y:S01]  /*fa40*/  ISETP.GT.AND P3, PT, R14, 0x30, P2 ;  /* 0x000000300e00780c */ /* 0x000fe20001764270 */
[----:B------:R-:W1:Y:S01]  /*fa50*/  MUFU.EX2 R156, R160 ;  /* 0x000000a0009c7308 */ /* 0x000e620000000800 */
[----:B------:R-:W-:Y:S01]  /*fa60*/  FMNMX.FTZ R6, R159, R6, !PT ;  /* 0x000000069f067209 */ /* 0x000fe20007810000 */
[-C--:B------:R-:W-:Y:S01]  /*fa70*/  FMUL.FTZ R37, R37, R8.reuse ;  /* 0x0000000825257220 */ /* 0x080fe20000410000 */
[----:B------:R-:W-:Y:S01]  /*fa80*/  ISETP.LT.OR P3, PT, R13, 0x31, P3 ;  /* 0x000000310d00780c */ /* 0x000fe20001f61670 */
[----:B------:R-:W-:Y:S01]  /*fa90*/  FMUL.FTZ R40, R40, R8 ;  /* 0x0000000828287220 */ /* 0x000fe20000410000 */
[----:B------:R-:W-:Y:S01]  /*faa0*/  FMNMX.FTZ R6, R162, R6, !PT ;  /* 0x00000006a2067209 */ /* 0x000fe20007810000 */
[----:B------:R-:W-:Y:S01]  /*fab0*/  FMUL.FTZ R41, R41, R8 ;  /* 0x0000000829297220 */ /* 0x000fe20000410000 */
[----:B------:R-:W-:Y:S01]  /*fac0*/  FSEL R178, R178, -INF , !P3 ;  /* 0xff800000b2b27808 */ /* 0x000fe20005800000 */
[----:B------:R-:W2:Y:S01]  /*fad0*/  MUFU.EX2 R164, R164 ;  /* 0x000000a400a47308 */ /* 0x000ea20000000800 */
[----:B------:R-:W-:Y:S01]  /*fae0*/  FMNMX.FTZ R6, R163, R6, !PT ;  /* 0x00000006a3067209 */ /* 0x000fe20007810000 */
[----:B0-----:R-:W-:Y:S01]  /*faf0*/  FADD.FTZ R3, R154, R3 ;  /* 0x000000039a037221 */ /* 0x001fe20000010000 */
[----:B------:R-:W-:Y:S01]  /*fb00*/  ISETP.GT.AND P3, PT, R14, 0x31, P2 ;  /* 0x000000310e00780c */ /* 0x000fe20001764270 */
[----:B------:R-:W-:Y:S01]  /*fb10*/  FMUL.FTZ R44, R44, R8 ;  /* 0x000000082c2c7220 */ /* 0x000fe20000410000 */
[----:B------:R-:W-:Y:S01]  /*fb20*/  FMNMX.FTZ R6, R166, R6, !PT ;  /* 0x00000006a6067209 */ /* 0x000fe20007810000 */
[----:B------:R-:W-:Y:S01]  /*fb30*/  FADD.FTZ R3, R157, R3 ;  /* 0x000000039d037221 */ /* 0x000fe20000010000 */
[----:B------:R-:W-:Y:S01]  /*fb40*/  ISETP.GT.AND P4, PT, R14, 0x38, P2 ;  /* 0x000000380e00780c */ /* 0x000fe20001784270 */
[----:B------:R-:W0:Y:S01]  /*fb50*/  MUFU.EX2 R165, R165 ;  /* 0x000000a500a57308 */ /* 0x000e220000000800 */
[----:B------:R-:W-:Y:S01]  /*fb60*/  FMNMX.FTZ R6, R167, R6, !PT ;  /* 0x00000006a7067209 */ /* 0x000fe20007810000 */
[----:B-1----:R-:W-:Y:S01]  /*fb70*/  FADD.FTZ R3, R156, R3 ;  /* 0x000000039c037221 */ /* 0x002fe20000010000 */
[----:B------:R-:W-:Y:S01]  /*fb80*/  ISETP.LT.OR P3, PT, R13, 0x32, P3 ;  /* 0x000000320d00780c */ /* 0x000fe20001f61670 */
[----:B------:R-:W-:Y:S01]  /*fb90*/  FMUL.FTZ R45, R45, R8 ;  /* 0x000000082d2d7220 */ /* 0x000fe20000410000 */
[----:B------:R-:W-:Y:S01]  /*fba0*/  FMNMX.FTZ R6, R170, R6, !PT ;  /* 0x00000006aa067209 */ /* 0x000fe20007810000 */
[----:B------:R-:W-:Y:S01]  /*fbb0*/  FADD.FTZ R3, R161, R3 ;  /* 0x00000003a1037221 */ /* 0x000fe20000010000 */
[----:B------:R-:W-:Y:S01]  /*fbc0*/  ISETP.GT.AND P2, PT, R14, 0x39, P2 ;  /* 0x000000390e00780c */ /* 0x000fe20001744270 */
[----:B------:R-:W1:Y:S01]  /*fbd0*/  MUFU.EX2 R160, R168 ;  /* 0x000000a800a07308 */ /* 0x000e620000000800 */
[----:B------:R-:W-:Y:S01]  /*fbe0*/  FMNMX.FTZ R6, R171, R6, !PT ;  /* 0x00000006ab067209 */ /* 0x000fe20007810000 */
[----:B--2---:R-:W-:Y:S01]  /*fbf0*/  FADD.FTZ R3, R164, R3 ;  /* 0x00000003a4037221 */ /* 0x004fe20000010000 */
        /* <DEDUP_REMOVED lines=8> */
[----:B------:R-:W-:Y:S01]  /*fc80*/  ISETP.LT.OR P2, PT, R13, 0x3a, P2 ;  /* 0x0000003a0d00780c */ /* 0x000fe20001741670 */
[----:B------:R-:W-:Y:S01]  /*fc90*/  FMUL.FTZ R52, R52, R8 ;  /* 0x0000000834347220 */ /* 0x000fe20000410000 */
[----:B------:R-:W-:Y:S01]  /*fca0*/  FMNMX.FTZ R6, R178, R6, !PT ;  /* 0x00000006b2067209 */ /* 0x000fe20007810000 */
[----:B------:R-:W-:Y:S01]  /*fcb0*/  FMUL.FTZ R53, R53, R8 ;  /* 0x0000000835357220 */ /* 0x000fe20000410000 */
[----:B------:R-:W-:Y:S01]  /*fcc0*/  FSEL R182, R182, -INF , !P4 ;  /* 0xff800000b6b67808 */ /* 0x000fe20006000000 */
[----:B------:R-:W0:Y:S01]  /*fcd0*/  MUFU.EX2 R172, R172 ;  /* 0x000000ac00ac7308 */ /* 0x000e220000000800 */
[----:B------:R-:W-:Y:S01]  /*fce0*/  FMNMX.FTZ R6, R179, R6, !PT ;  /* 0x00000006b3067209 */ /* 0x000fe20007810000 */
[----:B-1----:R-:W-:Y:S01]  /*fcf0*/  FADD.FTZ R3, R160, R3 ;  /* 0x00000003a0037221 */ /* 0x002fe20000010000 */
[----:B------:R-:W-:Y:S01]  /*fd00*/  FSEL R183, R183, -INF , !P2 ;  /* 0xff800000b7b77808 */ /* 0x000fe20005000000 */
[----:B------:R-:W-:Y:S01]  /*fd10*/  FMUL.FTZ R56, R56, R8 ;  /* 0x0000000838387220 */ /* 0x000fe20000410000 */
[----:B------:R-:W-:Y:S01]  /*fd20*/  FMNMX.FTZ R6, R182, R6, !PT ;  /* 0x00000006b6067209 */ /* 0x000fe20007810000 */
[----:B------:R-:W-:Y:S01]  /*fd30*/  FMUL.FTZ R57, R57, R8 ;  /* 0x0000000839397220 */ /* 0x000fe20000410000 */
[----:B------:R-:W-:Y:S01]  /*fd40*/  ISETP.NE.AND P3, PT, R184, RZ, PT ;  /* 0x000000ffb800720c */ /* 0x000fe20003f65270 */
[----:B------:R-:W1:Y:S01]  /*fd50*/  MUFU.EX2 R173, R173 ;  /* 0x000000ad00ad7308 */ /* 0x000e620000000800 */
[----:B------:R-:W-:Y:S01]  /*fd60*/  FMNMX.FTZ R6, R183, R6, !PT ;  /* 0x00000006b7067209 */ /* 0x000fe20007810000 */
[----:B------:R-:W-:Y:S01]  /*fd70*/  FMUL.FTZ R60, R60, R8 ;  /* 0x000000083c3c7220 */ /* 0x000fe20000410000 */
[----:B------:R-:W-:Y:S01]  /*fd80*/  F2FP.BF16.F32.PACK_AB R152, R153, R152 ;  /* 0x000000989998723e */ /* 0x000fe200000010ff */
[----:B------:R-:W-:Y:S01]  /*fd90*/  FMUL.FTZ R61, R61, R8 ;  /* 0x000000083d3d7220 */ /* 0x000fe20000410000 */
[----:B------:R-:W-:Y:S01]  /*fda0*/  F2FP.BF16.F32.PACK_AB R154, R157, R154 ;  /* 0x0000009a9d9a723e */ /* 0x000fe200000010ff */
[----:B------:R-:W3:Y:S01]  /*fdb0*/  SHFL.BFLY PT, R12, R6, 0x2, 0x1f ;  /* 0x0c401f00060c7f89 */ /* 0x000ee200000e0000 */
[----:B------:R-:W-:Y:S01]  /*fdc0*/  F2FP.BF16.F32.PACK_AB R156, R161, R156 ;  /* 0x0000009ca19c723e */ /* 0x000fe200000010ff */
[----:B------:R-:W4:Y:S01]  /*fdd0*/  MUFU.EX2 R176, R176 ;  /* 0x000000b000b07308 */ /* 0x000f220000000800 */
[----:B--2---:R-:W-:Y:S01]  /*fde0*/  F2FP.BF16.F32.PACK_AB R160, R169, R160 ;  /* 0x000000a0a9a0723e */ /* 0x004fe200000010ff */
        /* <DEDUP_REMOVED lines=14> */
[----:B------:R-:W5:Y:S01]  /*fed0*/  MUFU.EX2 R180, R180 ;  /* 0x000000b400b47308 */ /* 0x000f620000000800 */
[-C--:B------:R-:W-:Y:S01]  /*fee0*/  FMUL.FTZ R89, R89, R8.reuse ;  /* 0x0000000859597220 */ /* 0x080fe20000410000 */
[-C--:B------:R-:W-:Y:S01]  /*fef0*/  FMUL.FTZ R92, R92, R8.reuse ;  /* 0x000000085c5c7220 */ /* 0x080fe20000410000 */
[-C--:B------:R-:W-:Y:S01]  /*ff00*/  FMUL.FTZ R93, R93, R8.reuse ;  /* 0x000000085d5d7220 */ /* 0x080fe20000410000 */
[-C--:B------:R-:W-:Y:S01]  /*ff10*/  FMUL.FTZ R96, R96, R8.reuse ;  /* 0x0000000860607220 */ /* 0x080fe20000410000 */
[----:B------:R-:W-:Y:S01]  /*ff20*/  FMUL.FTZ R97, R97, R8 ;  /* 0x0000000861617220 */ /* 0x000fe20000410000 */
[----:B---3--:R-:W-:Y:S01]  /*ff30*/  FMNMX.FTZ R6, R6, R12, !PT ;  /* 0x0000000c06067209 */ /* 0x008fe20007810000 */
[-C--:B------:R-:W-:Y:S01]  /*ff40*/  FMUL.FTZ R100, R100, R8.reuse ;  /* 0x0000000864647220 */ /* 0x080fe20000410000 */
[----:B------:R-:W3:Y:S01]  /*ff50*/  MUFU.EX2 R181, R181 ;  /* 0x000000b500b57308 */ /* 0x000ee20000000800 */
        /* <DEDUP_REMOVED lines=26> */
[----:B0-----:R-:W-:Y:S01]  /*10100*/  FMNMX.FTZ R6, R6, R12, !PT ;  /* 0x0000000c06067209 */ /* 0x001fe20007810000 */
[----:B------:R-:W-:-:S03]  /*10110*/  FADD.FTZ R3, R169, R3 ;  /* 0x00000003a9037221 */ /* 0x000fc60000010000 */
[----:B------:R-:W-:Y:S01]  /*10120*/  FSETP.NEU.FTZ.AND P2, PT, R6, -INF , PT ;  /* 0xff8000000600780b */ /* 0x000fe20003f5d000 */
[----:B------:R-:W-:-:S03]  /*10130*/  FADD.FTZ R3, R172, R3 ;  /* 0x00000003ac037221 */ /* 0x000fc60000010000 */
[----:B------:R-:W-:Y:S01]  /*10140*/  FSEL R12, R6, RZ, P2 ;  /* 0x000000ff060c7208 */ /* 0x000fe20001000000 */
[----:B-1----:R-:W-:-:S04]  /*10150*/  FADD.FTZ R3, R173, R3 ;  /* 0x00000003ad037221 */ /* 0x002fc80000010000 */
[----:B------:R-:W-:Y:S01]  /*10160*/  FADD.FTZ R12, -R12, R11 ;  /* 0x0000000b0c0c7221 */ /* 0x000fe20000010100 */
[----:B----4-:R-:W-:-:S03]  /*10170*/  FADD.FTZ R3, R176, R3 ;  /* 0x00000003b0037221 */ /* 0x010fc60000010000 */
[----:B------:R-:W-:Y:S01]  /*10180*/  FMUL.FTZ R11, R12, UR19 ;  /* 0x000000130c0b7c20 */ /* 0x000fe20008410000 */
[----:B------:R-:W-:Y:S02]  /*10190*/  IMAD.U32 R12, RZ, RZ, UR7 ;  /* 0x00000007ff0c7e24 */ /* 0x000fe4000f8e00ff */
[----:B--2---:R-:W-:Y:S01]  /*101a0*/  FADD.FTZ R3, R177, R3 ;  /* 0x00000003b1037221 */ /* 0x004fe20000010000 */
[----:B------:R-:W-:Y:S01]  /*101b0*/  UMOV UR7, UR37 ;  /* 0x0000002500077c82 */ /* 0x000fe20008000000 */
[----:B------:R-:W-:Y:S01]  /*101c0*/  @!P3 IMAD R12, R12, 0x40, R23 ;  /* 0x000000400c0cb824 */ /* 0x000fe200078e0217 */
[----:B------:R-:W0:Y:S01]  /*101d0*/  MUFU.EX2 R11, R11 ;  /* 0x0000000b000b7308 */ /* 0x000e220000000800 */
[----:B-----5:R-:W-:-:S03]  /*101e0*/  FADD.FTZ R3, R180, R3 ;  /* 0x00000003b4037221 */ /* 0x020fc60000010000 */
[----:B------:R-:W-:Y:S01]  /*101f0*/  @!P3 LEA R12, R12, UR41, 0x2 ;  /* 0x000000290c0cbc11 */ /* 0x000fe2000f8e10ff */
[----:B---3--:R-:W-:-:S04]  /*10200*/  FADD.FTZ R3, R181, R3 ;  /* 0x00000003b5037221 */ /* 0x008fc80000010000 */
[----:B------:R-:W-:Y:S04]  /*10210*/  @!P3 STS [R12+0x38400], R8 ;  /* 0x038400080c00b388 */ /* 0x000fe80000000800 */
        /* <DEDUP_REMOVED lines=14> */
[-C--:B------:R-:W-:Y:S01]  /*10300*/  FMUL.FTZ R50, R50, R11.reuse ;  /* 0x0000000b32327220 */ /* 0x080fe20000410000 */
[----:B------:R-:W-:Y:S01]  /*10310*/  FSEL R12, R12, RZ, P2 ;  /* 0x000000ff0c0c7208 */ /* 0x000fe20001000000 */
[-C--:B------:R-:W-:Y:S01]  /*10320*/  FMUL.FTZ R51, R51, R11.reuse ;  /* 0x0000000b33337220 */ /* 0x080fe20000410000 */
[-C--:B------:R-:W-:Y:S01]  /*10330*/  FMUL.FTZ R54, R54, R11.reuse ;  /* 0x0000000b36367220 */ /* 0x080fe20000410000 */
[-C--:B------:R-:W-:Y:S01]  /*10340*/  FMUL.FTZ R55, R55, R11.reuse ;  /* 0x0000000b37377220 */ /* 0x080fe20000410000 */
[-C--:B------:R-:W-:Y:S01]  /*10350*/  FMUL.FTZ R58, R58, R11.reuse ;  /* 0x0000000b3a3a7220 */ /* 0x080fe20000410000 */
        /* <DEDUP_REMOVED lines=41> */
[----:B0-----:R-:W-:Y:S01]  /*105f0*/  F2FP.BF16.F32.PACK_AB R153, R12, R13 ;  /* 0x0000000d0c99723e */ /* 0x001fe200000010ff */
[-C--:B------:R-:W-:Y:S01]  /*10600*/  FMUL.FTZ R99, R99, R11.reuse ;  /* 0x0000000b63637220 */ /* 0x080fe20000410000 */
[----:B-1----:R-:W-:Y:S01]  /*10610*/  F2FP.BF16.F32.PACK_AB R158, R165, R164 ;  /* 0x000000a4a59e723e */ /* 0x002fe200000010ff */
[-C--:B------:R-:W-:Y:S01]  /*10620*/  FMUL.FTZ R102, R102, R11.reuse ;  /* 0x0000000b66667220 */ /* 0x080fe20000410000 */
        /* <DEDUP_REMOVED lines=12> */
[----:B--2---:R-:W-:Y:S01]  /*106f0*/  F2FP.BF16.F32.PACK_AB R155, R15, R14 ;  /* 0x0000000e0f9b723e */ /* 0x004fe200000010ff */
        /* <DEDUP_REMOVED lines=15> */
[----:B-1----:R-:W-:Y:S01]  /*107f0*/  F2FP.BF16.F32.PACK_AB R157, R21, R20 ;  /* 0x00000014159d723e */ /* 0x002fe200000010ff */
[-C--:B------:R-:W-:Y:S01]  /*10800*/  FMUL.FTZ R143, R143, R11.reuse ;  /* 0x0000000b8f8f7220 */ /* 0x080fe20000410000 */
[-C--:B------:R-:W-:Y:S01]  /*10810*/  FMUL.FTZ R146, R146, R11.reuse ;  /* 0x0000000b92927220 */ /* 0x080fe20000410000 */
[-C--:B------:R-:W-:Y:S01]  /*10820*/  FMUL.FTZ R147, R147, R11.reuse ;  /* 0x0000000b93937220 */ /* 0x080fe20000410000 */
[-C--:B------:R-:W-:Y:S01]  /*10830*/  FMUL.FTZ R150, R150, R11.reuse ;  /* 0x0000000b96967220 */ /* 0x080fe20000410000 */
[----:B------:R-:W-:Y:S01]  /*10840*/  FMUL.FTZ R151, R151, R11 ;  /* 0x0000000b97977220 */ /* 0x000fe20000410000 */
[----:B------:R-:W-:Y:S01]  /*10850*/  FFMA.FTZ R4, R11, R4, R13 ;  /* 0x000000040b047223 */ /* 0x000fe2000001000d */
[----:B------:R-:W-:Y:S01]  /*10860*/  MUFU.EX2 R170, R170 ;  /* 0x000000aa00aa7308 */ /* 0x000fe20000000800 */
[C---:B------:R-:W-:Y:S01]  /*10870*/  ISETP.GT.AND P2, PT, R7.reuse, R191, PT ;  /* 0x000000bf0700720c */ /* 0x040fe20003f44270 */
[----:B------:R2:W-:Y:S01]  /*10880*/  STSM.16.M88.4 [R186+0x36400], R152 ;  /* 0x03640098ba007844 */ /* 0x0005e20000000200 */
[----:B------:R-:W-:Y:S01]  /*10890*/  FADD.FTZ R4, R12, R4 ;  /* 0x000000040c047221 */ /* 0x000fe20000010000 */
[----:B------:R-:W-:-:S02]  /*108a0*/  VIADD R7, R7, 0xffffffff ;  /* 0xffffffff07077836 */ /* 0x000fc40000000000 */
[----:B------:R-:W-:Y:S02]  /*108b0*/  IMAD.MOV.U32 R12, RZ, RZ, R5 ;  /* 0x000000ffff0c7224 */ /* 0x000fe400078e0005 */
[----:B------:R-:W-:Y:S01]  /*108c0*/  FADD.FTZ R4, R14, R4 ;  /* 0x000000040e047221 */ /* 0x000fe20000010000 */
[----:B------:R-:W1:Y:S01]  /*108d0*/  MUFU.EX2 R171, R171 ;  /* 0x000000ab00ab7308 */ /* 0x000e620000000800 */
[----:B0-----:R-:W-:Y:S01]  /*108e0*/  F2FP.BF16.F32.PACK_AB R159, R168, R9 ;  /* 0x00000009a89f723e */ /* 0x001fe200000010ff */
[----:B------:R-:W-:Y:S02]  /*108f0*/  IMAD.MOV.U32 R11, RZ, RZ, R6 ;  /* 0x000000ffff0b7224 */ /* 0x000fe400078e0006 */
[----:B------:R-:W-:Y:S02]  /*10900*/  FADD.FTZ R15, R15, R4 ;  /* 0x000000040f0f7221 */ /* 0x000fe40000010000 */
[----:B------:R2:W-:Y:S02]  /*10910*/  STSM.16.M88.4 [R187], R156 ;  /* 0x0000009cbb007844 */ /* 0x0005e40000000200 */
[----:B------:R-:W-:Y:S01]  /*10920*/  FADD.FTZ R20, R20, R15 ;  /* 0x0000000f14147221 */ /* 0x000fe20000010000 */
[----:B------:R-:W-:Y:S03]  /*10930*/  MUFU.EX2 R174, R174 ;  /* 0x000000ae00ae7308 */ /* 0x000fe60000000800 */
[----:B------:R-:W-:-:S04]  /*10940*/  FADD.FTZ R20, R21, R20 ;  /* 0x0000001415147221 */ /* 0x000fc80000010000 */
[----:B------:R-:W-:Y:S01]  /*10950*/  FADD.FTZ R9, R9, R20 ;  /* 0x0000001409097221 */ /* 0x000fe20000010000 */
[----:B------:R-:W0:Y:S01]  /*10960*/  MUFU.EX2 R175, R175 ;  /* 0x000000af00af7308 */ /* 0x000e220000000800 */
[----:B-1----:R-:W-:Y:S02]  /*10970*/  F2FP.BF16.F32.PACK_AB R161, R171, R170 ;  /* 0x000000aaaba1723e */ /* 0x002fe400000010ff */
[----:B------:R-:W-:-:S04]  /*10980*/  FADD.FTZ R9, R168, R9 ;  /* 0x00000009a8097221 */ /* 0x000fc80000010000 */
[----:B------:R-:W-:Y:S01]  /*10990*/  FADD.FTZ R170, R170, R9 ;  /* 0x00000009aaaa7221 */ /* 0x000fe20000010000 */
[----:B------:R-:W-:Y:S03]  /*109a0*/  MUFU.EX2 R178, R178 ;  /* 0x000000b200b27308 */ /* 0x000fe60000000800 */
[----:B------:R-:W-:-:S05]  /*109b0*/  FADD.FTZ R171, R171, R170 ;  /* 0x000000aaabab7221 */ /* 0x000fca0000010000 */
[----:B------:R-:W1:Y:S01]  /*109c0*/  MUFU.EX2 R179, R179 ;  /* 0x000000b300b37308 */ /* 0x000e620000000800 */
[----:B0-----:R-:W-:Y:S01]  /*109d0*/  F2FP.BF16.F32.PACK_AB R163, R175, R174 ;  /* 0x000000aeafa3723e */ /* 0x001fe200000010ff */
[----:B------:R-:W-:-:S04]  /*109e0*/  FADD.FTZ R174, R174, R171 ;  /* 0x000000abaeae7221 */ /* 0x000fc80000010000 */
[----:B------:R2:W-:Y:S01]  /*109f0*/  STSM.16.M88.4 [R189], R160 ;  /* 0x000000a0bd007844 */ /* 0x0005e20000000200 */
[----:B------:R-:W-:Y:S01]  /*10a00*/  FADD.FTZ R175, R175, R174 ;  /* 0x000000aeafaf7221 */ /* 0x000fe20000010000 */
[----:B------:R-:W0:Y:S08]  /*10a10*/  MUFU.EX2 R182, R182 ;  /* 0x000000b600b67308 */ /* 0x000e300000000800 */
[----:B------:R-:W3:Y:S01]  /*10a20*/  MUFU.EX2 R183, R183 ;  /* 0x000000b700b77308 */ /* 0x000ee20000000800 */
[----:B-1----:R-:W-:Y:S01]  /*10a30*/  F2FP.BF16.F32.PACK_AB R165, R179, R178 ;  /* 0x000000b2b3a5723e */ /* 0x002fe200000010ff */
[----:B------:R-:W-:-:S04]  /*10a40*/  FADD.FTZ R178, R178, R175 ;  /* 0x000000afb2b27221 */ /* 0x000fc80000010000 */
[----:B------:R-:W-:-:S04]  /*10a50*/  FADD.FTZ R179, R179, R178 ;  /* 0x000000b2b3b37221 */ /* 0x000fc80000010000 */
[----:B0-----:R-:W-:Y:S01]  /*10a60*/  FADD.FTZ R4, R182, R179 ;  /* 0x000000b3b6047221 */ /* 0x001fe20000010000 */
        /* <DEDUP_REMOVED lines=32> */
.L_x_3199:
[----:B------:R-:W0:Y:S01]  /*10c70*/  SHFL.BFLY PT, R0, R3, 0x2, 0x1f ;  /* 0x0c401f0003007f89 */ /* 0x000e2200000e0000 */
[----:B-1----:R-:W-:Y:S01]  /*10c80*/  IMAD.U32 R11, RZ, RZ, UR19 ;  /* 0x00000013ff0b7e24 */ /* 0x002fe2000f8e00ff */
[----:B------:R-:W-:Y:S06]  /*10c90*/  BAR.ARV 0x8, 0x100 ;  /* 0x0204000000007b1d */ /* 0x000fec0000002000 */
[----:B------:R-:W-:Y:S02]  /*10ca0*/  IMAD.MOV.U32 R20, RZ, RZ, -0x800000 ;  /* 0xff800000ff147424 */ /* 0x000fe400078e00ff */
[----:B------:R-:W-:Y:S01]  /*10cb0*/  BAR.SYNC.DEFER_BLOCKING 0xf, 0x100 ;  /* 0x03c4000000007b1d */ /* 0x000fe20000010000 */
[----:B------:R-:W-:Y:S01]  /*10cc0*/  ISETP.NE.AND P2, PT, R184, RZ, PT ;  /* 0x000000ffb800720c */ /* 0x000fe20003f45270 */
[----:B------:R-:W-:-:S04]  /*10cd0*/  VIADD R227, R227, 0x1 ;  /* 0x00000001e3e37836 */ /* 0x000fc80000000000 */
[----:B------:R-:W1:Y:S01]  /*10ce0*/  SHFL.BFLY PT, R9, R4, 0x2, 0x1f ;  /* 0x0c401f0004097f89 */ /* 0x000e6200000e0000 */
[----:B0-----:R-:W-:Y:S01]  /*10cf0*/  FADD.FTZ R0, R0, R3 ;  /* 0x0000000300007221 */ /* 0x001fe20000010000 */
[----:B------:R-:W-:-:S04]  /*10d00*/  IMAD.MOV.U32 R3, RZ, RZ, RZ ;  /* 0x000000ffff037224 */ /* 0x000fc800078e00ff */
[----:B------:R-:W2:Y:S01]  /*10d10*/  SHFL.BFLY PT, R7, R0, 0x1, 0x1f ;  /* 0x0c201f0000077f89 */ /* 0x000ea200000e0000 */
[----:B-1----:R-:W-:Y:S01]  /*10d20*/  FADD.FTZ R9, R9, R4 ;  /* 0x0000000409097221 */ /* 0x002fe20000010000 */
[----:B------:R-:W-:Y:S01]  /*10d30*/  IMAD.U32 R4, RZ, RZ, UR37 ;  /* 0x00000025ff047e24 */ /* 0x000fe2000f8e00ff */
[----:B------:R-:W-:-:S03]  /*10d40*/  UIADD3 UR37, UR37, 0x1, URZ ;  /* 0x0000000125257890 */ /* 0x000fc6000fffe03f */
[----:B------:R-:W0:Y:S01]  /*10d50*/  SHFL.BFLY PT, R8, R9, 0x1, 0x1f ;  /* 0x0c201f0009087f89 */ /* 0x000e2200000e0000 */
[----:B------:R-:W-:Y:S01]  /*10d60*/  @!P2 IMAD R4, R4, 0x40, R23 ;  /* 0x000000400404a824 */ /* 0x000fe200078e0217 */
[----:B------:R-:W-:Y:S01]  /*10d70*/  UISETP.NE.AND UP0, UPT, UR37, 0x2, UPT ;  /* 0x000000022500788c */ /* 0x000fe2000bf05270 */
[----:B--2---:R-:W-:-:S03]  /*10d80*/  FADD.FTZ R10, R0, R7 ;  /* 0x00000007000a7221 */ /* 0x004fc60000010000 */
[----:B------:R-:W-:Y:S01]  /*10d90*/  @!P2 LEA R4, R4, UR41, 0x2 ;  /* 0x000000290404ac11 */ /* 0x000fe2000f8e10ff */
[----:B------:R-:W-:Y:S01]  /*10da0*/  USEL UR4, URZ, 0x1, UP0 ;  /* 0x000000013f047887 */ /* 0x000fe20008000000 */
[----:B------:R-:W-:Y:S01]  /*10db0*/  FSETP.NE.FTZ.AND P0, PT, R10, RZ, PT ;  /* 0x000000ff0a00720b */ /* 0x000fe20003f15000 */
[----:B------:R-:W-:-:S04]  /*10dc0*/  USEL UR37, UR37, URZ, UP0 ;  /* 0x0000003f25257287 */ /* 0x000fc80008000000 */
[----:B------:R-:W-:-:S08]  /*10dd0*/  LOP3.LUT R2, R2, UR4, RZ, 0x3c, !PT ;  /* 0x0000000402027c12 */ /* 0x000fd0000f8e3cff */
[----:B------:R-:W1:Y:S01]  /*10de0*/  @P0 MUFU.LG2 R7, R10 ;  /* 0x0000000a00070308 */ /* 0x000e620000000c00 */
[----:B------:R-:W-:Y:S01]  /*10df0*/  @P0 FMUL.FTZ R0, R11, 0.69314718246459960938 ;  /* 0x3f3172180b000820 */ /* 0x000fe20000410000 */
[----:B0-----:R-:W-:-:S05]  /*10e00*/  FADD.FTZ R8, R9, R8 ;  /* 0x0000000809087221 */ /* 0x001fca0000010000 */
[----:B------:R-:W-:Y:S01]  /*10e10*/  FSETP.NE.FTZ.AND P1, PT, R8, RZ, PT ;  /* 0x000000ff0800720b */ /* 0x000fe20003f35000 */
[----:B------:R-:W0:Y:S01]  /*10e20*/  @P0 MUFU.RCP R3, R10 ;  /* 0x0000000a00030308 */ /* 0x000e220000001000 */
[----:B-1----:R-:W-:-:S04]  /*10e30*/  @P0 FMUL.FTZ R7, R7, 0.69314718246459960938 ;  /* 0x3f31721807070820 */ /* 0x002fc80000410000 */
[----:B------:R-:W-:Y:S01]  /*10e40*/  @P0 FFMA.FTZ R20, R0, R5, R7 ;  /* 0x0000000500140223 */ /* 0x000fe20000010007 */
[----:B------:R-:W-:-:S06]  /*10e50*/  IMAD.MOV.U32 R0, RZ, RZ, RZ ;  /* 0x000000ffff007224 */ /* 0x000fcc00078e00ff */
[----:B------:R-:W1:Y:S01]  /*10e60*/  @P1 MUFU.LG2 R5, R8 ;  /* 0x0000000800051308 */ /* 0x000e620000000c00 */
[----:B------:R-:W-:Y:S01]  /*10e70*/  PLOP3.LUT P0, PT, PT, PT, PT, 0x8, 0x0 ;  /* 0x000000000000781c */ /* 0x000fe20003f0e170 */
[----:B0-----:R-:W-:Y:S01]  /*10e80*/  @!P2 STS [R4+0x38400], R3 ;  /* 0x038400030400a388 */ /* 0x001fe20000000800 */
[-C--:B------:R-:W-:Y:S01]  /*10e90*/  FMUL.FTZ R24, R24, R3.reuse ;  /* 0x0000000318187220 */ /* 0x080fe20000410000 */
[-C--:B------:R-:W-:Y:S01]  /*10ea0*/  FMUL.FTZ R25, R25, R3.reuse ;  /* 0x0000000319197220 */ /* 0x080fe20000410000 */
[-C--:B------:R-:W-:Y:S01]  /*10eb0*/  FMUL.FTZ R28, R28, R3.reuse ;  /* 0x000000031c1c7220 */ /* 0x080fe20000410000 */
[-C--:B------:R-:W-:Y:S01]  /*10ec0*/  FMUL.FTZ R29, R29, R3.reuse ;  /* 0x000000031d1d7220 */ /* 0x080fe20000410000 */
[-C--:B------:R-:W-:Y:S01]  /*10ed0*/  FMUL.FTZ R32, R32, R3.reuse ;  /* 0x0000000320207220 */ /* 0x080fe20000410000 */
[----:B------:R-:W0:Y:S01]  /*10ee0*/  @P1 MUFU.RCP R0, R8 ;  /* 0x0000000800001308 */ /* 0x000e220000001000 */
        /* <DEDUP_REMOVED lines=63> */
[----:B------:R-:W-:-:S02]  /*112e0*/  IMAD.MOV.U32 R3, RZ, RZ, -0x800000 ;  /* 0xff800000ff037424 */ /* 0x000fc400078e00ff */
        /* <DEDUP_REMOVED lines=65> */
[----:B------:R-:W-:Y:S06]  /*11700*/  BAR.ARV 0xe, 0x100 ;  /* 0x0384000000007b1d */ /* 0x000fec0000002000 */
.L_x_3136:
[----:B------:R-:W0:Y:S08]  /*11710*/  S2UR UR4, SR_CgaCtaId ;  /* 0x00000000000479c3 */ /* 0x000e300000008800 */
[----:B------:R-:W-:Y:S01]  /*11720*/  BAR.SYNC.DEFER_BLOCKING 0x5, 0x180 ;  /* 0x0146000000007b1d */ /* 0x000fe20000010000 */
[----:B------:R-:W-:-:S05]  /*11730*/  SHF.R.U32.HI R0, RZ, 0x10, R195 ;  /* 0x00000010ff007819 */ /* 0x000fca00000116c3 */
[----:B------:R-:W-:Y:S01]  /*11740*/  UMOV UR41, 0x400 ;  /* 0x0000040000297882 */ /* 0x000fe20000000000 */
[----:B------:R-:W-:Y:S01]  /*11750*/  BSSY B0, `(.L_x_3217) ;  /* 0x0000480000007945 */ /* 0x000fe20003800000 */
[----:B0-----:R-:W-:-:S09]  /*11760*/  ULEA UR41, UR4, UR41, 0x18 ;  /* 0x0000002904297291 */ /* 0x001fd2000f8ec03f */
[----:B------:R-:W0:Y:S02]  /*11770*/  LDS.128 R4, [UR41+0x388d0] ;  /* 0x0388d029ff047984 */ /* 0x000e240008000c00 */
[----:B0-----:R-:W-:Y:S01]  /*11780*/  R2UR UR4, R7 ;  /* 0x00000000070472ca */ /* 0x001fe200000e0000 */
[----:B------:R-:W-:Y:S06]  /*11790*/  BAR.ARV 0x4, 0x180 ;  /* 0x0106000000007b1d */ /* 0x000fec0000002000 */
[----:B------:R-:W-:Y:S08]  /*117a0*/  @P0 BRA `(.L_x_3218) ;  /* 0x0000003800140947 */ /* 0x000ff00003800000 */
[----:B------:R-:W2:Y:S01]  /*117b0*/  LDL R8, [R1+0x68] ;  /* 0x0000680001087983 */ /* 0x000ea20000100800 */
[----:B------:R-:W0:Y:S01]  /*117c0*/  S2UR UR5, SR_SWINHI ;  /* 0x00000000000579c3 */ /* 0x000e220000002f00 */
[----:B------:R-:W-:Y:S01]  /*117d0*/  UMOV UR6, UR41 ;  /* 0x0000002900067c82 */ /* 0x000fe20008000000 */
[----:B0-----:R-:W-:Y:S01]  /*117e0*/  UMOV UR7, UR5 ;  /* 0x0000000500077c82 */ /* 0x001fe20008000000 */
[----:B------:R-:W-:Y:S02]  /*117f0*/  IMAD.U32 R16, RZ, RZ, UR6 ;  /* 0x00000006ff107e24 */ /* 0x000fe4000f8e00ff */
[----:B------:R-:W-:-:S03]  /*11800*/  IMAD.U32 R17, RZ, RZ, UR7 ;  /* 0x00000007ff117e24 */ /* 0x000fc6000f8e00ff */
        /* <DEDUP_REMOVED lines=11> */
[----:B------:R-:W-:Y:S02]  /*118c0*/  SHF.R.U64 R156, R156, 0x3, RZ ;  /* 0x000000039c9c7819 */ /* 0x000fe400000012ff */
[----:B------:R-:W-:Y:S02]  /*118d0*/  MOV R21, R8 ;  /* 0x0000000800157202 */ /* 0x000fe40000000f00 */
[----:B------:R-:W-:Y:S02]  /*118e0*/  LOP3.LUT R9, R152, 0x380, RZ, 0xc0, !PT ;  /* 0x0000038098097812 */ /* 0x000fe400078ec0ff */
[----:B------:R-:W-:-:S02]  /*118f0*/  SHF.R.U64 R13, R13, 0x3, RZ ;  /* 0x000000030d0d7819 */ /* 0x000fc400000012ff */
[----:B------:R-:W-:Y:S02]  /*11900*/  SHF.R.U64 R9, R9, 0x3, RZ ;  /* 0x0000000309097819 */ /* 0x000fe400000012ff */
[----:B------:R-:W-:Y:S01]  /*11910*/  LOP3.LUT R156, R156, R157, RZ, 0x3c, !PT ;  /* 0x0000009d9c9c7212 */ /* 0x000fe200078e3cff */
[--C-:B------:R-:W-:Y:S01]  /*11920*/  IMAD.X R157, RZ, RZ, R153.reuse, P2 ;  /* 0x000000ffff9d7224 */ /* 0x100fe200010e0699 */
[C---:B------:R-:W-:Y:S02]  /*11930*/  IADD3 R161, P0, R152.reuse, 0x6040, RZ ;  /* 0x0000604098a17810 */ /* 0x040fe40007f1e0ff */
[----:B------:R-:W-:Y:S01]  /*11940*/  LOP3.LUT R12, R13, R12, RZ, 0x3c, !PT ;  /* 0x0000000c0d0c7212 */ /* 0x000fe200078e3cff */
[--C-:B------:R-:W-:Y:S01]  /*11950*/  IMAD.X R13, RZ, RZ, R153.reuse, P5 ;  /* 0x000000ffff0d7224 */ /* 0x100fe200028e0699 */
[----:B------:R-:W-:Y:S01]  /*11960*/  LOP3.LUT R8, R9, R152, RZ, 0x3c, !PT ;  /* 0x0000009809087212 */ /* 0x000fe200078e3cff */
[----:B------:R-:W-:Y:S01]  /*11970*/  IMAD.MOV.U32 R9, RZ, RZ, R153 ;  /* 0x000000ffff097224 */ /* 0x000fe200078e0099 */
[----:B------:R-:W-:-:S02]  /*11980*/  IADD3 R10, P4, R152, 0x4040, RZ ;  /* 0x00004040980a7810 */ /* 0x000fc40007f9e0ff */
[----:B------:R-:W-:Y:S02]  /*11990*/  LOP3.LUT R160, R161, 0x380, RZ, 0xc0, !PT ;  /* 0x00000380a1a07812 */ /* 0x000fe400078ec0ff */
[----:B------:R-:W-:Y:S02]  /*119a0*/  MOV R7, R156 ;  /* 0x0000009c00077202 */ /* 0x000fe40000000f00 */
[----:B------:R-:W-:Y:S02]  /*119b0*/  MOV R157, R12 ;  /* 0x0000000c009d7202 */ /* 0x000fe40000000f00 */
[----:B------:R-:W-:Y:S02]  /*119c0*/  LOP3.LUT R11, R10, 0x380, RZ, 0xc0, !PT ;  /* 0x000003800a0b7812 */ /* 0x000fe400078ec0ff */
[----:B------:R-:W-:Y:S02]  /*119d0*/  MOV R12, R8 ;  /* 0x00000008000c7202 */ /* 0x000fe40000000f00 */
[----:B------:R-:W-:Y:S01]  /*119e0*/  IADD3 R163, P1, R152, 0x6020, RZ ;  /* 0x0000602098a37810 */ /* 0x000fe20007f3e0ff */
[----:B------:R-:W0:Y:S01]  /*119f0*/  LDC R9, c[0x0][0xbd4] ;  /* 0x0002f500ff097b82 */ /* 0x000e220000000800 */
[----:B------:R-:W-:-:S02]  /*11a00*/  SHF.R.U64 R160, R160, 0x3, RZ ;  /* 0x00000003a0a07819 */ /* 0x000fc400000012ff */
[----:B------:R-:W-:Y:S02]  /*11a10*/  SHF.R.U64 R11, R11, 0x3, RZ ;  /* 0x000000030b0b7819 */ /* 0x000fe400000012ff */
[----:B------:R-:W-:Y:S02]  /*11a20*/  LOP3.LUT R162, R163, 0x380, RZ, 0xc0, !PT ;  /* 0x00000380a3a27812 */ /* 0x000fe400078ec0ff */
[----:B------:R-:W-:Y:S01]  /*11a30*/  LOP3.LUT R160, R160, R161, RZ, 0x3c, !PT ;  /* 0x000000a1a0a07212 */ /* 0x000fe200078e3cff */
[--C-:B------:R-:W-:Y:S01]  /*11a40*/  IMAD.X R161, RZ, RZ, R153.reuse, P0 ;  /* 0x000000ffffa17224 */ /* 0x100fe200000e0699 */
[----:B------:R-:W-:Y:S02]  /*11a50*/  IADD3 R154, P0, R152, 0x2060, RZ ;  /* 0x00002060989a7810 */ /* 0x000fe40007f1e0ff */
[----:B------:R-:W-:Y:S01]  /*11a60*/  LOP3.LUT R10, R11, R10, RZ, 0x3c, !PT ;  /* 0x0000000a0b0a7212 */ /* 0x000fe200078e3cff */
[----:B------:R-:W-:Y:S01]  /*11a70*/  IMAD.X R11, RZ, RZ, R153, P4 ;  /* 0x000000ffff0b7224 */ /* 0x000fe200020e0699 */
[----:B------:R-:W-:-:S02]  /*11a80*/  SHF.R.U64 R162, R162, 0x3, RZ ;  /* 0x00000003a2a27819 */ /* 0x000fc400000012ff */
[----:B------:R-:W-:Y:S02]  /*11a90*/  LOP3.LUT R155, R154, 0x380, RZ, 0xc0, !PT ;  /* 0x000003809a9b7812 */ /* 0x000fe400078ec0ff */
[----:B------:R-:W-:Y:S02]  /*11aa0*/  IADD3 R159, P6, R152, 0x6060, RZ ;  /* 0x00006060989f7810 */ /* 0x000fe40007fde0ff */
[----:B------:R-:W-:Y:S01]  /*11ab0*/  LOP3.LUT R162, R162, R163, RZ, 0x3c, !PT ;  /* 0x000000a3a2a27212 */ /* 0x000fe200078e3cff */
[----:B------:R-:W-:Y:S01]  /*11ac0*/  IMAD.X R163, RZ, RZ, R153, P1 ;  /* 0x000000ffffa37224 */ /* 0x000fe200008e0699 */
[----:B------:R-:W-:Y:S02]  /*11ad0*/  MOV R156, R10 ;  /* 0x0000000a009c7202 */ /* 0x000fe40000000f00 */
[----:B------:R-:W-:Y:S02]  /*11ae0*/  SHF.R.U64 R155, R155, 0x3, RZ ;  /* 0x000000039b9b7819 */ /* 0x000fe400000012ff */
[----:B------:R-:W-:-:S02]  /*11af0*/  IADD3 R11, P1, R152, 0x2040, RZ ;  /* 0x00002040980b7810 */ /* 0x000fc40007f3e0ff */
[----:B------:R-:W-:Y:S02]  /*11b00*/  LOP3.LUT R158, R159, 0x380, RZ, 0xc0, !PT ;  /* 0x000003809f9e7812 */ /* 0x000fe400078ec0ff */
[----:B------:R-:W-:Y:S01]  /*11b10*/  LOP3.LUT R154, R155, R154, RZ, 0x3c, !PT ;  /* 0x0000009a9b9a7212 */ /* 0x000fe200078e3cff */
[----:B------:R-:W-:Y:S01]  /*11b20*/  IMAD.X R155, RZ, RZ, R153, P0 ;  /* 0x000000ffff9b7224 */ /* 0x000fe200000e0699 */
[----:B------:R-:W-:Y:S02]  /*11b30*/  LOP3.LUT R8, R11, 0x380, RZ, 0xc0, !PT ;  /* 0x000003800b087812 */ /* 0x000fe400078ec0ff */
[----:B------:R-:W-:Y:S02]  /*11b40*/  SHF.R.U64 R158, R158, 0x3, RZ ;  /* 0x000000039e9e7819 */ /* 0x000fe400000012ff */
[----:B------:R-:W-:Y:S02]  /*11b50*/  ISETP.NE.AND P0, PT, R0, RZ, PT ;  /* 0x000000ff0000720c */ /* 0x000fe40003f05270 */
[----:B------:R-:W-:-:S02]  /*11b60*/  SHF.R.U64 R8, R8, 0x3, RZ ;  /* 0x0000000308087819 */ /* 0x000fc400000012ff */
[----:B------:R-:W-:Y:S01]  /*11b70*/  LOP3.LUT R158, R158, R159, RZ, 0x3c, !PT ;  /* 0x0000009f9e9e7212 */ /* 0x000fe200078e3cff */
[--C-:B------:R-:W-:Y:S01]  /*11b80*/  IMAD.X R159, RZ, RZ, R153.reuse, P6 ;  /* 0x000000ffff9f7224 */ /* 0x100fe200030e0699 */
[----:B0-----:R-:W-:Y:S01]  /*11b90*/  SEL R0, R0, R9, P0 ;  /* 0x0000000900007207 */ /* 0x001fe20000000000 */
[----:B------:R-:W-:Y:S01]  /*11ba0*/  IMAD.X R9, RZ, RZ, R153, P1 ;  /* 0x000000ffff097224 */ /* 0x000fe200008e0699 */
[----:B------:R-:W-:Y:S02]  /*11bb0*/  IADD3 R14, P6, R152, 0x4000, RZ ;  /* 0x00004000980e7810 */ /* 0x000fe40007fde0ff */
[----:B------:R-:W-:Y:S02]  /*11bc0*/  LOP3.LUT R8, R8, R11, RZ, 0x3c, !PT ;  /* 0x0000000b08087212 */ /* 0x000fe400078e3cff */
[----:B------:R-:W-:Y:S02]  /*11bd0*/  MOV R4, R162 ;  /* 0x000000a200047202 */ /* 0x000fe40000000f00 */
[----:B------:R-:W-:-:S02]  /*11be0*/  LOP3.LUT R15, R14, 0x380, RZ, 0xc0, !PT ;  /* 0x000003800e0f7812 */ /* 0x000fc400078ec0ff */
[----:B------:R-:W-:Y:S02]  /*11bf0*/  MOV R162, R8 ;  /* 0x0000000800a27202 */ /* 0x000fe40000000f00 */
[----:B------:R-:W-:Y:S02]  /*11c00*/  IADD3 R9, P0, R152, 0x2020, RZ ;  /* 0x0000202098097810 */ /* 0x000fe40007f1e0ff */
[----:B------:R-:W-:Y:S02]  /*11c10*/  SHF.R.U64 R15, R15, 0x3, RZ ;  /* 0x000000030f0f7819 */ /* 0x000fe400000012ff */
[----:B------:R-:W-:Y:S02]  /*11c20*/  LOP3.LUT R8, R9, 0x380, RZ, 0xc0, !PT ;  /* 0x0000038009087812 */ /* 0x000fe400078ec0ff */
[----:B------:R-:W-:Y:S01]  /*11c30*/  LOP3.LUT R14, R15, R14, RZ, 0x3c, !PT ;  /* 0x0000000e0f0e7212 */ /* 0x000fe200078e3cff */
[----:B------:R-:W-:Y:S01]  /*11c40*/  IMAD.X R15, RZ, RZ, R153, P6 ;  /* 0x000000ffff0f7224 */ /* 0x000fe200030e0699 */
[----:B------:R-:W-:-:S02]  /*11c50*/  SHF.R.U64 R8, R8, 0x3, RZ ;  /* 0x0000000308087819 */ /* 0x000fc400000012ff */
[----:B------:R-:W-:Y:S02]  /*11c60*/  MOV R159, R158 ;  /* 0x0000009e009f7202 */ /* 0x000fe40000000f00 */
[----:B------:R-:W-:Y:S01]  /*11c70*/  LOP3.LUT R8, R8, R9, RZ, 0x3c, !PT ;  /* 0x0000000908087212 */ /* 0x000fe200078e3cff */
[----:B------:R-:W-:Y:S01]  /*11c80*/  IMAD.X R9, RZ, RZ, R153, P0 ;  /* 0x000000ffff097224 */ /* 0x000fe200000e0699 */
[----:B------:R-:W-:Y:S02]  /*11c90*/  MOV R158, R14 ;  /* 0x0000000e009e7202 */ /* 0x000fe40000000f00 */
[----:B------:R-:W-:Y:S02]  /*11ca0*/  IADD3 R14, P0, R152, 0x20, RZ ;  /* 0x00000020980e7810 */ /* 0x000fe40007f1e0ff */
[----:B------:R-:W-:Y:S02]  /*11cb0*/  MOV R163, R8 ;  /* 0x0000000800a37202 */ /* 0x000fe40000000f00 */
[----:B------:R-:W-:-:S02]  /*11cc0*/  LOP3.LUT R13, R14, 0x380, RZ, 0xc0, !PT ;  /* 0x000003800e0d7812 */ /* 0x000fc400078ec0ff */
[----:B------:R-:W-:Y:S02]  /*11cd0*/  F2FP.BF16.F32.PACK_AB R8, R25, R24 ;  /* 0x000000181908723e */ /* 0x000fe400000010ff */
[----:B------:R-:W-:Y:S02]  /*11ce0*/  F2FP.BF16.F32.PACK_AB R9, R27, R26 ;  /* 0x0000001a1b09723e */ /* 0x000fe400000010ff */
[----:B------:R-:W-:Y:S02]  /*11cf0*/  F2FP.BF16.F32.PACK_AB R10, R29, R28 ;  /* 0x0000001c1d0a723e */ /* 0x000fe400000010ff */
[----:B------:R-:W-:Y:S02]  /*11d00*/  F2FP.BF16.F32.PACK_AB R11, R31, R30 ;  /* 0x0000001e1f0b723e */ /* 0x000fe400000010ff */
[----:B------:R-:W-:Y:S02]  /*11d10*/  SHF.R.U64 R13, R13, 0x3, RZ ;  /* 0x000000030d0d7819 */ /* 0x000fe400000012ff */
[----:B------:R-:W-:Y:S01]  /*11d20*/  F2FP.BF16.F32.PACK_AB R15, R39, R38 ;  /* 0x00000026270f723e */ /* 0x000fe200000010ff */
[----:B------:R0:W-:Y:S01]  /*11d30*/  STSM.16.M88.4 [R12], R8 ;  /* 0x000000080c007844 */ /* 0x0001e20000000200 */
[----:B------:R-:W-:-:S02]  /*11d40*/  MOV R160, R160 ;  /* 0x000000a000a07202 */ /* 0x000fc40000000f00 */
[----:B------:R-:W-:Y:S02]  /*11d50*/  MOV R161, R154 ;  /* 0x0000009a00a17202 */ /* 0x000fe40000000f00 */
[----:B------:R-:W-:Y:S01]  /*11d60*/  F2FP.BF16.F32.PACK_AB R155, R71, R70 ;  /* 0x00000046479b723e */ /* 0x000fe200000010ff */
[----:B0-----:R-:W-:Y:S01]  /*11d70*/  IMAD.X R9, RZ, RZ, R153, P0 ;  /* 0x000000ffff097224 */ /* 0x001fe200000e0699 */
[----:B------:R-:W-:Y:S02]  /*11d80*/  LOP3.LUT R8, R13, R14, RZ, 0x3c, !PT ;  /* 0x0000000e0d087212 */ /* 0x000fe400078e3cff */
[----:B------:R-:W-:Y:S02]  /*11d90*/  IADD3 R10, P0, R152, 0x40, RZ ;  /* 0x00000040980a7810 */ /* 0x000fe40007f1e0ff */
[----:B------:R-:W-:Y:S02]  /*11da0*/  MOV R8, R8 ;  /* 0x0000000800087202 */ /* 0x000fe40000000f00 */
[----:B------:R-:W-:-:S02]  /*11db0*/  LOP3.LUT R9, R10, 0x380, RZ, 0xc0, !PT ;  /* 0x000003800a097812 */ /* 0x000fc400078ec0ff */
[----:B------:R-:W-:Y:S02]  /*11dc0*/  F2FP.BF16.F32.PACK_AB R12, R33, R32 ;  /* 0x00000020210c723e */ /* 0x000fe400000010ff */
[----:B------:R-:W-:Y:S02]  /*11dd0*/  F2FP.BF16.F32.PACK_AB R13, R35, R34 ;  /* 0x00000022230d723e */ /* 0x000fe400000010ff */
[----:B------:R-:W-:Y:S02]  /*11de0*/  F2FP.BF16.F32.PACK_AB R14, R37, R36 ;  /* 0x00000024250e723e */ /* 0x000fe400000010ff */
[----:B------:R-:W-:Y:S02]  /*11df0*/  SHF.R.U64 R9, R9, 0x3, RZ ;  /* 0x0000000309097819 */ /* 0x000fe400000012ff */
[----:B------:R-:W-:Y:S01]  /*11e00*/  F2FP.BF16.F32.PACK_AB R11, R47, R46 ;  /* 0x0000002e2f0b723e */ /* 0x000fe200000010ff */
[----:B------:R0:W-:Y:S02]  /*11e10*/  STSM.16.M88.4 [R8], R12 ;  /* 0x0000000c08007844 */ /* 0x0001e40000000200 */
[----:B0-----:R-:W-:Y:S01]  /*11e20*/  LOP3.LUT R8, R9, R10, RZ, 0x3c, !PT ;  /* 0x0000000a09087212 */ /* 0x001fe200078e3cff */
[----:B------:R-:W-:Y:S01]  /*11e30*/  IMAD.X R9, RZ, RZ, R153, P0 ;  /* 0x000000ffff097224 */ /* 0x000fe200000e0699 */
[----:B------:R-:W-:-:S02]  /*11e40*/  IADD3 R14, P0, R152, 0x2000, RZ ;  /* 0x00002000980e7810 */ /* 0x000fc40007f1e0ff */
[----:B------:R-:W-:Y:S02]  /*11e50*/  F2FP.BF16.F32.PACK_AB R10, R45, R44 ;  /* 0x0000002c2d0a723e */ /* 0x000fe400000010ff */
[----:B------:R-:W-:Y:S02]  /*11e60*/  MOV R12, R8 ;  /* 0x00000008000c7202 */ /* 0x000fe40000000f00 */
[----:B------:R-:W-:Y:S02]  /*11e70*/  F2FP.BF16.F32.PACK_AB R8, R41, R40 ;  /* 0x000000282908723e */ /* 0x000fe400000010ff */
[----:B------:R-:W-:Y:S02]  /*11e80*/  F2FP.BF16.F32.PACK_AB R9, R43, R42 ;  /* 0x0000002a2b09723e */ /* 0x000fe400000010ff */
[----:B------:R-:W-:Y:S02]  /*11e90*/  LOP3.LUT R13, R14, 0x380, RZ, 0xc0, !PT ;  /* 0x000003800e0d7812 */ /* 0x000fe400078ec0ff */
[----:B------:R-:W-:Y:S01]  /*11ea0*/  F2FP.BF16.F32.PACK_AB R15, R63, R62 ;  /* 0x0000003e3f0f723e */ /* 0x000fe200000010ff */
[----:B------:R0:W-:Y:S01]  /*11eb0*/  STSM.16.M88.4 [R12], R8 ;  /* 0x000000080c007844 */ /* 0x0001e20000000200 */
[----:B------:R-:W-:-:S02]  /*11ec0*/  SHF.R.U64 R13, R13, 0x3, RZ ;  /* 0x000000030d0d7819 */ /* 0x000fc400000012ff */
[----:B0-----:R-:W-:Y:S01]  /*11ed0*/  IADD3 R10, P1, R152, 0x60, RZ ;  /* 0x00000060980a7810 */ /* 0x001fe20007f3e0ff */
[--C-:B------:R-:W-:Y:S01]  /*11ee0*/  IMAD.X R9, RZ, RZ, R153.reuse, P0 ;  /* 0x000000ffff097224 */ /* 0x100fe200000e0699 */
[----:B------:R-:W-:Y:S02]  /*11ef0*/  LOP3.LUT R8, R13, R14, RZ, 0x3c, !PT ;  /* 0x0000000e0d087212 */ /* 0x000fe400078e3cff */
[----:B------:R-:W-:Y:S01]  /*11f00*/  LOP3.LUT R13, R10, 0x380, RZ, 0xc0, !PT ;  /* 0x000003800a0d7812 */ /* 0x000fe200078ec0ff */
[----:B------:R-:W-:Y:S01]  /*11f10*/  IMAD.X R153, RZ, RZ, R153, P1 ;  /* 0x000000ffff997224 */ /* 0x000fe200008e0699 */
[----:B------:R-:W-:Y:S02]  /*11f20*/  MOV R154, R8 ;  /* 0x00000008009a7202 */ /* 0x000fe40000000f00 */
[----:B------:R-:W-:Y:S02]  /*11f30*/  SHF.R.U64 R13, R13, 0x3, RZ ;  /* 0x000000030d0d7819 */ /* 0x000fe400000012ff */
[----:B------:R-:W-:-:S02]  /*11f40*/  F2FP.BF16.F32.PACK_AB R8, R49, R48 ;  /* 0x000000303108723e */ /* 0x000fc400000010ff */
[----:B------:R-:W-:Y:S02]  /*11f50*/  LOP3.LUT R152, R13, R10, RZ, 0x3c, !PT ;  /* 0x0000000a0d987212 */ /* 0x000fe400078e3cff */
[----:B------:R-:W-:Y:S02]  /*11f60*/  F2FP.BF16.F32.PACK_AB R9, R51, R50 ;  /* 0x000000323309723e */ /* 0x000fe400000010ff */
[----:B------:R-:W-:Y:S02]  /*11f70*/  MOV R152, R152 ;  /* 0x0000009800987202 */ /* 0x000fe40000000f00 */
[----:B------:R-:W-:Y:S02]  /*11f80*/  F2FP.BF16.F32.PACK_AB R10, R53, R52 ;  /* 0x00000034350a723e */ /* 0x000fe400000010ff */
[----:B------:R-:W-:Y:S02]  /*11f90*/  F2FP.BF16.F32.PACK_AB R11, R55, R54 ;  /* 0x00000036370b723e */ /* 0x000fe400000010ff */
[----:B------:R-:W-:-:S02]  /*11fa0*/  F2FP.BF16.F32.PACK_AB R12, R57, R56 ;  /* 0x00000038390c723e */ /* 0x000fc400000010ff */
[----:B------:R-:W-:Y:S01]  /*11fb0*/  F2FP.BF16.F32.PACK_AB R13, R59, R58 ;  /* 0x0000003a3b0d723e */ /* 0x000fe200000010ff */
[----:B------:R0:W-:Y:S01]  /*11fc0*/  STSM.16.M88.4 [R152], R8 ;  /* 0x0000000898007844 */ /* 0x0001e20000000200 */
[----:B------:R-:W-:Y:S02]  /*11fd0*/  F2FP.BF16.F32.PACK_AB R14, R61, R60 ;  /* 0x0000003c3d0e723e */ /* 0x000fe400000010ff */
[----:B------:R-:W-:-:S03]  /*11fe0*/  F2FP.BF16.F32.PACK_AB R153, R67, R66 ;  /* 0x000000424399723e */ /* 0x000fc600000010ff */
[----:B------:R1:W-:Y:S01]  /*11ff0*/  STSM.16.M88.4 [R154], R12 ;  /* 0x0000000c9a007844 */ /* 0x0003e20000000200 */
[----:B0-----:R-:W-:Y:S02]  /*12000*/  F2FP.BF16.F32.PACK_AB R152, R65, R64 ;  /* 0x000000404198723e */ /* 0x001fe400000010ff */
[----:B------:R-:W-:Y:S02]  /*12010*/  F2FP.BF16.F32.PACK_AB R8, R73, R72 ;  /* 0x000000484908723e */ /* 0x000fe400000010ff */
[----:B------:R-:W-:Y:S02]  /*12020*/  F2FP.BF16.F32.PACK_AB R9, R75, R74 ;  /* 0x0000004a4b09723e */ /* 0x000fe400000010ff */
[----:B-1----:R-:W-:Y:S02]  /*12030*/  F2FP.BF16.F32.PACK_AB R154, R69, R68 ;  /* 0x00000044459a723e */ /* 0x002fe400000010ff */
[----:B------:R-:W-:Y:S02]  /*12040*/  F2FP.BF16.F32.PACK_AB R10, R77, R76 ;  /* 0x0000004c4d0a723e */ /* 0x000fe400000010ff */
[----:B------:R-:W-:Y:S01]  /*12050*/  F2FP.BF16.F32.PACK_AB R11, R79, R78 ;  /* 0x0000004e4f0b723e */ /* 0x000fe200000010ff */
[----:B------:R0:W-:Y:S01]  /*12060*/  STSM.16.M88.4 [R163], R152 ;  /* 0x00000098a3007844 */ /* 0x0001e20000000200 */
[----:B------:R-:W-:-:S02]  /*12070*/  F2FP.BF16.F32.PACK_AB R12, R81, R80 ;  /* 0x00000050510c723e */ /* 0x000fc400000010ff */
        /* <DEDUP_REMOVED lines=44> */
[----:B-1----:R-:W0:Y:S04]  /*12340*/  LDC.64 R12, c[0x0][0xd08] ;  /* 0x00034200ff0c7b82 */ /* 0x002e280000000a00 */
[----:B------:R1:W-:Y:S04]  /*12350*/  STSM.16.M88.4 [R159], R8 ;  /* 0x000000089f007844 */ /* 0x0003e80000000200 */
[----:B-1----:R-:W1:Y:S08]  /*12360*/  LDC.64 R8, c[0x0][0xd00] ;  /* 0x00034000ff087b82 */ /* 0x002e700000000a00 */
[----:B------:R-:W-:Y:S01]  /*12370*/  BAR.SYNC.DEFER_BLOCKING 0x1, 0x100 ;  /* 0x0044000000007b1d */ /* 0x000fe20000010000 */
[----:B0-----:R-:W-:-:S04]  /*12380*/  ISETP.NE.U32.AND P0, PT, R12, RZ, PT ;  /* 0x000000ff0c00720c */ /* 0x001fc80003f05070 */
[----:B------:R-:W-:-:S03]  /*12390*/  ISETP.NE.AND.EX P0, PT, R13, RZ, PT, P0 ;  /* 0x000000ff0d00720c */ /* 0x000fc60003f05300 */
[----:B------:R-:W0:Y:S10]  /*123a0*/  LDC.64 R12, c[0x0][0xd00] ;  /* 0x00034000ff0c7b82 */ /* 0x000e340000000a00 */
[----:B------:R-:W2:Y:S01]  /*123b0*/  @P0 LDC.64 R10, c[0x0][0xd08] ;  /* 0x00034200ff0a0b82 */ /* 0x000ea20000000a00 */
[----:B-1----:R-:W-:-:S04]  /*123c0*/  ISETP.NE.U32.AND P1, PT, R8, RZ, PT ;  /* 0x000000ff0800720c */ /* 0x002fc80003f25070 */
[----:B------:R-:W-:Y:S01]  /*123d0*/  ISETP.NE.AND.EX P1, PT, R9, RZ, PT, P1 ;  /* 0x000000ff0900720c */ /* 0x000fe20003f25310 */
[----:B------:R-:W-:Y:S02]  /*123e0*/  IMAD.MOV.U32 R4, RZ, RZ, RZ ;  /* 0x000000ffff047224 */ /* 0x000fe400078e00ff */
[----:B--2---:R-:W-:-:S05]  /*123f0*/  @P0 IMAD.WIDE R10, R193, 0x4, R10 ;  /* 0x00000004c10a0825 */ /* 0x004fca00078e020a */
[----:B------:R0:W2:Y:S02]  /*12400*/  @P0 LDG.E R7, desc[UR38][R10.64] ;  /* 0x000000260a070981 */ /* 0x0000a4000c1e1900 */
[----:B0-----:R-:W-:-:S05]  /*12410*/  IMAD.WIDE R10, R193, 0x4, R12 ;  /* 0x00000004c10a7825 */ /* 0x001fca00078e020c */
        /* <DEDUP_REMOVED lines=10> */
.L_x_3219:
[----:B------:R-:W0:Y:S01]  /*124c0*/  SHFL.IDX PT, R7, R228, RZ, 0x1f ;  /* 0x00001fffe4077589 */ /* 0x000e2200000e0000 */
[----:B------:R-:W-:Y:S02]  /*124d0*/  LOP3.LUT R195, R195, 0xff, RZ, 0xc0, !PT ;  /* 0x000000ffc3c37812 */ /* 0x000fe400078ec0ff */
[----:B0-----:R-:W-:Y:S02]  /*124e0*/  ISETP.NE.AND P0, PT, R7, RZ, PT ;  /* 0x000000ff0700720c */ /* 0x001fe40003f05270 */
[----:B-----5:R-:W-:-:S11]  /*124f0*/  SHF.R.S32.HI R7, RZ, 0x1f, R4 ;  /* 0x0000001fff077819 */ /* 0x020fd60000011404 */
[----:B------:R-:W-:Y:S05]  /*12500*/  @P0 BRA `(.L_x_3220) ;  /* 0x0000000000f80947 */ /* 0x000fea0003800000 */
[----:B------:R-:W2:Y:S01]  /*12510*/  LDL R155, [R1+0x64] ;  /* 0x00006400019b7983 */ /* 0x000ea20000100800 */
[----:B------:R-:W0:Y:S01]  /*12520*/  LDC R154, c[0x0][0xce8] ;  /* 0x00033a00ff9a7b82 */ /* 0x000e220000000800 */
[----:B------:R-:W-:Y:S01]  /*12530*/  IMAD.MOV.U32 R14, RZ, RZ, 0xab8 ;  /* 0x00000ab8ff0e7424 */ /* 0x000fe200078e00ff */
[----:B------:R-:W-:Y:S02]  /*12540*/  ISETP.GT.AND P1, PT, R0, 0x1, PT ;  /* 0x000000010000780c */ /* 0x000fe40003f24270 */
[----:B------:R-:W-:Y:S02]  /*12550*/  ISETP.NE.U32.AND P0, PT, R8, RZ, PT ;  /* 0x000000ff0800720c */ /* 0x000fe40003f05070 */
[----:B------:R-:W-:Y:S02]  /*12560*/  SEL R14, R14, 0xa78, P1 ;  /* 0x00000a780e0e7807 */ /* 0x000fe40000800000 */
[----:B------:R-:W-:Y:S02]  /*12570*/  ISETP.NE.AND.EX P0, PT, R9, RZ, PT, P0 ;  /* 0x000000ff0900720c */ /* 0x000fe40003f05300 */
[----:B------:R-:W1:Y:S01]  /*12580*/  LDC.64 R12, c[0x0][R14+0x220] ;  /* 0x000088000e0c7b82 */ /* 0x000e620000000a00 */
[----:B------:R-:W-:-:S02]  /*12590*/  SHF.R.S32.HI R15, RZ, 0x1f, R193 ;  /* 0x0000001fff0f7819 */ /* 0x000fc400000114c1 */
[----:B------:R-:W-:Y:S02]  /*125a0*/  SEL R153, R193, RZ, !P0 ;  /* 0x000000ffc1997207 */ /* 0x000fe40004000000 */
[----:B------:R-:W-:-:S03]  /*125b0*/  SEL R15, R15, RZ, !P0 ;  /* 0x000000ff0f0f7207 */ /* 0x000fc60004000000 */
[----:B------:R-:W3:Y:S01]  /*125c0*/  LDC.64 R10, c[0x0][R14+0x218] ;  /* 0x000086000e0a7b82 */ /* 0x000ee20000000a00 */
[----:B0-----:R-:W-:Y:S01]  /*125d0*/  ISETP.NE.AND P2, PT, R154, 0x1, PT ;  /* 0x000000019a00780c */ /* 0x001fe20003f45270 */
[----:B-1----:R-:W-:-:S12]  /*125e0*/  IMAD R13, R13, R153, RZ ;  /* 0x000000990d0d7224 */ /* 0x002fd800078e02ff */
[----:B------:R-:W0:Y:S01]  /*125f0*/  @P2 LDC R21, c[0x0][0xcec] ;  /* 0x00033b00ff152b82 */ /* 0x000e220000000800 */
[C---:B------:R-:W-:Y:S02]  /*12600*/  IMAD R15, R12.reuse, R15, R13 ;  /* 0x0000000f0c0f7224 */ /* 0x040fe400078e020d */
[----:B------:R-:W-:-:S04]  /*12610*/  IMAD.WIDE.U32 R12, R12, R153, RZ ;  /* 0x000000990c0c7225 */ /* 0x000fc800078e00ff */
[-C--:B---3--:R-:W-:Y:S01]  /*12620*/  IMAD R153, R11, R192.reuse, RZ ;  /* 0x000000c00b997224 */ /* 0x088fe200078e02ff */
[----:B------:R-:W1:Y:S01]  /*12630*/  @P2 LDC R152, c[0x0][0xcf0] ;  /* 0x00033c00ff982b82 */ /* 0x000e620000000800 */
[----:B------:R-:W-:-:S04]  /*12640*/  IMAD.WIDE.U32 R10, R10, R192, RZ ;  /* 0x000000c00a0a7225 */ /* 0x000fc800078e00ff */
[----:B------:R-:W-:Y:S01]  /*12650*/  IMAD.IADD R13, R13, 0x1, R15 ;  /* 0x000000010d0d7824 */ /* 0x000fe200078e020f */
[----:B------:R-:W-:Y:S01]  /*12660*/  IADD3 R12, P0, P3, R12, R10, R4 ;  /* 0x0000000a0c0c7210 */ /* 0x000fe20007b1e004 */
[----:B------:R-:W-:Y:S02]  /*12670*/  IMAD.IADD R15, R190, 0x1, R185 ;  /* 0x00000001be0f7824 */ /* 0x000fe400078e02b9 */
[----:B------:R-:W-:Y:S02]  /*12680*/  IMAD.IADD R156, R11, 0x1, R153 ;  /* 0x000000010b9c7824 */ /* 0x000fe400078e0299 */
[----:B0-----:R-:W-:-:S04]  /*12690*/  @P2 IMAD.HI.U32 R11, R15, R21, RZ ;  /* 0x000000150f0b2227 */ /* 0x001fc800078e00ff */
[----:B------:R-:W-:Y:S01]  /*126a0*/  IMAD.MOV.U32 R21, RZ, RZ, R15 ;  /* 0x000000ffff157224 */ /* 0x000fe200078e000f */
[----:B-1----:R-:W-:Y:S02]  /*126b0*/  @P2 SHF.R.U32.HI R21, RZ, R152, R11 ;  /* 0x00000098ff152219 */ /* 0x002fe4000001160b */
[----:B------:R-:W0:Y:S01]  /*126c0*/  LDC.64 R10, c[0x0][R14+0x228] ;  /* 0x00008a000e0a7b82 */ /* 0x000e220000000a00 */
[----:B------:R-:W-:Y:S02]  /*126d0*/  IADD3.X R152, R13, R156, R7, P0, P3 ;  /* 0x0000009c0d987210 */ /* 0x000fe400007e6407 */
[----:B------:R-:W-:-:S05]  /*126e0*/  SEL R13, R195, RZ, P1 ;  /* 0x000000ffc30d7207 */ /* 0x000fca0000800000 */
[-C--:B0-----:R-:W-:Y:S02]  /*126f0*/  IMAD R153, R11, R13.reuse, RZ ;  /* 0x0000000d0b997224 */ /* 0x081fe400078e02ff */
[----:B------:R-:W-:-:S04]  /*12700*/  IMAD.WIDE.U32 R10, R10, R13, RZ ;  /* 0x0000000d0a0a7225 */ /* 0x000fc800078e00ff */
[----:B------:R-:W-:Y:S01]  /*12710*/  IMAD.IADD R11, R11, 0x1, R153 ;  /* 0x000000010b0b7824 */ /* 0x000fe200078e0299 */
[----:B------:R-:W-:Y:S01]  /*12720*/  IADD3 R10, P0, P2, R21, R12, R10 ;  /* 0x0000000c150a7210 */ /* 0x000fe20007a1e00a */
[--C-:B------:R-:W-:Y:S01]  /*12730*/  IMAD.MOV R153, RZ, RZ, -R21.reuse ;  /* 0x000000ffff997224 */ /* 0x100fe200078e0a15 */
[----:B------:R-:W0:Y:S01]  /*12740*/  LDC.64 R12, c[0x0][0xca8] ;  /* 0x00032a00ff0c7b82 */ /* 0x000e220000000a00 */
[----:B------:R-:W-:Y:S02]  /*12750*/  SHF.R.S32.HI R21, RZ, 0x1f, R21 ;  /* 0x0000001fff157819 */ /* 0x000fe40000011415 */
[----:B------:R-:W-:Y:S02]  /*12760*/  IMAD R153, R154, R153, R15 ;  /* 0x000000999a997224 */ /* 0x000fe400078e020f */
[----:B------:R-:W-:-:S03]  /*12770*/  IADD3.X R11, R21, R152, R11, P0, P2 ;  /* 0x00000098150b7210 */ /* 0x000fc600007e440b */
[----:B------:R-:W1:Y:S01]  /*12780*/  LDC.64 R14, c[0x0][R14+0x210] ;  /* 0x000084000e0e7b82 */ /* 0x000e620000000a00 */
[----:B------:R-:W-:-:S07]  /*12790*/  SHF.R.S32.HI R21, RZ, 0x1f, R153 ;  /* 0x0000001fff157819 */ /* 0x000fce0000011499 */
[----:B0-----:R-:W0:Y:S08]  /*127a0*/  @!P1 LDC R12, c[0x0][0xc50] ;  /* 0x00031400ff0c9b82 */ /* 0x001e300000000800 */
[----:B------:R-:W3:Y:S01]  /*127b0*/  @!P1 LDC R13, c[0x0][0xc54] ;  /* 0x00031500ff0d9b82 */ /* 0x000ee20000000800 */
[-C--:B-1----:R-:W-:Y:S02]  /*127c0*/  IMAD R15, R15, R153.reuse, RZ ;  /* 0x000000990f0f7224 */ /* 0x082fe400078e02ff */
[----:B------:R-:W-:-:S04]  /*127d0*/  IMAD.WIDE.U32 R10, R14, R153, R10 ;  /* 0x000000990e0a7225 */ /* 0x000fc800078e000a */
[----:B------:R-:W-:Y:S02]  /*127e0*/  IMAD R15, R14, R21, R15 ;  /* 0x000000150e0f7224 */ /* 0x000fe400078e020f */
[----:B------:R-:W-:Y:S02]  /*127f0*/  IMAD R153, R154, UR5, RZ ;  /* 0x000000059a997c24 */ /* 0x000fe4000f8e02ff */
[----:B------:R-:W-:Y:S02]  /*12800*/  IMAD.IADD R11, R11, 0x1, R15 ;  /* 0x000000010b0b7824 */ /* 0x000fe400078e020f */
[----:B------:R-:W-:Y:S01]  /*12810*/  IMAD.IADD R14, R23, 0x1, R185 ;  /* 0x00000001170e7824 */ /* 0x000fe200078e02b9 */
[----:B0-----:R-:W-:-:S05]  /*12820*/  LEA R15, P0, R10, R12, 0x2 ;  /* 0x0000000c0a0f7211 */ /* 0x001fca00078010ff */
[----:B------:R-:W-:Y:S01]  /*12830*/  SHFL.IDX PT, R12, R15, 0x1, 0x1c1f ;  /* 0x003c1f000f0c7f89 */ /* 0x000fe200000e0000 */
[----:B---3--:R-:W-:-:S05]  /*12840*/  LEA.HI.X R21, R10, R13, R11, 0x2, P0 ;  /* 0x0000000d0a157211 */ /* 0x008fca00000f140b */
[----:B------:R-:W-:Y:S04]  /*12850*/  SHFL.IDX PT, R11, R21, RZ, 0x1c1f ;  /* 0x001c1fff150b7589 */ /* 0x000fe800000e0000 */
[----:B------:R-:W-:Y:S01]  /*12860*/  SHFL.IDX PT, R13, R21, 0x1, 0x1c1f ;  /* 0x003c1f00150d7f89 */ /* 0x000fe200000e0000 */
[----:B--2---:R-:W-:-:S05]  /*12870*/  IMAD.MOV R10, RZ, RZ, -R155 ;  /* 0x000000ffff0a7224 */ /* 0x004fca00078e0a9b */
[----:B------:R-:W-:Y:S02]  /*12880*/  ISETP.NE.AND P0, PT, R19, R10, PT ;  /* 0x0000000a1300720c */ /* 0x000fe40003f05270 */
[----:B------:R-:W0:Y:S02]  /*12890*/  SHFL.IDX PT, R10, R15, RZ, 0x1c1f ;  /* 0x001c1fff0f0a7589 */ /* 0x000e2400000e0000 */
[C---:B------:R-:W-:Y:S01]  /*128a0*/  ISETP.GE.OR P1, PT, R14.reuse, R153, P0 ;  /* 0x000000990e00720c */ /* 0x040fe20000726670 */
[----:B------:R-:W-:-:S05]  /*128b0*/  VIADD R14, R14, 0x8 ;  /* 0x000000080e0e7836 */ /* 0x000fca0000000000 */
[----:B------:R-:W-:-:S07]  /*128c0*/  ISETP.GE.OR P0, PT, R14, R153, P0 ;  /* 0x000000990e00720c */ /* 0x000fce0000706670 */
[----:B0-----:R0:W-:Y:S06]  /*128d0*/  @!P1 ST.E desc[UR38][R10.64], R20 ;  /* 0x000000140a009985 */ /* 0x0011ec000c101926 */
[----:B------:R0:W-:Y:S02]  /*128e0*/  @!P0 ST.E desc[UR38][R12.64], R3 ;  /* 0x000000030c008985 */ /* 0x0001e4000c101926 */
.L_x_3220:
[----:B------:R-:W-:Y:S02]  /*128f0*/  ISETP.GT.AND P1, PT, R0, 0x1, PT ;  /* 0x000000010000780c */ /* 0x000fe40003f24270 */
[----:B------:R-:W-:-:S04]  /*12900*/  ISETP.NE.U32.AND P0, PT, R8, RZ, PT ;  /* 0x000000ff0800720c */ /* 0x000fc80003f05070 */
[----:B------:R-:W-:-:S04]  /*12910*/  ISETP.NE.AND.EX P0, PT, R9, RZ, PT, P0 ;  /* 0x000000ff0900720c */ /* 0x000fc80003f05300 */
[----:B------:R-:W-:-:S03]  /*12920*/  SEL R193, R193, RZ, !P0 ;  /* 0x000000ffc1c17207 */ /* 0x000fc60004000000 */
[----:B------:R-:W-:Y:S06]  /*12930*/  @P1 BRA `(.L_x_3221) ;  /* 0x0000001000541947 */ /* 0x000fec0003800000 */
[----:B0-----:R-:W0:Y:S01]  /*12940*/  S2R R3, SR_TID.X ;  /* 0x0000000000037919 */ /* 0x001e220000002100 */
[----:B------:R-:W1:Y:S01]  /*12950*/  LDC R84, c[0x0][0xce8] ;  /* 0x00033a00ff547b82 */ /* 0x000e620000000800 */
[----:B------:R-:W-:Y:S01]  /*12960*/  ULDC.64 UR6, c[0x0][0xba0] ;  /* 0x0002e80000067ab9 */ /* 0x000fe20000000a00 */
[----:B------:R-:W-:Y:S01]  /*12970*/  ULDC UR10, c[0x0][0xbc8] ;  /* 0x0002f200000a7ab9 */ /* 0x000fe20000000800 */
[----:B------:R-:W-:Y:S01]  /*12980*/  VIADD R89, R22, 0xc0 ;  /* 0x000000c016597836 */ /* 0x000fe20000000000 */
[----:B------:R-:W-:Y:S01]  /*12990*/  ULDC.64 UR8, c[0x0][0xb80] ;  /* 0x0002e00000087ab9 */ /* 0x000fe20000000a00 */
[----:B0-----:R-:W-:-:S05]  /*129a0*/  VIADD R3, R3, 0xffffff80 ;  /* 0xffffff8003037836 */ /* 0x001fca0000000000 */
[----:B------:R-:W-:-:S04]  /*129b0*/  SHF.R.S32.HI R20, RZ, 0x1f, R3 ;  /* 0x0000001fff147819 */ /* 0x000fc80000011403 */
[----:B------:R-:W-:-:S04]  /*129c0*/  LEA.HI R20, R20, R3, RZ, 0x3 ;  /* 0x0000000314147211 */ /* 0x000fc800078f18ff */
[----:B------:R-:W-:-:S05]  /*129d0*/  SHF.R.S32.HI R0, RZ, 0x3, R20 ;  /* 0x00000003ff007819 */ /* 0x000fca0000011414 */
[----:B------:R-:W-:-:S04]  /*129e0*/  IMAD R9, R0, 0x40, R22 ;  /* 0x0000004000097824 */ /* 0x000fc800078e0216 */
        /* <DEDUP_REMOVED lines=11> */
[C---:B------:R-:W-:Y:S01]  /*12aa0*/  IADD3 R37, P0, R16.reuse, 0x5000, RZ ;  /* 0x0000500010257810 */ /* 0x040fe20007f1e0ff */
[----:B------:R-:W-:Y:S01]  /*12ab0*/  IMAD R7, R7, UR6, RZ ;  /* 0x0000000607077c24 */ /* 0x000fe2000f8e02ff */
[----:B------:R-:W-:Y:S01]  /*12ac0*/  IADD3 R41, P1, R16, 0x6000, RZ ;  /* 0x0000600010297810 */ /* 0x000fe20007f3e0ff */
[C---:B------:R-:W-:Y:S01]  /*12ad0*/  VIADD R91, R22.reuse, 0x140 ;  /* 0x00000140165b7836 */ /* 0x040fe20000000000 */
[----:B------:R-:W-:Y:S01]  /*12ae0*/  LOP3.LUT R44, R45, 0x380, RZ, 0xc0, !PT ;  /* 0x000003802d2c7812 */ /* 0x000fe200078ec0ff */
[----:B------:R-:W-:Y:S01]  /*12af0*/  VIADD R95, R22, 0x180 ;  /* 0x00000180165f7836 */ /* 0x000fe20000000000 */
[----:B------:R-:W-:Y:S01]  /*12b00*/  LOP3.LUT R48, R49, 0x380, RZ, 0xc0, !PT ;  /* 0x0000038031307812 */ /* 0x000fe200078ec0ff */
[----:B------:R-:W5:Y:S01]  /*12b10*/  LD.E.128 R12, desc[UR38][R12.64] ;  /* 0x000000260c0c7980 */ /* 0x000f62000c101d00 */
[----:B------:R-:W-:-:S02]  /*12b20*/  LOP3.LUT R24, R25, 0x380, RZ, 0xc0, !PT ;  /* 0x0000038019187812 */ /* 0x000fc400078ec0ff */
[----:B------:R-:W-:Y:S02]  /*12b30*/  LOP3.LUT R28, R29, 0x380, RZ, 0xc0, !PT ;  /* 0x000003801d1c7812 */ /* 0x000fe400078ec0ff */
[----:B------:R-:W-:Y:S02]  /*12b40*/  LOP3.LUT R32, R33, 0x380, RZ, 0xc0, !PT ;  /* 0x0000038021207812 */ /* 0x000fe400078ec0ff */
[----:B------:R-:W-:Y:S02]  /*12b50*/  LOP3.LUT R36, R37, 0x380, RZ, 0xc0, !PT ;  /* 0x0000038025247812 */ /* 0x000fe400078ec0ff */
[----:B------:R-:W-:Y:S02]  /*12b60*/  LOP3.LUT R40, R41, 0x380, RZ, 0xc0, !PT ;  /* 0x0000038029287812 */ /* 0x000fe400078ec0ff */
[----:B------:R-:W-:Y:S02]  /*12b70*/  SHF.R.U64 R44, R44, 0x3, RZ ;  /* 0x000000032c2c7819 */ /* 0x000fe400000012ff */
[----:B------:R-:W-:-:S02]  /*12b80*/  SHF.R.U64 R48, R48, 0x3, RZ ;  /* 0x0000000330307819 */ /* 0x000fc400000012ff */
[----:B------:R-:W-:Y:S02]  /*12b90*/  SHF.R.U64 R24, R24, 0x3, RZ ;  /* 0x0000000318187819 */ /* 0x000fe400000012ff */
[----:B------:R-:W-:Y:S02]  /*12ba0*/  SHF.R.U64 R28, R28, 0x3, RZ ;  /* 0x000000031c1c7819 */ /* 0x000fe400000012ff */
[----:B------:R-:W-:Y:S02]  /*12bb0*/  SHF.R.U64 R32, R32, 0x3, RZ ;  /* 0x0000000320207819 */ /* 0x000fe400000012ff */
[----:B------:R-:W-:Y:S02]  /*12bc0*/  SHF.R.U64 R36, R36, 0x3, RZ ;  /* 0x0000000324247819 */ /* 0x000fe400000012ff */
[----:B------:R-:W-:Y:S02]  /*12bd0*/  SHF.R.U64 R40, R40, 0x3, RZ ;  /* 0x0000000328287819 */ /* 0x000fe400000012ff */
[----:B------:R-:W-:Y:S01]  /*12be0*/  LOP3.LUT R44, R44, R45, RZ, 0x3c, !PT ;  /* 0x0000002d2c2c7212 */ /* 0x000fe200078e3cff */
[----:B------:R-:W-:Y:S01]  /*12bf0*/  IMAD.X R45, RZ, RZ, R17, P2 ;  /* 0x000000ffff2d7224 */ /* 0x000fe200010e0611 */
[----:B------:R-:W-:-:S02]  /*12c00*/  IADD3 R73, P2, R16, 0xe000, RZ ;  /* 0x0000e00010497810 */ /* 0x000fc40007f5e0ff */
        /* <DEDUP_REMOVED lines=12> */
[----:B------:R-:W-:-:S02]  /*12cd0*/  IADD3 R9, P3, R16, 0xf000, RZ ;  /* 0x0000f00010097810 */ /* 0x000fc40007f7e0ff */
[----:B------:R-:W-:Y:S01]  /*12ce0*/  LOP3.LUT R11, R16, 0x380, RZ, 0xc0, !PT ;  /* 0x00000380100b7812 */ /* 0x000fe200078ec0ff */
[----:B------:R-:W-:Y:S01]  /*12cf0*/  IMAD R7, R4, UR7, R7 ;  /* 0x0000000704077c24 */ /* 0x000fe2000f8e0207 */
[C---:B------:R-:W-:Y:S01]  /*12d00*/  IADD3 R53, P4, R16.reuse, 0x9000, RZ ;  /* 0x0000900010357810 */ /* 0x040fe20007f9e0ff */
[----:B------:R-:W-:Y:S01]  /*12d10*/  IMAD.X R77, RZ, RZ, R17, P3 ;  /* 0x000000ffff4d7224 */ /* 0x000fe200018e0611 */
[C---:B------:R-:W-:Y:S01]  /*12d20*/  IADD3 R57, P5, R16.reuse, 0xa000, RZ ;  /* 0x0000a00010397810 */ /* 0x040fe20007fbe0ff */
[----:B------:R-:W5:Y:S01]  /*12d30*/  LD.E.128 R24, desc[UR38][R24.64] ;  /* 0x0000002618187980 */ /* 0x000f62000c101d00 */
[C---:B------:R-:W-:Y:S02]  /*12d40*/  IADD3 R61, P6, R16.reuse, 0xb000, RZ ;  /* 0x0000b000103d7810 */ /* 0x040fe40007fde0ff */
[C---:B------:R-:W-:Y:S01]  /*12d50*/  IADD3 R65, P0, R16.reuse, 0xc000, RZ ;  /* 0x0000c00010417810 */ /* 0x040fe20007f1e0ff */
[----:B------:R-:W5:Y:S01]  /*12d60*/  LD.E.128 R28, desc[UR38][R28.64] ;  /* 0x000000261c1c7980 */ /* 0x000f62000c101d00 */
[----:B------:R-:W-:-:S02]  /*12d70*/  IADD3 R69, P1, R16, 0xd000, RZ ;  /* 0x0000d00010457810 */ /* 0x000fc40007f3e0ff */
[----:B------:R-:W-:Y:S01]  /*12d80*/  LOP3.LUT R72, R73, 0x380, RZ, 0xc0, !PT ;  /* 0x0000038049487812 */ /* 0x000fe200078ec0ff */
[----:B------:R-:W5:Y:S01]  /*12d90*/  LD.E.128 R32, desc[UR38][R32.64] ;  /* 0x0000002620207980 */ /* 0x000f62000c101d00 */
[----:B------:R-:W-:Y:S02]  /*12da0*/  LOP3.LUT R8, R9, 0x380, RZ, 0xc0, !PT ;  /* 0x0000038009087812 */ /* 0x000fe400078ec0ff */
[----:B------:R-:W-:Y:S01]  /*12db0*/  LOP3.LUT R52, R53, 0x380, RZ, 0xc0, !PT ;  /* 0x0000038035347812 */ /* 0x000fe200078ec0ff */
[----:B------:R-:W5:Y:S01]  /*12dc0*/  LD.E.128 R36, desc[UR38][R36.64] ;  /* 0x0000002624247980 */ /* 0x000f62000c101d00 */
[----:B------:R-:W-:Y:S02]  /*12dd0*/  LOP3.LUT R56, R57, 0x380, RZ, 0xc0, !PT ;  /* 0x0000038039387812 */ /* 0x000fe400078ec0ff */
[----:B------:R-:W-:Y:S01]  /*12de0*/  LOP3.LUT R60, R61, 0x380, RZ, 0xc0, !PT ;  /* 0x000003803d3c7812 */ /* 0x000fe200078ec0ff */
[----:B------:R-:W5:Y:S01]  /*12df0*/  LD.E.128 R40, desc[UR38][R40.64] ;  /* 0x0000002628287980 */ /* 0x000f62000c101d00 */
[----:B------:R-:W-:-:S02]  /*12e00*/  LOP3.LUT R64, R65, 0x380, RZ, 0xc0, !PT ;  /* 0x0000038041407812 */ /* 0x000fc400078ec0ff */
[----:B------:R-:W-:Y:S01]  /*12e10*/  LOP3.LUT R68, R69, 0x380, RZ, 0xc0, !PT ;  /* 0x0000038045447812 */ /* 0x000fe200078ec0ff */
[----:B------:R-:W5:Y:S01]  /*12e20*/  LD.E.128 R44, desc[UR38][R44.64] ;  /* 0x000000262c2c7980 */ /* 0x000f62000c101d00 */
[----:B------:R-:W-:Y:S02]  /*12e30*/  SHF.R.U64 R72, R72, 0x3, RZ ;  /* 0x0000000348487819 */ /* 0x000fe400000012ff */
[----:B------:R-:W-:Y:S01]  /*12e40*/  SHF.R.U64 R11, R11, 0x3, RZ ;  /* 0x000000030b0b7819 */ /* 0x000fe200000012ff */
[----:B------:R-:W5:Y:S01]  /*12e50*/  LD.E.128 R48, desc[UR38][R48.64] ;  /* 0x0000002630307980 */ /* 0x000f62000c101d00 */
[----:B------:R-:W-:Y:S02]  /*12e60*/  SHF.R.U64 R8, R8, 0x3, RZ ;  /* 0x0000000308087819 */ /* 0x000fe400000012ff */
[----:B------:R-:W-:Y:S02]  /*12e70*/  SHF.R.U64 R52, R52, 0x3, RZ ;  /* 0x0000000334347819 */ /* 0x000fe400000012ff */
[----:B------:R-:W-:-:S02]  /*12e80*/  SHF.R.U64 R56, R56, 0x3, RZ ;  /* 0x0000000338387819 */ /* 0x000fc400000012ff */
[----:B------:R-:W-:Y:S02]  /*12e90*/  SHF.R.U64 R60, R60, 0x3, RZ ;  /* 0x000000033c3c7819 */ /* 0x000fe400000012ff */
[----:B------:R-:W-:Y:S02]  /*12ea0*/  SHF.R.U64 R64, R64, 0x3, RZ ;  /* 0x0000000340407819 */ /* 0x000fe400000012ff */
[----:B------:R-:W-:Y:S02]  /*12eb0*/  SHF.R.U64 R68, R68, 0x3, RZ ;  /* 0x0000000344447819 */ /* 0x000fe400000012ff */
[----:B------:R-:W-:Y:S01]  /*12ec0*/  LOP3.LUT R72, R72, R73, RZ, 0x3c, !PT ;  /* 0x0000004948487212 */ /* 0x000fe200078e3cff */
[----:B------:R-:W-:Y:S01]  /*12ed0*/  IMAD.X R73, RZ, RZ, R17, P2 ;  /* 0x000000ffff497224 */ /* 0x000fe200010e0611 */
[----:B------:R-:W-:Y:S02]  /*12ee0*/  LOP3.LUT R16, R11, R16, RZ, 0x3c, !PT ;  /* 0x000000100b107212 */ /* 0x000fe400078e3cff */
[----:B-1----:R-:W-:-:S02]  /*12ef0*/  ISETP.NE.AND P2, PT, R84, 0x1, PT ;  /* 0x000000015400780c */ /* 0x002fc40003f45270 */
        /* <DEDUP_REMOVED lines=11> */
[----:B------:R-:W0:Y:S01]  /*12fb0*/  @P2 LDC R83, c[0x0][0xcec] ;  /* 0x00033b00ff532b82 */ /* 0x000e220000000800 */
[----:B------:R1:W5:Y:S01]  /*12fc0*/  LD.E.128 R8, desc[UR38][R16.64] ;  /* 0x0000002610087980 */ /* 0x000362000c101d00 */
[----:B------:R-:W-:-:S02]  /*12fd0*/  ISETP.GE.AND P0, PT, R194, UR10, PT ;  /* 0x0000000ac2007c0c */ /* 0x000fc4000bf06270 */
[----:B------:R-:W-:Y:S01]  /*12fe0*/  ISETP.GE.AND P1, PT, R22, UR10, PT ;  /* 0x0000000a16007c0c */ /* 0x000fe2000bf26270 */
[----:B------:R-:W5:Y:S01]  /*12ff0*/  LD.E.128 R52, desc[UR38][R52.64] ;  /* 0x0000002634347980 */ /* 0x000f62000c101d00 */
[----:B------:R-:W-:Y:S02]  /*13000*/  LOP3.LUT R20, R20, 0xfffffff8, RZ, 0xc0, !PT ;  /* 0xfffffff814147812 */ /* 0x000fe400078ec0ff */
[----:B------:R-:W2:Y:S01]  /*13010*/  @P2 LDC R85, c[0x0][0xcf0] ;  /* 0x00033c00ff552b82 */ /* 0x000ea20000000800 */
[----:B------:R-:W5:Y:S01]  /*13020*/  LD.E.128 R56, desc[UR38][R56.64] ;  /* 0x0000002638387980 */ /* 0x000f62000c101d00 */
[----:B-1----:R-:W-:Y:S01]  /*13030*/  IMAD.WIDE.U32 R16, R4, UR6, RZ ;  /* 0x0000000604107c25 */ /* 0x002fe2000f8e00ff */
[----:B------:R-:W-:Y:S01]  /*13040*/  SEL R21, RZ, 0xffffffff, P0 ;  /* 0xffffffffff157807 */ /* 0x000fe20000000000 */
[----:B------:R-:W-:Y:S01]  /*13050*/  ULDC.64 UR6, c[0x0][0xbe8] ;  /* 0x0002fa0000067ab9 */ /* 0x000fe20000000a00 */
[----:B------:R-:W5:Y:S01]  /*13060*/  LD.E.128 R60, desc[UR38][R60.64] ;  /* 0x000000263c3c7980 */ /* 0x000f62000c101d00 */
[----:B------:R-:W-:-:S02]  /*13070*/  IMAD.IADD R17, R17, 0x1, R7 ;  /* 0x0000000111117824 */ /* 0x000fc400078e0207 */
[----:B------:R-:W-:Y:S01]  /*13080*/  VIADD R7, R22, 0x80 ;  /* 0x0000008016077836 */ /* 0x000fe20000000000 */
[----:B------:R-:W5:Y:S01]  /*13090*/  LD.E.128 R64, desc[UR38][R64.64] ;  /* 0x0000002640407980 */ /* 0x000f62000c101d00 */
[----:B------:R-:W-:-:S03]  /*130a0*/  IMAD.SHL.U32 R81, R21, 0x2, RZ ;  /* 0x0000000215517824 */ /* 0x000fc600078e00ff */
[----:B------:R-:W-:Y:S01]  /*130b0*/  ISETP.GE.AND P0, PT, R7, UR10, PT ;  /* 0x0000000a07007c0c */ /* 0x000fe2000bf06270 */
[----:B------:R-:W5:Y:S01]  /*130c0*/  LD.E.128 R68, desc[UR38][R68.64] ;  /* 0x0000002644447980 */ /* 0x000f62000c101d00 */
[----:B------:R-:W-:Y:S02]  /*130d0*/  SEL R4, RZ, 0x1, P1 ;  /* 0x00000001ff047807 */ /* 0x000fe40000800000 */
[----:B------:R-:W-:Y:S01]  /*130e0*/  SEL R21, RZ, 0xffffffff, P0 ;  /* 0xffffffffff157807 */ /* 0x000fe20000000000 */
[----:B------:R-:W5:Y:S01]  /*130f0*/  LD.E.128 R72, desc[UR38][R72.64] ;  /* 0x0000002648487980 */ /* 0x000f62000c101d00 */
[----:B------:R-:W-:Y:S01]  /*13100*/  LOP3.LUT R4, R81, 0x2, R4, 0xe2, !PT ;  /* 0x0000000251047812 */ /* 0x000fe200078ee204 */
[----:B------:R-:W-:Y:S02]  /*13110*/  IMAD.IADD R81, R3, 0x1, -R20 ;  /* 0x0000000103517824 */ /* 0x000fe400078e0a14 */
[----:B------:R-:W-:Y:S01]  /*13120*/  IMAD.SHL.U32 R21, R21, 0x4, RZ ;  /* 0x0000000415157824 */ /* 0x000fe200078e00ff */
[----:B------:R-:W5:Y:S01]  /*13130*/  LD.E.128 R76, desc[UR38][R76.64] ;  /* 0x000000264c4c7980 */ /* 0x000f62000c101d00 */
[----:B------:R-:W-:-:S03]  /*13140*/  IMAD.WIDE.U32 R16, R192, UR6, R16 ;  /* 0x00000006c0107c25 */ /* 0x000fc6000f8e0010 */
[----:B------:R-:W-:Y:S01]  /*13150*/  LOP3.LUT R20, R21, 0x4, R4, 0xe2, !PT ;  /* 0x0000000415147812 */ /* 0x000fe200078ee204 */
[----:B------:R-:W-:Y:S01]  /*13160*/  IMAD R4, R81, 0x20, R0 ;  /* 0x0000002051047824 */ /* 0x000fe200078e0200 */
[----:B------:R-:W-:Y:S01]  /*13170*/  SHF.R.S32.HI R21, RZ, 0x1f, R193 ;  /* 0x0000001fff157819 */ /* 0x000fe200000114c1 */
[----:B------:R-:W-:Y:S01]  /*13180*/  IMAD R17, R192, UR7, R17 ;  /* 0x00000007c0117c24 */ /* 0x000fe2000f8e0211 */
[----:B------:R-:W-:Y:S01]  /*13190*/  ISETP.GE.AND P1, PT, R89, UR10, PT ;  /* 0x0000000a59007c0c */ /* 0x000fe2000bf26270 */
[----:B------:R-:W-:Y:S01]  /*131a0*/  ULDC.64 UR6, c[0x0][0xbf0] ;  /* 0x0002fc0000067ab9 */ /* 0x000fe20000000a00 */
[----:B------:R-:W-:Y:S01]  /*131b0*/  VIADD R3, R22, 0x100 ;  /* 0x0000010016037836 */ /* 0x000fe20000000000 */
[----:B------:R-:W-:Y:S01]  /*131c0*/  @!PT LDS RZ, [RZ] ;  /* 0x00000000fffff984 */ /* 0x000fe20000000800 */
[----:B------:R-:W-:Y:S01]  /*131d0*/  @!PT LDS RZ, [RZ] ;  /* 0x00000000fffff984 */ /* 0x000fe20000000800 */
[----:B------:R-:W-:Y:S01]  /*131e0*/  @!PT LDS RZ, [RZ] ;  /* 0x00000000fffff984 */ /* 0x000fe20000000800 */
[----:B------:R-:W-:Y:S01]  /*131f0*/  @!PT LDS RZ, [RZ] ;  /* 0x00000000fffff984 */ /* 0x000fe20000000800 */
[----:B------:R1:W-:Y:S06]  /*13200*/  MEMBAR.ALL.CTA ;  /* 0x0000000000007992 */ /* 0x0003ec0000008000 */
[----:B-1----:R-:W1:Y:S01]  /*13210*/  FENCE.VIEW.ASYNC.S ;  /* 0x00000000000073c6 */ /* 0x002e620000000000 */
[----:B------:R-:W-:-:S02]  /*13220*/  IMAD.IADD R82, R185, 0x1, R4 ;  /* 0x00000001b9527824 */ /* 0x000fc400078e0204 */
[----:B------:R-:W-:Y:S01]  /*13230*/  IMAD R80, R21, UR6, RZ ;  /* 0x0000000615507c24 */ /* 0x000fe2000f8e02ff */
[----:B------:R-:W-:Y:S01]  /*13240*/  SEL R21, RZ, 0xffffffff, P1 ;  /* 0xffffffffff157807 */ /* 0x000fe20000800000 */
[----:B0-----:R-:W-:Y:S01]  /*13250*/  @P2 IMAD.HI.U32 R4, R82, R83, RZ ;  /* 0x0000005352042227 */ /* 0x001fe200078e00ff */
[----:B------:R-:W-:-:S03]  /*13260*/  ISETP.GE.AND P0, PT, R3, UR10, PT ;  /* 0x0000000a03007c0c */ /* 0x000fc6000bf06270 */
[----:B------:R-:W-:Y:S02]  /*13270*/  IMAD.SHL.U32 R87, R21, 0x8, RZ ;  /* 0x0000000815577824 */ /* 0x000fe400078e00ff */
[C---:B------:R-:W-:Y:S01]  /*13280*/  IMAD R81, R193.reuse, UR7, R80 ;  /* 0x00000007c1517c24 */ /* 0x040fe2000f8e0250 */
[----:B------:R-:W-:Y:S01]  /*13290*/  SEL R80, RZ, 0xffffffff, P0 ;  /* 0xffffffffff507807 */ /* 0x000fe20000000000 */
[----:B------:R-:W-:Y:S01]  /*132a0*/  IMAD.MOV.U32 R21, RZ, RZ, R82 ;  /* 0x000000ffff157224 */ /* 0x000fe200078e0052 */
[----:B--2---:R-:W-:Y:S01]  /*132b0*/  @P2 SHF.R.U32.HI R21, RZ, R85, R4 ;  /* 0x00000055ff152219 */ /* 0x004fe20000011604 */
[----:B------:R-:W-:Y:S01]  /*132c0*/  IMAD.WIDE.U32 R16, R193, UR6, R16 ;  /* 0x00000006c1107c25 */ /* 0x000fe2000f8e0010 */
[----:B------:R-:W-:Y:S01]  /*132d0*/  ISETP.GE.AND P0, PT, R91, UR10, PT ;  /* 0x0000000a5b007c0c */ /* 0x000fe2000bf06270 */
[----:B------:R-:W-:Y:S02]  /*132e0*/  ULDC.64 UR6, c[0x0][0xbe0] ;  /* 0x0002f80000067ab9 */ /* 0x000fe40000000a00 */
[----:B------:R-:W-:-:S02]  /*132f0*/  IMAD.IADD R17, R17, 0x1, R81 ;  /* 0x0000000111117824 */ /* 0x000fc400078e0251 */
[----:B------:R-:W-:Y:S01]  /*13300*/  IMAD.SHL.U32 R83, R80, 0x10, RZ ;  /* 0x0000001050537824 */ /* 0x000fe200078e00ff */
[--C-:B------:R-:W-:Y:S01]  /*13310*/  SHF.R.S32.HI R80, RZ, 0x1f, R21.reuse ;  /* 0x0000001fff507819 */ /* 0x100fe20000011415 */
[----:B------:R-:W-:Y:S01]  /*13320*/  IMAD.MOV R81, RZ, RZ, -R21 ;  /* 0x000000ffff517224 */ /* 0x000fe200078e0a15 */
[----:B------:R-:W-:Y:S02]  /*13330*/  SEL R4, RZ, 0xffffffff, P0 ;  /* 0xffffffffff047807 */ /* 0x000fe40000000000 */
[----:B------:R-:W-:Y:S01]  /*13340*/  LOP3.LUT R20, R87, 0x8, R20, 0xe2, !PT ;  /* 0x0000000857147812 */ /* 0x000fe200078ee214 */
[----:B------:R-:W-:Y:S02]  /*13350*/  IMAD R81, R84, R81, R82 ;  /* 0x0000005154517224 */ /* 0x000fe400078e0252 */
[----:B------:R-:W-:Y:S01]  /*13360*/  IMAD R80, R80, UR6, RZ ;  /* 0x0000000650507c24 */ /* 0x000fe2000f8e02ff */
[----:B------:R-:W-:Y:S01]  /*13370*/  LOP3.LUT R20, R83, 0x10, R20, 0xe2, !PT ;  /* 0x0000001053147812 */ /* 0x000fe200078ee214 */
[----:B------:R-:W-:Y:S01]  /*13380*/  IMAD.SHL.U32 R85, R4, 0x20, RZ ;  /* 0x0000002004557824 */ /* 0x000fe200078e00ff */
[----:B------:R-:W-:Y:S01]  /*13390*/  SHF.R.S32.HI R4, RZ, 0x1f, R81 ;  /* 0x0000001fff047819 */ /* 0x000fe20000011451 */
[----:B------:R-:W-:Y:S01]  /*133a0*/  IMAD.WIDE.U32 R16, R21, UR6, R16 ;  /* 0x0000000615107c25 */ /* 0x000fe2000f8e0010 */
[----:B------:R-:W-:-:S03]  /*133b0*/  ISETP.GE.AND P0, PT, R95, UR10, PT ;  /* 0x0000000a5f007c0c */ /* 0x000fc6000bf06270 */
[----:B------:R-:W-:Y:S01]  /*133c0*/  IMAD R83, R21, UR7, R80 ;  /* 0x0000000715537c24 */ /* 0x000fe2000f8e0250 */
[----:B------:R-:W-:Y:S01]  /*133d0*/  ULDC.64 UR6, c[0x0][0xbd8] ;  /* 0x0002f60000067ab9 */ /* 0x000fe20000000a00 */
[----:B------:R-:W-:Y:S01]  /*133e0*/  VIADD R93, R22, 0x1c0 ;  /* 0x000001c0165d7836 */ /* 0x000fe20000000000 */
[----:B------:R-:W-:Y:S01]  /*133f0*/  LOP3.LUT R20, R85, 0x20, R20, 0xe2, !PT ;  /* 0x0000002055147812 */ /* 0x000fe200078ee214 */
[----:B------:R-:W-:Y:S01]  /*13400*/  IMAD.IADD R17, R17, 0x1, R83 ;  /* 0x0000000111117824 */ /* 0x000fe200078e0253 */
[----:B------:R-:W-:Y:S01]  /*13410*/  SEL R21, RZ, 0x40, P0 ;  /* 0x00000040ff157807 */ /* 0x000fe20000000000 */
[----:B------:R-:W-:Y:S01]  /*13420*/  IMAD R4, R4, UR6, RZ ;  /* 0x0000000604047c24 */ /* 0x000fe2000f8e02ff */
[----:B------:R-:W-:Y:S01]  /*13430*/  ISETP.GE.AND P0, PT, R93, UR10, PT ;  /* 0x0000000a5d007c0c */ /* 0x000fe2000bf06270 */
[----:B------:R-:W-:Y:S02]  /*13440*/  IMAD.IADD R185, R0, 0x1, R185 ;  /* 0x0000000100b97824 */ /* 0x000fe400078e02b9 */
[----:B------:R-:W-:Y:S01]  /*13450*/  IMAD R92, R84, UR5, RZ ;  /* 0x00000005545c7c24 */ /* 0x000fe2000f8e02ff */
[----:B------:R-:W-:Y:S01]  /*13460*/  LOP3.LUT R0, R20, R21, RZ, 0xfc, !PT ;  /* 0x0000001514007212 */ /* 0x000fe200078efcff */
[C---:B------:R-:W-:Y:S01]  /*13470*/  IMAD R83, R81.reuse, UR7, R4 ;  /* 0x0000000751537c24 */ /* 0x040fe2000f8e0204 */
[----:B------:R-:W-:Y:S01]  /*13480*/  SEL R21, RZ, 0x80, P0 ;  /* 0x00000080ff157807 */ /* 0x000fe20000000000 */
[----:B------:R-:W-:Y:S01]  /*13490*/  IMAD.WIDE.U32 R16, R81, UR6, R16 ;  /* 0x0000000651107c25 */ /* 0x000fe2000f8e0010 */
[----:B------:R-:W-:Y:S01]  /*134a0*/  UIADD3 UR6, UR41, 0x38820, URZ ;  /* 0x0003882029067890 */ /* 0x000fe2000fffe03f */
[----:B------:R-:W-:-:S02]  /*134b0*/  ISETP.GE.AND P0, PT, R185, R92, PT ;  /* 0x0000005cb900720c */ /* 0x000fc40003f06270 */
[----:B------:R-:W-:Y:S01]  /*134c0*/  IMAD.IADD R17, R17, 0x1, R83 ;  /* 0x0000000111117824 */ /* 0x000fe200078e0253 */
[----:B------:R-:W-:Y:S01]  /*134d0*/  UPRMT UR6, URZ, 0x654, UR6 ;  /* 0x000006543f067896 */ /* 0x000fe20008000006 */
[----:B------:R-:W-:-:S04]  /*134e0*/  LEA R88, P1, R16, UR8, 0x1 ;  /* 0x0000000810587c11 */ /* 0x000fc8000f8208ff */
[----:B------:R-:W-:Y:S01]  /*134f0*/  LEA.HI.X R90, R16, UR9, R17, 0x1, P1 ;  /* 0x00000009105a7c11 */ /* 0x000fe200088f0c11 */
[----:B------:R-:W-:Y:S01]  /*13500*/  BSSY B1, `(.L_x_3222) ;  /* 0x000002c000017945 */ /* 0x000fe20003800000 */
[----:B-1----:R0:W1:Y:S02]  /*13510*/  SHFL.IDX PT, R16, R88, RZ, 0x181f ;  /* 0x00181fff58107589 */ /* 0x00206400000e0000 */
        /* <DEDUP_REMOVED lines=42> */
.L_x_3223:
[----:B------:R-:W-:Y:S05]  /*137c0*/  BSYNC B1 ;  /* 0x0000000000017941 */ /* 0x000fea0003800000 */
.L_x_3222:
        /* <DEDUP_REMOVED lines=11> */
[----:B------:R-:W-:Y:S01]  /*13880*/  SHF.R.S32.HI R25, RZ, 0x1f, R89 ;  /* 0x0000001fff197819 */ /* 0x000fe20000011459 */
[----:B0---4-:R-:W-:Y:S02]  /*13890*/  @!P0 IMAD.WIDE R10, R22, 0x2, R8 ;  /* 0x00000002160a8825 */ /* 0x011fe400078e0208 */
[CC--:B-1----:R-:W-:Y:S02]  /*138a0*/  @!P4 LEA R16, P5, R194.reuse, R8.reuse, 0x1 ;  /* 0x00000008c210c211 */ /* 0x0c2fe400078a08ff */
[-C--:B------:R-:W-:Y:S01]  /*138b0*/  @!P3 LEA R20, P6, R7, R8.reuse, 0x1 ;  /* 0x000000080714b211 */ /* 0x080fe200078c08ff */
[----:B------:R0:W-:Y:S01]  /*138c0*/  @!P0 ST.E.128 desc[UR38][R10.64], R12 ;  /* 0x0000000c0a008985 */ /* 0x0001e2000c101d26 */
[----:B------:R-:W-:Y:S02]  /*138d0*/  ISETP.GE.AND P0, PT, R91, UR10, PT ;  /* 0x0000000a5b007c0c */ /* 0x000fe4000bf06270 */
[----:B--2---:R-:W-:Y:S02]  /*138e0*/  @!P4 LEA.HI.X R17, R194, R9, R152, 0x1, P5 ;  /* 0x00000009c211c211 */ /* 0x004fe400028f0c98 */
[----:B------:R-:W-:-:S02]  /*138f0*/  @!P2 LEA R24, P5, R89, R8, 0x1 ;  /* 0x000000085918a211 */ /* 0x000fc400078a08ff */
        /* <DEDUP_REMOVED lines=25> */
.L_x_3221:
[----:B------:R-:W-:Y:S01]  /*13a90*/  ULDC.64 UR6, c[0x0][0xc08] ;  /* 0x0003020000067ab9 */ /* 0x000fe20000000a00 */
[----:B------:R-:W-:Y:S01]  /*13aa0*/  ULDC.64 UR8, c[0x0][0xc38] ;  /* 0x00030e0000087ab9 */ /* 0x000fe20000000a00 */
[----:B------:R-:W-:Y:S01]  /*13ab0*/  IMAD R7, R7, UR6, RZ ;  /* 0x0000000607077c24 */ /* 0x000fe2000f8e02ff */
[----:B------:R-:W-:Y:S01]  /*13ac0*/  SHF.R.S32.HI R0, RZ, 0x1f, R193 ;  /* 0x0000001fff007819 */ /* 0x000fe200000114c1 */
[C---:B------:R-:W-:Y:S01]  /*13ad0*/  IMAD.WIDE.U32 R8, R4.reuse, UR6, RZ ;  /* 0x0000000604087c25 */ /* 0x040fe2000f8e00ff */
[----:B------:R-:W-:Y:S01]  /*13ae0*/  ULDC.64 UR10, c[0x0][0xc30] ;  /* 0x00030c00000a7ab9 */ /* 0x000fe20000000a00 */
[----:B------:R-:W-:Y:S01]  /*13af0*/  BSSY B1, `(.L_x_3225) ;  /* 0x00000c8000017945 */ /* 0x000fe20003800000 */
[----:B------:R-:W-:Y:S01]  /*13b00*/  SHF.R.S32.HI R152, RZ, 0x1f, R204 ;  /* 0x0000001fff987819 */ /* 0x000fe200000114cc */
[----:B------:R-:W-:Y:S01]  /*13b10*/  IMAD R7, R4, UR7, R7 ;  /* 0x0000000704077c24 */ /* 0x000fe2000f8e0207 */
[----:B------:R-:W-:Y:S01]  /*13b20*/  ULDC UR7, c[0x0][0xce8] ;  /* 0x00033a0000077ab9 */ /* 0x000fe20000000800 */
[----:B------:R-:W-:Y:S01]  /*13b30*/  IMAD.IADD R4, R190, 0x1, R185 ;  /* 0x00000001be047824 */ /* 0x000fe200078e02b9 */
[----:B------:R-:W-:Y:S01]  /*13b40*/  UISETP.NE.AND UP0, UPT, UR7, 0x1, UPT ;  /* 0x000000010700788c */ /* 0x000fe2000bf05270 */
[----:B------:R-:W-:Y:S01]  /*13b50*/  IMAD.IADD R9, R9, 0x1, R7 ;  /* 0x0000000109097824 */ /* 0x000fe200078e0207 */
[----:B------:R-:W-:Y:S01]  /*13b60*/  UIMAD UR5, UR5, UR7, URZ ;  /* 0x00000007050572a4 */ /* 0x000fe2000f8e023f */
[----:B0-----:R-:W-:Y:S01]  /*13b70*/  IMAD.MOV.U32 R3, RZ, RZ, R4 ;  /* 0x000000ffff037224 */ /* 0x001fe200078e0004 */
[----:B------:R-:W-:Y:S01]  /*13b80*/  SHF.R.S32.HI R153, RZ, 0x1f, R205 ;  /* 0x0000001fff997819 */ /* 0x000fe200000114cd */
[----:B------:R-:W-:Y:S01]  /*13b90*/  IMAD.WIDE.U32 R8, R192, UR8, R8 ;  /* 0x00000008c0087c25 */ /* 0x000fe2000f8e0008 */
[----:B------:R-:W-:-:S02]  /*13ba0*/  PLOP3.LUT P0, PT, PT, PT, UP0, 0x80, 0x0 ;  /* 0x000000000000781c */ /* 0x000fc40003f0f008 */
[----:B------:R-:W-:Y:S01]  /*13bb0*/  SHF.R.S32.HI R154, RZ, 0x1f, R206 ;  /* 0x0000001fff9a7819 */ /* 0x000fe200000114ce */
[----:B------:R-:W-:Y:S01]  /*13bc0*/  IMAD R9, R192, UR9, R9 ;  /* 0x00000009c0097c24 */ /* 0x000fe2000f8e0209 */
[----:B------:R-:W-:Y:S01]  /*13bd0*/  ULDC.64 UR8, c[0x0][0xc40] ;  /* 0x0003100000087ab9 */ /* 0x000fe20000000a00 */
[----:B------:R-:W-:Y:S01]  /*13be0*/  @UP0 ULDC UR6, c[0x0][0xcec] ;  /* 0x00033b0000060ab9 */ /* 0x000fe20000000800 */
[----:B------:R-:W-:Y:S01]  /*13bf0*/  IMAD R0, R0, UR8, RZ ;  /* 0x0000000800007c24 */ /* 0x000fe2000f8e02ff */
[----:B------:R-:W-:Y:S01]  /*13c00*/  SHF.R.S32.HI R155, RZ, 0x1f, R207 ;  /* 0x0000001fff9b7819 */ /* 0x000fe200000114cf */
[C---:B------:R-:W-:Y:S01]  /*13c10*/  IMAD.WIDE.U32 R8, R193.reuse, UR8, R8 ;  /* 0x00000008c1087c25 */ /* 0x040fe2000f8e0008 */
[----:B------:R-:W-:Y:S02]  /*13c20*/  SHF.R.S32.HI R156, RZ, 0x1f, R208 ;  /* 0x0000001fff9c7819 */ /* 0x000fe400000114d0 */
[----:B------:R-:W-:Y:S01]  /*13c30*/  SHF.R.S32.HI R157, RZ, 0x1f, R209 ;  /* 0x0000001fff9d7819 */ /* 0x000fe200000114d1 */
[----:B------:R-:W-:Y:S01]  /*13c40*/  IMAD R7, R193, UR9, R0 ;  /* 0x00000009c1077c24 */ /* 0x000fe2000f8e0200 */
[----:B------:R-:W-:Y:S01]  /*13c50*/  ULDC.64 UR8, c[0x0][0xc48] ;  /* 0x0003120000087ab9 */ /* 0x000fe20000000a00 */
[----:B------:R-:W-:Y:S01]  /*13c60*/  @P0 IMAD.HI.U32 R0, R4, UR6, RZ ;  /* 0x0000000604000c27 */ /* 0x000fe2000f8e00ff */
[----:B------:R-:W-:Y:S01]  /*13c70*/  @UP0 ULDC UR6, c[0x0][0xcf0] ;  /* 0x00033c0000060ab9 */ /* 0x000fe20000000800 */
[----:B------:R-:W-:-:S02]  /*13c80*/  SHF.R.S32.HI R158, RZ, 0x1f, R210 ;  /* 0x0000001fff9e7819 */ /* 0x000fc400000114d2 */
[----:B------:R-:W-:Y:S01]  /*13c90*/  IMAD.IADD R9, R9, 0x1, R7 ;  /* 0x0000000109097824 */ /* 0x000fe200078e0207 */
[----:B------:R-:W-:Y:S01]  /*13ca0*/  @P0 SHF.R.U32.HI R3, RZ, UR6, R0 ;  /* 0x00000006ff030c19 */ /* 0x000fe20008011600 */
[----:B------:R-:W-:Y:S01]  /*13cb0*/  IMAD.IADD R185, R23, 0x1, R185 ;  /* 0x0000000117b97824 */ /* 0x000fe200078e02b9 */
[----:B------:R-:W-:Y:S01]  /*13cc0*/  UIADD3 UR6, UR41, 0x38820, URZ ;  /* 0x0003882029067890 */ /* 0x000fe2000fffe03f */
[----:B------:R-:W-:Y:S01]  /*13cd0*/  IMAD.WIDE.U32 R8, R195, UR8, R8 ;  /* 0x00000008c3087c25 */ /* 0x000fe2000f8e0008 */
[--C-:B------:R-:W-:Y:S02]  /*13ce0*/  SHF.R.S32.HI R0, RZ, 0x1f, R3.reuse ;  /* 0x0000001fff007819 */ /* 0x100fe40000011403 */
[----:B------:R-:W-:Y:S01]  /*13cf0*/  ISETP.GE.AND P0, PT, R185, UR5, PT ;  /* 0x00000005b9007c0c */ /* 0x000fe2000bf06270 */
[----:B------:R-:W-:Y:S01]  /*13d00*/  IMAD.MOV R7, RZ, RZ, -R3 ;  /* 0x000000ffff077224 */ /* 0x000fe200078e0a03 */
[----:B------:R-:W-:Y:S01]  /*13d10*/  UPRMT UR6, URZ, 0x654, UR6 ;  /* 0x000006543f067896 */ /* 0x000fe20008000006 */
[----:B------:R-:W-:Y:S01]  /*13d20*/  IMAD R0, R0, UR10, RZ ;  /* 0x0000000a00007c24 */ /* 0x000fe2000f8e02ff */
[----:B------:R-:W-:Y:S01]  /*13d30*/  SHF.R.S32.HI R159, RZ, 0x1f, R211 ;  /* 0x0000001fff9f7819 */ /* 0x000fe200000114d3 */
[----:B------:R-:W-:Y:S01]  /*13d40*/  IMAD R7, R7, UR7, R4 ;  /* 0x0000000707077c24 */ /* 0x000fe2000f8e0204 */
[----:B------:R-:W-:Y:S01]  /*13d50*/  SHF.R.S32.HI R160, RZ, 0x1f, R212 ;  /* 0x0000001fffa07819 */ /* 0x000fe200000114d4 */
[----:B------:R-:W-:Y:S01]  /*13d60*/  IMAD R9, R195, UR9, R9 ;  /* 0x00000009c3097c24 */ /* 0x000fe2000f8e0209 */
[----:B------:R-:W-:Y:S01]  /*13d70*/  ULDC.64 UR8, c[0x0][0xc28] ;  /* 0x00030a0000087ab9 */ /* 0x000fe20000000a00 */
[C---:B------:R-:W-:Y:S01]  /*13d80*/  IMAD R11, R3.reuse, UR11, R0 ;  /* 0x0000000b030b7c24 */ /* 0x040fe2000f8e0200 */
[----:B------:R-:W-:Y:S01]  /*13d90*/  SHF.R.S32.HI R0, RZ, 0x1f, R7 ;  /* 0x0000001fff007819 */ /* 0x000fe20000011407 */
[----:B------:R-:W-:Y:S01]  /*13da0*/  IMAD.WIDE.U32 R8, R3, UR10, R8 ;  /* 0x0000000a03087c25 */ /* 0x000fe2000f8e0008 */
[----:B------:R-:W-:Y:S01]  /*13db0*/  SYNCS.ARRIVE.TRANS64.RED.A1T0 RZ, [UR6], RZ ;  /* 0x000000ffffff79a7 */ /* 0x000fe20008100406 */
[----:B------:R-:W-:-:S02]  /*13dc0*/  SHF.R.S32.HI R161, RZ, 0x1f, R213 ;  /* 0x0000001fffa17819 */ /* 0x000fc400000114d5 */
[----:B------:R-:W-:Y:S01]  /*13dd0*/  IMAD R0, R0, UR8, RZ ;  /* 0x0000000800007c24 */ /* 0x000fe2000f8e02ff */
[----:B------:R-:W-:Y:S01]  /*13de0*/  SHF.R.S32.HI R162, RZ, 0x1f, R214 ;  /* 0x0000001fffa27819 */ /* 0x000fe200000114d6 */
[----:B------:R-:W-:Y:S01]  /*13df0*/  IMAD.IADD R9, R9, 0x1, R11 ;  /* 0x0000000109097824 */ /* 0x000fe200078e020b */
[----:B------:R-:W-:Y:S01]  /*13e00*/  SHF.R.S32.HI R163, RZ, 0x1f, R215 ;  /* 0x0000001fffa37819 */ /* 0x000fe200000114d7 */
[C---:B------:R-:W-:Y:S01]  /*13e10*/  IMAD R3, R7.reuse, UR9, R0 ;  /* 0x0000000907037c24 */ /* 0x040fe2000f8e0200 */
[----:B------:R-:W-:Y:S01]  /*13e20*/  SHF.R.S32.HI R164, RZ, 0x1f, R216 ;  /* 0x0000001fffa47819 */ /* 0x000fe200000114d8 */
[----:B------:R-:W-:Y:S01]  /*13e30*/  IMAD.WIDE.U32 R8, R7, UR8, R8 ;  /* 0x0000000807087c25 */ /* 0x000fe2000f8e0008 */
[----:B------:R-:W-:Y:S01]  /*13e40*/  ULDC.64 UR8, c[0x0][0xc00] ;  /* 0x0003000000087ab9 */ /* 0x000fe20000000a00 */
[----:B------:R-:W-:Y:S02]  /*13e50*/  SHF.R.S32.HI R165, RZ, 0x1f, R217 ;  /* 0x0000001fffa57819 */ /* 0x000fe400000114d9 */
[----:B------:R-:W-:Y:S01]  /*13e60*/  IMAD.IADD R3, R9, 0x1, R3 ;  /* 0x0000000109037824 */ /* 0x000fe200078e0203 */
[----:B------:R-:W-:-:S02]  /*13e70*/  LEA R0, P1, R8, UR8, 0x2 ;  /* 0x0000000808007c11 */ /* 0x000fc4000f8210ff */
[----:B------:R-:W-:Y:S02]  /*13e80*/  SHF.R.S32.HI R166, RZ, 0x1f, R218 ;  /* 0x0000001fffa67819 */ /* 0x000fe400000114da */
[----:B------:R-:W-:Y:S01]  /*13e90*/  LEA.HI.X R3, R8, UR9, R3, 0x2, P1 ;  /* 0x0000000908037c11 */ /* 0x000fe200088f1403 */
[----:B------:R0:W1:Y:S01]  /*13ea0*/  SHFL.IDX PT, R4, R0, RZ, 0x1c1f ;  /* 0x001c1fff00047589 */ /* 0x00006200000e0000 */
[----:B------:R-:W-:Y:S02]  /*13eb0*/  SHF.R.S32.HI R167, RZ, 0x1f, R219 ;  /* 0x0000001fffa77819 */ /* 0x000fe400000114db */
[----:B------:R-:W-:Y:S01]  /*13ec0*/  SHF.R.S32.HI R168, RZ, 0x1f, R220 ;  /* 0x0000001fffa87819 */ /* 0x000fe200000114dc */
[----:B------:R0:W2:Y:S01]  /*13ed0*/  SHFL.IDX PT, R7, R3, RZ, 0x1c1f ;  /* 0x001c1fff03077589 */ /* 0x0000a200000e0000 */
[----:B------:R-:W-:Y:S02]  /*13ee0*/  SHF.R.S32.HI R169, RZ, 0x1f, R221 ;  /* 0x0000001fffa97819 */ /* 0x000fe400000114dd */
[----:B------:R-:W-:-:S02]  /*13ef0*/  SHF.R.S32.HI R170, RZ, 0x1f, R222 ;  /* 0x0000001fffaa7819 */ /* 0x000fc400000114de */
[----:B------:R-:W-:Y:S02]  /*13f00*/  SHF.R.S32.HI R171, RZ, 0x1f, R223 ;  /* 0x0000001fffab7819 */ /* 0x000fe400000114df */
[----:B------:R-:W-:Y:S02]  /*13f10*/  SHF.R.S32.HI R16, RZ, 0x1f, R224 ;  /* 0x0000001fff107819 */ /* 0x000fe400000114e0 */
[----:B------:R-:W-:Y:S02]  /*13f20*/  SHF.R.S32.HI R17, RZ, 0x1f, R225 ;  /* 0x0000001fff117819 */ /* 0x000fe400000114e1 */
[----:B------:R-:W-:Y:S02]  /*13f30*/  SHF.R.S32.HI R20, RZ, 0x1f, R226 ;  /* 0x0000001fff147819 */ /* 0x000fe400000114e2 */
[----:B------:R-:W-:Y:S01]  /*13f40*/  SHF.R.S32.HI R21, RZ, 0x1f, R184 ;  /* 0x0000001fff157819 */ /* 0x000fe200000114b8 */
[----:B0-----:R-:W-:Y:S06]  /*13f50*/  @P0 BRA `(.L_x_3226) ;  /* 0x0000000800040947 */ /* 0x001fec0003800000 */
        /* <DEDUP_REMOVED lines=14> */
[CC--:B0-----:R-:W-:Y:S02]  /*14040*/  @!P2 LEA R8, P6, R225.reuse, R4.reuse, 0x2 ;  /* 0x00000004e108a211 */ /* 0x0c1fe400078c10ff */
[CC--:B-1----:R-:W-:Y:S02]  /*14050*/  @!P1 LEA R10, P5, R224.reuse, R4.reuse, 0x2 ;  /* 0x00000004e00a9211 */ /* 0x0c2fe400078a10ff */
        /* <DEDUP_REMOVED lines=12> */
[----:B------:R-:W-:Y:S02]  /*14120*/  ISETP.GE.AND P1, PT, R218, UR6, PT ;  /* 0x00000006da007c0c */ /* 0x000fe4000bf26270 */
[----:B------:R-:W-:Y:S01]  /*14130*/  @!P4 LEA.HI.X R11, R221, R7, R169, 0x2, P2 ;  /* 0x00000007dd0bc211 */ /* 0x000fe200010f14a9 */
[----:B------:R0:W-:Y:S01]  /*14140*/  @!P3 ST.E.64 desc[UR38][R8.64], R44 ;  /* 0x0000002c0800b985 */ /* 0x0001e2000c101b26 */
[----:B------:R-:W-:Y:S02]  /*14150*/  ISETP.GE.AND P2, PT, R217, UR6, PT ;  /* 0x00000006d9007c0c */ /* 0x000fe4000bf46270 */
[----:B--2---:R-:W-:Y:S01]  /*14160*/  @!P5 LEA R12, P6, R220, R4, 0x2 ;  /* 0x00000004dc0cd211 */ /* 0x004fe200078c10ff */
[----:B------:R1:W-:Y:S01]  /*14170*/  @!P4 ST.E.64 desc[UR38][R10.64], R48 ;  /* 0x000000300a00c985 */ /* 0x0003e2000c101b26 */
[----:B------:R-:W-:-:S02]  /*14180*/  ISETP.GE.AND P3, PT, R216, UR6, PT ;  /* 0x00000006d8007c0c */ /* 0x000fc4000bf66270 */
[----:B------:R-:W-:Y:S02]  /*14190*/  @!P5 LEA.HI.X R13, R220, R7, R168, 0x2, P6 ;  /* 0x00000007dc0dd211 */ /* 0x000fe400030f14a8 */
[----:B------:R-:W-:-:S03]  /*141a0*/  ISETP.GE.AND P4, PT, R215, UR6, PT ;  /* 0x00000006d7007c0c */ /* 0x000fc6000bf86270 */
[----:B------:R2:W-:Y:S01]  /*141b0*/  @!P5 ST.E.64 desc[UR38][R12.64], R52 ;  /* 0x000000340c00d985 */ /* 0x0005e2000c101b26 */
[CC--:B0-----:R-:W-:Y:S02]  /*141c0*/  @!P0 LEA R8, P6, R219.reuse, R4.reuse, 0x2 ;  /* 0x00000004db088211 */ /* 0x0c1fe400078c10ff */
[CC--:B-1----:R-:W-:Y:S02]  /*141d0*/  @!P1 LEA R10, P5, R218.reuse, R4.reuse, 0x2 ;  /* 0x00000004da0a9211 */ /* 0x0c2fe400078a10ff */
[-C--:B------:R-:W-:Y:S02]  /*141e0*/  @!P0 LEA.HI.X R9, R219, R7.reuse, R167, 0x2, P6 ;  /* 0x00000007db098211 */ /* 0x080fe400030f14a7 */
[----:B------:R-:W-:Y:S02]  /*141f0*/  @!P1 LEA.HI.X R11, R218, R7, R166, 0x2, P5 ;  /* 0x00000007da0b9211 */ /* 0x000fe400028f14a6 */
[----:B------:R-:W-:Y:S01]  /*14200*/  ISETP.GE.AND P5, PT, R214, UR6, PT ;  /* 0x00000006d6007c0c */ /* 0x000fe2000bfa6270 */
[----:B------:R0:W-:Y:S01]  /*14210*/  @!P0 ST.E.64 desc[UR38][R8.64], R56 ;  /* 0x0000003808008985 */ /* 0x0001e2000c101b26 */
[----:B--2---:R-:W-:-:S02]  /*14220*/  @!P2 LEA R12, P6, R217, R4, 0x2 ;  /* 0x00000004d90ca211 */ /* 0x004fc400078c10ff */
[----:B------:R-:W-:Y:S01]  /*14230*/  ISETP.GE.AND P0, PT, R213, UR6, PT ;  /* 0x00000006d5007c0c */ /* 0x000fe2000bf06270 */
[----:B------:R1:W-:Y:S01]  /*14240*/  @!P1 ST.E.64 desc[UR38][R10.64], R60 ;  /* 0x0000003c0a009985 */ /* 0x0003e2000c101b26 */
        /* <DEDUP_REMOVED lines=9> */
[----:B--2---:R-:W-:-:S03]  /*142e0*/  @!P5 LEA R12, P6, R214, R4, 0x2 ;  /* 0x00000004d60cd211 */ /* 0x004fc600078c10ff */
[----:B------:R1:W-:Y:S01]  /*142f0*/  @!P4 ST.E.64 desc[UR38][R10.64], R72 ;  /* 0x000000480a00c985 */ /* 0x0003e2000c101b26 */
[----:B------:R-:W-:-:S05]  /*14300*/  @!P5 LEA.HI.X R13, R214, R7, R162, 0x2, P6 ;  /* 0x00000007d60dd211 */ /* 0x000fca00030f14a2 */
[----:B------:R2:W-:Y:S01]  /*14310*/  @!P5 ST.E.64 desc[UR38][R12.64], R76 ;  /* 0x0000004c0c00d985 */ /* 0x0005e2000c101b26 */
[----:B------:R-:W-:Y:S02]  /*14320*/  ISETP.GE.AND P5, PT, R210, UR6, PT ;  /* 0x00000006d2007c0c */ /* 0x000fe4000bfa6270 */
[----:B0-----:R-:W-:-:S04]  /*14330*/  @!P0 LEA R8, P4, R213, R4, 0x2 ;  /* 0x00000004d5088211 */ /* 0x001fc800078810ff */
[-C--:B------:R-:W-:Y:S02]  /*14340*/  @!P0 LEA.HI.X R9, R213, R7.reuse, R161, 0x2, P4 ;  /* 0x00000007d5098211 */ /* 0x080fe400020f14a1 */
[----:B------:R-:W-:Y:S02]  /*14350*/  ISETP.GE.AND P4, PT, R209, UR6, PT ;  /* 0x00000006d1007c0c */ /* 0x000fe4000bf86270 */
[CC--:B-1----:R-:W-:Y:S01]  /*14360*/  @!P1 LEA R10, P3, R212.reuse, R4.reuse, 0x2 ;  /* 0x00000004d40a9211 */ /* 0x0c2fe200078610ff */
        /* <DEDUP_REMOVED lines=13> */
[----:B------:R-:W-:Y:S02]  /*14440*/  ISETP.GE.AND P5, PT, R204, UR6, PT ;  /* 0x00000006cc007c0c */ /* 0x000fe4000bfa6270 */
[-C--:B------:R-:W-:Y:S02]  /*14450*/  @!P4 LEA.HI.X R11, R209, R7.reuse, R157, 0x2, P0 ;  /* 0x00000007d10bc211 */ /* 0x080fe400000f149d */
[----:B------:R-:W-:Y:S02]  /*14460*/  ISETP.GE.AND P0, PT, R205, UR6, PT ;  /* 0x00000006cd007c0c */ /* 0x000fe4000bf06270 */
[C---:B--2---:R-:W-:Y:S01]  /*14470*/  @!P3 LEA R12, P6, R208.reuse, R4, 0x2 ;  /* 0x00000004d00cb211 */ /* 0x044fe200078c10ff */
[----:B------:R1:W-:Y:S01]  /*14480*/  @!P4 ST.E.64 desc[UR38][R10.64], R96 ;  /* 0x000000600a00c985 */ /* 0x0003e2000c101b26 */
[----:B------:R-:W-:Y:S02]  /*14490*/  ISETP.GE.AND P4, PT, R203, UR6, PT ;  /* 0x00000006cb007c0c */ /* 0x000fe4000bf86270 */
[----:B------:R-:W-:-:S02]  /*144a0*/  @!P3 LEA.HI.X R13, R208, R7, R156, 0x2, P6 ;  /* 0x00000007d00db211 */ /* 0x000fc400030f149c */
[----:B0-----:R-:W-:-:S03]  /*144b0*/  @!P2 LEA R8, P6, R207, R4, 0x2 ;  /* 0x00000004cf08a211 */ /* 0x001fc600078c10ff */
[----:B------:R0:W-:Y:S01]  /*144c0*/  @!P3 ST.E.64 desc[UR38][R12.64], R100 ;  /* 0x000000640c00b985 */ /* 0x0001e2000c101b26 */
        /* <DEDUP_REMOVED lines=42> */
.L_x_3226:
[----:B------:R-:W-:Y:S05]  /*14770*/  BSYNC B1 ;  /* 0x0000000000017941 */ /* 0x000fea0003800000 */
.L_x_3225:
[----:B------:R-:W-:Y:S01]  /*14780*/  VIADD R185, R185, 0x8 ;  /* 0x00000008b9b97836 */ /* 0x000fe20000000000 */
[----:B------:R-:W4:Y:S04]  /*14790*/  SHFL.IDX PT, R3, R3, 0x1, 0x1c1f ;  /* 0x003c1f0003037f89 */ /* 0x000f2800000e0000 */
[----:B------:R-:W-:Y:S01]  /*147a0*/  ISETP.GE.AND P0, PT, R185, UR5, PT ;  /* 0x00000005b9007c0c */ /* 0x000fe2000bf06270 */
[----:B--2---:R2:W3:-:S12]  /*147b0*/  SHFL.IDX PT, R7, R0, 0x1, 0x1c1f ;  /* 0x003c1f0000077f89 */ /* 0x0044d800000e0000 */
[----:B--2---:R-:W-:Y:S05]  /*147c0*/  @P0 BRA `(.L_x_3224) ;  /* 0x0000001400e00947 */ /* 0x004fea0003800000 */
[----:B------:R-:W-:Y:S02]  /*147d0*/  ULDC UR5, c[0x0][0xbc8] ;  /* 0x0002f20000057ab9 */ /* 0x000fe40000000800 */
[----:B------:R-:W-:Y:S02]  /*147e0*/  ISETP.GE.AND P4, PT, R184, UR5, PT ;  /* 0x00000005b8007c0c */ /* 0x000fe4000bf86270 */
[----:B------:R-:W-:Y:S02]  /*147f0*/  ISETP.GE.AND P2, PT, R226, UR5, PT ;  /* 0x00000005e2007c0c */ /* 0x000fe4000bf46270 */
[----:B------:R-:W-:Y:S02]  /*14800*/  ISETP.GE.AND P1, PT, R225, UR5, PT ;  /* 0x00000005e1007c0c */ /* 0x000fe4000bf26270 */
[----:B------:R-:W-:-:S07]  /*14810*/  ISETP.GE.AND P0, PT, R224, UR5, PT ;  /* 0x00000005e0007c0c */ /* 0x000fce000bf06270 */
[-C--:B0--3--:R-:W-:Y:S02]  /*14820*/  @!P4 LEA R14, P3, R184, R7.reuse, 0x2 ;  /* 0x00000007b80ec211 */ /* 0x089fe400078610ff */
[----:B------:R-:W-:Y:S02]  /*14830*/  @!P2 LEA R8, P6, R226, R7, 0x2 ;  /* 0x00000007e208a211 */ /* 0x000fe400078c10ff */
[----:B----4-:R-:W-:Y:S02]  /*14840*/  @!P4 LEA.HI.X R15, R184, R3, R21, 0x2, P3 ;  /* 0x00000003b80fc211 */ /* 0x010fe400018f1415 */
        /* <DEDUP_REMOVED lines=14> */
[C---:B------:R-:W-:Y:S02]  /*14930*/  @!P4 LEA R16, P2, R222.reuse, R7, 0x2 ;  /* 0x00000007de10c211 */ /* 0x040fe400078410ff */
        /* <DEDUP_REMOVED lines=9> */
[-C--:B--2---:R-:W-:Y:S02]  /*149d0*/  @!P0 LEA R8, P6, R220, R7.reuse, 0x2 ;  /* 0x00000007dc088211 */ /* 0x084fe400078c10ff */
        /* <DEDUP_REMOVED lines=11> */
[-C--:B----4-:R-:W-:Y:S01]  /*14a90*/  @!P3 LEA R14, P6, R217, R7.reuse, 0x2 ;  /* 0x00000007d90eb211 */ /* 0x090fe200078c10ff */
[----:B------:R4:W-:Y:S01]  /*14aa0*/  @!P2 ST.E.64 desc[UR38][R12.64], R62 ;  /* 0x0000003e0c00a985 */ /* 0x0009e2000c101b26 */
[C---:B-----5:R-:W-:Y:S02]  /*14ab0*/  @!P4 LEA R16, P2, R216.reuse, R7, 0x2 ;  /* 0x00000007d810c211 */ /* 0x060fe400078410ff */
[----:B------:R-:W-:Y:S02]  /*14ac0*/  ISETP.GE.AND P1, PT, R213, UR5, PT ;  /* 0x00000005d5007c0c */ /* 0x000fe4000bf26270 */
[-C--:B------:R-:W-:Y:S02]  /*14ad0*/  @!P3 LEA.HI.X R15, R217, R3.reuse, R165, 0x2, P6 ;  /* 0x00000003d90fb211 */ /* 0x080fe400030f14a5 */
[----:B------:R-:W-:Y:S02]  /*14ae0*/  @!P4 LEA.HI.X R17, R216, R3, R164, 0x2, P2 ;  /* 0x00000003d811c211 */ /* 0x000fe400010f14a4 */
[----:B------:R-:W-:Y:S01]  /*14af0*/  ISETP.GE.AND P2, PT, R212, UR5, PT ;  /* 0x00000005d4007c0c */ /* 0x000fe2000bf46270 */
[----:B------:R-:W-:Y:S01]  /*14b00*/  @!P3 ST.E.64 desc[UR38][R14.64], R66 ;  /* 0x000000420e00b985 */ /* 0x000fe2000c101b26 */
[----:B--2---:R-:W-:-:S03]  /*14b10*/  @!P5 LEA R20, P6, R215, R7, 0x2 ;  /* 0x00000007d714d211 */ /* 0x004fc600078c10ff */
        /* <DEDUP_REMOVED lines=9> */
[----:B----4-:R-:W-:-:S02]  /*14bb0*/  @!P2 LEA R12, P6, R212, R7, 0x2 ;  /* 0x00000007d40ca211 */ /* 0x010fc400078c10ff */
        /* <DEDUP_REMOVED lines=20> */
[----:B----4-:R-:W-:Y:S02]  /*14d00*/  @!P1 LEA R10, P3, R207, R7, 0x2 ;  /* 0x00000007cf0a9211 */ /* 0x010fe400078610ff */
[----:B------:R-:W-:Y:S02]  /*14d10*/  @!P2 LEA.HI.X R9, R208, R3, R156, 0x2, P6 ;  /* 0x00000003d009a211 */ /* 0x000fe400030f149c */
[----:B--2---:R-:W-:-:S02]  /*14d20*/  @!P0 LEA R12, P6, R206, R7, 0x2 ;  /* 0x00000007ce0c8211 */ /* 0x004fc400078c10ff */
[-C--:B------:R-:W-:Y:S01]  /*14d30*/  @!P1 LEA.HI.X R11, R207, R3.reuse, R155, 0x2, P3 ;  /* 0x00000003cf0b9211 */ /* 0x080fe200018f149b */
[----:B------:R2:W-:Y:S01]  /*14d40*/  @!P2 ST.E.64 desc[UR38][R8.64], R102 ;  /* 0x000000660800a985 */ /* 0x0005e2000c101b26 */
[----:B------:R-:W-:Y:S02]  /*14d50*/  ISETP.GE.AND P3, PT, R203, UR5, PT ;  /* 0x00000005cb007c0c */ /* 0x000fe4000bf66270 */
[----:B------:R-:W-:Y:S01]  /*14d60*/  @!P0 LEA.HI.X R13, R206, R3, R154, 0x2, P6 ;  /* 0x00000003ce0d8211 */ /* 0x000fe200030f149a */
[----:B------:R4:W-:Y:S01]  /*14d70*/  @!P1 ST.E.64 desc[UR38][R10.64], R106 ;  /* 0x0000006a0a009985 */ /* 0x0009e2000c101b26 */
[-C--:B0-----:R-:W-:Y:S02]  /*14d80*/  @!P5 LEA R14, P1, R205, R7.reuse, 0x2 ;  /* 0x00000007cd0ed211 */ /* 0x081fe400078210ff */
[----:B-----5:R-:W-:Y:S01]  /*14d90*/  @!P4 LEA R16, P2, R204, R7, 0x2 ;  /* 0x00000007cc10c211 */ /* 0x020fe200078410ff */
        /* <DEDUP_REMOVED lines=16> */
[-C--:B----4-:R-:W-:Y:S01]  /*14ea0*/  @!P1 LEA R10, P6, R201, R7.reuse, 0x2 ;  /* 0x00000007c90a9211 */ /* 0x090fe200078c10ff */
[----:B------:R4:W-:Y:S02]  /*14eb0*/  @!P0 ST.E.64 desc[UR38][R8.64], R126 ;  /* 0x0000007e08008985 */ /* 0x0009e4000c101b26 */
[----:B0-----:R-:W-:-:S02]  /*14ec0*/  @!P4 LEA R12, P0, R200, R7, 0x2 ;  /* 0x00000007c80cc211 */ /* 0x001fc400078010ff */
[----:B------:R-:W-:Y:S02]  /*14ed0*/  @!P1 LEA.HI.X R11, R201, R3, R235, 0x2, P6 ;  /* 0x00000003c90b9211 */ /* 0x000fe400030f14eb */
[----:B---3--:R-:W-:Y:S02]  /*14ee0*/  @!P3 LEA R14, P6, R199, R7, 0x2 ;  /* 0x00000007c70eb211 */ /* 0x008fe400078c10ff */
[----:B------:R-:W-:Y:S01]  /*14ef0*/  @!P4 LEA.HI.X R13, R200, R3, R233, 0x2, P0 ;  /* 0x00000003c80dc211 */ /* 0x000fe200000f14e9 */
[----:B------:R4:W-:Y:S01]  /*14f00*/  @!P1 ST.E.64 desc[UR38][R10.64], R130 ;  /* 0x000000820a009985 */ /* 0x0009e2000c101b26 */
[-C--:B-----5:R-:W-:Y:S02]  /*14f10*/  @!P2 LEA R16, P1, R198, R7.reuse, 0x2 ;  /* 0x00000007c610a211 */ /* 0x0a0fe400078210ff */
        /* <DEDUP_REMOVED lines=10> */
[----:B----4-:R-:W-:-:S04]  /*14fc0*/  LEA R8, P0, R196, R7, 0x2 ;  /* 0x00000007c4087211 */ /* 0x010fc800078010ff */
[----:B------:R-:W-:-:S05]  /*14fd0*/  LEA.HI.X R9, R196, R3, R229, 0x2, P0 ;  /* 0x00000003c4097211 */ /* 0x000fca00000f14e5 */
[----:B------:R0:W-:Y:S01]  /*14fe0*/  ST.E.64 desc[UR38][R8.64], R150 ;  /* 0x0000009608007985 */ /* 0x0001e2000c101b26 */
[----:B------:R-:W-:Y:S05]  /*14ff0*/  BRA `(.L_x_3224) ;  /* 0x0000000c00d47947 */ /* 0x000fea0003800000 */
.L_x_3218:
[----:B------:R-:W0:Y:S01]  /*15000*/  LDC.64 R12, c[0x0][0xd08] ;  /* 0x00034200ff0c7b82 */ /* 0x000e220000000a00 */
[----:B------:R-:W-:-:S07]  /*15010*/  IMAD.MOV.U32 R3, RZ, RZ, RZ ;  /* 0x000000ffff037224 */ /* 0x000fce00078e00ff */
[----:B------:R-:W1:Y:S08]  /*15020*/  LDC.64 R10, c[0x0][0xd00] ;  /* 0x00034000ff0a7b82 */ /* 0x000e700000000a00 */
[----:B------:R-:W2:Y:S01]  /*15030*/  LDC.64 R8, c[0x0][0xd00] ;  /* 0x00034000ff087b82 */ /* 0x000ea20000000a00 */
[----:B0-----:R-:W-:-:S04]  /*15040*/  ISETP.NE.U32.AND P0, PT, R12, RZ, PT ;  /* 0x000000ff0c00720c */ /* 0x001fc80003f05070 */
[----:B------:R-:W-:Y:S02]  /*15050*/  ISETP.NE.AND.EX P1, PT, R13, RZ, PT, P0 ;  /* 0x000000ff0d00720c */ /* 0x000fe40003f25300 */
[----:B-1----:R-:W-:-:S04]  /*15060*/  ISETP.NE.U32.AND P0, PT, R10, RZ, PT ;  /* 0x000000ff0a00720c */ /* 0x002fc80003f05070 */
[----:B------:R-:W-:Y:S01]  /*15070*/  ISETP.NE.AND.EX P0, PT, R11, RZ, PT, P0 ;  /* 0x000000ff0b00720c */ /* 0x000fe20003f05300 */
[----:B------:R-:W-:Y:S01]  /*15080*/  ULDC UR5, c[0x0][0xb88] ;  /* 0x0002e20000057ab9 */ /* 0x000fe20000000800 */
[----:B--2---:R-:W-:-:S05]  /*15090*/  IMAD.WIDE R8, R193, 0x4, R8 ;  /* 0x00000004c1087825 */ /* 0x004fca00078e0208 */
[----:B------:R-:W0:Y:S01]  /*150a0*/  @P1 LDC.64 R10, c[0x0][0xd08] ;  /* 0x00034200ff0a1b82 */ /* 0x000e220000000a00 */
[----:B------:R-:W-:-:S05]  /*150b0*/  IMAD.U32 R4, RZ, RZ, UR5 ;  /* 0x00000005ff047e24 */ /* 0x000fca000f8e00ff */
[----:B------:R1:W5:Y:S01]  /*150c0*/  @P0 LDG.E R3, desc[UR38][R8.64] ;  /* 0x0000002608030981 */ /* 0x000362000c1e1900 */
[----:B0-----:R-:W-:-:S05]  /*150d0*/  @P1 IMAD.WIDE R10, R193, 0x4, R10 ;  /* 0x00000004c10a1825 */ /* 0x001fca00078e020a */
[----:B------:R1:W5:Y:S01]  /*150e0*/  @P1 LDG.E R4, desc[UR38][R10.64] ;  /* 0x000000260a041981 */ /* 0x000362000c1e1900 */
[----:B------:R-:W-:Y:S02]  /*150f0*/  ISETP.NE.AND P2, PT, R0, RZ, PT ;  /* 0x000000ff0000720c */ /* 0x000fe40003f45270 */
[----:B------:R-:W-:Y:S01]  /*15100*/  SHF.R.S32.HI R28, RZ, 0x1f, R193 ;  /* 0x0000001fff1c7819 */ /* 0x000fe200000114c1 */
[----:B------:R-:W0:Y:S10]  /*15110*/  S2R R7, SR_TID.X ;  /* 0x0000000000077919 */ /* 0x000e340000002100 */
        /* <DEDUP_REMOVED lines=9> */
.L_x_3227:
[----:B------:R-:W-:Y:S01]  /*151b0*/  BSSY B1, `(.L_x_3228) ;  /* 0x0000037000017945 */ /* 0x000fe20003800000 */
[----:B------:R-:W-:Y:S02]  /*151c0*/  SEL R193, R193, RZ, !P0 ;  /* 0x000000ffc1c17207 */ /* 0x000fe40004000000 */
[----:B------:R-:W-:Y:S02]  /*151d0*/  SEL R28, R28, RZ, !P0 ;  /* 0x000000ff1c1c7207 */ /* 0x000fe40004000000 */
[----:B-----5:R-:W-:Y:S01]  /*151e0*/  SHF.R.S32.HI R26, RZ, 0x1f, R3 ;  /* 0x0000001fff1a7819 */ /* 0x020fe20000011403 */
[----:B------:R-:W-:Y:S06]  /*151f0*/  @P3 BRA `(.L_x_3229) ;  /* 0x0000000000c83947 */ /* 0x000fec0003800000 */
[----:B------:R-:W0:Y:S01]  /*15200*/  S2R R8, SR_TID.X ;  /* 0x0000000000087919 */ /* 0x000e220000002100 */
[----:B------:R-:W1:Y:S02]  /*15210*/  LDC R31, c[0x0][0xce8] ;  /* 0x00033a00ff1f7b82 */ /* 0x000e640000000800 */
[----:B-1----:R-:W-:Y:S01]  /*15220*/  IMAD R7, R4, R31, RZ ;  /* 0x0000001f04077224 */ /* 0x002fe200078e02ff */
[----:B0-----:R-:W-:-:S04]  /*15230*/  IADD3 R29, R185, -0x80, R8 ;  /* 0xffffff80b91d7810 */ /* 0x001fc80007ffe008 */
[----:B------:R-:W-:-:S13]  /*15240*/  ISETP.GE.AND P0, PT, R29, R7, PT ;  /* 0x000000071d00720c */ /* 0x000fda0003f06270 */
[----:B------:R-:W-:Y:S05]  /*15250*/  @P0 BRA `(.L_x_3229) ;  /* 0x0000000000b00947 */ /* 0x000fea0003800000 */
[----:B------:R-:W-:Y:S01]  /*15260*/  ISETP.NE.AND P1, PT, R31, 0x1, PT ;  /* 0x000000011f00780c */ /* 0x000fe20003f25270 */
[----:B------:R-:W-:Y:S01]  /*15270*/  IMAD.MOV.U32 R24, RZ, RZ, 0xab8 ;  /* 0x00000ab8ff187424 */ /* 0x000fe200078e00ff */
[----:B------:R-:W-:Y:S01]  /*15280*/  ISETP.GT.AND P0, PT, R0, 0x1, PT ;  /* 0x000000010000780c */ /* 0x000fe20003f04270 */
[----:B------:R-:W0:Y:S01]  /*15290*/  LDC.64 R8, c[0x0][0xca8] ;  /* 0x00032a00ff087b82 */ /* 0x000e220000000a00 */
[----:B------:R-:W-:Y:S01]  /*152a0*/  LOP3.LUT R195, R195, 0xff, RZ, 0xc0, !PT ;  /* 0x000000ffc3c37812 */ /* 0x000fe200078ec0ff */
[----:B------:R-:W-:Y:S01]  /*152b0*/  IMAD.MOV.U32 R25, RZ, RZ, R29 ;  /* 0x000000ffff197224 */ /* 0x000fe200078e001d */
        /* <DEDUP_REMOVED lines=8> */
[----:B------:R-:W1:Y:S01]  /*15340*/  LDC.64 R16, c[0x0][R24+0x228] ;  /* 0x00008a0018107b82 */ /* 0x000e620000000a00 */
[----:B--2---:R-:W-:Y:S01]  /*15350*/  @P1 IMAD.HI.U32 R0, R29, R0, RZ ;  /* 0x000000001d001227 */ /* 0x004fe200078e00ff */
[----:B------:R-:W-:-:S06]  /*15360*/  SEL R7, R195, RZ, P0 ;  /* 0x000000ffc3077207 */ /* 0x000fcc0000000000 */
[----:B------:R-:W2:Y:S01]  /*15370*/  LDC.64 R10, c[0x0][R24+0x210] ;  /* 0x00008400180a7b82 */ /* 0x000ea20000000a00 */
[-C--:B---3--:R-:W-:Y:S02]  /*15380*/  IMAD R27, R13, R192.reuse, RZ ;  /* 0x000000c00d1b7224 */ /* 0x088fe400078e02ff */
[----:B------:R-:W-:-:S04]  /*15390*/  IMAD.WIDE.U32 R12, R12, R192, RZ ;  /* 0x000000c00c0c7225 */ /* 0x000fc800078e00ff */
[----:B------:R-:W-:Y:S01]  /*153a0*/  IMAD.IADD R27, R13, 0x1, R27 ;  /* 0x000000010d1b7824 */ /* 0x000fe200078e021b */
[----:B----4-:R-:W-:Y:S01]  /*153b0*/  @P1 SHF.R.U32.HI R25, RZ, R33, R0 ;  /* 0x00000021ff191219 */ /* 0x010fe20000011600 */
[----:B0-----:R-:W0:Y:S01]  /*153c0*/  @!P0 LDC R8, c[0x0][0xc50] ;  /* 0x00031400ff088b82 */ /* 0x001e220000000800 */
[----:B------:R-:W-:Y:S01]  /*153d0*/  IADD3 R0, P1, P3, R20, R12, R3 ;  /* 0x0000000c14007210 */ /* 0x000fe20007b3e003 */
[----:B------:R-:W-:Y:S02]  /*153e0*/  IMAD.IADD R20, R21, 0x1, R15 ;  /* 0x0000000115147824 */ /* 0x000fe400078e020f */
[----:B------:R-:W-:Y:S02]  /*153f0*/  IMAD.MOV R14, RZ, RZ, -R25 ;  /* 0x000000ffff0e7224 */ /* 0x000fe400078e0a19 */
[-C--:B-1----:R-:W-:Y:S02]  /*15400*/  IMAD.WIDE.U32 R12, R16, R7.reuse, RZ ;  /* 0x00000007100c7225 */ /* 0x082fe400078e00ff */
[----:B------:R-:W1:Y:S02]  /*15410*/  @!P0 LDC R9, c[0x0][0xc54] ;  /* 0x00031500ff098b82 */ /* 0x000e640000000800 */
[----:B------:R-:W-:-:S02]  /*15420*/  IMAD R15, R17, R7, RZ ;  /* 0x00000007110f7224 */ /* 0x000fc400078e02ff */
[----:B------:R-:W-:Y:S01]  /*15430*/  IMAD R7, R31, R14, R29 ;  /* 0x0000000e1f077224 */ /* 0x000fe200078e021d */
[----:B------:R-:W-:Y:S01]  /*15440*/  IADD3.X R14, R20, R27, R26, P1, P3 ;  /* 0x0000001b140e7210 */ /* 0x000fe20000fe641a */
[----:B------:R-:W-:Y:S01]  /*15450*/  IMAD.IADD R15, R13, 0x1, R15 ;  /* 0x000000010d0f7824 */ /* 0x000fe200078e020f */
[----:B------:R-:W-:Y:S01]  /*15460*/  IADD3 R12, P0, P1, R25, R0, R12 ;  /* 0x00000000190c7210 */ /* 0x000fe2000791e00c */
[----:B--2---:R-:W-:Y:S01]  /*15470*/  IMAD R0, R11, R7, RZ ;  /* 0x000000070b007224 */ /* 0x004fe200078e02ff */
[----:B------:R-:W-:-:S04]  /*15480*/  SHF.R.S32.HI R25, RZ, 0x1f, R25 ;  /* 0x0000001fff197819 */ /* 0x000fc80000011419 */
[----:B------:R-:W-:Y:S02]  /*15490*/  IADD3.X R13, R25, R14, R15, P0, P1 ;  /* 0x0000000e190d7210 */ /* 0x000fe400007e240f */
[----:B------:R-:W-:-:S05]  /*154a0*/  SHF.R.S32.HI R15, RZ, 0x1f, R7 ;  /* 0x0000001fff0f7819 */ /* 0x000fca0000011407 */
[C---:B------:R-:W-:Y:S02]  /*154b0*/  IMAD R15, R10.reuse, R15, R0 ;  /* 0x0000000f0a0f7224 */ /* 0x040fe400078e0200 */
[----:B------:R-:W-:-:S04]  /*154c0*/  IMAD.WIDE.U32 R10, R10, R7, R12 ;  /* 0x000000070a0a7225 */ /* 0x000fc800078e000c */
[----:B------:R-:W-:Y:S01]  /*154d0*/  IMAD.IADD R0, R11, 0x1, R15 ;  /* 0x000000010b007824 */ /* 0x000fe200078e020f */
[----:B0-----:R-:W-:Y:S01]  /*154e0*/  LEA R8, P0, R10, R8, 0x2 ;  /* 0x000000080a087211 */ /* 0x001fe200078010ff */
[----:B------:R-:W-:-:S03]  /*154f0*/  IMAD.MOV.U32 R7, RZ, RZ, -0x800000 ;  /* 0xff800000ff077424 */ /* 0x000fc600078e00ff */
[----:B-1----:R-:W-:-:S05]  /*15500*/  LEA.HI.X R9, R10, R9, R0, 0x2, P0 ;  /* 0x000000090a097211 */ /* 0x002fca00000f1400 */
[----:B------:R0:W-:Y:S04]  /*15510*/  STG.E desc[UR38][R8.64], R7 ;  /* 0x0000000708007986 */ /* 0x0001e8000c101926 */
.L_x_3229:
[----:B------:R-:W-:Y:S05]  /*15520*/  BSYNC B1 ;  /* 0x0000000000017941 */ /* 0x000fea0003800000 */
.L_x_3228:
[----:B------:R-:W-:Y:S05]  /*15530*/  @P2 BRA `(.L_x_3224) ;  /* 0x0000000800842947 */ /* 0x000fea0003800000 */
[----:B------:R-:W1:Y:S01]  /*15540*/  LDC R13, c[0x0][0xce8] ;  /* 0x00033a00ff0d7b82 */ /* 0x000e620000000800 */
[----:B------:R-:W-:Y:S01]  /*15550*/  ULDC.64 UR6, c[0x0][0xba0] ;  /* 0x0002e80000067ab9 */ /* 0x000fe20000000a00 */
[----:B------:R-:W-:Y:S01]  /*15560*/  ULDC UR5, c[0x0][0xbc8] ;  /* 0x0002f20000057ab9 */ /* 0x000fe20000000800 */
[----:B------:R-:W-:Y:S01]  /*15570*/  IMAD R0, R26, UR6, RZ ;  /* 0x000000061a007c24 */ /* 0x000fe2000f8e02ff */
[----:B------:R-:W-:Y:S01]  /*15580*/  ISETP.GE.AND P2, PT, R194, UR5, PT ;  /* 0x00000005c2007c0c */ /* 0x000fe2000bf46270 */
[C---:B0-----:R-:W-:Y:S01]  /*15590*/  IMAD.WIDE.U32 R8, R3.reuse, UR6, RZ ;  /* 0x0000000603087c25 */ /* 0x041fe2000f8e00ff */
[C---:B------:R-:W-:Y:S01]  /*155a0*/  ISETP.GE.AND P3, PT, R22.reuse, UR5, PT ;  /* 0x0000000516007c0c */ /* 0x040fe2000bf66270 */
[----:B------:R-:W-:Y:S01]  /*155b0*/  BSSY B1, `(.L_x_3230) ;  /* 0x0000075000017945 */ /* 0x000fe20003800000 */
[----:B------:R-:W-:Y:S01]  /*155c0*/  SHF.R.S32.HI R38, RZ, 0x1f, R194 ;  /* 0x0000001fff267819 */ /* 0x000fe200000114c2 */
[----:B------:R-:W-:Y:S01]  /*155d0*/  IMAD R3, R3, UR7, R0 ;  /* 0x0000000703037c24 */ /* 0x000fe2000f8e0200 */
[----:B------:R-:W-:Y:S01]  /*155e0*/  ULDC.64 UR6, c[0x0][0xbe8] ;  /* 0x0002fa0000067ab9 */ /* 0x000fe20000000a00 */
[C---:B------:R-:W-:Y:S01]  /*155f0*/  VIADD R33, R22.reuse, 0x80 ;  /* 0x0000008016217836 */ /* 0x040fe20000000000 */
[----:B------:R-:W-:Y:S01]  /*15600*/  SEL R12, RZ, 0x1, P3 ;  /* 0x00000001ff0c7807 */ /* 0x000fe20001800000 */
[----:B------:R-:W-:Y:S01]  /*15610*/  IMAD.IADD R9, R9, 0x1, R3 ;  /* 0x0000000109097824 */ /* 0x000fe200078e0203 */
[----:B------:R-:W-:Y:S01]  /*15620*/  SHF.R.S32.HI R3, RZ, 0x1f, R30 ;  /* 0x0000001fff037819 */ /* 0x000fe2000001141e */
[----:B------:R-:W-:Y:S01]  /*15630*/  VIADD R29, R22, 0xc0 ;  /* 0x000000c0161d7836 */ /* 0x000fe20000000000 */
[----:B------:R-:W-:Y:S01]  /*15640*/  ISETP.GE.AND P1, PT, R33, UR5, PT ;  /* 0x0000000521007c0c */ /* 0x000fe2000bf26270 */
[----:B------:R-:W-:Y:S01]  /*15650*/  IMAD.WIDE.U32 R8, R192, UR6, R8 ;  /* 0x00000006c0087c25 */ /* 0x000fe2000f8e0008 */
[----:B------:R-:W-:-:S02]  /*15660*/  LEA.HI R0, R3, R30, RZ, 0x3 ;  /* 0x0000001e03007211 */ /* 0x000fc400078f18ff */
[----:B------:R-:W-:Y:S01]  /*15670*/  SEL R14, RZ, 0xffffffff, P1 ;  /* 0xffffffffff0e7807 */ /* 0x000fe20000800000 */
[----:B------:R-:W-:Y:S01]  /*15680*/  IMAD R9, R192, UR7, R9 ;  /* 0x00000007c0097c24 */ /* 0x000fe2000f8e0209 */
[----:B------:R-:W-:Y:S01]  /*15690*/  LOP3.LUT R7, R0, 0xfffffff8, RZ, 0xc0, !PT ;  /* 0xfffffff800077812 */ /* 0x000fe200078ec0ff */
[----:B------:R-:W-:Y:S01]  /*156a0*/  ULDC.64 UR6, c[0x0][0xbf0] ;  /* 0x0002fc0000067ab9 */ /* 0x000fe20000000a00 */
[----:B-1----:R-:W-:Y:S01]  /*156b0*/  ISETP.NE.AND P0, PT, R13, 0x1, PT ;  /* 0x000000010d00780c */ /* 0x002fe20003f05270 */
[----:B------:R-:W-:Y:S01]  /*156c0*/  IMAD.WIDE.U32 R8, R193, UR6, R8 ;  /* 0x00000006c1087c25 */ /* 0x000fe2000f8e0008 */
[----:B------:R-:W-:Y:S02]  /*156d0*/  SHF.R.S32.HI R16, RZ, 0x3, R0 ;  /* 0x00000003ff107819 */ /* 0x000fe40000011400 */
[----:B------:R-:W-:Y:S01]  /*156e0*/  SHF.R.S32.HI R32, RZ, 0x1f, R29 ;  /* 0x0000001fff207819 */ /* 0x000fe2000001141d */
[----:B------:R-:W-:Y:S02]  /*156f0*/  IMAD.IADD R7, R30, 0x1, -R7 ;  /* 0x000000011e077824 */ /* 0x000fe400078e0a07 */
[----:B------:R-:W-:Y:S01]  /*15700*/  IMAD R0, R28, UR6, RZ ;  /* 0x000000061c007c24 */ /* 0x000fe2000f8e02ff */
[----:B------:R-:W-:Y:S01]  /*15710*/  SHF.R.S32.HI R28, RZ, 0x1f, R33 ;  /* 0x0000001fff1c7819 */ /* 0x000fe20000011421 */
[----:B------:R-:W-:-:S02]  /*15720*/  IMAD R10, R7, 0x20, R16 ;  /* 0x00000020070a7824 */ /* 0x000fc400078e0210 */
[----:B------:R-:W-:Y:S01]  /*15730*/  IMAD R7, R193, UR7, R0 ;  /* 0x00000007c1077c24 */ /* 0x000fe2000f8e0200 */
[----:B------:R-:W-:Y:S01]  /*15740*/  SEL R0, RZ, 0xffffffff, P2 ;  /* 0xffffffffff007807 */ /* 0x000fe20001000000 */
[----:B------:R-:W0:Y:S01]  /*15750*/  @P0 LDC R3, c[0x0][0xcec] ;  /* 0x00033b00ff030b82 */ /* 0x000e220000000800 */
[----:B------:R-:W-:Y:S01]  /*15760*/  IMAD.IADD R10, R185, 0x1, R10 ;  /* 0x00000001b90a7824 */ /* 0x000fe200078e020a */
[----:B------:R-:W-:Y:S01]  /*15770*/  ULDC.64 UR6, c[0x0][0xbe0] ;  /* 0x0002f80000067ab9 */ /* 0x000fe20000000a00 */
[----:B------:R-:W-:Y:S02]  /*15780*/  IMAD.IADD R9, R9, 0x1, R7 ;  /* 0x0000000109097824 */ /* 0x000fe400078e0207 */
[----:B------:R-:W-:Y:S02]  /*15790*/  IMAD.SHL.U32 R15, R0, 0x2, RZ ;  /* 0x00000002000f7824 */ /* 0x000fe400078e00ff */
[C---:B------:R-:W-:Y:S01]  /*157a0*/  VIADD R31, R22.reuse, 0x100 ;  /* 0x00000100161f7836 */ /* 0x040fe20000000000 */
[----:B------:R-:W1:Y:S01]  /*157b0*/  @P0 LDC R11, c[0x0][0xcf0] ;  /* 0x00033c00ff0b0b82 */ /* 0x000e620000000800 */
[----:B------:R-:W-:Y:S01]  /*157c0*/  VIADD R27, R22, 0x140 ;  /* 0x00000140161b7836 */ /* 0x000fe20000000000 */
[----:B------:R-:W-:Y:S01]  /*157d0*/  LOP3.LUT R12, R15, 0x2, R12, 0xe2, !PT ;  /* 0x000000020f0c7812 */ /* 0x000fe200078ee20c */
[----:B------:R-:W-:Y:S01]  /*157e0*/  IMAD.SHL.U32 R15, R14, 0x4, RZ ;  /* 0x000000040e0f7824 */ /* 0x000fe200078e00ff */
[----:B------:R-:W-:Y:S01]  /*157f0*/  SHF.R.S32.HI R36, RZ, 0x1f, R31 ;  /* 0x0000001fff247819 */ /* 0x000fe2000001141f */
[----:B------:R-:W-:Y:S01]  /*15800*/  VIADD R35, R22, 0x180 ;  /* 0x0000018016237836 */ /* 0x000fe20000000000 */
[----:B------:R-:W-:Y:S01]  /*15810*/  SHF.R.S32.HI R26, RZ, 0x1f, R27 ;  /* 0x0000001fff1a7819 */ /* 0x000fe2000001141b */
[----:B------:R-:W-:Y:S01]  /*15820*/  IMAD R25, R4, R13, RZ ;  /* 0x0000000d04197224 */ /* 0x000fe200078e02ff */
[----:B------:R-:W-:Y:S01]  /*15830*/  LOP3.LUT R12, R15, 0x4, R12, 0xe2, !PT ;  /* 0x000000040f0c7812 */ /* 0x000fe200078ee20c */
[----:B------:R-:W-:Y:S01]  /*15840*/  VIADD R37, R22, 0x1c0 ;  /* 0x000001c016257836 */ /* 0x000fe20000000000 */
[----:B------:R-:W-:-:S04]  /*15850*/  SHF.R.S32.HI R30, RZ, 0x1f, R35 ;  /* 0x0000001fff1e7819 */ /* 0x000fc80000011423 */
[----:B------:R-:W-:Y:S01]  /*15860*/  ISETP.GE.AND P1, PT, R37, UR5, PT ;  /* 0x0000000525007c0c */ /* 0x000fe2000bf26270 */
[----:B0-----:R-:W-:Y:S01]  /*15870*/  @P0 IMAD.HI.U32 R0, R10, R3, RZ ;  /* 0x000000030a000227 */ /* 0x001fe200078e00ff */
[----:B------:R-:W-:-:S03]  /*15880*/  SHF.R.S32.HI R34, RZ, 0x1f, R37 ;  /* 0x0000001fff227819 */ /* 0x000fc60000011425 */
[----:B------:R-:W-:Y:S01]  /*15890*/  IMAD.MOV.U32 R3, RZ, RZ, R10 ;  /* 0x000000ffff037224 */ /* 0x000fe200078e000a */
[----:B-1----:R-:W-:Y:S02]  /*158a0*/  @P0 SHF.R.U32.HI R3, RZ, R11, R0 ;  /* 0x0000000bff030219 */ /* 0x002fe40000011600 */
[----:B------:R-:W-:Y:S02]  /*158b0*/  ISETP.GE.AND P0, PT, R29, UR5, PT ;  /* 0x000000051d007c0c */ /* 0x000fe4000bf06270 */
[--C-:B------:R-:W-:Y:S01]  /*158c0*/  SHF.R.S32.HI R0, RZ, 0x1f, R3.reuse ;  /* 0x0000001fff007819 */ /* 0x100fe20000011403 */
[----:B------:R-:W-:Y:S02]  /*158d0*/  IMAD.MOV R7, RZ, RZ, -R3 ;  /* 0x000000ffff077224 */ /* 0x000fe400078e0a03 */
[----:B------:R-:W-:-:S04]  /*158e0*/  IMAD.WIDE.U32 R8, R3, UR6, R8 ;  /* 0x0000000603087c25 */ /* 0x000fc8000f8e0008 */
[----:B------:R-:W-:Y:S01]  /*158f0*/  IMAD R7, R13, R7, R10 ;  /* 0x000000070d077224 */ /* 0x000fe200078e020a */
[----:B------:R-:W-:Y:S01]  /*15900*/  SEL R10, RZ, 0xffffffff, P0 ;  /* 0xffffffffff0a7807 */ /* 0x000fe20000000000 */
[----:B------:R-:W-:Y:S01]  /*15910*/  IMAD R0, R0, UR6, RZ ;  /* 0x0000000600007c24 */ /* 0x000fe2000f8e02ff */
[----:B------:R-:W-:-:S03]  /*15920*/  ISETP.GE.AND P0, PT, R31, UR5, PT ;  /* 0x000000051f007c0c */ /* 0x000fc6000bf06270 */
[----:B------:R-:W-:Y:S01]  /*15930*/  IMAD.SHL.U32 R15, R10, 0x8, RZ ;  /* 0x000000080a0f7824 */ /* 0x000fe200078e00ff */
[----:B------:R-:W-:Y:S01]  /*15940*/  SEL R10, RZ, 0xffffffff, P0 ;  /* 0xffffffffff0a7807 */ /* 0x000fe20000000000 */
[----:B------:R-:W-:Y:S01]  /*15950*/  IMAD R11, R3, UR7, R0 ;  /* 0x00000007030b7c24 */ /* 0x000fe2000f8e0200 */
[----:B------:R-:W-:Y:S01]  /*15960*/  ISETP.GE.AND P0, PT, R27, UR5, PT ;  /* 0x000000051b007c0c */ /* 0x000fe2000bf06270 */
[----:B------:R-:W-:Y:S01]  /*15970*/  ULDC.64 UR6, c[0x0][0xbd8] ;  /* 0x0002f60000067ab9 */ /* 0x000fe20000000a00 */
[----:B------:R-:W-:Y:S01]  /*15980*/  LOP3.LUT R12, R15, 0x8, R12, 0xe2, !PT ;  /* 0x000000080f0c7812 */ /* 0x000fe200078ee20c */
[----:B------:R-:W-:Y:S01]  /*15990*/  IMAD.SHL.U32 R3, R10, 0x10, RZ ;  /* 0x000000100a037824 */ /* 0x000fe200078e00ff */
[----:B------:R-:W-:Y:S01]  /*159a0*/  SHF.R.S32.HI R0, RZ, 0x1f, R7 ;  /* 0x0000001fff007819 */ /* 0x000fe20000011407 */
[----:B------:R-:W-:-:S03]  /*159b0*/  IMAD.IADD R9, R9, 0x1, R11 ;  /* 0x0000000109097824 */ /* 0x000fc600078e020b */
[----:B------:R-:W-:Y:S01]  /*159c0*/  LOP3.LUT R12, R3, 0x10, R12, 0xe2, !PT ;  /* 0x00000010030c7812 */ /* 0x000fe200078ee20c */
[----:B------:R-:W-:Y:S01]  /*159d0*/  IMAD R0, R0, UR6, RZ ;  /* 0x0000000600007c24 */ /* 0x000fe2000f8e02ff */
[----:B------:R-:W-:Y:S01]  /*159e0*/  SEL R3, RZ, 0xffffffff, P0 ;  /* 0xffffffffff037807 */ /* 0x000fe20000000000 */
[----:B------:R-:W-:Y:S01]  /*159f0*/  IMAD.WIDE.U32 R8, R7, UR6, R8 ;  /* 0x0000000607087c25 */ /* 0x000fe2000f8e0008 */
[----:B------:R-:W-:-:S03]  /*15a00*/  ISETP.GE.AND P0, PT, R35, UR5, PT ;  /* 0x0000000523007c0c */ /* 0x000fc6000bf06270 */
[----:B------:R-:W-:Y:S02]  /*15a10*/  IMAD.SHL.U32 R11, R3, 0x20, RZ ;  /* 0x00000020030b7824 */ /* 0x000fe400078e00ff */
[----:B------:R-:W-:Y:S01]  /*15a20*/  IMAD R3, R7, UR7, R0 ;  /* 0x0000000707037c24 */ /* 0x000fe2000f8e0200 */
[----:B------:R-:W-:Y:S01]  /*15a30*/  ULDC.64 UR6, c[0x0][0xb80] ;  /* 0x0002e00000067ab9 */ /* 0x000fe20000000a00 */
[----:B------:R-:W-:Y:S01]  /*15a40*/  IMAD.IADD R0, R16, 0x1, R185 ;  /* 0x0000000110007824 */ /* 0x000fe200078e02b9 */
[----:B------:R-:W-:Y:S01]  /*15a50*/  LOP3.LUT R12, R11, 0x20, R12, 0xe2, !PT ;  /* 0x000000200b0c7812 */ /* 0x000fe200078ee20c */
[----:B------:R-:W-:Y:S01]  /*15a60*/  IMAD.IADD R3, R9, 0x1, R3 ;  /* 0x0000000109037824 */ /* 0x000fe200078e0203 */
[----:B------:R-:W-:Y:S02]  /*15a70*/  SEL R11, RZ, 0x40, P0 ;  /* 0x00000040ff0b7807 */ /* 0x000fe40000000000 */
        /* <DEDUP_REMOVED lines=40> */
.L_x_3231:
[----:B------:R-:W-:Y:S05]  /*15d00*/  BSYNC B1 ;  /* 0x0000000000017941 */ /* 0x000fea0003800000 */
.L_x_3230:
        /* <DEDUP_REMOVED lines=36> */
.L_x_3224:
[----:B------:R-:W-:Y:S05]  /*15f50*/  BSYNC B0 ;  /* 0x0000000000007941 */ /* 0x000fea0003800000 */
.L_x_3217:
[----:B------:R-:W-:Y:S02]  /*15f60*/  ULDC UR5, c[0x0][0xd3c] ;  /* 0x00034f0000057ab9 */ /* 0x000fe40000000800 */
[----:B------:R-:W-:-:S06]  /*15f70*/  UISETP.GE.AND UP0, UPT, UR4, UR5, UPT ;  /* 0x000000050400728c */ /* 0x000fcc000bf06270 */
[----:B------:R-:W-:-:S13]  /*15f80*/  PLOP3.LUT P0, PT, PT, PT, UP0, 0x80, 0x0 ;  /* 0x000000000000781c */ /* 0x000fda0003f0f008 */
[----:B------:R-:W-:Y:S05]  /*15f90*/  @!P0 BRA `(.L_x_3232) ;  /* 0xfffffeb400008947 */ /* 0x000fea000383ffff */
[----:B------:R-:W-:Y:S05]  /*15fa0*/  EXIT ;  /* 0x000000000000794d */ /* 0x000fea0003800000 */
.L_x_3123:
        /* <DEDUP_REMOVED lines=18> */
.L_x_3233:
        /* <DEDUP_REMOVED lines=43> */
.L_x_3237:
        /* <DEDUP_REMOVED lines=39> */
.L_x_3235:
        /* <DEDUP_REMOVED lines=12> */
.L_x_3238:
        /* <DEDUP_REMOVED lines=63> */
.L_x_3239:
        /* <DEDUP_REMOVED lines=61> */
.L_x_3240:
[----:B01----:R-:W-:-:S05]  /*16e70*/  LOP3.LUT R3, RZ, R2, RZ, 0x33, !PT ;  /* 0x00000002ff037212 */ /* 0x003fca00078e33ff */
[----:B------:R-:W-:-:S05]  /*16e80*/  IMAD.IADD R2, R4, 0x1, R3 ;  /* 0x0000000104027824 */ /* 0x000fca00078e0203 */
[----:B------:R1:W-:Y:S01]  /*16e90*/  STL [R1+0x4], R2 ;  /* 0x0000040201007387 */ /* 0x0003e20000100800 */
[----:B------:R-:W-:Y:S05]  /*16ea0*/  BRA `(.L_x_3241) ;  /* 0x0000000000107947 */ /* 0x000fea0003800000 */
.L_x_3236:
[----:B------:R-:W-:Y:S01]  /*16eb0*/  IMAD.U32 R2, RZ, RZ, UR6 ;  /* 0x00000006ff027e24 */ /* 0x000fe2000f8e00ff */
[----:B------:R0:W-:Y:S04]  /*16ec0*/  STL [R1+0x4], RZ ;  /* 0x000004ff01007387 */ /* 0x0001e80000100800 */
[----:B------:R0:W-:Y:S04]  /*16ed0*/  STL [R1+0x8], RZ ;  /* 0x000008ff01007387 */ /* 0x0001e80000100800 */
[----:B------:R0:W-:Y:S02]  /*16ee0*/  STL [R1], R2 ;  /* 0x0000000201007387 */ /* 0x0001e40000100800 */
.L_x_3241:
        /* <DEDUP_REMOVED lines=10> */
.L_x_3234:
        /* <DEDUP_REMOVED lines=9> */
[C---:B----4-:R-:W-:Y:S01]  /*17020*/  IMAD.SHL.U32 R0, R6.reuse, 0x8, RZ ;  /* 0x0000000806007824 */ /* 0x050fe200078e00ff */
[----:B------:R-:W-:Y:S01]  /*17030*/  LOP3.LUT R4, R6, 0x7f, RZ, 0xc0, !PT ;  /* 0x0000007f06047812 */ /* 0x000fe200078ec0ff */
[----:B------:R-:W-:Y:S01]  /*17040*/  UMOV UR4, 0x400 ;  /* 0x0000040000047882 */ /* 0x000fe20000000000 */
[----:B------:R-:W-:Y:S01]  /*17050*/  BSSY B8, `(.L_x_3242) ;  /* 0x00007b1000087945 */ /* 0x000fe20003800000 */
[----:B------:R-:W-:Y:S01]  /*17060*/  ULDC UR37, c[0x0][0xc] ;  /* 0x0000030000257ab9 */ /* 0x000fe20000000800 */
[----:B------:R-:W-:Y:S01]  /*17070*/  LOP3.LUT R3, R0, 0x1f8, RZ, 0xc0, !PT ;  /* 0x000001f800037812 */ /* 0x000fe200078ec0ff */
[----:B01----:R-:W-:Y:S01]  /*17080*/  IMAD.SHL.U32 R2, R4, 0x8, RZ ;  /* 0x0000000804027824 */ /* 0x003fe200078e00ff */
[----:B------:R-:W-:Y:S01]  /*17090*/  LOP3.LUT R0, R0, 0x38, RZ, 0xc0, !PT ;  /* 0x0000003800007812 */ /* 0x000fe200078ec0ff */
[----:B------:R-:W-:Y:S01]  /*170a0*/  ULDC.64 UR40, c[0x0][0x198] ;  /* 0x0000660000287ab9 */ /* 0x000fe20000000a00 */
[----:B------:R-:W-:Y:S01]  /*170b0*/  LOP3.LUT R3, R3, 0x38, R6, 0x78, !PT ;  /* 0x0000003803037812 */ /* 0x000fe200078e7806 */
[----:B------:R-:W-:-:S03]  /*170c0*/  IMAD.SHL.U32 R6, R6, 0x10, RZ ;  /* 0x0000001006067824 */ /* 0x000fc600078e00ff */
[----:B------:R-:W-:Y:S02]  /*170d0*/  LOP3.LUT R2, R3, 0x200, R2, 0xf8, !PT ;  /* 0x0000020003027812 */ /* 0x000fe400078ef802 */
[----:B------:R-:W-:-:S04]  /*170e0*/  SHF.R.U32.HI R3, RZ, 0x3, R4 ;  /* 0x00000003ff037819 */ /* 0x000fc80000011604 */
[----:B------:R-:W-:Y:S02]  /*170f0*/  LOP3.LUT R4, R3, 0x70, R6, 0xf8, !PT ;  /* 0x0000007003047812 */ /* 0x000fe400078ef806 */
[C---:B------:R-:W-:Y:S01]  /*17100*/  LOP3.LUT R4, R0.reuse, 0x40, RZ, 0xfc, !PT ;  /* 0x0000004000047812 */ /* 0x040fe200078efcff */
[----:B--2---:R-:W-:Y:S01]  /*17110*/  ULEA UR4, UR5, UR4, 0x18 ;  /* 0x0000000405047291 */ /* 0x004fe2000f8ec03f */
[----:B------:R-:W-:-:S05]  /*17120*/  LOP3.LUT R4, R0, 0x100, RZ, 0xfc, !PT ;  /* 0x0000010000047812 */ /* 0x000fca00078efcff */
[----:B------:R-:W-:-:S04]  /*17130*/  IMAD.U32 R19, RZ, RZ, UR4 ;  /* 0x00000004ff137e24 */ /* 0x000fc8000f8e00ff */
[----:B------:R-:W-:Y:S02]  /*17140*/  IMAD R3, R2, 0x2, R19 ;  /* 0x0000000202037824 */ /* 0x000fe400078e0213 */
[----:B------:R-:W-:-:S03]  /*17150*/  IMAD.MOV.U32 R2, RZ, RZ, 0x1 ;  /* 0x00000001ff027424 */ /* 0x000fc600078e00ff */
        /* <DEDUP_REMOVED lines=9> */
.L_x_3376:
[----:B--23--:R-:W2:Y:S01]  /*171f0*/  LDL R9, [R1+0xc] ;  /* 0x00000c0001097983 */ /* 0x00cea20000100800 */
[----:B------:R-:W-:Y:S05]  /*17200*/  YIELD ;  /* 0x0000000000007946 */ /* 0x000fea0003800000 */
[----:B------:R-:W-:Y:S01]  /*17210*/  ULDC.64 UR4, c[0x0][0xb20] ;  /* 0x0002c80000047ab9 */ /* 0x000fe20000000a00 */
[----:B------:R-:W-:Y:S01]  /*17220*/  IMAD.MOV.U32 R0, RZ, RZ, RZ ;  /* 0x000000ffff007224 */ /* 0x000fe200078e00ff */
[----:B------:R-:W-:Y:S01]  /*17230*/  ISETP.NE.U32.AND P0, PT, RZ, UR4, PT ;  /* 0x00000004ff007c0c */ /* 0x000fe2000bf05070 */
[----:B01----:R-:W0:Y:S01]  /*17240*/  LDC.64 R4, c[0x0][0xaf8] ;  /* 0x0002be00ff047b82 */ /* 0x003e220000000a00 */
        /* <DEDUP_REMOVED lines=41> */
.L_x_3243:
        /* <DEDUP_REMOVED lines=16> */
.L_x_3244:
[----:B------:R-:W-:Y:S05]  /*175e0*/  @!P1 BRA `(.L_x_3245) ;  /* 0x00000000000c9947 */ /* 0x000fea0003800000 */
[----:B------:R-:W3:Y:S04]  /*175f0*/  LDG.E R6, desc[UR38][R2.64] ;  /* 0x0000002602067981 */ /* 0x000ee8000c1e1900 */
[----:B------:R-:W3:Y:S02]  /*17600*/  LDG.E R2, desc[UR38][R2.64+0x4] ;  /* 0x0000042602027981 */ /* 0x000ee4000c1e1900 */
[----:B---3--:R-:W-:-:S07]  /*17610*/  IMAD.IADD R6, R2, 0x1, -R6 ;  /* 0x0000000102067824 */ /* 0x008fce00078e0a06 */
.L_x_3245:
        /* <DEDUP_REMOVED lines=34> */
.L_x_3248:
[----:B------:R-:W-:-:S13]  /*17840*/  ISETP.NE.AND P0, PT, R3, 0x1, PT ;  /* 0x000000010300780c */ /* 0x000fda0003f05270 */
[----:B------:R-:W2:Y:S02]  /*17850*/  @P0 LDC.64 R4, c[0x0][0xae0] ;  /* 0x0002b800ff040b82 */ /* 0x000ea40000000a00 */
[----:B--2---:R-:W-:-:S05]  /*17860*/  @P0 IMAD.HI.U32 R4, R8, R4, RZ ;  /* 0x0000000408040227 */ /* 0x004fca00078e00ff */
[----:B------:R-:W-:-:S07]  /*17870*/  @P0 SHF.R.U32.HI R8, RZ, R5, R4 ;  /* 0x00000005ff080219 */ /* 0x000fce0000011604 */
.L_x_3249:
[----:B------:R-:W-:Y:S05]  /*17880*/  BSYNC B0 ;  /* 0x0000000000007941 */ /* 0x000fea0003800000 */
.L_x_3247:
[----:B------:R-:W-:-:S05]  /*17890*/  IMAD R8, R8, R3, R3 ;  /* 0x0000000308087224 */ /* 0x000fca00078e0203 */
[----:B------:R-:W-:-:S07]  /*178a0*/  VIMNMX R2, R2, R8, PT ;  /* 0x0000000802027248 */ /* 0x000fce0003fe0100 */
.L_x_3246:
        /* <DEDUP_REMOVED lines=25> */
.L_x_3252:
[----:B------:R-:W-:-:S13]  /*17a40*/  ISETP.NE.AND P0, PT, R3, 0x1, PT ;  /* 0x000000010300780c */ /* 0x000fda0003f05270 */
[----:B--2---:R-:W2:Y:S02]  /*17a50*/  @P0 LDC.64 R4, c[0x0][0xae0] ;  /* 0x0002b800ff040b82 */ /* 0x004ea40000000a00 */
[----:B--2---:R-:W-:-:S05]  /*17a60*/  @P0 IMAD.HI.U32 R4, R6, R4, RZ ;  /* 0x0000000406040227 */ /* 0x004fca00078e00ff */
[----:B------:R-:W-:-:S07]  /*17a70*/  @P0 SHF.R.U32.HI R6, RZ, R5, R4 ;  /* 0x00000005ff060219 */ /* 0x000fce0000011604 */
.L_x_3253:
[----:B------:R-:W-:Y:S05]  /*17a80*/  BSYNC B0 ;  /* 0x0000000000007941 */ /* 0x000fea0003800000 */
.L_x_3251:
[----:B------:R-:W-:-:S05]  /*17a90*/  IMAD R3, R6, R3, RZ ;  /* 0x0000000306037224 */ /* 0x000fca00078e02ff */
[----:B------:R-:W-:-:S07]  /*17aa0*/  VIMNMX R2, R2, R3, !PT ;  /* 0x0000000302027248 */ /* 0x000fce0007fe0100 */
.L_x_3250:
        /* <DEDUP_REMOVED lines=44> */
.L_x_3255:
[----:B------:R-:W-:Y:S05]  /*17d70*/  BSYNC B0 ;  /* 0x0000000000007941 */ /* 0x000fea0003800000 */
.L_x_3254:
        /* <DEDUP_REMOVED lines=12> */
[----:B------:R-:W3:Y:S01]  /*17e40*/  S2R R2, SR_LANEID ;  /* 0x0000000000027919 */ /* 0x000ee20000000000 */
[----:B------:R-:W-:Y:S02]  /*17e50*/  VOTEU.ANY UR4, UPT, PT ;  /* 0x0000000000047886 */ /* 0x000fe400038e0100 */
[----:B------:R-:W3:Y:S08]  /*17e60*/  FLO.U32 R0, UR4 ;  /* 0x0000000400007d00 */ /* 0x000ef000080e0000 */
[----:B-1----:R-:W1:Y:S01]  /*17e70*/  POPC R4, UR4 ;  /* 0x0000000400047d09 */ /* 0x002e620008000000 */
[----:B---3--:R-:W-:-:S02]  /*17e80*/  ISETP.EQ.U32.AND P0, PT, R0, R2, PT ;  /* 0x000000020000720c */ /* 0x008fc40003f02070 */
[----:B------:R-:W1:Y:S11]  /*17e90*/  LDC.64 R2, c[0x0][0xd60] ;  /* 0x00035800ff027b82 */ /* 0x000e760000000a00 */
[----:B-1----:R-:W3:Y:S04]  /*17ea0*/  @P0 ATOMG.E.ADD.STRONG.GPU PT, R2, desc[UR38][R2.64], R4 ;  /* 0x00000004020209a8 */ /* 0x002ee800081ee1e6 */
[----:B---3--:R1:W3:Y:S02]  /*17eb0*/  SHFL.IDX PT, R2, R2, R0, 0x1f ;  /* 0x00001f0002027589 */ /* 0x0082e400000e0000 */
[----:B-1----:R-:W1:Y:S02]  /*17ec0*/  S2R R0, SR_LTMASK ;  /* 0x0000000000007919 */ /* 0x002e640000003900 */
[----:B-1----:R-:W-:-:S06]  /*17ed0*/  LOP3.LUT R0, R0, UR4, RZ, 0xc0, !PT ;  /* 0x0000000400007c12 */ /* 0x002fcc000f8ec0ff */
[----:B------:R-:W3:Y:S02]  /*17ee0*/  POPC R0, R0 ;  /* 0x0000000000007309 */ /* 0x000ee40000000000 */
[----:B---3--:R-:W-:-:S05]  /*17ef0*/  IADD3 R0, R2, UR37, R0 ;  /* 0x0000002502007c10 */ /* 0x008fca000fffe000 */
[----:B------:R4:W-:Y:S01]  /*17f00*/  STL [R1], R0 ;  /* 0x0000000001007387 */ /* 0x0009e20000100800 */
[----:B------:R-:W-:Y:S05]  /*17f10*/  BRA `(.L_x_3258) ;  /* 0x0000005800987947 */ /* 0x000fea0003800000 */
.L_x_3257:
        /* <DEDUP_REMOVED lines=20> */
.L_x_3260:
[----:B------:R-:W-:Y:S05]  /*18060*/  BSYNC B6 ;  /* 0x0000000000067941 */ /* 0x000fea0003800000 */
.L_x_3259:
        /* <DEDUP_REMOVED lines=20> */
.L_x_3263:
        /* <DEDUP_REMOVED lines=15> */
.L_x_3262:
[----:B------:R-:W-:Y:S05]  /*182a0*/  BSYNC B6 ;  /* 0x0000000000067941 */ /* 0x000fea0003800000 */
.L_x_3261:
        /* <DEDUP_REMOVED lines=24> */
.L_x_3393:
        /* <DEDUP_REMOVED lines=9> */
.L_x_3396:
        /* <DEDUP_REMOVED lines=24> */
.L_x_3267:
[----:B------:R-:W4:Y:S04]  /*18640*/  LDL R0, [R1+0x10] ;  /* 0x0000100001007983 */ /* 0x000f280000100800 */
[----:B---3--:R-:W3:Y:S01]  /*18650*/  LDL R2, [R1+0x18] ;  /* 0x0000180001027983 */ /* 0x008ee20000100800 */
[----:B----4-:R-:W-:Y:S01]  /*18660*/  IMAD R0, R0, 0x8, R19 ;  /* 0x0000000800007824 */ /* 0x010fe200078e0213 */
[----:B---3--:R-:W-:-:S04]  /*18670*/  SHF.L.U32 R2, R2, 0x1f, RZ ;  /* 0x0000001f02027819 */ /* 0x008fc800000006ff */
[----:B------:R-:W3:Y:S02]  /*18680*/  SYNCS.PHASECHK.TRANS64.TRYWAIT P0, [R0+URZ+0x38840], R2 ;  /* 0x03884002000075a7 */ /* 0x000ee4000800017f */
[----:B---3--:R-:W-:Y:S05]  /*18690*/  @!P0 BRA `(.L_x_3268) ;  /* 0x0000006c00648947 */ /* 0x008fea0003800000 */
.L_x_3397:
        /* <DEDUP_REMOVED lines=11> */
.L_x_3269:
        /* <DEDUP_REMOVED lines=23> */
.L_x_3265:
[----:B------:R-:W3:Y:S04]  /*188c0*/  LDL R2, [R1+0xc] ;  /* 0x00000c0001027983 */ /* 0x000ee80000100800 */
        /* <DEDUP_REMOVED lines=8> */
[----:B------:R-:W-:Y:S01]  /*18950*/  BSSY B6, `(.L_x_3270) ;  /* 0x0000019000067945 */ /* 0x000fe20003800000 */
[----:B---3--:R-:W-:-:S04]  /*18960*/  SHF.R.S32.HI R0, RZ, 0x1f, R2 ;  /* 0x0000001fff007819 */ /* 0x008fc80000011402 */
[----:B-1----:R-:W-:Y:S02]  /*18970*/  SEL R4, R0, RZ, !P0 ;  /* 0x000000ff00047207 */ /* 0x002fe40004000000 */
[----:B------:R-:W-:Y:S02]  /*18980*/  SEL R0, R2, RZ, !P0 ;  /* 0x000000ff02007207 */ /* 0x000fe40004000000 */
[----:B----4-:R-:W-:Y:S01]  /*18990*/  SHF.R.S32.HI R3, RZ, 0x1f, R3 ;  /* 0x0000001fff037819 */ /* 0x010fe20000011403 */
[----:B------:R1:W-:Y:S04]  /*189a0*/  STL [R1+0x58], R4 ;  /* 0x0000580401007387 */ /* 0x0003e80000100800 */
[----:B------:R1:W-:Y:S04]  /*189b0*/  STL [R1+0x38], R0 ;  /* 0x0000380001007387 */ /* 0x0003e80000100800 */
[----:B------:R1:W-:Y:S01]  /*189c0*/  STL [R1+0x50], R3 ;  /* 0x0000500301007387 */ /* 0x0003e20000100800 */
        /* <DEDUP_REMOVED lines=17> */
.L_x_3271:
[----:B------:R-:W-:Y:S05]  /*18ae0*/  BSYNC B6 ;  /* 0x0000000000067941 */ /* 0x000fea0003800000 */
.L_x_3270:
[----:B------:R-:W3:Y:S01]  /*18af0*/  LDL R11, [R1+0x34] ;  /* 0x00003400010b7983 */ /* 0x000ee20000100800 */
[----:B0-----:R-:W0:Y:S01]  /*18b00*/  LDC R7, c[0x0][0x448] ;  /* 0x00011200ff077b82 */ /* 0x001e220000000800 */
[----:B------:R-:W-:Y:S01]  /*18b10*/  ULDC.64 UR4, c[0x0][0x298] ;  /* 0x0000a60000047ab9 */ /* 0x000fe20000000a00 */
[----:B------:R-:W-:Y:S01]  /*18b20*/  ULDC.64 UR6, c[0x0][0x280] ;  /* 0x0000a00000067ab9 */ /* 0x000fe20000000a00 */
[----:B-1----:R-:W4:Y:S04]  /*18b30*/  LDL R4, [R1+0x50] ;  /* 0x0000500001047983 */ /* 0x002f280000100800 */
[----:B------:R-:W2:Y:S04]  /*18b40*/  LDL R9, [R1+0x28] ;  /* 0x0000280001097983 */ /* 0x000ea80000100800 */
[----:B------:R-:W2:Y:S01]  /*18b50*/  LDL R8, [R1+0x58] ;  /* 0x0000580001087983 */ /* 0x000ea20000100800 */
[----:B------:R-:W1:Y:S01]  /*18b60*/  S2R R2, SR_TID.X ;  /* 0x0000000000027919 */ /* 0x000e620000002100 */
[----:B------:R-:W1:Y:S02]  /*18b70*/  S2R R0, SR_TID.X ;  /* 0x0000000000007919 */ /* 0x000e640000002100 */
[----:B------:R-:W2:Y:S01]  /*18b80*/  LDL R6, [R1+0x38] ;  /* 0x0000380001067983 */ /* 0x000ea20000100800 */
[----:B0-----:R-:W-:-:S13]  /*18b90*/  ISETP.NE.AND P0, PT, R7, 0x1, PT ;  /* 0x000000010700780c */ /* 0x001fda0003f05270 */
[----:B------:R-:W0:Y:S01]  /*18ba0*/  @P0 LDC R3, c[0x0][0x450] ;  /* 0x00011400ff030b82 */ /* 0x000e220000000800 */
[----:B-1----:R-:W-:-:S04]  /*18bb0*/  LOP3.LUT R2, R2, 0x7f, RZ, 0xc0, !PT ;  /* 0x0000007f02027812 */ /* 0x002fc800078ec0ff */
[----:B------:R-:W-:Y:S01]  /*18bc0*/  SHF.R.U32.HI R2, RZ, 0x3, R2 ;  /* 0x00000003ff027819 */ /* 0x000fe20000011602 */
[----:B------:R-:W-:-:S05]  /*18bd0*/  IMAD.SHL.U32 R0, R0, 0x10, RZ ;  /* 0x0000001000007824 */ /* 0x000fca00078e00ff */
[----:B------:R-:W-:Y:S02]  /*18be0*/  LOP3.LUT R0, R2, 0x70, R0, 0xf8, !PT ;  /* 0x0000007002007812 */ /* 0x000fe400078ef800 */
[----:B------:R-:W1:Y:S03]  /*18bf0*/  @P0 LDC R2, c[0x0][0x44c] ;  /* 0x00011300ff020b82 */ /* 0x000e660000000800 */
[----:B---3--:R-:W-:-:S04]  /*18c00*/  IMAD.IADD R5, R0, 0x1, R11 ;  /* 0x0000000100057824 */ /* 0x008fc800078e020b */
[----:B-1----:R-:W-:-:S04]  /*18c10*/  @P0 IMAD.HI.U32 R2, R5, R2, RZ ;  /* 0x0000000205020227 */ /* 0x002fc800078e00ff */
[----:B------:R-:W-:Y:S01]  /*18c20*/  IMAD.MOV.U32 R0, RZ, RZ, R5 ;  /* 0x000000ffff007224 */ /* 0x000fe200078e0005 */
[----:B0-----:R-:W-:Y:S01]  /*18c30*/  @P0 SHF.R.U32.HI R0, RZ, R3, R2 ;  /* 0x00000003ff000219 */ /* 0x001fe20000011602 */
[----:B----4-:R-:W-:-:S04]  /*18c40*/  IMAD R2, R4, UR4, RZ ;  /* 0x0000000404027c24 */ /* 0x010fc8000f8e02ff */
[C---:B--2---:R-:W-:Y:S02]  /*18c50*/  IMAD R4, R9.reuse, UR5, R2 ;  /* 0x0000000509047c24 */ /* 0x044fe4000f8e0202 */
        /* <DEDUP_REMOVED lines=14> */
[----:B------:R-:W-:Y:S01]  /*18d40*/  SHF.R.S32.HI R4, RZ, 0x1f, R0 ;  /* 0x0000001fff047819 */ /* 0x000fe20000011400 */
[----:B------:R-:W3:Y:S04]  /*18d50*/  S2R R10, SR_TID.X ;  /* 0x00000000000a7919 */ /* 0x000ee80000002100 */
        /* <DEDUP_REMOVED lines=17> */
[----:B------:R-:W-:Y:S01]  /*18e70*/  UMOV UR4, 0xffffffff ;  /* 0xffffffff00047882 */ /* 0x000fe20000000000 */
[----:B---3--:R-:W-:Y:S02]  /*18e80*/  LOP3.LUT R10, R10, 0x7f, RZ, 0xc0, !PT ;  /* 0x0000007f0a0a7812 */ /* 0x008fe400078ec0ff */
[----:B------:R-:W-:Y:S02]  /*18e90*/  LEA.HI.X R2, R4, UR7, R0, 0x1, P1 ;  /* 0x0000000704027c11 */ /* 0x000fe400088f0c00 */
[----:B------:R-:W-:Y:S01]  /*18ea0*/  SHF.R.U32.HI R10, RZ, 0x3, R10 ;  /* 0x00000003ff0a7819 */ /* 0x000fe2000001160a */
[----:B-1----:R-:W-:Y:S06]  /*18eb0*/  BRA.DIV UR4, `(.L_x_3272) ;  /* 0x0000006604707947 */ /* 0x002fec000b800000 */
[----:B------:R-:W2:Y:S04]  /*18ec0*/  LDL R11, [R1+0x30] ;  /* 0x00003000010b7983 */ /* 0x000ea80000100800 */
[----:B------:R-:W3:Y:S04]  /*18ed0*/  LDL.LU R6, [R1+0x34] ;  /* 0x0000340001067983 */ /* 0x000ee80000300800 */
[----:B------:R-:W0:Y:S04]  /*18ee0*/  SHFL.IDX PT, R5, R3, RZ, 0x181f ;  /* 0x00181fff03057589 */ /* 0x000e2800000e0000 */
[----:B------:R-:W1:Y:S01]  /*18ef0*/  SHFL.IDX PT, R4, R2, RZ, 0x181f ;  /* 0x00181fff02047589 */ /* 0x000e6200000e0000 */
[----:B--2---:R-:W-:-:S02]  /*18f00*/  IMAD R0, R11, R7, RZ ;  /* 0x000000070b007224 */ /* 0x004fc400078e02ff */
[----:B---3--:R-:W-:Y:S02]  /*18f10*/  IMAD.IADD R10, R10, 0x1, R6 ;  /* 0x000000010a0a7824 */ /* 0x008fe400078e0206 */
[----:B------:R-:W-:Y:S02]  /*18f20*/  SHFL.IDX PT, R6, R2, 0x1, 0x181f ;  /* 0x00381f0002067f89 */ /* 0x000fe400000e0000 */
[C---:B------:R-:W-:Y:S01]  /*18f30*/  VIADD R7, R10.reuse, 0x10 ;  /* 0x000000100a077836 */ /* 0x040fe20000000000 */
[----:B------:R-:W-:Y:S01]  /*18f40*/  ISETP.GE.AND P1, PT, R10, R0, PT ;  /* 0x000000000a00720c */ /* 0x000fe20003f26270 */
[----:B------:R-:W-:Y:S04]  /*18f50*/  STL [R1+0x34], R10 ;  /* 0x0000340a01007387 */ /* 0x000fe80000100800 */
[----:B------:R2:W-:Y:S08]  /*18f60*/  STL [R1+0x48], R7 ;  /* 0x0000480701007387 */ /* 0x0005f00000100800 */
[----:B0-----:R-:W-:-:S05]  /*18f70*/  @!P1 LEA R5, P2, R9, R5, 0x1 ;  /* 0x0000000509059211 */ /* 0x001fca00078408ff */
[----:B-1----:R-:W-:-:S05]  /*18f80*/  @!P1 IMAD.X R4, RZ, RZ, R4, P2 ;  /* 0x000000ffff049224 */ /* 0x002fca00010e0604 */
[----:B------:R-:W-:-:S04]  /*18f90*/  @!P1 LOP3.LUT R5, R5, R4, RZ, 0x3c, !PT ;  /* 0x0000000405059212 */ /* 0x000fc800078e3cff */
[----:B------:R-:W-:-:S04]  /*18fa0*/  @!P1 LOP3.LUT R4, R5, R4, RZ, 0x3c, !PT ;  /* 0x0000000405049212 */ /* 0x000fc800078e3cff */
[----:B------:R-:W-:-:S05]  /*18fb0*/  @!P1 LOP3.LUT R5, R5, R4, RZ, 0x3c, !PT ;  /* 0x0000000405059212 */ /* 0x000fca00078e3cff */
[----:B-----5:R0:W-:Y:S01]  /*18fc0*/  @!P1 LDGSTS.E.BYPASS.LTC128B.128 [R8+0x20400], desc[UR38][R4.64], !P0 ;  /* 0x2040000004089fae */ /* 0x0201e2000c101d66 */
[----:B------:R-:W-:Y:S01]  /*18fd0*/  ISETP.GE.AND P1, PT, R7, R0, PT ;  /* 0x000000000700720c */ /* 0x000fe20003f26270 */
[----:B--2---:R-:W-:-:S05]  /*18fe0*/  VIADD R7, R10, 0x20 ;  /* 0x000000200a077836 */ /* 0x004fca0000000000 */
[----:B------:R-:W-:Y:S04]  /*18ff0*/  STL [R1+0x5c], R7 ;  /* 0x00005c0701007387 */ /* 0x000fe80000100800 */
[----:B0-----:R-:W0:Y:S03]  /*19000*/  SHFL.IDX PT, R4, R3, 0x1, 0x181f ;  /* 0x00381f0003047f89 */ /* 0x001e2600000e0000 */
[----:B0-----:R-:W-:-:S05]  /*19010*/  @!P1 LEA R5, P2, R9, R4, 0x1 ;  /* 0x0000000409059211 */ /* 0x001fca00078408ff */
[----:B------:R-:W-:Y:S02]  /*19020*/  @!P1 IMAD.X R4, RZ, RZ, R6, P2 ;  /* 0x000000ffff049224 */ /* 0x000fe400010e0606 */
[----:B------:R-:W-:Y:S03]  /*19030*/  SHFL.IDX PT, R6, R2, 0x2, 0x181f ;  /* 0x00581f0002067f89 */ /* 0x000fe600000e0000 */
[----:B------:R-:W-:-:S04]  /*19040*/  @!P1 LOP3.LUT R5, R5, R4, RZ, 0x3c, !PT ;  /* 0x0000000405059212 */ /* 0x000fc800078e3cff */
[----:B------:R-:W-:-:S04]  /*19050*/  @!P1 LOP3.LUT R4, R5, R4, RZ, 0x3c, !PT ;  /* 0x0000000405049212 */ /* 0x000fc800078e3cff */
[----:B------:R-:W-:-:S05]  /*19060*/  @!P1 LOP3.LUT R5, R5, R4, RZ, 0x3c, !PT ;  /* 0x0000000405059212 */ /* 0x000fca00078e3cff */
[----:B------:R0:W-:Y:S01]  /*19070*/  @!P1 LDGSTS.E.BYPASS.LTC128B.128 [R8+0x20c00], desc[UR38][R4.64], !P0 ;  /* 0x20c0000004089fae */ /* 0x0001e2000c101d66 */
[----:B------:R-:W-:-:S03]  /*19080*/  ISETP.GE.AND P1, PT, R7, R0, PT ;  /* 0x000000000700720c */ /* 0x000fc60003f26270 */
[----:B0-----:R-:W0:Y:S04]  /*19090*/  SHFL.IDX PT, R4, R3, 0x2, 0x181f ;  /* 0x00581f0003047f89 */ /* 0x001e2800000e0000 */
[----:B------:R-:W1:Y:S06]  /*190a0*/  SHFL.IDX PT, R3, R3, 0x3, 0x181f ;  /* 0x00781f0003037f89 */ /* 0x000e6c00000e0000 */
[----:B0-----:R-:W-:-:S05]  /*190b0*/  @!P1 LEA R5, P2, R9, R4, 0x1 ;  /* 0x0000000409059211 */ /* 0x001fca00078408ff */
[----:B------:R-:W-:-:S05]  /*190c0*/  @!P1 IMAD.X R4, RZ, RZ, R6, P2 ;  /* 0x000000ffff049224 */ /* 0x000fca00010e0606 */
[----:B------:R-:W-:-:S04]  /*190d0*/  @!P1 LOP3.LUT R5, R5, R4, RZ, 0x3c, !PT ;  /* 0x0000000405059212 */ /* 0x000fc800078e3cff */
[----:B------:R-:W-:-:S04]  /*190e0*/  @!P1 LOP3.LUT R4, R5, R4, RZ, 0x3c, !PT ;  /* 0x0000000405049212 */ /* 0x000fc800078e3cff */
[----:B------:R-:W-:-:S05]  /*190f0*/  @!P1 LOP3.LUT R5, R5, R4, RZ, 0x3c, !PT ;  /* 0x0000000405059212 */ /* 0x000fca00078e3cff */
[----:B------:R0:W-:Y:S04]  /*19100*/  @!P1 LDGSTS.E.BYPASS.LTC128B.128 [R8+0x21400], desc[UR38][R4.64], !P0 ;  /* 0x2140000004089fae */ /* 0x0001e8000c101d66 */
[----:B01----:R0:W2:Y:S02]  /*19110*/  SHFL.IDX PT, R4, R2, 0x3, 0x181f ;  /* 0x00781f0002047f89 */ /* 0x0030a400000e0000 */
.L_x_3406:
[----:B0-----:R-:W3:Y:S02]  /*19120*/  LDL R2, [R1+0x34] ;  /* 0x0000340001027983 */ /* 0x001ee40000100800 */
[----:B---3--:R-:W-:-:S05]  /*19130*/  VIADD R2, R2, 0x30 ;  /* 0x0000003002027836 */ /* 0x008fca0000000000 */
[----:B------:R-:W-:Y:S01]  /*19140*/  ISETP.GE.AND P1, PT, R2, R0, PT ;  /* 0x000000000200720c */ /* 0x000fe20003f26270 */
[----:B------:R0:W-:-:S12]  /*19150*/  STL [R1+0x60], R2 ;  /* 0x0000600201007387 */ /* 0x0001d80000100800 */
[----:B0-----:R-:W-:-:S05]  /*19160*/  @!P1 LEA R2, P2, R9, R3, 0x1 ;  /* 0x0000000309029211 */ /* 0x001fca00078408ff */
[----:B--2---:R-:W-:-:S05]  /*19170*/  @!P1 IMAD.X R3, RZ, RZ, R4, P2 ;  /* 0x000000ffff039224 */ /* 0x004fca00010e0604 */
[----:B------:R-:W-:Y:S01]  /*19180*/  @!PT LDS RZ, [RZ] ;  /* 0x00000000fffff984 */ /* 0x000fe20000000800 */
[----:B------:R-:W-:Y:S01]  /*19190*/  @!PT LDS RZ, [RZ] ;  /* 0x00000000fffff984 */ /* 0x000fe20000000800 */
[----:B------:R-:W-:Y:S01]  /*191a0*/  @!PT LDS RZ, [RZ] ;  /* 0x00000000fffff984 */ /* 0x000fe20000000800 */
[----:B------:R0:W-:Y:S01]  /*191b0*/  @!P1 LDGSTS.E.BYPASS.LTC128B.128 [R8+0x21c00], desc[UR38][R2.64], !P0 ;  /* 0x21c0000002089fae */ /* 0x0001e2000c101d66 */
[----:B------:R-:W-:Y:S01]  /*191c0*/  PLOP3.LUT P0, PT, PT, PT, PT, 0x80, 0x0 ;  /* 0x000000000000781c */ /* 0x000fe20003f0f070 */
[----:B------:R-:W-:-:S12]  /*191d0*/  NOP ;  /* 0x0000000000007918 */ /* 0x000fd80000000000 */
.L_x_3273:
        /* <DEDUP_REMOVED lines=37> */
.L_x_3275:
[----:B------:R-:W-:Y:S05]  /*19430*/  BSYNC B6 ;  /* 0x0000000000067941 */ /* 0x000fea0003800000 */
.L_x_3274:
        /* <DEDUP_REMOVED lines=122> */
[C---:B------:R-:W-:Y:S02]  /*19be0*/  @!P2 LOP3.LUT R2, R3.reuse, R2, RZ, 0x3c, !PT ;  /* 0x000000020302a212 */ /* 0x040fe400078e3cff */
[C---:B------:R-:W-:Y:S02]  /*19bf0*/  LOP3.LUT P6, RZ, R18.reuse, 0x4, RZ, 0xc0, !PT ;  /* 0x0000000412ff7812 */ /* 0x040fe400078cc0ff */
        /* <DEDUP_REMOVED lines=59> */
.L_x_3416:
        /* <DEDUP_REMOVED lines=30> */
.L_x_3278:
[----:B------:R-:W-:Y:S05]  /*1a190*/  BSYNC B0 ;  /* 0x0000000000007941 */ /* 0x000fea0003800000 */
.L_x_3277:
[----:B------:R-:W-:Y:S01]  /*1a1a0*/  NOP ;  /* 0x0000000000007918 */ /* 0x000fe20000000000 */
[----:B------:R-:W-:-:S13]  /*1a1b0*/  PLOP3.LUT P0, PT, PT, PT, PT, 0x80, 0x0 ;  /* 0x000000000000781c */ /* 0x000fda0003f0f070 */
.L_x_3279:
        /* <DEDUP_REMOVED lines=18> */
.L_x_3417:
[----:B------:R-:W-:Y:S05]  /*1a2e0*/  BSYNC B0 ;  /* 0x0000000000007941 */ /* 0x000fea0003800000 */
.L_x_3280:
        /* <DEDUP_REMOVED lines=13> */
.L_x_3418:
[----:B------:R-:W-:Y:S05]  /*1a3c0*/  BSYNC B1 ;  /* 0x0000000000017941 */ /* 0x000fea0003800000 */
.L_x_3284:
        /* <DEDUP_REMOVED lines=9> */
.L_x_3287:
[----:B------:R-:W-:Y:S05]  /*1a460*/  BSYNC B1 ;  /* 0x0000000000017941 */ /* 0x000fea0003800000 */
.L_x_3286:
        /* <DEDUP_REMOVED lines=13> */
.L_x_3288:
        /* <DEDUP_REMOVED lines=15> */
.L_x_3289:
        /* <DEDUP_REMOVED lines=15> */
.L_x_3290:
        /* <DEDUP_REMOVED lines=15> */
.L_x_3291:
        /* <DEDUP_REMOVED lines=15> */
.L_x_3292:
        /* <DEDUP_REMOVED lines=15> */
.L_x_3293:
        /* <DEDUP_REMOVED lines=15> */
.L_x_3294:
        /* <DEDUP_REMOVED lines=15> */
.L_x_3295:
        /* <DEDUP_REMOVED lines=10> */
.L_x_3283:
[----:B------:R-:W-:Y:S05]  /*1ac70*/  BSYNC B0 ;  /* 0x0000000000007941 */ /* 0x000fea0003800000 */
.L_x_3282:
        /* <DEDUP_REMOVED lines=61> */
.L_x_3302:
        /* <DEDUP_REMOVED lines=8> */
.L_x_3419:
[----:B------:R-:W-:Y:S05]  /*1b0d0*/  BSYNC B3 ;  /* 0x0000000000037941 */ /* 0x000fea0003800000 */
.L_x_3303:
        /* <DEDUP_REMOVED lines=9> */
.L_x_3306:
[----:B------:R-:W-:Y:S05]  /*1b170*/  BSYNC B3 ;  /* 0x0000000000037941 */ /* 0x000fea0003800000 */
.L_x_3305:
        /* <DEDUP_REMOVED lines=13> */
.L_x_3307:
        /* <DEDUP_REMOVED lines=13> */
.L_x_3420:
[----:B------:R-:W-:Y:S05]  /*1b320*/  BSYNC B3 ;  /* 0x0000000000037941 */ /* 0x000fea0003800000 */
.L_x_3308:
        /* <DEDUP_REMOVED lines=11> */
.L_x_3311:
[----:B------:R-:W-:Y:S05]  /*1b3e0*/  BSYNC B3 ;  /* 0x0000000000037941 */ /* 0x000fea0003800000 */
.L_x_3310:
        /* <DEDUP_REMOVED lines=10> */
.L_x_3312:
        /* <DEDUP_REMOVED lines=15> */
.L_x_3313:
        /* <DEDUP_REMOVED lines=15> */
.L_x_3314:
        /* <DEDUP_REMOVED lines=15> */
.L_x_3315:
        /* <DEDUP_REMOVED lines=15> */
.L_x_3316:
        /* <DEDUP_REMOVED lines=15> */
.L_x_3317:
        /* <DEDUP_REMOVED lines=15> */
.L_x_3318:
        /* <DEDUP_REMOVED lines=15> */
.L_x_3319:
        /* <DEDUP_REMOVED lines=10> */
.L_x_3301:
[----:B------:R-:W-:Y:S05]  /*1bbc0*/  BSYNC B1 ;  /* 0x0000000000017941 */ /* 0x000fea0003800000 */
.L_x_3300:
[----:B------:R-:W2:Y:S02]  /*1bbd0*/  LDL.LU R5, [R1+0x3c] ;  /* 0x00003c0001057983 */ /* 0x000ea40000300800 */
[----:B--2---:R-:W-:-:S07]  /*1bbe0*/  VIADD R0, R5, 0xfffffffd ;  /* 0xfffffffd05007836 */ /* 0x004fce0000000000 */
.L_x_3299:
[----:B------:R-:W-:Y:S05]  /*1bbf0*/  BSYNC B2 ;  /* 0x0000000000027941 */ /* 0x000fea0003800000 */
.L_x_3298:
[----:B------:R-:W-:-:S05]  /*1bc00*/  VIADD R8, R8, 0xfffffffe ;  /* 0xfffffffe08087836 */ /* 0x000fca0000000000 */
[----:B------:R-:W-:-:S13]  /*1bc10*/  ISETP.NE.AND P0, PT, R8, R4, PT ;  /* 0x000000040800720c */ /* 0x000fda0003f05270 */
[----:B------:R-:W-:Y:S05]  /*1bc20*/  @!P0 BRA `(.L_x_3297) ;  /* 0x0000001800e08947 */ /* 0x000fea0003800000 */
.L_x_3360:
        /* <DEDUP_REMOVED lines=35> */
.L_x_3322:
        /* <DEDUP_REMOVED lines=8> */
.L_x_3421:
[----:B------:R-:W-:Y:S05]  /*1bee0*/  BSYNC B2 ;  /* 0x0000000000027941 */ /* 0x000fea0003800000 */
.L_x_3323:
        /* <DEDUP_REMOVED lines=9> */
.L_x_3326:
[----:B------:R-:W-:Y:S05]  /*1bf80*/  BSYNC B2 ;  /* 0x0000000000027941 */ /* 0x000fea0003800000 */
.L_x_3325:
        /* <DEDUP_REMOVED lines=12> */
.L_x_3327:
        /* <DEDUP_REMOVED lines=13> */
.L_x_3422:
[----:B------:R-:W-:Y:S05]  /*1c120*/  BSYNC B2 ;  /* 0x0000000000027941 */ /* 0x000fea0003800000 */
.L_x_3328:
        /* <DEDUP_REMOVED lines=11> */
.L_x_3331:
[----:B------:R-:W-:Y:S05]  /*1c1e0*/  BSYNC B2 ;  /* 0x0000000000027941 */ /* 0x000fea0003800000 */
.L_x_3330:
        /* <DEDUP_REMOVED lines=9> */
.L_x_3332:
        /* <DEDUP_REMOVED lines=15> */
.L_x_3333:
        /* <DEDUP_REMOVED lines=15> */
.L_x_3334:
        /* <DEDUP_REMOVED lines=15> */
.L_x_3335:
        /* <DEDUP_REMOVED lines=15> */
.L_x_3336:
        /* <DEDUP_REMOVED lines=15> */
.L_x_3337:
        /* <DEDUP_REMOVED lines=15> */
.L_x_3338:
        /* <DEDUP_REMOVED lines=15> */
.L_x_3339:
        /* <DEDUP_REMOVED lines=10> */
.L_x_3321:
[----:B------:R-:W-:Y:S05]  /*1c9b0*/  BSYNC B1 ;  /* 0x0000000000017941 */ /* 0x000fea0003800000 */
.L_x_3320:
        /* <DEDUP_REMOVED lines=35> */
.L_x_3342:
        /* <DEDUP_REMOVED lines=8> */
.L_x_3423:
[----:B------:R-:W-:Y:S05]  /*1cc70*/  BSYNC B2 ;  /* 0x0000000000027941 */ /* 0x000fea0003800000 */
.L_x_3343:
        /* <DEDUP_REMOVED lines=9> */
.L_x_3346:
[----:B------:R-:W-:Y:S05]  /*1cd10*/  BSYNC B2 ;  /* 0x0000000000027941 */ /* 0x000fea0003800000 */
.L_x_3345:
        /* <DEDUP_REMOVED lines=13> */
.L_x_3347:
        /* <DEDUP_REMOVED lines=13> */
.L_x_3424:
[----:B------:R-:W-:Y:S05]  /*1cec0*/  BSYNC B2 ;  /* 0x0000000000027941 */ /* 0x000fea0003800000 */
.L_x_3348:
        /* <DEDUP_REMOVED lines=11> */
.L_x_3351:
[----:B------:R-:W-:Y:S05]  /*1cf80*/  BSYNC B2 ;  /* 0x0000000000027941 */ /* 0x000fea0003800000 */
.L_x_3350:
        /* <DEDUP_REMOVED lines=10> */
.L_x_3352:
        /* <DEDUP_REMOVED lines=15> */
.L_x_3353:
        /* <DEDUP_REMOVED lines=15> */
.L_x_3354:
        /* <DEDUP_REMOVED lines=15> */
.L_x_3355:
        /* <DEDUP_REMOVED lines=15> */
.L_x_3356:
        /* <DEDUP_REMOVED lines=15> */
.L_x_3357:
        /* <DEDUP_REMOVED lines=15> */
.L_x_3358:
        /* <DEDUP_REMOVED lines=15> */
.L_x_3359:
        /* <DEDUP_REMOVED lines=10> */
.L_x_3341:
[----:B------:R-:W-:Y:S05]  /*1d760*/  BSYNC B1 ;  /* 0x0000000000017941 */ /* 0x000fea0003800000 */
.L_x_3340:
[----:B------:R-:W2:Y:S01]  /*1d770*/  LDL R2, [R1+0x20] ;  /* 0x0000200001027983 */ /* 0x000ea20000100800 */
[----:B------:R-:W-:Y:S01]  /*1d780*/  VIADD R0, R0, 0xfffffffe ;  /* 0xfffffffe00007836 */ /* 0x000fe20000000000 */
[----:B--2---:R-:W-:-:S13]  /*1d790*/  ISETP.GT.AND P0, PT, R6, R2, PT ;  /* 0x000000020600720c */ /* 0x004fda0003f04270 */
[----:B------:R-:W-:Y:S05]  /*1d7a0*/  @P0 BRA `(.L_x_3360) ;  /* 0xffffffe400200947 */ /* 0x000fea000383ffff */
.L_x_3297:
[----:B------:R-:W-:Y:S05]  /*1d7b0*/  BSYNC B0 ;  /* 0x0000000000007941 */ /* 0x000fea0003800000 */
.L_x_3296:
        /* <DEDUP_REMOVED lines=25> */
.L_x_3362:
[----:B------:R-:W-:Y:S05]  /*1d950*/  BSYNC B0 ;  /* 0x0000000000007941 */ /* 0x000fea0003800000 */
.L_x_3361:
[----:B------:R-:W-:-:S05]  /*1d960*/  SEL R0, R0, RZ, P0 ;  /* 0x000000ff00007207 */ /* 0x000fca0000000000 */
[----:B------:R3:W-:Y:S02]  /*1d970*/  STL [R1+0x10], R0 ;  /* 0x0000100001007387 */ /* 0x0007e40000100800 */
.L_x_3258:
[----:B------:R-:W-:Y:S05]  /*1d980*/  BSYNC B7 ;  /* 0x0000000000077941 */ /* 0x000fea0003800000 */
.L_x_3256:
        /* <DEDUP_REMOVED lines=13> */
.L_x_3363:
[----:B------:R-:W5:Y:S01]  /*1da60*/  S2R R16, SR_TID.X ;  /* 0x0000000000107919 */ /* 0x000f620000002100 */
[----:B------:R-:W-:Y:S01]  /*1da70*/  UMOV UR4, 0xffffffff ;  /* 0xffffffff00047882 */ /* 0x000fe20000000000 */
[----:B-----5:R-:W-:-:S04]  /*1da80*/  LOP3.LUT R16, R16, 0x1f, RZ, 0xc0, !PT ;  /* 0x0000001f10107812 */ /* 0x020fc800078ec0ff */
[----:B------:R-:W-:Y:S01]  /*1da90*/  ISETP.NE.AND P0, PT, R16, 0x1f, PT ;  /* 0x0000001f1000780c */ /* 0x000fe20003f05270 */
[----:B------:R-:W-:-:S12]  /*1daa0*/  BRA.DIV UR4, `(.L_x_3365) ;  /* 0x0000002e04387947 */ /* 0x000fd8000b800000 */
[----:B-1----:R-:W0:Y:S01]  /*1dab0*/  LDL.LU R3, [R1] ;  /* 0x0000000001037983 */ /* 0x002e220000300800 */
[----:B------:R-:W-:-:S03]  /*1dac0*/  ULDC UR4, c[0x0][0xd3c] ;  /* 0x00034f0000047ab9 */ /* 0x000fc60000000800 */
[----:B------:R-:W3:Y:S01]  /*1dad0*/  LDL R4, [R1+0xc] ;  /* 0x00000c0001047983 */ /* 0x000ee20000100800 */
[----:B0-----:R-:W-:Y:S02]  /*1dae0*/  IMAD.MOV.U32 R8, RZ, RZ, R3 ;  /* 0x000000ffff087224 */ /* 0x001fe400078e0003 */
[----:B---34-:R-:W-:-:S05]  /*1daf0*/  IMAD.IADD R0, R4, 0x1, R16 ;  /* 0x0000000104007824 */ /* 0x018fca00078e0210 */
        /* <DEDUP_REMOVED lines=35> */
.L_x_3434:
[----:B------:R-:W-:Y:S02]  /*1dd30*/  ULDC UR4, c[0x0][0xd38] ;  /* 0x00034e0000047ab9 */ /* 0x000fe40000000800 */
[----:B------:R-:W-:-:S04]  /*1dd40*/  IMAD.U32 R8, RZ, RZ, UR4 ;  /* 0x00000004ff087e24 */ /* 0x000fc8000f8e00ff */
[----:B-1----:R-:W-:-:S04]  /*1dd50*/  IMAD R10, R10, R8, RZ ;  /* 0x000000080a0a7224 */ /* 0x002fc800078e02ff */
[----:B------:R-:W-:-:S05]  /*1dd60*/  IMAD.IADD R4, R9, 0x1, R10 ;  /* 0x0000000109047824 */ /* 0x000fca00078e020a */
[----:B------:R-:W-:-:S13]  /*1dd70*/  ISETP.GT.AND P6, PT, R4, R0, PT ;  /* 0x000000000400720c */ /* 0x000fda0003fc4270 */
[----:B------:R-:W-:Y:S05]  /*1dd80*/  @P6 BRA `(.L_x_3366) ;  /* 0x0000000000ac6947 */ /* 0x000fea0003800000 */
.L_x_3369:
        /* <DEDUP_REMOVED lines=37> */
.L_x_3442:
[----:B------:R-:W-:Y:S02]  /*1dfe0*/  ULDC UR4, c[0x0][0xd38] ;  /* 0x00034e0000047ab9 */ /* 0x000fe40000000800 */
[----:B------:R-:W-:-:S04]  /*1dff0*/  IMAD.U32 R8, RZ, RZ, UR4 ;  /* 0x00000004ff087e24 */ /* 0x000fc8000f8e00ff */
[----:B-1----:R-:W-:-:S04]  /*1e000*/  IMAD R10, R10, R8, RZ ;  /* 0x000000080a0a7224 */ /* 0x002fc800078e02ff */
[----:B------:R-:W-:-:S05]  /*1e010*/  IMAD.IADD R4, R10, 0x1, R4 ;  /* 0x000000010a047824 */ /* 0x000fca00078e0204 */
[----:B------:R-:W-:-:S13]  /*1e020*/  ISETP.GT.AND P6, PT, R4, R0, PT ;  /* 0x000000000400720c */ /* 0x000fda0003fc4270 */
[----:B------:R-:W-:Y:S05]  /*1e030*/  @!P6 BRA `(.L_x_3369) ;  /* 0xfffffffc0054e947 */ /* 0x000fea000383ffff */
.L_x_3366:
        /* <DEDUP_REMOVED lines=12> */
.L_x_3447:
[----:B------:R-:W-:-:S13]  /*1e100*/  ISETP.NE.AND P0, PT, R3, RZ, PT ;  /* 0x000000ff0300720c */ /* 0x000fda0003f05270 */
[----:B------:R-:W-:Y:S05]  /*1e110*/  @!P0 BRA `(.L_x_3371) ;  /* 0x0000000000148947 */ /* 0x000fea0003800000 */
[----:B------:R-:W-:Y:S01]  /*1e120*/  UMOV UR4, 0xffffffff ;  /* 0xffffffff00047882 */ /* 0x000fe20000000000 */
[----:B---3--:R-:W-:Y:S02]  /*1e130*/  VIADD R9, R9, 0xffffffff ;  /* 0xffffffff09097836 */ /* 0x008fe40000000000 */
[----:B------:R-:W-:Y:S05]  /*1e140*/  BRA.DIV UR4, `(.L_x_3372) ;  /* 0x00000032042c7947 */ /* 0x000fea000b800000 */
[----:B0-----:R0:W2:Y:S02]  /*1e150*/  SHFL.IDX PT, R2, R2, R9, 0x1f ;  /* 0x00001f0902027589 */ /* 0x0010a400000e0000 */
.L_x_3450:
[----:B--2---:R-:W-:-:S07]  /*1e160*/  IMAD.MOV.U32 R6, RZ, RZ, R2 ;  /* 0x000000ffff067224 */ /* 0x004fce00078e0002 */
.L_x_3371:
[----:B0-----:R-:W-:Y:S01]  /*1e170*/  IMAD R2, R6, R8, R10 ;  /* 0x0000000806027224 */ /* 0x001fe200078e020a */
[----:B------:R-:W-:-:S03]  /*1e180*/  ISETP.NE.AND P0, PT, R7, 0x1, PT ;  /* 0x000000010700780c */ /* 0x000fc60003f05270 */
[----:B------:R-:W-:Y:S01]  /*1e190*/  IMAD.IADD R0, R0, 0x1, -R2 ;  /* 0x0000000100007824 */ /* 0x000fe200078e0a02 */
[----:B------:R0:W-:Y:S09]  /*1e1a0*/  STL [R1], R2 ;  /* 0x0000000201007387 */ /* 0x0001f20000100800 */
[----:B------:R-:W-:Y:S05]  /*1e1b0*/  @!P0 BRA `(.L_x_3373) ;  /* 0x0000000000e48947 */ /* 0x000fea0003800000 */
[----:B-1-3--:R-:W-:-:S04]  /*1e1c0*/  IABS R5, R4 ;  /* 0x0000000400057213 */ /* 0x00afc80000000000 */
[----:B0-----:R-:W0:Y:S08]  /*1e1d0*/  I2F.RP R2, R5 ;  /* 0x0000000500027306 */ /* 0x001e300000209400 */
        /* <DEDUP_REMOVED lines=55> */
.L_x_3373:
[----:B-1-3--:R-:W2:Y:S01]  /*1e550*/  LDL R5, [R1+0xc] ;  /* 0x00000c0001057983 */ /* 0x00aea20000100800 */
[----:B0-----:R-:W2:Y:S02]  /*1e560*/  LDC.64 R2, c[0x0][0xd90] ;  /* 0x00036400ff027b82 */ /* 0x001ea40000000a00 */
[----:B--2---:R-:W-:-:S05]  /*1e570*/  IMAD.WIDE R2, R5, 0x4, R2 ;  /* 0x0000000405027825 */ /* 0x004fca00078e0202 */
        /* <DEDUP_REMOVED lines=30> */
[----:B------:R-:W-:-:S04]  /*1e760*/  VIADDMNMX R6, R3, R8, R6, PT ;  /* 0x0000000803067246 */ /* 0x000fc80003800106 */
        /* <DEDUP_REMOVED lines=19> */
[----:B------:R-:W-:Y:S02]  /*1e8a0*/  LOP3.LUT R3, R0, R6, RZ, 0x3c, !PT ;  /* 0x0000000600037212 */ /* 0x000fe400078e3cff */
[----:B------:R-:W-:Y:S02]  /*1e8b0*/  IADD3 R0, R7, 0x1000000, R0 ;  /* 0x0100000007007810 */ /* 0x000fe40007ffe000 */
        /* <DEDUP_REMOVED lines=8> */
.L_x_3374:
[----:B------:R-:W-:-:S05]  /*1e940*/  LOP3.LUT R0, RZ, R0, RZ, 0x33, !PT ;  /* 0x00000000ff007212 */ /* 0x000fca00078e33ff */
[----:B------:R-:W-:-:S05]  /*1e950*/  IMAD.IADD R0, R4, 0x1, R0 ;  /* 0x0000000104007824 */ /* 0x000fca00078e0200 */
[----:B------:R2:W-:Y:S01]  /*1e960*/  STL [R1+0x4], R0 ;  /* 0x0000040001007387 */ /* 0x0005e20000100800 */
[----:B------:R-:W-:Y:S05]  /*1e970*/  BRA `(.L_x_3375) ;  /* 0x0000000000287947 */ /* 0x000fea0003800000 */
.L_x_3367:
        /* <DEDUP_REMOVED lines=10> */
.L_x_3375:
[----:B01----:R-:W3:Y:S04]  /*1ea20*/  LDL R2, [R1+0xc] ;  /* 0x00000c0001027983 */ /* 0x003ee80000100800 */
[----:B------:R-:W4:Y:S04]  /*1ea30*/  LDL R3, [R1+0x8] ;  /* 0x0000080001037983 */ /* 0x000f280000100800 */
[----:B------:R-:W5:Y:S04]  /*1ea40*/  LDL R5, [R1+0x4] ;  /* 0x0000040001057983 */ /* 0x000f680000100800 */
[----:B------:R-:W5:Y:S01]  /*1ea50*/  LDL R4, [R1] ;  /* 0x0000000001047983 */ /* 0x000f620000100800 */
[----:B--2---:R-:W0:Y:S01]  /*1ea60*/  S2R R0, SR_TID.X ;  /* 0x0000000000007919 */ /* 0x004e220000002100 */
[----:B------:R-:W-:Y:S05]  /*1ea70*/  WARPSYNC.ALL ;  /* 0x0000000000007948 */ /* 0x000fea0003800000 */
[----:B0-----:R-:W-:Y:S01]  /*1ea80*/  LOP3.LUT R0, R0, 0x1f, RZ, 0xc0, !PT ;  /* 0x0000001f00007812 */ /* 0x001fe200078ec0ff */
[----:B------:R-:W-:Y:S03]  /*1ea90*/  BAR.SYNC.DEFER_BLOCKING 0x4, 0x180 ;  /* 0x0106000000007b1d */ /* 0x000fe60000010000 */
[----:B------:R-:W-:-:S13]  /*1eaa0*/  ISETP.NE.AND P0, PT, R0, RZ, PT ;  /* 0x000000ff0000720c */ /* 0x000fda0003f05270 */
[----:B------:R-:W0:Y:S01]  /*1eab0*/  @!P0 S2R R0, SR_CgaCtaId ;  /* 0x0000000000008919 */ /* 0x000e220000008800 */
[----:B---3--:R-:W-:Y:S01]  /*1eac0*/  IMAD.MOV.U32 R7, RZ, RZ, R2 ;  /* 0x000000ffff077224 */ /* 0x008fe200078e0002 */
[----:B------:R-:W-:Y:S01]  /*1ead0*/  @!P0 MOV R2, 0x400 ;  /* 0x0000040000028802 */ /* 0x000fe20000000f00 */
[----:B----4-:R-:W-:-:S03]  /*1eae0*/  IMAD.MOV.U32 R6, RZ, RZ, R3 ;  /* 0x000000ffff067224 */ /* 0x010fc600078e0003 */
[----:B0-----:R-:W-:-:S05]  /*1eaf0*/  @!P0 LEA R19, R0, R2, 0x18 ;  /* 0x0000000200138211 */ /* 0x001fca00078ec0ff */
[----:B-----5:R0:W-:Y:S01]  /*1eb00*/  @!P0 STS.128 [R19+0x388d0], R4 ;  /* 0x0388d00413008388 */ /* 0x0201e20000000c00 */
[----:B------:R-:W-:Y:S06]  /*1eb10*/  BAR.ARV 0x5, 0x180 ;  /* 0x0146000000007b1d */ /* 0x000fec0000002000 */
.L_x_3364:
[----:B---34-:R-:W3:Y:S01]  /*1eb20*/  LDL R0, [R1+0xc] ;  /* 0x00000c0001007983 */ /* 0x018ee20000100800 */
[----:B------:R-:W-:Y:S02]  /*1eb30*/  ULDC UR4, c[0x0][0xd3c] ;  /* 0x00034f0000047ab9 */ /* 0x000fe40000000800 */
[----:B---3--:R-:W-:-:S13]  /*1eb40*/  ISETP.GE.AND P0, PT, R0, UR4, PT ;  /* 0x0000000400007c0c */ /* 0x008fda000bf06270 */
[----:B------:R-:W-:Y:S05]  /*1eb50*/  @!P0 BRA `(.L_x_3376) ;  /* 0xffffff8400a48947 */ /* 0x000fea000383ffff */
[----:B------:R-:W-:Y:S05]  /*1eb60*/  BSYNC B8 ;  /* 0x0000000000087941 */ /* 0x000fea0003800000 */
.L_x_3242:
[----:B----4-:R-:W4:Y:S01]  /*1eb70*/  LDL.LU R0, [R1+0x64] ;  /* 0x0000640001007983 */ /* 0x010f220000300800 */
[----:B------:R-:W-:Y:S01]  /*1eb80*/  BSSY B0, `(.L_x_3377) ;  /* 0x000000b000007945 */ /* 0x000fe20003800000 */
[----:B01----:R-:W0:Y:S01]  /*1eb90*/  S2R R5, SR_CgaCtaId ;  /* 0x0000000000057919 */ /* 0x003e220000008800 */
[----:B----4-:R-:W-:-:S05]  /*1eba0*/  VIADD R0, R0, 0x1 ;  /* 0x0000000100007836 */ /* 0x010fca0000000000 */
        /* <DEDUP_REMOVED lines=8> */
.L_x_3451:
[----:B------:R-:W-:Y:S05]  /*1ec30*/  BSYNC B0 ;  /* 0x0000000000007941 */ /* 0x000fea0003800000 */
.L_x_3377:
[----:B------:R-:W-:-:S03]  /*1ec40*/  UMOV UR4, 0xffffffff ;  /* 0xffffffff00047882 */ /* 0x000fc60000000000 */
[----:B------:R-:W-:Y:S05]  /*1ec50*/  BRA.DIV UR4, `(.L_x_3379) ;  /* 0x0000002604a87947 */ /* 0x000fea000b800000 */
[----:B------:R-:W1:Y:S02]  /*1ec60*/  S2R R2, SR_TID.X ;  /* 0x0000000000027919 */ /* 0x000e640000002100 */
[----:B-1----:R-:W-:-:S04]  /*1ec70*/  SHF.R.U32.HI R2, RZ, 0x5, R2 ;  /* 0x00000005ff027819 */ /* 0x002fc80000011602 */
[----:B------:R-:W-:-:S05]  /*1ec80*/  LOP3.LUT R2, R2, 0x3, RZ, 0xc0, !PT ;  /* 0x0000000302027812 */ /* 0x000fca00078ec0ff */
[----:B------:R1:W2:Y:S02]  /*1ec90*/  SHFL.IDX PT, R14, R2, RZ, 0x1f ;  /* 0x00001fff020e7589 */ /* 0x0002a400000e0000 */
.L_x_3454:
[----:B--2---:R-:W-:Y:S01]  /*1eca0*/  ISETP.NE.AND P0, PT, R14, RZ, PT ;  /* 0x000000ff0e00720c */ /* 0x004fe20003f05270 */
[----:B------:R-:W-:-:S12]  /*1ecb0*/  BSSY B0, `(.L_x_3380) ;  /* 0x0000027000007945 */ /* 0x000fd80003800000 */
[----:B------:R-:W-:Y:S05]  /*1ecc0*/  @P0 BRA `(.L_x_3381) ;  /* 0x0000000000940947 */ /* 0x000fea0003800000 */
[----:B------:R-:W-:-:S03]  /*1ecd0*/  UMOV UR4, 0xffffffff ;  /* 0xffffffff00047882 */ /* 0x000fc60000000000 */
[----:B------:R-:W-:Y:S05]  /*1ece0*/  BRA.DIV UR4, `(.L_x_3382) ;  /* 0x0000002604b87947 */ /* 0x000fea000b800000 */
[----:B------:R-:W-:-:S13]  /*1ecf0*/  ELECT P6, URZ, PT ;  /* 0x00000000003f782f */ /* 0x000fda00038c0000 */
.L_x_3457:
[----:B------:R-:W-:Y:S05]  /*1ed00*/  @!P6 BRA `(.L_x_3381) ;  /* 0x000000000084e947 */ /* 0x000fea0003800000 */
[----:B------:R-:W-:-:S06]  /*1ed10*/  ULOP3.LUT UR4, UR36, 0x2, URZ, 0xfc, !UPT ;  /* 0x0000000224047892 */ /* 0x000fcc000f8efc3f */
[----:B-1----:R-:W-:-:S05]  /*1ed20*/  IMAD.U32 R2, RZ, RZ, UR4 ;  /* 0x00000004ff027e24 */ /* 0x002fca000f8e00ff */
[----:B------:R-:W-:-:S13]  /*1ed30*/  ISETP.NE.AND P2, PT, R2, 0x3, PT ;  /* 0x000000030200780c */ /* 0x000fda0003f45270 */
[----:B------:R-:W-:Y:S05]  /*1ed40*/  @!P2 BRA `(.L_x_3383) ;  /* 0x000000000004a947 */ /* 0x000fea0003800000 */
[----:B------:R-:W-:Y:S01]  /*1ed50*/  BPT.TRAP 0x1 ;  /* 0x000000040000795c */ /* 0x000fe20000300000 */
.L_x_3383:
[----:B0-----:R-:W2:Y:S04]  /*1ed60*/  LDL R3, [R1+0x10] ;  /* 0x0000100001037983 */ /* 0x001ea80000100800 */
[----:B------:R-:W4:Y:S01]  /*1ed70*/  LDL.LU R7, [R1+0x18] ;  /* 0x0000180001077983 */ /* 0x000f220000300800 */
[----:B------:R-:W-:-:S04]  /*1ed80*/  VIADD R2, R0, 0x38840 ;  /* 0x0003884000027836 */ /* 0x000fc80000000000 */
[C---:B--2---:R-:W-:Y:S02]  /*1ed90*/  IMAD R6, R3.reuse, 0x8, R2 ;  /* 0x0000000803067824 */ /* 0x044fe400078e0202 */
[----:B------:R-:W-:Y:S01]  /*1eda0*/  VIADD R3, R3, 0x1 ;  /* 0x0000000103037836 */ /* 0x000fe20000000000 */
[----:B----4-:R-:W-:-:S04]  /*1edb0*/  SHF.L.U32 R5, R7, 0x1f, RZ ;  /* 0x0000001f07057819 */ /* 0x010fc800000006ff */
        /* <DEDUP_REMOVED lines=8> */
.L_x_3458:
[----:B------:R-:W1:Y:S02]  /*1ee40*/  SYNCS.PHASECHK.TRANS64.TRYWAIT P0, [R7+URZ], R2 ;  /* 0x00000002070075a7 */ /* 0x000e64000800017f */
[----:B-1----:R-:W-:Y:S05]  /*1ee50*/  @!P0 BRA `(.L_x_3385) ;  /* 0x0000002400908947 */ /* 0x002fea0003800000 */
.L_x_3459:
[----:B------:R-:W-:Y:S05]  /*1ee60*/  @!P2 BRA `(.L_x_3386) ;  /* 0x000000000004a947 */ /* 0x000fea0003800000 */
[----:B------:R-:W-:Y:S01]  /*1ee70*/  BPT.TRAP 0x1 ;  /* 0x000000040000795c */ /* 0x000fe20000300000 */
.L_x_3386:
[----:B------:R-:W2:Y:S01]  /*1ee80*/  LDL.LU R4, [R1+0x10] ;  /* 0x0000100001047983 */ /* 0x000ea20000300800 */
[----:B------:R-:W-:-:S04]  /*1ee90*/  VIADD R0, R0, 0x38860 ;  /* 0x0003886000007836 */ /* 0x000fc80000000000 */
[----:B--2---:R-:W-:-:S04]  /*1eea0*/  IMAD R4, R4, 0x8, R0 ;  /* 0x0000000804047824 */ /* 0x004fc800078e0200 */
[----:B------:R-:W2:Y:S02]  /*1eeb0*/  SYNCS.PHASECHK.TRANS64.TRYWAIT P0, [R4+URZ], R5 ;  /* 0x00000005040075a7 */ /* 0x000ea4000800017f */
[----:B--2---:R-:W-:Y:S05]  /*1eec0*/  @!P0 BRA `(.L_x_3387) ;  /* 0x0000002400888947 */ /* 0x004fea0003800000 */
.L_x_3460:
[----:B------:R-:W-:-:S07]  /*1eed0*/  IMAD R3, R3, 0x8, R0 ;  /* 0x0000000803037824 */ /* 0x000fce00078e0200 */
.L_x_3388:
[----:B----4-:R4:W0:Y:S02]  /*1eee0*/  SYNCS.PHASECHK.TRANS64.TRYWAIT P0, [R3+URZ], R2 ;  /* 0x00000002030075a7 */ /* 0x010824000800017f */
[----:B0-----:R-:W-:Y:S05]  /*1eef0*/  @!P0 NANOSLEEP.SYNCS 0x989680 ;  /* 0x009896800000895d */ /* 0x001fea0003900000 */
[----:B------:R-:W0:Y:S02]  /*1ef00*/  @!P0 SYNCS.PHASECHK.TRANS64 P0, [R3+URZ], R2 ;  /* 0x00000002030085a7 */ /* 0x000e24000800007f */
[----:B0-----:R-:W-:Y:S05]  /*1ef10*/  @!P0 BRA `(.L_x_3388) ;  /* 0xfffffffc00f08947 */ /* 0x001fea000383ffff */
.L_x_3381:
[----:B------:R-:W-:Y:S05]  /*1ef20*/  BSYNC B0 ;  /* 0x0000000000007941 */ /* 0x000fea0003800000 */
.L_x_3380:
[----:B------:R-:W-:Y:S05]  /*1ef30*/  EXIT ;  /* 0x000000000000794d */ /* 0x000fea0003800000 */
.L_x_3147:
[----:B0-----:R-:W-:-:S04]  /*1ef40*/  IMAD.U32 R0, RZ, RZ, UR41 ;  /* 0x00000029ff007e24 */ /* 0x001fc8000f8e00ff */
[----:B------:R0:W1:Y:S03]  /*1ef50*/  SYNCS.PHASECHK.TRANS64.TRYWAIT P1, [R0+URZ+0x38800], R3 ;  /* 0x03880003000075a7 */ /* 0x000066000802017f */
[----:B-1----:R-:W-:Y:S05]  /*1ef60*/  @!P1 NANOSLEEP.SYNCS 0x989680 ;  /* 0x009896800000995d */ /* 0x002fea0003900000 */
[----:B------:R-:W1:Y:S02]  /*1ef70*/  @!P1 SYNCS.PHASECHK.TRANS64 P1, [R0+URZ+0x38800], R3 ;  /* 0x03880003000095a7 */ /* 0x000e64000802007f */
[----:B-1----:R-:W-:Y:S05]  /*1ef80*/  @!P1 BRA `(.L_x_3147) ;  /* 0xfffffffc00ec9947 */ /* 0x002fea000383ffff */
[----:B------:R-:W-:Y:S05]  /*1ef90*/  BRA `(.L_x_3389) ;  /* 0xfffffe5400ec7947 */ /* 0x000fea000383ffff */
.L_x_3151:
[----:B--2---:R2:W3:Y:S02]  /*1efa0*/  SYNCS.PHASECHK.TRANS64.TRYWAIT P1, [R7+URZ+0x38830], R4 ;  /* 0x03883004070075a7 */ /* 0x0044e4000802017f */
[----:B---3--:R-:W-:Y:S05]  /*1efb0*/  @!P1 NANOSLEEP.SYNCS 0x989680 ;  /* 0x009896800000995d */ /* 0x008fea0003900000 */
[----:B------:R-:W3:Y:S02]  /*1efc0*/  @!P1 SYNCS.PHASECHK.TRANS64 P1, [R7+URZ+0x38830], R4 ;  /* 0x03883004070095a7 */ /* 0x000ee4000802007f */
[----:B---3--:R-:W-:Y:S05]  /*1efd0*/  @!P1 BRA `(.L_x_3151) ;  /* 0xfffffffc00f09947 */ /* 0x008fea000383ffff */
[----:B------:R-:W-:Y:S05]  /*1efe0*/  BRA `(.L_x_3150) ;  /* 0xfffffe5800047947 */ /* 0x000fea000383ffff */
.L_x_3152:
[----:B0-----:R-:W-:-:S04]  /*1eff0*/  IMAD.U32 R6, RZ, RZ, UR41 ;  /* 0x00000029ff067e24 */ /* 0x001fc8000f8e00ff */
[----:B------:R0:W3:Y:S03]  /*1f000*/  SYNCS.PHASECHK.TRANS64.TRYWAIT P1, [R6+URZ+0x38810], R3 ;  /* 0x03881003060075a7 */ /* 0x0000e6000802017f */
[----:B---3--:R-:W-:Y:S05]  /*1f010*/  @!P1 NANOSLEEP.SYNCS 0x989680 ;  /* 0x009896800000995d */ /* 0x008fea0003900000 */
[----:B------:R-:W3:Y:S02]  /*1f020*/  @!P1 SYNCS.PHASECHK.TRANS64 P1, [R6+URZ+0x38810], R3 ;  /* 0x03881003060095a7 */ /* 0x000ee4000802007f */
[----:B---3--:R-:W-:Y:S05]  /*1f030*/  @!P1 BRA `(.L_x_3152) ;  /* 0xfffffffc00ec9947 */ /* 0x008fea000383ffff */
[----:B------:R-:W-:Y:S05]  /*1f040*/  BRA `(.L_x_3390) ;  /* 0xfffffe58008c7947 */ /* 0x000fea000383ffff */
.L_x_3156:
[----:B----4-:R4:W0:Y:S02]  /*1f050*/  SYNCS.PHASECHK.TRANS64.TRYWAIT P1, [R7+URZ+0x38850], R4 ;  /* 0x03885004070075a7 */ /* 0x010824000802017f */
[----:B0-----:R-:W-:Y:S05]  /*1f060*/  @!P1 NANOSLEEP.SYNCS 0x989680 ;  /* 0x009896800000995d */ /* 0x001fea0003900000 */
[----:B------:R-:W0:Y:S02]  /*1f070*/  @!P1 SYNCS.PHASECHK.TRANS64 P1, [R7+URZ+0x38850], R4 ;  /* 0x03885004070095a7 */ /* 0x000e24000802007f */
[----:B0-----:R-:W-:Y:S05]  /*1f080*/  @!P1 BRA `(.L_x_3156) ;  /* 0xfffffffc00f09947 */ /* 0x001fea000383ffff */
[----:B------:R-:W-:Y:S05]  /*1f090*/  BRA `(.L_x_3155) ;  /* 0xfffffe5800987947 */ /* 0x000fea000383ffff */
.L_x_3172:
[----:B-1----:R-:W-:-:S04]  /*1f0a0*/  IMAD.U32 R9, RZ, RZ, UR5 ;  /* 0x00000005ff097e24 */ /* 0x002fc8000f8e00ff */
[----:B------:R1:W2:Y:S03]  /*1f0b0*/  SYNCS.PHASECHK.TRANS64.TRYWAIT P2, [R9+URZ+0x38830], R8 ;  /* 0x03883008090075a7 */ /* 0x0002a6000804017f */
[----:B--2---:R-:W-:Y:S05]  /*1f0c0*/  @!P2 NANOSLEEP.SYNCS 0x989680 ;  /* 0x009896800000a95d */ /* 0x004fea0003900000 */
[----:B------:R-:W2:Y:S02]  /*1f0d0*/  @!P2 SYNCS.PHASECHK.TRANS64 P2, [R9+URZ+0x38830], R8 ;  /* 0x038830080900a5a7 */ /* 0x000ea4000804007f */
[----:B--2---:R-:W-:Y:S05]  /*1f0e0*/  @!P2 BRA `(.L_x_3172) ;  /* 0xfffffffc00eca947 */ /* 0x004fea000383ffff */
[----:B------:R-:W-:Y:S05]  /*1f0f0*/  BRA `(.L_x_3171) ;  /* 0xfffffe88000c7947 */ /* 0x000fea000383ffff */
.L_x_3176:
[----:B-1----:R-:W-:-:S04]  /*1f100*/  IMAD.U32 R9, RZ, RZ, UR5 ;  /* 0x00000005ff097e24 */ /* 0x002fc8000f8e00ff */
[----:B------:R1:W3:Y:S03]  /*1f110*/  SYNCS.PHASECHK.TRANS64.TRYWAIT P2, [R9+URZ+0x38850], R8 ;  /* 0x03885008090075a7 */ /* 0x0002e6000804017f */
[----:B---3--:R-:W-:Y:S05]  /*1f120*/  @!P2 NANOSLEEP.SYNCS 0x989680 ;  /* 0x009896800000a95d */ /* 0x008fea0003900000 */
[----:B------:R-:W3:Y:S02]  /*1f130*/  @!P2 SYNCS.PHASECHK.TRANS64 P2, [R9+URZ+0x38850], R8 ;  /* 0x038850080900a5a7 */ /* 0x000ee4000804007f */
[----:B---3--:R-:W-:Y:S05]  /*1f140*/  @!P2 BRA `(.L_x_3176) ;  /* 0xfffffffc00eca947 */ /* 0x008fea000383ffff */
[----:B------:R-:W-:Y:S05]  /*1f150*/  BRA `(.L_x_3175) ;  /* 0xfffffe8800687947 */ /* 0x000fea000383ffff */
.L_x_3193:
[----:B-1----:R-:W-:-:S04]  /*1f160*/  IMAD.U32 R6, RZ, RZ, UR5 ;  /* 0x00000005ff067e24 */ /* 0x002fc8000f8e00ff */
[----:B------:R1:W2:Y:S03]  /*1f170*/  SYNCS.PHASECHK.TRANS64.TRYWAIT P3, [R6+URZ+0x38830], R5 ;  /* 0x03883005060075a7 */ /* 0x0002a6000806017f */
[----:B--2---:R-:W-:Y:S05]  /*1f180*/  @!P3 NANOSLEEP.SYNCS 0x989680 ;  /* 0x009896800000b95d */ /* 0x004fea0003900000 */
[----:B------:R-:W2:Y:S02]  /*1f190*/  @!P3 SYNCS.PHASECHK.TRANS64 P3, [R6+URZ+0x38830], R5 ;  /* 0x038830050600b5a7 */ /* 0x000ea4000806007f */
[----:B--2---:R-:W-:Y:S05]  /*1f1a0*/  @!P3 BRA `(.L_x_3193) ;  /* 0xfffffffc00ecb947 */ /* 0x004fea000383ffff */
[----:B------:R-:W-:Y:S05]  /*1f1b0*/  BRA `(.L_x_3192) ;  /* 0xfffffebc00e07947 */ /* 0x000fea000383ffff */
.L_x_3197:
[----:B-1----:R-:W-:-:S04]  /*1f1c0*/  IMAD.U32 R6, RZ, RZ, UR5 ;  /* 0x00000005ff067e24 */ /* 0x002fc8000f8e00ff */
[----:B------:R1:W3:Y:S03]  /*1f1d0*/  SYNCS.PHASECHK.TRANS64.TRYWAIT P3, [R6+URZ+0x38850], R5 ;  /* 0x03885005060075a7 */ /* 0x0002e6000806017f */
[----:B---3--:R-:W-:Y:S05]  /*1f1e0*/  @!P3 NANOSLEEP.SYNCS 0x989680 ;  /* 0x009896800000b95d */ /* 0x008fea0003900000 */
[----:B------:R-:W3:Y:S02]  /*1f1f0*/  @!P3 SYNCS.PHASECHK.TRANS64 P3, [R6+URZ+0x38850], R5 ;  /* 0x038850050600b5a7 */ /* 0x000ee4000806007f */
[----:B---3--:R-:W-:Y:S05]  /*1f200*/  @!P3 BRA `(.L_x_3197) ;  /* 0xfffffffc00ecb947 */ /* 0x008fea000383ffff */
[----:B------:R-:W-:Y:S05]  /*1f210*/  BRA `(.L_x_3196) ;  /* 0xfffffec0003c7947 */ /* 0x000fea000383ffff */
.L_x_3203:
[----:B-1----:R-:W-:-:S04]  /*1f220*/  IMAD.U32 R6, RZ, RZ, UR5 ;  /* 0x00000005ff067e24 */ /* 0x002fc8000f8e00ff */
[----:B------:R1:W2:Y:S03]  /*1f230*/  SYNCS.PHASECHK.TRANS64.TRYWAIT P2, [R6+URZ+0x38830], R5 ;  /* 0x03883005060075a7 */ /* 0x0002a6000804017f */
[----:B--2---:R-:W-:Y:S05]  /*1f240*/  @!P2 NANOSLEEP.SYNCS 0x989680 ;  /* 0x009896800000a95d */ /* 0x004fea0003900000 */
[----:B------:R-:W2:Y:S02]  /*1f250*/  @!P2 SYNCS.PHASECHK.TRANS64 P2, [R6+URZ+0x38830], R5 ;  /* 0x038830050600a5a7 */ /* 0x000ea4000804007f */
[----:B--2---:R-:W-:Y:S05]  /*1f260*/  @!P2 BRA `(.L_x_3203) ;  /* 0xfffffffc00eca947 */ /* 0x004fea000383ffff */
[----:B------:R-:W-:Y:S05]  /*1f270*/  BRA `(.L_x_3202) ;  /* 0xfffffee400e87947 */ /* 0x000fea000383ffff */
.L_x_3207:
[----:B-1----:R-:W-:-:S04]  /*1f280*/  IMAD.U32 R6, RZ, RZ, UR5 ;  /* 0x00000005ff067e24 */ /* 0x002fc8000f8e00ff */
[----:B------:R1:W3:Y:S03]  /*1f290*/  SYNCS.PHASECHK.TRANS64.TRYWAIT P2, [R6+URZ+0x38850], R5 ;  /* 0x03885005060075a7 */ /* 0x0002e6000804017f */
[----:B---3--:R-:W-:Y:S05]  /*1f2a0*/  @!P2 NANOSLEEP.SYNCS 0x989680 ;  /* 0x009896800000a95d */ /* 0x008fea0003900000 */
[----:B------:R-:W3:Y:S02]  /*1f2b0*/  @!P2 SYNCS.PHASECHK.TRANS64 P2, [R6+URZ+0x38850], R5 ;  /* 0x038850050600a5a7 */ /* 0x000ee4000804007f */
[----:B---3--:R-:W-:Y:S05]  /*1f2c0*/  @!P2 BRA `(.L_x_3207) ;  /* 0xfffffffc00eca947 */ /* 0x008fea000383ffff */
[----:B------:R-:W-:Y:S05]  /*1f2d0*/  BRA `(.L_x_3206) ;  /* 0xfffffee800447947 */ /* 0x000fea000383ffff */
.L_x_3264:
        /* <DEDUP_REMOVED lines=11> */
.L_x_3392:
[----:B------:R-:W-:Y:S05]  /*1f390*/  BSYNC B0 ;  /* 0x0000000000007941 */ /* 0x000fea0003800000 */
.L_x_3391:
[----:B------:R-:W-:Y:S05]  /*1f3a0*/  BRA `(.L_x_3393) ;  /* 0xffffff9000207947 */ /* 0x000fea000383ffff */
.L_x_3266:
[----:B------:R-:W-:Y:S01]  /*1f3b0*/  BSSY B0, `(.L_x_3394) ;  /* 0x0000006000007945 */ /* 0x000fe20003800000 */
[----:B------:R-:W-:-:S07]  /*1f3c0*/  IMAD.MOV.U32 R15, RZ, RZ, -0x1 ;  /* 0xffffffffff0f7424 */ /* 0x000fce00078e00ff */
[----:B012---:R-:W-:Y:S05]  /*1f3d0*/  WARPSYNC.COLLECTIVE R15, `(.L_x_3395) ;  /* 0x000000000f0c7348 */ /* 0x007fea0003c00000 */
[----:B------:R-:W-:Y:S02]  /*1f3e0*/  ELECT P6, UR62, PT ;  /* 0x00000000003e782f */ /* 0x000fe400038c0000 */
[----:B------:R-:W-:Y:S01]  /*1f3f0*/  MOV R14, UR62 ;  /* 0x0000003e000e7c02 */ /* 0x000fe20008000f00 */
[----:B012---:R-:W-:Y:S10]  /*1f400*/  ENDCOLLECTIVE ;  /* 0x000000000000791b */ /* 0x007ff40003800000 */
.L_x_3395:
[----:B------:R-:W-:Y:S05]  /*1f410*/  BSYNC B0 ;  /* 0x0000000000007941 */ /* 0x000fea0003800000 */
.L_x_3394:
[----:B------:R-:W-:Y:S05]  /*1f420*/  BRA `(.L_x_3396) ;  /* 0xffffff9000247947 */ /* 0x000fea000383ffff */
.L_x_3268:
[----:B---3--:R3:W4:Y:S02]  /*1f430*/  SYNCS.PHASECHK.TRANS64.TRYWAIT P0, [R0+URZ+0x38840], R2 ;  /* 0x03884002000075a7 */ /* 0x008724000800017f */
[----:B----4-:R-:W-:Y:S05]  /*1f440*/  @!P0 NANOSLEEP.SYNCS 0x989680 ;  /* 0x009896800000895d */ /* 0x010fea0003900000 */
[----:B------:R-:W4:Y:S02]  /*1f450*/  @!P0 SYNCS.PHASECHK.TRANS64 P0, [R0+URZ+0x38840], R2 ;  /* 0x03884002000085a7 */ /* 0x000f24000800007f */
[----:B----4-:R-:W-:Y:S05]  /*1f460*/  @!P0 BRA `(.L_x_3268) ;  /* 0xfffffffc00f08947 */ /* 0x010fea000383ffff */
[----:B------:R-:W-:Y:S05]  /*1f470*/  BRA `(.L_x_3397) ;  /* 0xffffff9000887947 */ /* 0x000fea000383ffff */
.L_x_3272:
[----:B------:R0:W5:Y:S01]  /*1f480*/  LDL R0, [R1+0x30] ;  /* 0x0000300001007983 */ /* 0x0001620000100800 */
[----:B------:R-:W-:Y:S02]  /*1f490*/  IMAD.MOV.U32 R6, RZ, RZ, R11 ;  /* 0x000000ffff067224 */ /* 0x000fe400078e000b */
[----:B------:R-:W-:Y:S02]  /*1f4a0*/  IMAD.MOV.U32 R13, RZ, RZ, R2 ;  /* 0x000000ffff0d7224 */ /* 0x000fe400078e0002 */
[----:B------:R-:W-:Y:S02]  /*1f4b0*/  IMAD.MOV.U32 R12, RZ, RZ, RZ ;  /* 0x000000ffff0c7224 */ /* 0x000fe400078e00ff */
[----:B------:R-:W-:Y:S02]  /*1f4c0*/  IMAD.MOV.U32 R11, RZ, RZ, 0x181f ;  /* 0x0000181fff0b7424 */ /* 0x000fe400078e00ff */
[----:B------:R-:W-:Y:S02]  /*1f4d0*/  IMAD.MOV.U32 R15, RZ, RZ, -0x1 ;  /* 0xffffffffff0f7424 */ /* 0x000fe400078e00ff */
[----:B0-----:R-:W-:-:S07]  /*1f4e0*/  IMAD.IADD R10, R10, 0x1, R6 ;  /* 0x000000010a0a7824 */ /* 0x001fce00078e0206 */
[----:B-----5:R-:W-:Y:S05]  /*1f4f0*/  WARPSYNC.COLLECTIVE R15, `(.L_x_3398) ;  /* 0x000000000f087348 */ /* 0x020fea0003c00000 */
[----:B------:R0:W1:Y:S02]  /*1f500*/  SHFL.IDX P6, R14, R13, R12, R11 ;  /* 0x0000000c0d0e7389 */ /* 0x00006400000c000b */
[----:B01---5:R-:W-:Y:S01]  /*1f510*/  ENDCOLLECTIVE ;  /* 0x000000000000791b */ /* 0x023fe20003800000 */
.L_x_3398:
[----:B------:R0:W-:Y:S01]  /*1f520*/  STL [R1+0x34], R10 ;  /* 0x0000340a01007387 */ /* 0x0001e20000100800 */
[----:B------:R-:W-:Y:S02]  /*1f530*/  IMAD.MOV.U32 R13, RZ, RZ, R3 ;  /* 0x000000ffff0d7224 */ /* 0x000fe400078e0003 */
[----:B------:R-:W-:-:S07]  /*1f540*/  IMAD.MOV.U32 R4, RZ, RZ, R14 ;  /* 0x000000ffff047224 */ /* 0x000fce00078e000e */
[----:B0-----:R-:W-:Y:S05]  /*1f550*/  WARPSYNC.COLLECTIVE R15, `(.L_x_3399) ;  /* 0x000000000f087348 */ /* 0x001fea0003c00000 */
[----:B------:R1:W2:Y:S02]  /*1f560*/  SHFL.IDX P6, R14, R13, R12, R11 ;  /* 0x0000000c0d0e7389 */ /* 0x0002a400000c000b */
[----:B012---:R-:W-:Y:S01]  /*1f570*/  ENDCOLLECTIVE ;  /* 0x000000000000791b */ /* 0x007fe20003800000 */
.L_x_3399:
[----:B------:R-:W-:Y:S02]  /*1f580*/  IMAD.MOV.U32 R13, RZ, RZ, R2 ;  /* 0x000000ffff0d7224 */ /* 0x000fe400078e0002 */
[----:B------:R-:W-:Y:S02]  /*1f590*/  IMAD.MOV.U32 R12, RZ, RZ, 0x1 ;  /* 0x00000001ff0c7424 */ /* 0x000fe400078e00ff */
[----:B------:R-:W-:-:S07]  /*1f5a0*/  IMAD.MOV.U32 R5, RZ, RZ, R14 ;  /* 0x000000ffff057224 */ /* 0x000fce00078e000e */
[----:B------:R-:W-:Y:S05]  /*1f5b0*/  WARPSYNC.COLLECTIVE R15, `(.L_x_3400) ;  /* 0x000000000f087348 */ /* 0x000fea0003c00000 */
[----:B------:R0:W1:Y:S02]  /*1f5c0*/  SHFL.IDX P6, R14, R13, R12, R11 ;  /* 0x0000000c0d0e7389 */ /* 0x00006400000c000b */
[----:B01----:R-:W-:Y:S01]  /*1f5d0*/  ENDCOLLECTIVE ;  /* 0x000000000000791b */ /* 0x003fe20003800000 */
.L_x_3400:
[----:B------:R-:W-:Y:S02]  /*1f5e0*/  IMAD.MOV.U32 R13, RZ, RZ, R3 ;  /* 0x000000ffff0d7224 */ /* 0x000fe400078e0003 */
[----:B------:R-:W-:-:S07]  /*1f5f0*/  IMAD.MOV.U32 R6, RZ, RZ, R14 ;  /* 0x000000ffff067224 */ /* 0x000fce00078e000e */
[----:B------:R-:W-:Y:S05]  /*1f600*/  WARPSYNC.COLLECTIVE R15, `(.L_x_3401) ;  /* 0x000000000f087348 */ /* 0x000fea0003c00000 */
[----:B------:R0:W1:Y:S02]  /*1f610*/  SHFL.IDX P6, R14, R13, R12, R11 ;  /* 0x0000000c0d0e7389 */ /* 0x00006400000c000b */
[----:B01----:R-:W-:Y:S01]  /*1f620*/  ENDCOLLECTIVE ;  /* 0x000000000000791b */ /* 0x003fe20003800000 */
.L_x_3401:
        /* <DEDUP_REMOVED lines=22> */
.L_x_3402:
        /* <DEDUP_REMOVED lines=10> */
.L_x_3403:
        /* <DEDUP_REMOVED lines=11> */
.L_x_3404:
        /* <DEDUP_REMOVED lines=14> */
.L_x_3405:
[----:B------:R-:W-:Y:S01]  /*1f9c0*/  IMAD.MOV.U32 R3, RZ, RZ, R14 ;  /* 0x000000ffff037224 */ /* 0x000fe200078e000e */
[----:B------:R-:W-:Y:S06]  /*1f9d0*/  BRA `(.L_x_3406) ;  /* 0xffffff9400d07947 */ /* 0x000fec000383ffff */
.L_x_3276:
        /* <DEDUP_REMOVED lines=26> */
.L_x_3408:
[----:B------:R-:W-:Y:S05]  /*1fb80*/  BSYNC B0 ;  /* 0x0000000000007941 */ /* 0x000fea0003800000 */
.L_x_3407:
        /* <DEDUP_REMOVED lines=13> */
.L_x_3409:
        /* <DEDUP_REMOVED lines=41> */
.L_x_3410:
        /* <DEDUP_REMOVED lines=16> */
.L_x_3411:
        /* <DEDUP_REMOVED lines=29> */
.L_x_3412:
        /* <DEDUP_REMOVED lines=12> */
.L_x_3413:
        /* <DEDUP_REMOVED lines=34> */
.L_x_3414:
[----:B------:R-:W-:Y:S02]  /*204a0*/  IMAD.MOV.U32 R13, RZ, RZ, R0 ;  /* 0x000000ffff0d7224 */ /* 0x000fe400078e0000 */
[----:B------:R-:W-:-:S07]  /*204b0*/  IMAD.MOV.U32 R4, RZ, RZ, R14 ;  /* 0x000000ffff047224 */ /* 0x000fce00078e000e */
[----:B------:R-:W-:Y:S05]  /*204c0*/  WARPSYNC.COLLECTIVE R15, `(.L_x_3415) ;  /* 0x000000000f087348 */ /* 0x000fea0003c00000 */
[----:B------:R0:W1:Y:S02]  /*204d0*/  SHFL.IDX P6, R14, R13, R12, R11 ;  /* 0x0000000c0d0e7389 */ /* 0x00006400000c000b */
[----:B01----:R-:W-:Y:S01]  /*204e0*/  ENDCOLLECTIVE ;  /* 0x000000000000791b */ /* 0x003fe20003800000 */
.L_x_3415:
[----:B------:R-:W-:Y:S01]  /*204f0*/  IMAD.MOV.U32 R0, RZ, RZ, R14 ;  /* 0x000000ffff007224 */ /* 0x000fe200078e000e */
[----:B------:R-:W-:Y:S06]  /*20500*/  BRA `(.L_x_3416) ;  /* 0xffffff9800a87947 */ /* 0x000fec000383ffff */
.L_x_3281:
[----:B0-----:R0:W2:Y:S02]  /*20510*/  SYNCS.PHASECHK.TRANS64.TRYWAIT P0, [R19+URZ+0x38820], R0 ;  /* 0x03882000130075a7 */ /* 0x0010a4000800017f */
[----:B--2---:R-:W-:Y:S05]  /*20520*/  @!P0 NANOSLEEP.SYNCS 0x989680 ;  /* 0x009896800000895d */ /* 0x004fea0003900000 */
[----:B------:R-:W2:Y:S02]  /*20530*/  @!P0 SYNCS.PHASECHK.TRANS64 P0, [R19+URZ+0x38820], R0 ;  /* 0x03882000130085a7 */ /* 0x000ea4000800007f */
[----:B--2---:R-:W-:Y:S05]  /*20540*/  @!P0 BRA `(.L_x_3281) ;  /* 0xfffffffc00f08947 */ /* 0x004fea000383ffff */
[----:B------:R-:W-:Y:S05]  /*20550*/  BRA `(.L_x_3417) ;  /* 0xffffff9c00607947 */ /* 0x000fea000383ffff */
.L_x_3285:
[----:B0-----:R0:W1:Y:S02]  /*20560*/  SYNCS.PHASECHK.TRANS64.TRYWAIT P0, [R0+URZ+0x38860], R2 ;  /* 0x03886002000075a7 */ /* 0x001064000800017f */
[----:B-1----:R-:W-:Y:S05]  /*20570*/  @!P0 NANOSLEEP.SYNCS 0x989680 ;  /* 0x009896800000895d */ /* 0x002fea0003900000 */
[----:B------:R-:W1:Y:S02]  /*20580*/  @!P0 SYNCS.PHASECHK.TRANS64 P0, [R0+URZ+0x38860], R2 ;  /* 0x03886002000085a7 */ /* 0x000e64000800007f */
[----:B-1----:R-:W-:Y:S05]  /*20590*/  @!P0 BRA `(.L_x_3285) ;  /* 0xfffffffc00f08947 */ /* 0x002fea000383ffff */
[----:B------:R-:W-:Y:S05]  /*205a0*/  BRA `(.L_x_3418) ;  /* 0xffffff9c00847947 */ /* 0x000fea000383ffff */
.L_x_3304:
[----:B--2---:R2:W3:Y:S02]  /*205b0*/  SYNCS.PHASECHK.TRANS64.TRYWAIT P0, [R3+URZ+0x38840], R2 ;  /* 0x03884002030075a7 */ /* 0x0044e4000800017f */
[----:B---3--:R-:W-:Y:S05]  /*205c0*/  @!P0 NANOSLEEP.SYNCS 0x989680 ;  /* 0x009896800000895d */ /* 0x008fea0003900000 */
[----:B------:R-:W3:Y:S02]  /*205d0*/  @!P0 SYNCS.PHASECHK.TRANS64 P0, [R3+URZ+0x38840], R2 ;  /* 0x03884002030085a7 */ /* 0x000ee4000800007f */
[----:B---3--:R-:W-:Y:S05]  /*205e0*/  @!P0 BRA `(.L_x_3304) ;  /* 0xfffffffc00f08947 */ /* 0x008fea000383ffff */
[----:B------:R-:W-:Y:S05]  /*205f0*/  BRA `(.L_x_3419) ;  /* 0xffffffa800b47947 */ /* 0x000fea000383ffff */
.L_x_3309:
[----:B0-----:R0:W1:Y:S02]  /*20600*/  SYNCS.PHASECHK.TRANS64.TRYWAIT P0, [R3+URZ+0x38860], R2 ;  /* 0x03886002030075a7 */ /* 0x001064000800017f */
[----:B-1----:R-:W-:Y:S05]  /*20610*/  @!P0 NANOSLEEP.SYNCS 0x989680 ;  /* 0x009896800000895d */ /* 0x002fea0003900000 */
[----:B------:R-:W1:Y:S02]  /*20620*/  @!P0 SYNCS.PHASECHK.TRANS64 P0, [R3+URZ+0x38860], R2 ;  /* 0x03886002030085a7 */ /* 0x000e64000800007f */
[----:B-1----:R-:W-:Y:S05]  /*20630*/  @!P0 BRA `(.L_x_3309) ;  /* 0xfffffffc00f08947 */ /* 0x002fea000383ffff */
[----:B------:R-:W-:Y:S05]  /*20640*/  BRA `(.L_x_3420) ;  /* 0xffffffac00347947 */ /* 0x000fea000383ffff */
.L_x_3324:
[----:B-1----:R1:W2:Y:S02]  /*20650*/  SYNCS.PHASECHK.TRANS64.TRYWAIT P0, [R4+URZ+0x38840], R2 ;  /* 0x03884002040075a7 */ /* 0x0022a4000800017f */
[----:B--2---:R-:W-:Y:S05]  /*20660*/  @!P0 NANOSLEEP.SYNCS 0x989680 ;  /* 0x009896800000895d */ /* 0x004fea0003900000 */
[----:B------:R-:W2:Y:S02]  /*20670*/  @!P0 SYNCS.PHASECHK.TRANS64 P0, [R4+URZ+0x38840], R2 ;  /* 0x03884002040085a7 */ /* 0x000ea4000800007f */
[----:B--2---:R-:W-:Y:S05]  /*20680*/  @!P0 BRA `(.L_x_3324) ;  /* 0xfffffffc00f08947 */ /* 0x004fea000383ffff */
[----:B------:R-:W-:Y:S05]  /*20690*/  BRA `(.L_x_3421) ;  /* 0xffffffb800107947 */ /* 0x000fea000383ffff */
.L_x_3329:
[----:B0-----:R0:W2:Y:S02]  /*206a0*/  SYNCS.PHASECHK.TRANS64.TRYWAIT P0, [R4+URZ+0x38860], R2 ;  /* 0x03886002040075a7 */ /* 0x0010a4000800017f */
[----:B--2---:R-:W-:Y:S05]  /*206b0*/  @!P0 NANOSLEEP.SYNCS 0x989680 ;  /* 0x009896800000895d */ /* 0x004fea0003900000 */
[----:B------:R-:W2:Y:S02]  /*206c0*/  @!P0 SYNCS.PHASECHK.TRANS64 P0, [R4+URZ+0x38860], R2 ;  /* 0x03886002040085a7 */ /* 0x000ea4000800007f */
[----:B--2---:R-:W-:Y:S05]  /*206d0*/  @!P0 BRA `(.L_x_3329) ;  /* 0xfffffffc00f08947 */ /* 0x004fea000383ffff */
[----:B------:R-:W-:Y:S05]  /*206e0*/  BRA `(.L_x_3422) ;  /* 0xffffffb8008c7947 */ /* 0x000fea000383ffff */
.L_x_3344:
[----:B-1----:R1:W2:Y:S02]  /*206f0*/  SYNCS.PHASECHK.TRANS64.TRYWAIT P0, [R4+URZ+0x38840], R2 ;  /* 0x03884002040075a7 */ /* 0x0022a4000800017f */
[----:B--2---:R-:W-:Y:S05]  /*20700*/  @!P0 NANOSLEEP.SYNCS 0x989680 ;  /* 0x009896800000895d */ /* 0x004fea0003900000 */
[----:B------:R-:W2:Y:S02]  /*20710*/  @!P0 SYNCS.PHASECHK.TRANS64 P0, [R4+URZ+0x38840], R2 ;  /* 0x03884002040085a7 */ /* 0x000ea4000800007f */
[----:B--2---:R-:W-:Y:S05]  /*20720*/  @!P0 BRA `(.L_x_3344) ;  /* 0xfffffffc00f08947 */ /* 0x004fea000383ffff */
[----:B------:R-:W-:Y:S05]  /*20730*/  BRA `(.L_x_3423) ;  /* 0xffffffc4004c7947 */ /* 0x000fea000383ffff */
.L_x_3349:
[----:B0-----:R0:W2:Y:S02]  /*20740*/  SYNCS.PHASECHK.TRANS64.TRYWAIT P0, [R4+URZ+0x38860], R2 ;  /* 0x03886002040075a7 */ /* 0x0010a4000800017f */
[----:B--2---:R-:W-:Y:S05]  /*20750*/  @!P0 NANOSLEEP.SYNCS 0x989680 ;  /* 0x009896800000895d */ /* 0x004fea0003900000 */
[----:B------:R-:W2:Y:S02]  /*20760*/  @!P0 SYNCS.PHASECHK.TRANS64 P0, [R4+URZ+0x38860], R2 ;  /* 0x03886002040085a7 */ /* 0x000ea4000800007f */
[----:B--2---:R-:W-:Y:S05]  /*20770*/  @!P0 BRA `(.L_x_3349) ;  /* 0xfffffffc00f08947 */ /* 0x004fea000383ffff */
[----:B------:R-:W-:Y:S05]  /*20780*/  BRA `(.L_x_3424) ;  /* 0xffffffc400cc7947 */ /* 0x000fea000383ffff */
.L_x_3365:
[----:B-1----:R-:W5:Y:S01]  /*20790*/  LDL R3, [R1] ;  /* 0x0000000001037983 */ /* 0x002f620000100800 */
[----:B------:R-:W-:Y:S01]  /*207a0*/  BSSY B0, `(.L_x_3425) ;  /* 0x0000008000007945 */ /* 0x000fe20003800000 */
[----:B------:R-:W-:Y:S02]  /*207b0*/  IMAD.MOV.U32 R12, RZ, RZ, RZ ;  /* 0x000000ffff0c7224 */ /* 0x000fe400078e00ff */
[----:B------:R-:W-:Y:S02]  /*207c0*/  IMAD.MOV.U32 R11, RZ, RZ, 0x1f ;  /* 0x0000001fff0b7424 */ /* 0x000fe400078e00ff */
[----:B------:R-:W-:Y:S02]  /*207d0*/  IMAD.MOV.U32 R15, RZ, RZ, -0x1 ;  /* 0xffffffffff0f7424 */ /* 0x000fe400078e00ff */
[----:B-----5:R-:W-:-:S07]  /*207e0*/  IMAD.MOV.U32 R13, RZ, RZ, R3 ;  /* 0x000000ffff0d7224 */ /* 0x020fce00078e0003 */
[----:B0-234-:R-:W-:Y:S05]  /*207f0*/  WARPSYNC.COLLECTIVE R15, `(.L_x_3426) ;  /* 0x000000000f087348 */ /* 0x01dfea0003c00000 */
[----:B------:R1:W0:Y:S02]  /*20800*/  SHFL.IDX P6, R14, R13, R12, R11 ;  /* 0x0000000c0d0e7389 */ /* 0x00022400000c000b */
[----:B01234-:R-:W-:Y:S01]  /*20810*/  ENDCOLLECTIVE ;  /* 0x000000000000791b */ /* 0x01ffe20003800000 */
.L_x_3426:
[----:B------:R-:W-:Y:S05]  /*20820*/  BSYNC B0 ;  /* 0x0000000000007941 */ /* 0x000fea0003800000 */
.L_x_3425:
        /* <DEDUP_REMOVED lines=9> */
.L_x_3427:
        /* <DEDUP_REMOVED lines=25> */
.L_x_3428:
        /* <DEDUP_REMOVED lines=8> */
.L_x_3429:
        /* <DEDUP_REMOVED lines=8> */
.L_x_3430:
        /* <DEDUP_REMOVED lines=8> */
.L_x_3431:
        /* <DEDUP_REMOVED lines=8> */
.L_x_3432:
        /* <DEDUP_REMOVED lines=9> */
.L_x_3433:
[----:B------:R-:W-:Y:S01]  /*20ce0*/  IMAD.MOV.U32 R10, RZ, RZ, R14 ;  /* 0x000000ffff0a7224 */ /* 0x000fe200078e000e */
[----:B------:R-:W-:Y:S06]  /*20cf0*/  BRA `(.L_x_3434) ;  /* 0xffffffd0000c7947 */ /* 0x000fec000383ffff */
.L_x_3368:
        /* <DEDUP_REMOVED lines=8> */
.L_x_3436:
[----:B------:R-:W-:Y:S05]  /*20d80*/  BSYNC B0 ;  /* 0x0000000000007941 */ /* 0x000fea0003800000 */
.L_x_3435:
        /* <DEDUP_REMOVED lines=10> */
.L_x_3437:
        /* <DEDUP_REMOVED lines=8> */
.L_x_3438:
        /* <DEDUP_REMOVED lines=8> */
.L_x_3439:
        /* <DEDUP_REMOVED lines=8> */
.L_x_3440:
        /* <DEDUP_REMOVED lines=9> */
.L_x_3441:
[----:B------:R-:W-:Y:S01]  /*21040*/  IMAD.MOV.U32 R10, RZ, RZ, R14 ;  /* 0x000000ffff0a7224 */ /* 0x000fe200078e000e */
[----:B------:R-:W-:Y:S06]  /*21050*/  BRA `(.L_x_3442) ;  /* 0xffffffcc00e07947 */ /* 0x000fec000383ffff */
.L_x_3370:
[----:B------:R-:W-:Y:S01]  /*21060*/  BSSY B0, `(.L_x_3443) ;  /* 0x0000006000007945 */ /* 0x000fe20003800000 */
[----:B------:R-:W-:Y:S01]  /*21070*/  PLOP3.LUT P6, PT, P6, PT, PT, 0x8, 0x0 ;  /* 0x000000000000781c */ /* 0x000fe200037ce170 */
[----:B------:R-:W-:-:S12]  /*21080*/  IMAD.MOV.U32 R15, RZ, RZ, -0x1 ;  /* 0xffffffffff0f7424 */ /* 0x000fd800078e00ff */
[----:B0-----:R-:W-:Y:S05]  /*21090*/  WARPSYNC.COLLECTIVE R15, `(.L_x_3444) ;  /* 0x000000000f087348 */ /* 0x001fea0003c00000 */
[----:B------:R-:W-:Y:S01]  /*210a0*/  VOTE.ANY R14, PT, P6 ;  /* 0x00000000000e7806 */ /* 0x000fe200030e0100 */
[----:B0-----:R-:W-:Y:S06]  /*210b0*/  ENDCOLLECTIVE ;  /* 0x000000000000791b */ /* 0x001fec0003800000 */
.L_x_3444:
[----:B------:R-:W-:Y:S05]  /*210c0*/  BSYNC B0 ;  /* 0x0000000000007941 */ /* 0x000fea0003800000 */
.L_x_3443:
        /* <DEDUP_REMOVED lines=10> */
.L_x_3445:
[----:B------:R-:W-:Y:S02]  /*21170*/  IMAD.MOV.U32 R13, RZ, RZ, R7 ;  /* 0x000000ffff0d7224 */ /* 0x000fe400078e0007 */
[----:B------:R-:W-:-:S07]  /*21180*/  IMAD.MOV.U32 R4, RZ, RZ, R14 ;  /* 0x000000ffff047224 */ /* 0x000fce00078e000e */
[----:B------:R-:W-:Y:S05]  /*21190*/  WARPSYNC.COLLECTIVE R15, `(.L_x_3446) ;  /* 0x000000000f087348 */ /* 0x000fea0003c00000 */
[----:B------:R0:W1:Y:S02]  /*211a0*/  SHFL.IDX P6, R14, R13, R12, R11 ;  /* 0x0000000c0d0e7389 */ /* 0x00006400000c000b */
[----:B01----:R-:W-:Y:S01]  /*211b0*/  ENDCOLLECTIVE ;  /* 0x000000000000791b */ /* 0x003fe20003800000 */
.L_x_3446:
[----:B------:R-:W-:Y:S02]  /*211c0*/  IMAD.MOV.U32 R7, RZ, RZ, R14 ;  /* 0x000000ffff077224 */ /* 0x000fe400078e000e */
[----:B------:R-:W-:-:S05]  /*211d0*/  IMAD.IADD R5, R9, 0x1, R16 ;  /* 0x0000000109057824 */ /* 0x000fca00078e0210 */
[----:B------:R1:W-:Y:S01]  /*211e0*/  STL [R1+0xc], R5 ;  /* 0x00000c0501007387 */ /* 0x0003e20000100800 */
[----:B------:R-:W-:Y:S05]  /*211f0*/  BRA `(.L_x_3447) ;  /* 0xffffffcc00c07947 */ /* 0x000fea000383ffff */
.L_x_3372:
[----:B------:R-:W-:Y:S01]  /*21200*/  BSSY B0, `(.L_x_3448) ;  /* 0x0000008000007945 */ /* 0x000fe20003800000 */
[----:B------:R-:W-:Y:S02]  /*21210*/  IMAD.MOV.U32 R13, RZ, RZ, R2 ;  /* 0x000000ffff0d7224 */ /* 0x000fe400078e0002 */
[----:B------:R-:W-:Y:S02]  /*21220*/  IMAD.MOV.U32 R12, RZ, RZ, R9 ;  /* 0x000000ffff0c7224 */ /* 0x000fe400078e0009 */
[----:B------:R-:W-:Y:S02]  /*21230*/  IMAD.MOV.U32 R11, RZ, RZ, 0x1f ;  /* 0x0000001fff0b7424 */ /* 0x000fe400078e00ff */
[----:B------:R-:W-:-:S07]  /*21240*/  IMAD.MOV.U32 R15, RZ, RZ, -0x1 ;  /* 0xffffffffff0f7424 */ /* 0x000fce00078e00ff */
[----:B01----:R-:W-:Y:S05]  /*21250*/  WARPSYNC.COLLECTIVE R15, `(.L_x_3449) ;  /* 0x000000000f087348 */ /* 0x003fea0003c00000 */
[----:B------:R2:W3:Y:S02]  /*21260*/  SHFL.IDX P6, R14, R13, R12, R11 ;  /* 0x0000000c0d0e7389 */ /* 0x0004e400000c000b */
[----:B0123--:R-:W-:Y:S01]  /*21270*/  ENDCOLLECTIVE ;  /* 0x000000000000791b */ /* 0x00ffe20003800000 */
.L_x_3449:
[----:B------:R-:W-:Y:S05]  /*21280*/  BSYNC B0 ;  /* 0x0000000000007941 */ /* 0x000fea0003800000 */
.L_x_3448:
[----:B------:R-:W-:Y:S01]  /*21290*/  IMAD.MOV.U32 R2, RZ, RZ, R14 ;  /* 0x000000ffff027224 */ /* 0x000fe200078e000e */
[----:B------:R-:W-:Y:S06]  /*212a0*/  BRA `(.L_x_3450) ;  /* 0xffffffcc00ac7947 */ /* 0x000fec000383ffff */
.L_x_3378:
[----:B0-----:R0:W1:Y:S02]  /*212b0*/  SYNCS.PHASECHK.TRANS64.TRYWAIT P0, [R0+URZ+0x38820], R3 ;  /* 0x03882003000075a7 */ /* 0x001064000800017f */
[----:B-1----:R-:W-:Y:S05]  /*212c0*/  @!P0 NANOSLEEP.SYNCS 0x989680 ;  /* 0x009896800000895d */ /* 0x002fea0003900000 */
[----:B------:R-:W1:Y:S02]  /*212d0*/  @!P0 SYNCS.PHASECHK.TRANS64 P0, [R0+URZ+0x38820], R3 ;  /* 0x03882003000085a7 */ /* 0x000e64000800007f */
[----:B-1----:R-:W-:Y:S05]  /*212e0*/  @!P0 BRA `(.L_x_3378) ;  /* 0xfffffffc00f08947 */ /* 0x002fea000383ffff */
[----:B------:R-:W-:Y:S05]  /*212f0*/  BRA `(.L_x_3451) ;  /* 0xffffffd8004c7947 */ /* 0x000fea000383ffff */
.L_x_3379:
        /* <DEDUP_REMOVED lines=11> */
.L_x_3453:
[----:B------:R-:W-:Y:S05]  /*213b0*/  BSYNC B0 ;  /* 0x0000000000007941 */ /* 0x000fea0003800000 */
.L_x_3452:
[----:B------:R-:W-:Y:S05]  /*213c0*/  BRA `(.L_x_3454) ;  /* 0xffffffd800347947 */ /* 0x000fea000383ffff */
.L_x_3382:
[----:B------:R-:W-:Y:S01]  /*213d0*/  BSSY B1, `(.L_x_3455) ;  /* 0x0000006000017945 */ /* 0x000fe20003800000 */
[----:B------:R-:W-:-:S07]  /*213e0*/  IMAD.MOV.U32 R15, RZ, RZ, -0x1 ;  /* 0xffffffffff0f7424 */ /* 0x000fce00078e00ff */
[----:B01-3--:R-:W-:Y:S05]  /*213f0*/  WARPSYNC.COLLECTIVE R15, `(.L_x_3456) ;  /* 0x000000000f0c7348 */ /* 0x00bfea0003c00000 */
[----:B------:R-:W-:Y:S02]  /*21400*/  ELECT P6, UR62, PT ;  /* 0x00000000003e782f */ /* 0x000fe400038c0000 */
[----:B------:R-:W-:Y:S01]  /*21410*/  MOV R14, UR62 ;  /* 0x0000003e000e7c02 */ /* 0x000fe20008000f00 */
[----:B01-3--:R-:W-:Y:S10]  /*21420*/  ENDCOLLECTIVE ;  /* 0x000000000000791b */ /* 0x00bff40003800000 */
.L_x_3456:
[----:B------:R-:W-:Y:S05]  /*21430*/  BSYNC B1 ;  /* 0x0000000000017941 */ /* 0x000fea0003800000 */
.L_x_3455:
[----:B------:R-:W-:Y:S05]  /*21440*/  BRA `(.L_x_3457) ;  /* 0xffffffd8002c7947 */ /* 0x000fea000383ffff */
.L_x_3384:
[----:B0-----:R0:W1:Y:S02]  /*21450*/  SYNCS.PHASECHK.TRANS64.TRYWAIT P0, [R6+URZ], R5 ;  /* 0x00000005060075a7 */ /* 0x001064000800017f */
[----:B-1----:R-:W-:Y:S05]  /*21460*/  @!P0 NANOSLEEP.SYNCS 0x989680 ;  /* 0x009896800000895d */ /* 0x002fea0003900000 */
[----:B------:R-:W1:Y:S02]  /*21470*/  @!P0 SYNCS.PHASECHK.TRANS64 P0, [R6+URZ], R5 ;  /* 0x00000005060085a7 */ /* 0x000e64000800007f */
[----:B-1----:R-:W-:Y:S05]  /*21480*/  @!P0 BRA `(.L_x_3384) ;  /* 0xfffffffc00f08947 */ /* 0x002fea000383ffff */
[----:B------:R-:W-:Y:S05]  /*21490*/  BRA `(.L_x_3458) ;  /* 0xffffffd800687947 */ /* 0x000fea000383ffff */
.L_x_3385:
[----:B-1----:R1:W2:Y:S02]  /*214a0*/  SYNCS.PHASECHK.TRANS64.TRYWAIT P0, [R7+URZ], R2 ;  /* 0x00000002070075a7 */ /* 0x0022a4000800017f */
[----:B--2---:R-:W-:Y:S05]  /*214b0*/  @!P0 NANOSLEEP.SYNCS 0x989680 ;  /* 0x009896800000895d */ /* 0x004fea0003900000 */
[----:B------:R-:W2:Y:S02]  /*214c0*/  @!P0 SYNCS.PHASECHK.TRANS64 P0, [R7+URZ], R2 ;  /* 0x00000002070085a7 */ /* 0x000ea4000800007f */
[----:B--2---:R-:W-:Y:S05]  /*214d0*/  @!P0 BRA `(.L_x_3385) ;  /* 0xfffffffc00f08947 */ /* 0x004fea000383ffff */
[----:B------:R-:W-:Y:S05]  /*214e0*/  BRA `(.L_x_3459) ;  /* 0xffffffd8005c7947 */ /* 0x000fea000383ffff */
.L_x_3387:
[----:B--2---:R2:W4:Y:S02]  /*214f0*/  SYNCS.PHASECHK.TRANS64.TRYWAIT P0, [R4+URZ], R5 ;  /* 0x00000005040075a7 */ /* 0x004524000800017f */
[----:B----4-:R-:W-:Y:S05]  /*21500*/  @!P0 NANOSLEEP.SYNCS 0x989680 ;  /* 0x009896800000895d */ /* 0x010fea0003900000 */
[----:B------:R-:W4:Y:S02]  /*21510*/  @!P0 SYNCS.PHASECHK.TRANS64 P0, [R4+URZ], R5 ;  /* 0x00000005040085a7 */ /* 0x000f24000800007f */
[----:B----4-:R-:W-:Y:S05]  /*21520*/  @!P0 BRA `(.L_x_3387) ;  /* 0xfffffffc00f08947 */ /* 0x010fea000383ffff */
[----:B------:R-:W-:Y:S05]  /*21530*/  BRA `(.L_x_3460) ;  /* 0xffffffd800647947 */ /* 0x000fea000383ffff */
.L_x_3461:
        /* <DEDUP_REMOVED lines=12> */
.L_x_5876:


//--------------------- .text._ZN7cutlass13device_kernelIN5flash11enable_sm90INS1_16FlashAttnFwdSm90INS1_25CollectiveMainloopFwdSm90ILi2EN4cute5tupleIJNS5_1CILi1EEES8_S8_EEENS6_IJNS7_ILi64EEESA_SA_EEELi512ENS_10bfloat16_tEfNS_4arch4Sm90ELb0ELb1ELb0ELb1ELb0ELb1ELb1ELb0ELb0ELb1ELb1ELb0EEENS1_21CollectiveEpilogueFwdINS6_IJSA_NS7_ILi512EEESA_EEES9_SC_SE_Li256ELb1ELb1ELb1ELb0EEENS1_36VarlenDynamicPersistentTileSchedulerILi64ELi64ELi256ELi128ELb1ELb1ELb1ELb1ELb0ELb1EEEEEEEEEvNT_6ParamsE --------------------------
	.section	.text._ZN7cutlass13device_kernelIN5flash11enable_sm90INS1_16FlashAttnFwdSm90INS1_25CollectiveMainloopFwdSm90ILi2EN4cute5tupleIJNS5_1CILi1EEES8_S8_EEENS6_IJNS7_ILi64EEESA_SA_EEELi512ENS_10bfloat16_tEfNS_4arch4Sm90ELb0ELb1ELb0ELb1ELb0ELb1ELb1ELb0ELb0ELb1ELb1ELb0EEENS1_21CollectiveEpilogueFwdINS6_IJSA_NS7_ILi512EEESA_EEES9_SC_SE_Li256ELb1ELb1ELb1ELb0EEENS1_36VarlenDynamicPersistentTileSchedulerILi64ELi64ELi256ELi128ELb1ELb1ELb1ELb1ELb0ELb1EEEEEEEEEvNT_6ParamsE,"ax",@progbits
	.align	128
.text._ZN7cutlass13device_kernelIN5flash11enable_sm90INS1_16FlashAttnFwdSm90INS1_25CollectiveMainloopFwdSm90ILi2EN4cute5tupleIJNS5_1CILi1EEES8_S8_EEENS6_IJNS7_ILi64EEESA_SA_EEELi512ENS_10bfloat16_tEfNS_4arch4Sm90ELb0ELb1ELb0ELb1ELb0ELb1ELb1ELb0ELb0ELb1ELb1ELb0EEENS1_21CollectiveEpilogueFwdINS6_IJSA_NS7_ILi512EEESA_EEES9_SC_SE_Li256ELb1ELb1ELb1ELb0EEENS1_36VarlenDynamicPersistentTileSchedulerILi64ELi64ELi256ELi128ELb1ELb1ELb1ELb1ELb0ELb1EEEEEEEEEvNT_6ParamsE:
        .type           _ZN7cutlass13device_kernelIN5flash11enable_sm90INS1_16FlashAttnFwdSm90INS1_25CollectiveMainloopFwdSm90ILi2EN4cute5tupleIJNS5_1CILi1EEES8_S8_EEENS6_IJNS7_ILi64EEESA_SA_EEELi512ENS_10bfloat16_tEfNS_4arch4Sm90ELb0ELb1ELb0ELb1ELb0ELb1ELb1ELb0ELb0ELb1ELb1ELb0EEENS1_21CollectiveEpilogueFwdINS6_IJSA_NS7_ILi512EEESA_EEES9_SC_SE_Li256ELb1ELb1ELb1ELb0EEENS1_36VarlenDynamicPersistentTileSchedulerILi64ELi64ELi256ELi128ELb1ELb1ELb1ELb1ELb0ELb1EEEEEEEEEvNT_6ParamsE,@function
        .size           _ZN7cutlass13device_kernelIN5flash11enable_sm90INS1_16FlashAttnFwdSm90INS1_25CollectiveMainloopFwdSm90ILi2EN4cute5tupleIJNS5_1CILi1EEES8_S8_EEENS6_IJNS7_ILi64EEESA_SA_EEELi512ENS_10bfloat16_tEfNS_4arch4Sm90ELb0ELb1ELb0ELb1ELb0ELb1ELb1ELb0ELb0ELb1ELb1ELb0EEENS1_21CollectiveEpilogueFwdINS6_IJSA_NS7_ILi512EEESA_EEES9_SC_SE_Li256ELb1ELb1ELb1ELb0EEENS1_36VarlenDynamicPersistentTileSchedulerILi64ELi64ELi256ELi128ELb1ELb1ELb1ELb1ELb0ELb1EEEEEEEEEvNT_6ParamsE,(.L_x_5877 - _ZN7cutlass13device_kernelIN5flash11enable_sm90INS1_16FlashAttnFwdSm90INS1_25CollectiveMainloopFwdSm90ILi2EN4cute5tupleIJNS5_1CILi1EEES8_S8_EEENS6_IJNS7_ILi64EEESA_SA_EEELi512ENS_10bfloat16_tEfNS_4arch4Sm90ELb0ELb1ELb0ELb1ELb0ELb1ELb1ELb0ELb0ELb1ELb1ELb0EEENS1_21CollectiveEpilogueFwdINS6_IJSA_NS7_ILi512EEESA_EEES9_SC_SE_Li256ELb1ELb1ELb1ELb0EEENS1_36VarlenDynamicPersistentTileSchedulerILi64ELi64ELi256ELi128ELb1ELb1ELb1ELb1ELb0ELb1EEEEEEEEEvNT_6ParamsE)
        .other          _ZN7cutlass13device_kernelIN5flash11enable_sm90INS1_16FlashAttnFwdSm90INS1_25CollectiveMainloopFwdSm90ILi2EN4cute5tupleIJNS5_1CILi1EEES8_S8_EEENS6_IJNS7_ILi64EEESA_SA_EEELi512ENS_10bfloat16_tEfNS_4arch4Sm90ELb0ELb1ELb0ELb1ELb0ELb1ELb1ELb0ELb0ELb1ELb1ELb0EEENS1_21CollectiveEpilogueFwdINS6_IJSA_NS7_ILi512EEESA_EEES9_SC_SE_Li256ELb1ELb1ELb1ELb0EEENS1_36VarlenDynamicPersistentTileSchedulerILi64ELi64ELi256ELi128ELb1ELb1ELb1ELb1ELb0ELb1EEEEEEEEEvNT_6ParamsE,@"STO_CUDA_ENTRY STV_DEFAULT"
_ZN7cutlass13device_kernelIN5flash11enable_sm90INS1_16FlashAttnFwdSm90INS1_25CollectiveMainloopFwdSm90ILi2EN4cute5tupleIJNS5_1CILi1EEES8_S8_EEENS6_IJNS7_ILi64EEESA_SA_EEELi512ENS_10bfloat16_tEfNS_4arch4Sm90ELb0ELb1ELb0ELb1ELb0ELb1ELb1ELb0ELb0ELb1ELb1ELb0EEENS1_21CollectiveEpilogueFwdINS6_IJSA_NS7_ILi512EEESA_EEES9_SC_SE_Li256ELb1ELb1ELb1ELb0EEENS1_36VarlenDynamicPersistentTileSchedulerILi64ELi64ELi256ELi128ELb1ELb1ELb1ELb1ELb0ELb1EEEEEEEEEvNT_6ParamsE:
        /* <DEDUP_REMOVED lines=24> */
.L_x_3463:
[----:B------:R-:W-:Y:S05]  /*0180*/  BSYNC B0 ;  /* 0x0000000000007941 */ /* 0x000fea0003800000 */
.L_x_3462:
        /* <DEDUP_REMOVED lines=39> */
.L_x_3464:
        /* <DEDUP_REMOVED lines=22> */
.L_x_3465:
        /* <DEDUP_REMOVED lines=18> */
.L_x_3466:
        /* <DEDUP_REMOVED lines=22> */
.L_x_3467:
        /* <DEDUP_REMOVED lines=22> */
.L_x_3468:
[----:B------:R-:W-:Y:S01]  /*0940*/  PLOP3.LUT P0, PT, PT, PT, UP0, 0x80, 0x0 ;  /* 0x000000000000781c */ /* 0x000fe20003f0f008 */
[----:B------:R-:W-:Y:S01]  /*0950*/  UMOV UR36, 0x1 ;  /* 0x0000000100247882 */ /* 0x000fe20000000000 */
[----:B------:R-:W-:Y:S01]  /*0960*/  NOP ;  /* 0x0000000000007918 */ /* 0x000fe20000000000 */
[----:B------:R-:W-:Y:S01]  /*0970*/  USEL UR36, UR36, 0x2, !UP0 ;  /* 0x0000000224247887 */ /* 0x000fe2000c000000 */
[----:B------:R-:W-:Y:S01]  /*0980*/  BSSY B9, `(.L_x_3469) ;  /* 0x000296b000097945 */ /* 0x000fe20003800000 */
[----:B------:R-:W-:Y:S01]  /*0990*/  ULDC.64 UR50, c[0x0][0x208] ;  /* 0x0000820000327ab9 */ /* 0x000fe20000000a00 */
[----:B0123--:R-:W-:Y:S07]  /*09a0*/  BAR.SYNC.DEFER_BLOCKING 0x0 ;  /* 0x0000000000007b1d */ /* 0x00ffee0000010000 */
[----:B------:R-:W-:Y:S05]  /*09b0*/  @!P0 BRA `(.L_x_3470) ;  /* 0x000001e400008947 */ /* 0x000fea0003800000 */
.L_x_3471:
        /* <DEDUP_REMOVED lines=19> */
[----:B------:R-:W-:Y:S01]  /*0af0*/  VIADD R6, R6, 0xffffff80 ;  /* 0xffffff8006067836 */ /* 0x000fe20000000000 */
[----:B------:R-:W-:Y:S01]  /*0b00*/  ULOP3.LUT UR47, UR36, 0x1, URZ, 0xfc, !UPT ;  /* 0x00000001242f7892 */ /* 0x000fe2000f8efc3f */
[----:B------:R-:W-:Y:S02]  /*0b10*/  IMAD.MOV.U32 R215, RZ, RZ, 0x40 ;  /* 0x00000040ffd77424 */ /* 0x000fe400078e00ff */
[----:B------:R-:W-:Y:S01]  /*0b20*/  IMAD.MOV.U32 R186, RZ, RZ, RZ ;  /* 0x000000ffffba7224 */ /* 0x000fe200078e00ff */
[----:B------:R-:W-:Y:S01]  /*0b30*/  SHF.R.S32.HI R3, RZ, 0x1f, R6 ;  /* 0x0000001fff037819 */ /* 0x000fe20000011406 */
[----:B------:R-:W-:Y:S02]  /*0b40*/  IMAD.MOV.U32 R190, RZ, RZ, RZ ;  /* 0x000000ffffbe7224 */ /* 0x000fe400078e00ff */
[----:B------:R-:W-:Y:S01]  /*0b50*/  IMAD.MOV.U32 R22, RZ, RZ, RZ ;  /* 0x000000ffff167224 */ /* 0x000fe200078e00ff */
[CC--:B------:R-:W-:Y:S01]  /*0b60*/  LEA.HI R0, R3.reuse, R6.reuse, RZ, 0x4 ;  /* 0x0000000603007211 */ /* 0x0c0fe200078f20ff */
[----:B------:R-:W-:Y:S01]  /*0b70*/  IMAD.MOV.U32 R19, RZ, RZ, RZ ;  /* 0x000000ffff137224 */ /* 0x000fe200078e00ff */
[CC--:B------:R-:W-:Y:S01]  /*0b80*/  LEA.HI R2, R3.reuse, R6.reuse, RZ, 0x5 ;  /* 0x0000000603027211 */ /* 0x0c0fe200078f28ff */
[----:B------:R-:W-:Y:S01]  /*0b90*/  IMAD.MOV.U32 R229, RZ, RZ, RZ ;  /* 0x000000ffffe57224 */ /* 0x000fe200078e00ff */
[----:B------:R-:W-:-:S02]  /*0ba0*/  LEA.HI R4, R3, R6, RZ, 0x7 ;  /* 0x0000000603047211 */ /* 0x000fc400078f38ff */
[CC--:B------:R-:W-:Y:S02]  /*0bb0*/  LEA.HI R8, R3.reuse, R6.reuse, RZ, 0x2 ;  /* 0x0000000603087211 */ /* 0x0c0fe400078f10ff */
[----:B------:R-:W-:Y:S02]  /*0bc0*/  LEA.HI R3, R3, R6, RZ, 0x3 ;  /* 0x0000000603037211 */ /* 0x000fe400078f18ff */
[----:B------:R-:W-:Y:S02]  /*0bd0*/  SHF.R.S32.HI R5, RZ, 0x4, R0 ;  /* 0x00000004ff057819 */ /* 0x000fe40000011400 */
[----:B------:R-:W-:Y:S02]  /*0be0*/  LOP3.LUT R13, R3, 0xfffffff8, RZ, 0xc0, !PT ;  /* 0xfffffff8030d7812 */ /* 0x000fe400078ec0ff */
[----:B------:R-:W-:Y:S02]  /*0bf0*/  LOP3.LUT R3, R0, 0xfffffff0, RZ, 0xc0, !PT ;  /* 0xfffffff000037812 */ /* 0x000fe400078ec0ff */
[--C-:B------:R-:W-:Y:S01]  /*0c00*/  SHF.R.S32.HI R220, RZ, 0x5, R2.reuse ;  /* 0x00000005ffdc7819 */ /* 0x100fe20000011402 */
[C---:B------:R-:W-:Y:S01]  /*0c10*/  IMAD.IADD R13, R6.reuse, 0x1, -R13 ;  /* 0x00000001060d7824 */ /* 0x040fe200078e0a0d */
[----:B------:R-:W-:Y:S01]  /*0c20*/  SHF.R.S32.HI R7, RZ, 0x1f, R2 ;  /* 0x0000001fff077819 */ /* 0x000fe20000011402 */
[----:B------:R-:W-:Y:S01]  /*0c30*/  IMAD.IADD R3, R6, 0x1, -R3 ;  /* 0x0000000106037824 */ /* 0x000fe200078e0a03 */
[----:B------:R-:W-:Y:S01]  /*0c40*/  LOP3.LUT R9, R4, 0xffffff80, RZ, 0xc0, !PT ;  /* 0xffffff8004097812 */ /* 0x000fe200078ec0ff */
[----:B------:R-:W-:Y:S01]  /*0c50*/  IMAD.SHL.U32 R196, R13, 0x8, RZ ;  /* 0x000000080dc47824 */ /* 0x000fe200078e00ff */
[----:B------:R-:W-:-:S02]  /*0c60*/  LOP3.LUT R11, R8, 0xfffffffc, RZ, 0xc0, !PT ;  /* 0xfffffffc080b7812 */ /* 0x000fc400078ec0ff */
[----:B------:R-:W-:Y:S01]  /*0c70*/  LEA.HI R0, R0, R5, RZ, 0x1 ;  /* 0x0000000500007211 */ /* 0x000fe200078f08ff */
[C---:B------:R-:W-:Y:S01]  /*0c80*/  IMAD.IADD R9, R6.reuse, 0x1, -R9 ;  /* 0x0000000106097824 */ /* 0x040fe200078e0a09 */
[----:B------:R-:W-:Y:S01]  /*0c90*/  LEA.HI R7, R7, R220, RZ, 0x2 ;  /* 0x000000dc07077211 */ /* 0x000fe200078f10ff */
[----:B------:R-:W-:Y:S01]  /*0ca0*/  IMAD.IADD R188, R6, 0x1, -R11 ;  /* 0x0000000106bc7824 */ /* 0x000fe200078e0a0b */
[----:B------:R-:W-:Y:S01]  /*0cb0*/  SHF.R.S32.HI R6, RZ, 0x1f, R3 ;  /* 0x0000001fff067819 */ /* 0x000fe20000011403 */
[----:B------:R-:W-:Y:S01]  /*0cc0*/  VIADD R227, R196, 0x80 ;  /* 0x00000080c4e37836 */ /* 0x000fe20000000000 */
[----:B------:R-:W-:Y:S01]  /*0cd0*/  LOP3.LUT R0, R0, 0x1ffffffe, RZ, 0xc0, !PT ;  /* 0x1ffffffe00007812 */ /* 0x000fe200078ec0ff */
[C---:B------:R-:W-:Y:S01]  /*0ce0*/  VIADD R225, R196.reuse, 0x100 ;  /* 0x00000100c4e17836 */ /* 0x040fe20000000000 */
[----:B------:R-:W-:Y:S01]  /*0cf0*/  SHF.R.S32.HI R20, RZ, 0x7, R4 ;  /* 0x00000007ff147819 */ /* 0x000fe20000011404 */
[----:B------:R-:W-:Y:S01]  /*0d00*/  VIADD R224, R196, 0x140 ;  /* 0x00000140c4e07836 */ /* 0x000fe20000000000 */
[----:B------:R-:W-:Y:S01]  /*0d10*/  LOP3.LUT R7, R7, 0x3ffffc, RZ, 0xc0, !PT ;  /* 0x003ffffc07077812 */ /* 0x000fe200078ec0ff */
[----:B------:R-:W-:Y:S01]  /*0d20*/  IMAD.IADD R0, R5, 0x1, -R0 ;  /* 0x0000000105007824 */ /* 0x000fe200078e0a00 */
[----:B------:R-:W-:Y:S01]  /*0d30*/  SHF.R.S32.HI R2, RZ, 0x1f, R9 ;  /* 0x0000001fff027819 */ /* 0x000fe20000011409 */
[----:B------:R-:W-:Y:S01]  /*0d40*/  IMAD R14, R20, 0x100, R3 ;  /* 0x00000100140e7824 */ /* 0x000fe200078e0203 */
[----:B------:R-:W-:Y:S01]  /*0d50*/  LEA.HI R10, R6, R3, RZ, 0x3 ;  /* 0x00000003060a7211 */ /* 0x000fe200078f18ff */
[----:B------:R-:W-:Y:S01]  /*0d60*/  IMAD.IADD R7, R220, 0x1, -R7 ;  /* 0x00000001dc077824 */ /* 0x000fe200078e0a07 */
[----:B------:R-:W-:Y:S01]  /*0d70*/  SHF.R.S32.HI R185, RZ, 0x2, R8 ;  /* 0x00000002ffb97819 */ /* 0x000fe20000011408 */
[----:B------:R-:W-:Y:S01]  /*0d80*/  IMAD.SHL.U32 R0, R0, 0x8, RZ ;  /* 0x0000000800007824 */ /* 0x000fe200078e00ff */
[----:B------:R-:W-:Y:S01]  /*0d90*/  LEA.HI R5, R2, R9, RZ, 0x2 ;  /* 0x0000000902057211 */ /* 0x000fe200078f10ff */
[----:B------:R-:W-:Y:S01]  /*0da0*/  IMAD R15, R7, 0x10, R14 ;  /* 0x00000010070f7824 */ /* 0x000fe200078e020e */
[C---:B------:R-:W-:Y:S01]  /*0db0*/  LOP3.LUT R12, R10.reuse, 0xfffffff8, RZ, 0xc0, !PT ;  /* 0xfffffff80a0c7812 */ /* 0x040fe200078ec0ff */
[----:B------:R-:W-:Y:S01]  /*0dc0*/  VIADD R7, R185, 0x20 ;  /* 0x00000020b9077836 */ /* 0x000fe20000000000 */
[--C-:B------:R-:W-:Y:S01]  /*0dd0*/  SHF.R.S32.HI R6, RZ, 0x2, R5.reuse ;  /* 0x00000002ff067819 */ /* 0x100fe20000011405 */
[----:B------:R-:W-:Y:S01]  /*0de0*/  IMAD.SHL.U32 R10, R10, 0x40, RZ ;  /* 0x000000400a0a7824 */ /* 0x000fe200078e00ff */
[----:B------:R-:W-:Y:S01]  /*0df0*/  SHF.R.S32.HI R11, RZ, 0x1f, R5 ;  /* 0x0000001fff0b7819 */ /* 0x000fe20000011405 */
[----:B------:R-:W-:Y:S01]  /*0e00*/  IMAD.IADD R12, R3, 0x1, -R12 ;  /* 0x00000001030c7824 */ /* 0x000fe200078e0a0c */
[----:B------:R-:W-:Y:S01]  /*0e10*/  SHF.R.S32.HI R16, RZ, 0x1f, R7 ;  /* 0x0000001fff107819 */ /* 0x000fe20000011407 */
[--C-:B------:R-:W-:Y:S01]  /*0e20*/  IMAD.U32 R15, R15, 0x40, R0.reuse ;  /* 0x000000400f0f7824 */ /* 0x100fe200078e0000 */
[----:B------:R-:W-:Y:S01]  /*0e30*/  LEA.HI R11, R11, R6, RZ, 0x3 ;  /* 0x000000060b0b7211 */ /* 0x000fe200078f18ff */
[----:B------:R-:W-:Y:S01]  /*0e40*/  IMAD.SHL.U32 R3, R12, 0x40, RZ ;  /* 0x000000400c037824 */ /* 0x000fe200078e00ff */
[----:B------:R-:W-:Y:S01]  /*0e50*/  LOP3.LUT R14, R5, 0x7ffffffc, RZ, 0xc0, !PT ;  /* 0x7ffffffc050e7812 */ /* 0x000fe200078ec0ff */
[----:B------:R-:W-:Y:S01]  /*0e60*/  STL [R1+0x64], R20 ;  /* 0x0000641401007387 */ /* 0x000fe20000100800 */
[----:B------:R-:W-:Y:S01]  /*0e70*/  LOP3.LUT R11, R11, 0xfffffff8, RZ, 0xc0, !PT ;  /* 0xfffffff80b0b7812 */ /* 0x000fe200078ec0ff */
[----:B------:R-:W-:Y:S01]  /*0e80*/  VIADD R228, R196, 0x40 ;  /* 0x00000040c4e47836 */ /* 0x000fe20000000000 */
[----:B------:R-:W-:Y:S01]  /*0e90*/  LEA.HI R5, R16, R7, RZ, 0x3 ;  /* 0x0000000710057211 */ /* 0x000fe200078f18ff */
[----:B------:R-:W-:Y:S01]  /*0ea0*/  IMAD.SHL.U32 R7, R7, 0x40, RZ ;  /* 0x0000004007077824 */ /* 0x000fe200078e00ff */
[----:B------:R-:W-:Y:S01]  /*0eb0*/  LOP3.LUT R3, R3, 0x1c0, RZ, 0xc0, !PT ;  /* 0x000001c003037812 */ /* 0x000fe200078ec0ff */
[----:B------:R-:W-:Y:S01]  /*0ec0*/  IMAD.IADD R11, R6, 0x1, -R11 ;  /* 0x00000001060b7824 */ /* 0x000fe200078e0a0b */
[----:B------:R-:W-:Y:S01]  /*0ed0*/  LEA.HI R4, R4, R20, RZ, 0x1 ;  /* 0x0000001404047211 */ /* 0x000fe200078f08ff */
[----:B------:R-:W-:Y:S01]  /*0ee0*/  IMAD.SHL.U32 R6, R5, 0x40, RZ ;  /* 0x0000004005067824 */ /* 0x000fe200078e00ff */
[----:B------:R-:W-:Y:S01]  /*0ef0*/  LOP3.LUT R0, R3, 0x8, R0, 0xf8, !PT ;  /* 0x0000000803007812 */ /* 0x000fe200078ef800 */
[----:B------:R-:W-:Y:S01]  /*0f00*/  IMAD.SHL.U32 R16, R188, 0x8, RZ ;  /* 0x00000008bc107824 */ /* 0x000fe200078e00ff */
[----:B------:R-:W-:Y:S01]  /*0f10*/  SHF.R.U32.HI R5, RZ, 0x3, R3 ;  /* 0x00000003ff057819 */ /* 0x000fe20000011603 */
[----:B------:R-:W-:Y:S01]  /*0f20*/  IMAD.IADD R14, R9, 0x1, -R14 ;  /* 0x00000001090e7824 */ /* 0x000fe200078e0a0e */
[----:B------:R-:W-:Y:S01]  /*0f30*/  LOP3.LUT R3, R10, 0x7ffffe00, RZ, 0xc0, !PT ;  /* 0x7ffffe000a037812 */ /* 0x000fe200078ec0ff */
[----:B------:R-:W-:Y:S01]  /*0f40*/  STL [R1+0x84], R15 ;  /* 0x0000840f01007387 */ /* 0x000fe20000100800 */
[----:B------:R-:W-:Y:S01]  /*0f50*/  LOP3.LUT R0, R0, R5, RZ, 0x3c, !PT ;  /* 0x0000000500007212 */ /* 0x000fe200078e3cff */
[----:B------:R-:W-:Y:S01]  /*0f60*/  IMAD.SHL.U32 R187, R14, 0x2, RZ ;  /* 0x000000020ebb7824 */ /* 0x000fe200078e00ff */
[----:B------:R-:W-:Y:S01]  /*0f70*/  LOP3.LUT R7, R7, 0x1c0, RZ, 0xc0, !PT ;  /* 0x000001c007077812 */ /* 0x000fe200078ec0ff */
[----:B------:R-:W-:Y:S01]  /*0f80*/  IMAD R3, R220, 0x400, R3 ;  /* 0x00000400dc037824 */ /* 0x000fe200078e0203 */
[----:B------:R-:W-:Y:S01]  /*0f90*/  LOP3.LUT R4, R4, 0xfffffe, RZ, 0xc0, !PT ;  /* 0x00fffffe04047812 */ /* 0x000fe200078ec0ff */
[----:B------:R-:W-:Y:S01]  /*0fa0*/  VIADD R226, R196, 0xc0 ;  /* 0x000000c0c4e27836 */ /* 0x000fe20000000000 */
[----:B------:R-:W-:Y:S01]  /*0fb0*/  LEA.HI R2, R2, R9, RZ, 0x5 ;  /* 0x0000000902027211 */ /* 0x000fe200078f28ff */
[----:B------:R-:W-:Y:S01]  /*0fc0*/  IMAD.IADD R3, R3, 0x1, R0 ;  /* 0x0000000103037824 */ /* 0x000fe200078e0200 */
[----:B------:R-:W-:Y:S01]  /*0fd0*/  SHF.R.U32.HI R9, RZ, 0x3, R7 ;  /* 0x00000003ff097819 */ /* 0x000fe20000011607 */
[----:B------:R-:W-:Y:S01]  /*0fe0*/  IMAD.IADD R4, R20, 0x1, -R4 ;  /* 0x0000000114047824 */ /* 0x000fe200078e0a04 */
[----:B------:R-:W-:Y:S01]  /*0ff0*/  LOP3.LUT R7, R7, 0x38, R16, 0xf8, !PT ;  /* 0x0000003807077812 */ /* 0x000fe200078ef810 */
[----:B------:R-:W-:Y:S01]  /*1000*/  IMAD R199, R3, 0x2, R18 ;  /* 0x0000000203c77824 */ /* 0x000fe200078e0212 */
[----:B------:R-:W-:-:S02]  /*1010*/  LOP3.LUT R6, R6, 0xfffffe00, RZ, 0xc0, !PT ;  /* 0xfffffe0006067812 */ /* 0x000fc400078ec0ff */
[----:B------:R-:W-:Y:S01]  /*1020*/  LEA.HI R0, R188, R188, RZ, 0x1 ;  /* 0x000000bcbc007211 */ /* 0x000fe200078f08ff */
[C---:B------:R-:W-:Y:S01]  /*1030*/  VIADD R216, R199.reuse, 0x36400 ;  /* 0x00036400c7d87836 */ /* 0x040fe20000000000 */
[----:B------:R-:W-:Y:S01]  /*1040*/  SHF.R.S32.HI R2, RZ, 0x5, R2 ;  /* 0x00000005ff027819 */ /* 0x000fe20000011402 */
[----:B------:R-:W-:Y:S01]  /*1050*/  VIADD R214, R199, 0x36420 ;  /* 0x00036420c7d67836 */ /* 0x000fe20000000000 */
[----:B------:R-:W-:Y:S02]  /*1060*/  LOP3.LUT R7, R6, R7, R9, 0xf6, !PT ;  /* 0x0000000706077212 */ /* 0x000fe400078ef609 */
[----:B------:R-:W-:Y:S01]  /*1070*/  SHF.R.S32.HI R8, RZ, 0x1f, R8 ;  /* 0x0000001fff087819 */ /* 0x000fe20000011408 */
[----:B------:R-:W-:Y:S01]  /*1080*/  IMAD R193, R2, 0x10, R11 ;  /* 0x0000001002c17824 */ /* 0x000fe200078e020b */
[----:B------:R-:W-:Y:S01]  /*1090*/  LOP3.LUT R5, R0, 0x1ffffffe, RZ, 0xc0, !PT ;  /* 0x1ffffffe00057812 */ /* 0x000fe200078ec0ff */
[----:B------:R-:W-:Y:S01]  /*10a0*/  IMAD.SHL.U32 R0, R4, 0x100, RZ ;  /* 0x0000010004007824 */ /* 0x000fe200078e00ff */
[----:B------:R-:W-:-:S02]  /*10b0*/  R2P PR, R12, 0x6 ;  /* 0x000000060c007804 */ /* 0x000fc40000000000 */
[----:B------:R-:W-:Y:S01]  /*10c0*/  SHF.R.S32.HI R2, RZ, 0x1f, R227 ;  /* 0x0000001fff027819 */ /* 0x000fe200000114e3 */
[----:B------:R-:W-:Y:S01]  /*10d0*/  IMAD.IADD R197, R187, 0x1, R0 ;  /* 0x00000001bbc57824 */ /* 0x000fe200078e0200 */
[----:B------:R-:W-:Y:S01]  /*10e0*/  LEA.HI R8, R8, R185, RZ, 0x3 ;  /* 0x000000b908087211 */ /* 0x000fe200078f18ff */
[----:B------:R0:W-:Y:S01]  /*10f0*/  STL [R1+0x80], R0 ;  /* 0x0000800001007387 */ /* 0x0001e20000100800 */
[----:B------:R-:W-:Y:S01]  /*1100*/  SHF.R.S32.HI R2, RZ, 0x1f, R225 ;  /* 0x0000001fff027819 */ /* 0x000fe200000114e1 */
[----:B------:R-:W-:Y:S01]  /*1110*/  IMAD R2, R7, 0x2, R18 ;  /* 0x0000000207027824 */ /* 0x000fe200078e0212 */
[----:B------:R-:W-:Y:S01]  /*1120*/  LOP3.LUT R8, R8, 0xfffffff8, RZ, 0xc0, !PT ;  /* 0xfffffff808087812 */ /* 0x000fe200078ec0ff */
[C---:B------:R-:W-:Y:S01]  /*1130*/  VIADD R237, R197.reuse, 0xc8 ;  /* 0x000000c8c5ed7836 */ /* 0x040fe20000000000 */
[----:B------:R-:W-:Y:S01]  /*1140*/  SHF.R.S32.HI R4, RZ, 0x1f, R228 ;  /* 0x0000001fff047819 */ /* 0x000fe200000114e4 */
[----:B------:R-:W-:Y:S01]  /*1150*/  VIADD R236, R197, 0xd0 ;  /* 0x000000d0c5ec7836 */ /* 0x000fe20000000000 */
[----:B------:R1:W-:Y:S01]  /*1160*/  STL [R1+0x7c], R2 ;  /* 0x00007c0201007387 */ /* 0x0003e20000100800 */
[----:B------:R-:W-:Y:S01]  /*1170*/  IMAD.IADD R218, R188, 0x1, -R5 ;  /* 0x00000001bcda7824 */ /* 0x000fe200078e0a05 */
[----:B------:R-:W-:Y:S01]  /*1180*/  SHF.R.S32.HI R4, RZ, 0x1f, R226 ;  /* 0x0000001fff047819 */ /* 0x000fe200000114e2 */
[----:B------:R-:W-:Y:S01]  /*1190*/  IMAD.IADD R198, R185, 0x1, -R8 ;  /* 0x00000001b9c67824 */ /* 0x000fe200078e0a08 */
[----:B0-----:R-:W-:Y:S01]  /*11a0*/  SHF.R.S32.HI R0, RZ, 0x1f, R224 ;  /* 0x0000001fff007819 */ /* 0x001fe200000114e0 */
[C---:B------:R-:W-:Y:S01]  /*11b0*/  VIADD R234, R197.reuse, 0xe0 ;  /* 0x000000e0c5ea7836 */ /* 0x040fe20000000000 */
[----:B------:R-:W-:Y:S01]  /*11c0*/  SHF.R.S32.HI R0, RZ, 0x1f, R197 ;  /* 0x0000001fff007819 */ /* 0x000fe200000114c5 */
[----:B------:R-:W-:Y:S01]  /*11d0*/  VIADD R0, R197, 0xc0 ;  /* 0x000000c0c5007836 */ /* 0x000fe20000000000 */
[----:B------:R-:W-:Y:S01]  /*11e0*/  SEL R215, R215, 0xffffffc0, !P2 ;  /* 0xffffffc0d7d77807 */ /* 0x000fe20005000000 */
[----:B------:R-:W-:-:S02]  /*11f0*/  VIADD R233, R197, 0xe8 ;  /* 0x000000e8c5e97836 */ /* 0x000fc40000000000 */
[C---:B-1----:R-:W-:Y:S01]  /*1200*/  VIADD R2, R197.reuse, 0xb8 ;  /* 0x000000b8c5027836 */ /* 0x042fe20000000000 */
        /* <DEDUP_REMOVED lines=57> */
[----:B------:R-:W-:Y:S01]  /*15a0*/  VIADD R217, R188, 0x10 ;  /* 0x00000010bcd97836 */ /* 0x000fe20000000000 */
[----:B------:R-:W-:Y:S01]  /*15b0*/  SHF.R.S32.HI R2, RZ, 0x1f, R232 ;  /* 0x0000001fff027819 */ /* 0x000fe200000114e8 */
[----:B------:R-:W-:Y:S01]  /*15c0*/  IMAD R218, R218, 0x8, R193 ;  /* 0x00000008dada7824 */ /* 0x000fe200078e02c1 */
[----:B------:R-:W-:Y:S01]  /*15d0*/  SHF.R.S32.HI R0, RZ, 0x1f, R231 ;  /* 0x0000001fff007819 */ /* 0x000fe200000114e7 */
[----:B------:R-:W-:-:S07]  /*15e0*/  IMAD.IADD R215, R215, 0x1, R214 ;  /* 0x00000001d7d77824 */ /* 0x000fce00078e02d6 */
.L_x_3682:
[----:B------:R-:W-:Y:S01]  /*15f0*/  ULDC.64 UR4, c[0x0][0xb20] ;  /* 0x0002c80000047ab9 */ /* 0x000fe20000000a00 */
[----:B012-4-:R-:W0:Y:S01]  /*1600*/  LDC.64 R2, c[0x0][0xb00] ;  /* 0x0002c000ff027b82 */ /* 0x017e220000000a00 */
[----:B------:R-:W-:Y:S01]  /*1610*/  ISETP.NE.U32.AND P0, PT, RZ, UR4, PT ;  /* 0x00000004ff007c0c */ /* 0x000fe2000bf05070 */
[----:B-----5:R-:W-:Y:S01]  /*1620*/  IMAD.MOV.U32 R24, RZ, RZ, RZ ;  /* 0x000000ffff187224 */ /* 0x020fe200078e00ff */
        /* <DEDUP_REMOVED lines=15> */
[----:B------:R-:W5:Y:S01]  /*1720*/  @P3 LDG.E R24, desc[UR50][R2.64] ;  /* 0x0000003202183981 */ /* 0x000f62000c1e1900 */
[----:B------:R-:W-:Y:S01]  /*1730*/  ISETP.NE.U32.AND P2, PT, RZ, UR6, PT ;  /* 0x00000006ff007c0c */ /* 0x000fe2000bf45070 */
[----:B-1----:R-:W-:-:S04]  /*1740*/  @P0 IMAD.WIDE R4, R155, 0x4, R4 ;  /* 0x000000049b040825 */ /* 0x002fc800078e0204 */
[----:B0-----:R-:W-:Y:S01]  /*1750*/  @P1 IMAD.WIDE R6, R155, 0x4, R6 ;  /* 0x000000049b061825 */ /* 0x001fe200078e0206 */
[----:B------:R-:W-:Y:S01]  /*1760*/  UISETP.NE.U32.AND UP0, UPT, UR4, URZ, UPT ;  /* 0x0000003f0400728c */ /* 0x000fe2000bf05070 */
[----:B------:R0:W5:Y:S02]  /*1770*/  @P0 LDG.E R10, desc[UR50][R4.64] ;  /* 0x00000032040a0981 */ /* 0x000164000c1e1900 */
[----:B------:R-:W-:Y:S02]  /*1780*/  ULDC UR4, c[0x0][0x424] ;  /* 0x0001090000047ab9 */ /* 0x000fe40000000800 */
[----:B------:R1:W5:Y:S01]  /*1790*/  @P1 LDG.E R23, desc[UR50][R6.64] ;  /* 0x0000003206171981 */ /* 0x000362000c1e1900 */
[----:B------:R-:W-:Y:S01]  /*17a0*/  UISETP.NE.AND.EX UP0, UPT, UR5, URZ, UPT, UP0 ;  /* 0x0000003f0500728c */ /* 0x000fe2000bf05300 */
[C---:B------:R-:W-:Y:S02]  /*17b0*/  LOP3.LUT R0, R154.reuse, 0xff0000, RZ, 0xc0, !PT ;  /* 0x00ff00009a007812 */ /* 0x040fe400078ec0ff */
[----:B------:R-:W-:Y:S01]  /*17c0*/  ULDC UR5, c[0x0][0x2f0] ;  /* 0x0000bc0000057ab9 */ /* 0x000fe20000000800 */
[----:B------:R-:W-:Y:S01]  /*17d0*/  USEL UR4, UR4, 0x1, UP0 ;  /* 0x0000000104047887 */ /* 0x000fe20008000000 */
[----:B0-----:R-:W-:-:S02]  /*17e0*/  LOP3.LUT R4, R154, 0xff000000, RZ, 0xc0, !PT ;  /* 0xff0000009a047812 */ /* 0x001fc400078ec0ff */
[----:B------:R-:W-:Y:S01]  /*17f0*/  ISETP.NE.AND.EX P2, PT, RZ, UR7, PT, P2 ;  /* 0x00000007ff007c0c */ /* 0x000fe2000bf45320 */
[----:B------:R-:W-:Y:S01]  /*1800*/  UIMAD UR4, UR4, UR5, URZ ;  /* 0x00000005040472a4 */ /* 0x000fe2000f8e023f */
[----:B------:R-:W-:Y:S02]  /*1810*/  SHF.R.U32.HI R5, RZ, 0x8, R4 ;  /* 0x00000008ff057819 */ /* 0x000fe40000011604 */
[----:B------:R-:W-:Y:S01]  /*1820*/  ULDC UR5, c[0x0][0x348] ;  /* 0x0000d20000057ab9 */ /* 0x000fe20000000800 */
[----:B------:R-:W-:Y:S01]  /*1830*/  LOP3.LUT R221, R154, 0xffff, RZ, 0xc0, !PT ;  /* 0x0000ffff9add7812 */ /* 0x000fe200078ec0ff */
[----:B------:R-:W-:Y:S01]  /*1840*/  IMAD.MOV.U32 R223, RZ, RZ, R155 ;  /* 0x000000ffffdf7224 */ /* 0x000fe200078e009b */
[----:B------:R-:W-:Y:S01]  /*1850*/  LEA.HI R222, R0, R5, RZ, 0x10 ;  /* 0x0000000500de7211 */ /* 0x000fe200078f80ff */
[----:B-1----:R-:W-:Y:S06]  /*1860*/  @P1 BRA `(.L_x_3473) ;  /* 0x0000000000241947 */ /* 0x002fec0003800000 */
        /* <DEDUP_REMOVED lines=9> */
.L_x_3473:
[----:B------:R-:W-:Y:S02]  /*1900*/  IMAD.U32 R40, RZ, RZ, UR5 ;  /* 0x00000005ff287e24 */ /* 0x000fe4000f8e00ff */
[----:B------:R-:W-:Y:S01]  /*1910*/  IMAD.U32 R25, RZ, RZ, UR4 ;  /* 0x00000004ff197e24 */ /* 0x000fe2000f8e00ff */
[----:B------:R-:W-:Y:S06]  /*1920*/  @!P2 BRA `(.L_x_3474) ;  /* 0x000000000010a947 */ /* 0x000fec0003800000 */
[----:B------:R-:W0:Y:S02]  /*1930*/  LDC.64 R2, c[0x0][0xb18] ;  /* 0x0002c600ff027b82 */ /* 0x000e240000000a00 */
[----:B0-----:R-:W-:-:S05]  /*1940*/  IMAD.WIDE R2, R155, 0x4, R2 ;  /* 0x000000049b027825 */ /* 0x001fca00078e0202 */
[----:B------:R0:W5:Y:S01]  /*1950*/  LDG.E R25, desc[UR50][R2.64] ;  /* 0x0000003202197981 */ /* 0x000162000c1e1900 */
[----:B------:R-:W-:Y:S05]  /*1960*/  BRA `(.L_x_3475) ;  /* 0x0000000000107947 */ /* 0x000fea0003800000 */
.L_x_3474:
[----:B------:R-:W-:Y:S05]  /*1970*/  @!P3 BRA `(.L_x_3475) ;  /* 0x00000000000cb947 */ /* 0x000fea0003800000 */
[----:B------:R-:W2:Y:S04]  /*1980*/  LDG.E R0, desc[UR50][R2.64] ;  /* 0x0000003202007981 */ /* 0x000ea8000c1e1900 */
[----:B------:R-:W2:Y:S02]  /*1990*/  LDG.E R25, desc[UR50][R2.64+0x4] ;  /* 0x0000043202197981 */ /* 0x000ea4000c1e1900 */
[----:B--2---:R-:W-:-:S07]  /*19a0*/  IMAD.IADD R25, R25, 0x1, -R0 ;  /* 0x0000000119197824 */ /* 0x004fce00078e0a00 */
.L_x_3475:
[----:B------:R-:W-:Y:S01]  /*19b0*/  ULDC.64 UR4, c[0x0][0xb08] ;  /* 0x0002c20000047ab9 */ /* 0x000fe20000000a00 */
[----:B------:R-:W1:Y:S01]  /*19c0*/  LDC R4, c[0x0][0x448] ;  /* 0x00011200ff047b82 */ /* 0x000e620000000800 */
[----:B------:R-:W-:-:S04]  /*19d0*/  ISETP.NE.U32.AND P0, PT, RZ, UR4, PT ;  /* 0x00000004ff007c0c */ /* 0x000fc8000bf05070 */
[----:B------:R-:W-:Y:S01]  /*19e0*/  ISETP.NE.AND.EX P0, PT, RZ, UR5, PT, P0 ;  /* 0x00000005ff007c0c */ /* 0x000fe2000bf05300 */
[----:B------:R-:W-:Y:S02]  /*19f0*/  ULDC.64 UR4, c[0x0][0xb28] ;  /* 0x0002ca0000047ab9 */ /* 0x000fe40000000a00 */
[----:B------:R-:W-:-:S04]  /*1a00*/  ISETP.NE.U32.AND P1, PT, RZ, UR4, PT ;  /* 0x00000004ff007c0c */ /* 0x000fc8000bf25070 */
[----:B------:R-:W-:-:S06]  /*1a10*/  ISETP.NE.AND.EX P1, PT, RZ, UR5, PT, P1 ;  /* 0x00000005ff007c0c */ /* 0x000fcc000bf25310 */
[----:B------:R-:W2:Y:S08]  /*1a20*/  @P0 LDC.64 R6, c[0x0][0xb08] ;  /* 0x0002c200ff060b82 */ /* 0x000eb00000000a00 */
[----:B------:R-:W3:Y:S01]  /*1a30*/  @P1 LDC.64 R8, c[0x0][0xb28] ;  /* 0x0002ca00ff081b82 */ /* 0x000ee20000000a00 */
[----:B--2---:R-:W-:-:S05]  /*1a40*/  @P0 IMAD.WIDE R6, R155, 0x4, R6 ;  /* 0x000000049b060825 */ /* 0x004fca00078e0206 */
[----:B------:R-:W2:Y:S04]  /*1a50*/  @P0 LDG.E R0, desc[UR50][R6.64] ;  /* 0x0000003206000981 */ /* 0x000ea8000c1e1900 */
[----:B0-----:R-:W2:Y:S01]  /*1a60*/  @P0 LDG.E R3, desc[UR50][R6.64+0x4] ;  /* 0x0000043206030981 */ /* 0x001ea2000c1e1900 */
[----:B-----5:R-:W-:Y:S02]  /*1a70*/  IMAD.MOV.U32 R2, RZ, RZ, R25 ;  /* 0x000000ffff027224 */ /* 0x020fe400078e0019 */
[----:B---3--:R-:W-:-:S05]  /*1a80*/  @P1 IMAD.WIDE R8, R155, 0x4, R8 ;  /* 0x000000049b081825 */ /* 0x008fca00078e0208 */
[----:B------:R0:W5:Y:S01]  /*1a90*/  @P1 LDG.E R2, desc[UR50][R8.64] ;  /* 0x0000003208021981 */ /* 0x000162000c1e1900 */
[----:B-1----:R-:W-:Y:S01]  /*1aa0*/  ISETP.NE.AND P1, PT, R4, 0x1, PT ;  /* 0x000000010400780c */ /* 0x002fe20003f25270 */
[----:B------:R-:W-:Y:S01]  /*1ab0*/  IMAD.SHL.U32 R195, R153, 0x40, RZ ;  /* 0x0000004099c37824 */ /* 0x000fe200078e00ff */
[----:B------:R-:W1:Y:S01]  /*1ac0*/  LDC.64 R4, c[0x0][0xad8] ;  /* 0x0002b600ff047b82 */ /* 0x000e620000000a00 */
[----:B------:R-:W-:-:S10]  /*1ad0*/  IMAD.IADD R13, R25, 0x1, -R10 ;  /* 0x00000001190d7824 */ /* 0x000fd400078e0a0a */
[----:B------:R-:W3:Y:S08]  /*1ae0*/  @P1 LDC R11, c[0x0][0x44c] ;  /* 0x00011300ff0b1b82 */ /* 0x000ef00000000800 */
[----:B------:R-:W4:Y:S01]  /*1af0*/  @P1 LDC R12, c[0x0][0x450] ;  /* 0x00011400ff0c1b82 */ /* 0x000f220000000800 */
[----:B-1----:R-:W-:Y:S01]  /*1b00*/  ISETP.GE.AND P2, PT, R5, 0x1, PT ;  /* 0x000000010500780c */ /* 0x002fe20003f46270 */
[----:B--2---:R-:W-:-:S02]  /*1b10*/  @P0 IMAD.IADD R40, R3, 0x1, -R0 ;  /* 0x0000000103280824 */ /* 0x004fc400078e0a00 */
[----:B------:R-:W-:Y:S02]  /*1b20*/  VIADD R0, R195, 0x3f ;  /* 0x0000003fc3007836 */ /* 0x000fe40000000000 */
[----:B------:R-:W-:Y:S02]  /*1b30*/  IMAD.IADD R184, R13, 0x1, R40 ;  /* 0x000000010db87824 */ /* 0x000fe400078e0228 */
[----:B---3--:R-:W-:-:S03]  /*1b40*/  @P1 IMAD.HI.U32 R3, R0, R11, RZ ;  /* 0x0000000b00031227 */ /* 0x008fc600078e00ff */
[C---:B------:R-:W-:Y:S01]  /*1b50*/  IADD3 R44, R184.reuse, 0x1, -R23 ;  /* 0x00000001b82c7810 */ /* 0x040fe20007ffe817 */
[----:B------:R-:W-:Y:S01]  /*1b60*/  IMAD.MOV.U32 R7, RZ, RZ, R0 ;  /* 0x000000ffff077224 */ /* 0x000fe200078e0000 */
[----:B----4-:R-:W-:Y:S01]  /*1b70*/  @P1 SHF.R.U32.HI R7, RZ, R12, R3 ;  /* 0x0000000cff071219 */ /* 0x010fe20000011603 */
[----:B------:R-:W-:-:S04]  /*1b80*/  VIADD R0, R184, 0x3f ;  /* 0x0000003fb8007836 */ /* 0x000fc80000000000 */
[----:B0-----:R-:W-:Y:S01]  /*1b90*/  IMAD.IADD R9, R44, 0x1, R7 ;  /* 0x000000012c097824 */ /* 0x001fe200078e0207 */
        /* <DEDUP_REMOVED lines=16> */
.L_x_3478:
[----:B------:R-:W-:-:S13]  /*1ca0*/  ISETP.NE.AND P0, PT, R5, 0x1, PT ;  /* 0x000000010500780c */ /* 0x000fda0003f05270 */
[----:B------:R-:W0:Y:S02]  /*1cb0*/  @P0 LDC.64 R6, c[0x0][0xae0] ;  /* 0x0002b800ff060b82 */ /* 0x000e240000000a00 */
[----:B0-----:R-:W-:-:S05]  /*1cc0*/  @P0 IMAD.HI.U32 R6, R0, R6, RZ ;  /* 0x0000000600060227 */ /* 0x001fca00078e00ff */
[----:B------:R-:W-:-:S07]  /*1cd0*/  @P0 SHF.R.U32.HI R0, RZ, R7, R6 ;  /* 0x00000007ff000219 */ /* 0x000fce0000011606 */
.L_x_3479:
[----:B------:R-:W-:Y:S05]  /*1ce0*/  BSYNC B0 ;  /* 0x0000000000007941 */ /* 0x000fea0003800000 */
.L_x_3477:
[----:B------:R-:W-:-:S05]  /*1cf0*/  IMAD R3, R0, R5, R5 ;  /* 0x0000000500037224 */ /* 0x000fca00078e0205 */
[----:B------:R-:W-:-:S07]  /*1d00*/  VIMNMX R4, R4, R3, PT ;  /* 0x0000000304047248 */ /* 0x000fce0003fe0100 */
.L_x_3476:
[----:B------:R-:W0:Y:S01]  /*1d10*/  @P1 LDC R0, c[0x0][0x44c] ;  /* 0x00011300ff001b82 */ /* 0x000e220000000800 */
[----:B------:R-:W-:Y:S01]  /*1d20*/  VIADD R4, R4, 0x3f ;  /* 0x0000003f04047836 */ /* 0x000fe20000000000 */
[----:B------:R-:W-:Y:S01]  /*1d30*/  ULDC UR4, c[0x0][0xad4] ;  /* 0x0002b50000047ab9 */ /* 0x000fe20000000800 */
[----:B------:R-:W-:Y:S02]  /*1d40*/  IMAD.MOV.U32 R7, RZ, RZ, R195 ;  /* 0x000000ffff077224 */ /* 0x000fe400078e00c3 */
[----:B------:R-:W-:Y:S01]  /*1d50*/  IMAD.IADD R152, R184, 0x1, -R23 ;  /* 0x00000001b8987824 */ /* 0x000fe200078e0a17 */
[----:B------:R-:W-:Y:S02]  /*1d60*/  SHF.R.S32.HI R3, RZ, 0x1f, R4 ;  /* 0x0000001fff037819 */ /* 0x000fe40000011404 */
[----:B------:R-:W1:Y:S02]  /*1d70*/  @P1 LDC R9, c[0x0][0x450] ;  /* 0x00011400ff091b82 */ /* 0x000e640000000800 */
[----:B------:R-:W-:Y:S01]  /*1d80*/  LEA.HI R3, R3, R4, RZ, 0x6 ;  /* 0x0000000403037211 */ /* 0x000fe200078f30ff */
[----:B0-----:R-:W-:-:S05]  /*1d90*/  @P1 IMAD.HI.U32 R0, R195, R0, RZ ;  /* 0x00000000c3001227 */ /* 0x001fca00078e00ff */
[----:B-1----:R-:W-:Y:S02]  /*1da0*/  @P1 SHF.R.U32.HI R7, RZ, R9, R0 ;  /* 0x00000009ff071219 */ /* 0x002fe40000011600 */
[----:B------:R-:W-:-:S03]  /*1db0*/  SHF.R.S32.HI R0, RZ, 0x6, R3 ;  /* 0x00000006ff007819 */ /* 0x000fc60000011403 */
[----:B------:R-:W-:Y:S01]  /*1dc0*/  IMAD.IADD R3, R152, 0x1, R7 ;  /* 0x0000000198037824 */ /* 0x000fe200078e0207 */
        /* <DEDUP_REMOVED lines=13> */
.L_x_3482:
[----:B------:R-:W-:-:S13]  /*1ea0*/  ISETP.NE.AND P0, PT, R5, 0x1, PT ;  /* 0x000000010500780c */ /* 0x000fda0003f05270 */
[----:B------:R-:W0:Y:S02]  /*1eb0*/  @P0 LDC.64 R6, c[0x0][0xae0] ;  /* 0x0002b800ff060b82 */ /* 0x000e240000000a00 */
[----:B0-----:R-:W-:-:S05]  /*1ec0*/  @P0 IMAD.HI.U32 R6, R3, R6, RZ ;  /* 0x0000000603060227 */ /* 0x001fca00078e00ff */
[----:B------:R-:W-:-:S07]  /*1ed0*/  @P0 SHF.R.U32.HI R3, RZ, R7, R6 ;  /* 0x00000007ff030219 */ /* 0x000fce0000011606 */
.L_x_3483:
[----:B------:R-:W-:Y:S05]  /*1ee0*/  BSYNC B0 ;  /* 0x0000000000007941 */ /* 0x000fea0003800000 */
.L_x_3481:
[----:B------:R-:W-:-:S05]  /*1ef0*/  IMAD R3, R3, R5, RZ ;  /* 0x0000000503037224 */ /* 0x000fca00078e02ff */
[----:B------:R-:W-:-:S07]  /*1f00*/  VIMNMX R0, R0, R3, !PT ;  /* 0x0000000300007248 */ /* 0x000fce0007fe0100 */
.L_x_3480:
        /* <DEDUP_REMOVED lines=41> */
.L_x_3485:
[----:B------:R-:W-:Y:S05]  /*21a0*/  BSYNC B0 ;  /* 0x0000000000007941 */ /* 0x000fea0003800000 */
.L_x_3484:
        /* <DEDUP_REMOVED lines=36> */
.L_x_3488:
[----:B------:R-:W-:Y:S05]  /*23f0*/  BSYNC B6 ;  /* 0x0000000000067941 */ /* 0x000fea0003800000 */
.L_x_3487:
        /* <DEDUP_REMOVED lines=20> */
.L_x_3490:
[----:B------:R-:W-:Y:S05]  /*2540*/  BSYNC B6 ;  /* 0x0000000000067941 */ /* 0x000fea0003800000 */
.L_x_3489:
[----:B------:R-:W-:Y:S01]  /*2550*/  ULDC.64 UR4, c[0x0][0xaf0] ;  /* 0x0002bc0000047ab9 */ /* 0x000fe20000000a00 */
[----:B------:R-:W0:Y:S01]  /*2560*/  LDC.64 R6, c[0x0][0x300] ;  /* 0x0000c000ff067b82 */ /* 0x000e220000000a00 */
[----:B------:R-:W-:Y:S01]  /*2570*/  ISETP.NE.U32.AND P0, PT, RZ, UR4, PT ;  /* 0x00000004ff007c0c */ /* 0x000fe2000bf05070 */
[----:B------:R-:W-:Y:S01]  /*2580*/  IMAD.IADD R24, R24, 0x1, R25 ;  /* 0x0000000118187824 */ /* 0x000fe200078e0219 */
[----:B------:R-:W-:Y:S01]  /*2590*/  ULDC.64 UR8, c[0x0][0xb00] ;  /* 0x0002c00000087ab9 */ /* 0x000fe20000000a00 */
[----:B------:R-:W-:Y:S01]  /*25a0*/  SHF.R.S32.HI R17, RZ, 0x1f, R16 ;  /* 0x0000001fff117819 */ /* 0x000fe20000011410 */
[----:B------:R-:W-:Y:S01]  /*25b0*/  ULDC.64 UR6, c[0x0][0x330] ;  /* 0x0000cc0000067ab9 */ /* 0x000fe20000000a00 */
[----:B------:R-:W-:Y:S01]  /*25c0*/  ISETP.NE.AND.EX P0, PT, RZ, UR5, PT, P0 ;  /* 0x00000005ff007c0c */ /* 0x000fe2000bf05300 */
[----:B------:R-:W-:Y:S01]  /*25d0*/  ULDC.64 UR4, c[0x0][0x308] ;  /* 0x0000c20000047ab9 */ /* 0x000fe20000000a00 */
[----:B------:R-:W1:Y:S08]  /*25e0*/  LDC R25, c[0x0][0x3f4] ;  /* 0x0000fd00ff197b82 */ /* 0x000e700000000800 */
[----:B------:R-:W2:Y:S08]  /*25f0*/  LDC.64 R56, c[0x0][0x408] ;  /* 0x00010200ff387b82 */ /* 0x000eb00000000a00 */
        /* <DEDUP_REMOVED lines=8> */
[----:B------:R-:W-:Y:S01]  /*2680*/  IMAD R0, R10, R6, RZ ;  /* 0x000000060a007224 */ /* 0x000fe200078e02ff */
[----:B------:R-:W-:Y:S01]  /*2690*/  ISETP.NE.AND.EX P0, PT, RZ, UR9, PT, P0 ;  /* 0x00000009ff007c0c */ /* 0x000fe2000bf05300 */
[----:B------:R-:W-:Y:S01]  /*26a0*/  IMAD.WIDE.U32 R20, R221, UR6, R16 ;  /* 0x00000006dd147c25 */ /* 0x000fe2000f8e0010 */
[----:B-1----:R-:W-:Y:S01]  /*26b0*/  ISETP.GE.AND P1, PT, R16, R25, PT ;  /* 0x000000191000720c */ /* 0x002fe20003f26270 */
[----:B---3--:R-:W1:Y:S01]  /*26c0*/  LDC.64 R4, c[0x0][0x3f8] ;  /* 0x0000fe00ff047b82 */ /* 0x008e620000000a00 */
[----:B------:R-:W-:Y:S01]  /*26d0*/  SHF.R.S32.HI R189, RZ, 0x1f, R188 ;  /* 0x0000001fffbd7819 */ /* 0x000fe200000114bc */
[----:B------:R-:W-:Y:S01]  /*26e0*/  IMAD R3, R24, R7, R0 ;  /* 0x0000000718037224 */ /* 0x000fe200078e0200 */
[----:B------:R-:W-:Y:S01]  /*26f0*/  IADD3 R38, P2, R185, R24, RZ ;  /* 0x00000018b9267210 */ /* 0x000fe20007f5e0ff */
[----:B------:R-:W-:Y:S01]  /*2700*/  IMAD R21, R221, UR7, R21 ;  /* 0x00000007dd157c24 */ /* 0x000fe2000f8e0215 */
[----:B------:R-:W-:Y:S01]  /*2710*/  ULDC.64 UR6, c[0x0][0x338] ;  /* 0x0000ce0000067ab9 */ /* 0x000fe20000000a00 */
[----:B------:R-:W-:Y:S01]  /*2720*/  IMAD.IADD R29, R29, 0x1, R3 ;  /* 0x000000011d1d7824 */ /* 0x000fe200078e0203 */
[----:B------:R-:W-:Y:S01]  /*2730*/  P2R R74, PR, RZ, 0x2 ;  /* 0x00000002ff4a7803 */ /* 0x000fe20000000000 */
[----:B------:R-:W-:Y:S01]  /*2740*/  IMAD R12, R73, R6, RZ ;  /* 0x00000006490c7224 */ /* 0x000fe200078e02ff */
[----:B------:R-:W-:Y:S01]  /*2750*/  SHF.L.U64.HI R62, R6, 0x6, R7 ;  /* 0x00000006063e7819 */ /* 0x000fe20000010207 */
[----:B------:R-:W-:-:S04]  /*2760*/  IMAD.WIDE.U32 R28, R221, UR4, R28 ;  /* 0x00000004dd1c7c25 */ /* 0x000fc8000f8e001c */
[----:B------:R-:W-:Y:S01]  /*2770*/  IMAD R29, R221, UR5, R29 ;  /* 0x00000005dd1d7c24 */ /* 0x000fe2000f8e021d */
[----:B------:R-:W-:Y:S01]  /*2780*/  ULDC.64 UR4, c[0x0][0x310] ;  /* 0x0000c40000047ab9 */ /* 0x000fe20000000a00 */
[C---:B------:R-:W-:Y:S02]  /*2790*/  IMAD R13, R185.reuse, R7, R12 ;  /* 0x00000007b90d7224 */ /* 0x040fe400078e020c */
[----:B------:R-:W-:Y:S02]  /*27a0*/  IMAD.SHL.U32 R58, R198, 0x40, RZ ;  /* 0x00000040c63a7824 */ /* 0x000fe400078e00ff */
[----:B--2---:R-:W-:-:S03]  /*27b0*/  IMAD.WIDE.U32 R34, R185, R56, R188 ;  /* 0x00000038b9227225 */ /* 0x004fc600078e00bc */
[----:B------:R-:W-:Y:S01]  /*27c0*/  LOP3.LUT R58, R58, 0x1c0, RZ, 0xc0, !PT ;  /* 0x000001c03a3a7812 */ /* 0x000fe200078ec0ff */
[C---:B------:R-:W-:Y:S01]  /*27d0*/  IMAD.WIDE.U32 R36, R185.reuse, R56, R16 ;  /* 0x00000038b9247225 */ /* 0x040fe200078e0010 */
[----:B-1----:R-:W-:Y:S02]  /*27e0*/  SHF.L.U64.HI R60, R4, 0x6, R5 ;  /* 0x00000006043c7819 */ /* 0x002fe40000010205 */
[----:B------:R-:W-:Y:S01]  /*27f0*/  SHF.R.U32.HI R54, RZ, 0x3, R58 ;  /* 0x00000003ff367819 */ /* 0x000fe2000001163a */
[----:B------:R-:W-:Y:S01]  /*2800*/  IMAD.WIDE.U32 R30, R185, R4, R188 ;  /* 0x00000004b91e7225 */ /* 0x000fe200078e00bc */
[----:B0-----:R-:W-:-:S03]  /*2810*/  SHF.R.U32.HI R26, RZ, 0x7, R26 ;  /* 0x00000007ff1a7819 */ /* 0x001fc6000001161a */
[----:B------:R-:W-:-:S04]  /*2820*/  IMAD.WIDE.U32 R32, R185, R4, R16 ;  /* 0x00000004b9207225 */ /* 0x000fc800078e0010 */
[----:B------:R-:W-:Y:S02]  /*2830*/  VIADD R55, R16, 0x20 ;  /* 0x0000002010377836 */ /* 0x000fe40000000000 */
[----:B------:R-:W-:Y:S02]  /*2840*/  IMAD.SHL.U32 R61, R6, 0x40, RZ ;  /* 0x00000040063d7824 */ /* 0x000fe400078e00ff */
[----:B------:R-:W-:Y:S02]  /*2850*/  IMAD.SHL.U32 R59, R4, 0x40, RZ ;  /* 0x00000040043b7824 */ /* 0x000fe400078e00ff */
[----:B------:R-:W-:Y:S02]  /*2860*/  VIADD R53, R26, 0x8 ;  /* 0x000000081a357836 */ /* 0x000fe40000000000 */
[----:B------:R-:W-:Y:S02]  /*2870*/  IMAD.SHL.U32 R52, R25, 0x2, RZ ;  /* 0x0000000219347824 */ /* 0x000fe400078e00ff */
[----:B------:R-:W-:Y:S01]  /*2880*/  IMAD.X R39, R10, 0x1, R73, P2 ;  /* 0x000000010a277824 */ /* 0x000fe200010e0649 */
[----:B----4-:R-:W-:-:S02]  /*2890*/  SHF.R.S32.HI R0, RZ, 0x1f, R155 ;  /* 0x0000001fff007819 */ /* 0x010fc4000001149b */
[----:B------:R-:W-:Y:S02]  /*28a0*/  SEL R155, R155, RZ, !P0 ;  /* 0x000000ff9b9b7207 */ /* 0x000fe40004000000 */
[----:B------:R-:W-:-:S03]  /*28b0*/  SEL R0, R0, RZ, !P0 ;  /* 0x000000ff00007207 */ /* 0x000fc60004000000 */
[----:B------:R-:W-:-:S04]  /*28c0*/  IMAD.WIDE.U32 R28, R155, UR4, R28 ;  /* 0x000000049b1c7c25 */ /* 0x000fc8000f8e001c */
[C---:B------:R-:W-:Y:S02]  /*28d0*/  IMAD R8, R0.reuse, UR6, RZ ;  /* 0x0000000600087c24 */ /* 0x040fe4000f8e02ff */
[----:B------:R-:W-:Y:S01]  /*28e0*/  IMAD R0, R0, UR4, RZ ;  /* 0x0000000400007c24 */ /* 0x000fe2000f8e02ff */
[----:B------:R-:W-:Y:S01]  /*28f0*/  ULDC UR4, c[0x0][0x2f4] ;  /* 0x0000bd0000047ab9 */ /* 0x000fe20000000800 */
[C---:B------:R-:W-:Y:S02]  /*2900*/  IMAD R15, R155.reuse, UR7, R8 ;  /* 0x000000079b0f7c24 */ /* 0x040fe4000f8e0208 */
[----:B------:R-:W-:Y:S02]  /*2910*/  IMAD R3, R155, UR5, R0 ;  /* 0x000000059b037c24 */ /* 0x000fe4000f8e0200 */
[----:B------:R-:W-:-:S04]  /*2920*/  IMAD.WIDE.U32 R8, R185, R6, R16 ;  /* 0x00000006b9087225 */ /* 0x000fc800078e0010 */
[----:B------:R-:W-:Y:S01]  /*2930*/  IMAD.IADD R72, R29, 0x1, R3 ;  /* 0x000000011d487824 */ /* 0x000fe200078e0203 */
[----:B------:R-:W-:Y:S01]  /*2940*/  SEL R3, R25, RZ, P1 ;  /* 0x000000ff19037207 */ /* 0x000fe20000800000 */
[----:B------:R-:W-:Y:S01]  /*2950*/  IMAD R0, R73, R4, RZ ;  /* 0x0000000449007224 */ /* 0x000fe200078e02ff */
[----:B------:R-:W-:Y:S01]  /*2960*/  IADD3 R65, P0, R28, R8, RZ ;  /* 0x000000081c417210 */ /* 0x000fe20007f1e0ff */
[----:B------:R-:W-:Y:S01]  /*2970*/  IMAD.WIDE.U32 R20, R155, UR6, R20 ;  /* 0x000000069b147c25 */ /* 0x000fe2000f8e0014 */
[----:B------:R-:W-:Y:S02]  /*2980*/  ISETP.GE.AND P1, PT, R55, UR4, PT ;  /* 0x0000000437007c0c */ /* 0x000fe4000bf26270 */
[----:B------:R-:W-:Y:S01]  /*2990*/  IADD3.X R64, R72, R9, R13, P0, !PT ;  /* 0x0000000948407210 */ /* 0x000fe200007fe40d */
[----:B------:R-:W-:Y:S01]  /*29a0*/  IMAD R11, R185, R5, R0 ;  /* 0x00000005b90b7224 */ /* 0x000fe200078e0200 */
[----:B------:R-:W-:Y:S01]  /*29b0*/  ISETP.GE.AND P0, PT, R16, UR4, PT ;  /* 0x0000000410007c0c */ /* 0x000fe2000bf06270 */
[----:B------:R-:W-:-:S02]  /*29c0*/  IMAD R0, R73, R56, RZ ;  /* 0x0000003849007224 */ /* 0x000fc400078e02ff */
[----:B------:R-:W-:Y:S02]  /*29d0*/  IMAD.IADD R3, R16, 0x1, R3 ;  /* 0x0000000110037824 */ /* 0x000fe400078e0203 */
[----:B------:R-:W-:Y:S02]  /*29e0*/  IMAD R9, R185, R57, R0 ;  /* 0x00000039b9097224 */ /* 0x000fe400078e0200 */
[----:B------:R-:W-:Y:S01]  /*29f0*/  IMAD.IADD R31, R31, 0x1, R11 ;  /* 0x000000011f1f7824 */ /* 0x000fe200078e020b */
[----:B------:R-:W-:Y:S01]  /*2a00*/  SHF.R.S32.HI R0, RZ, 0x1f, R3 ;  /* 0x0000001fff007819 */ /* 0x000fe20000011403 */
[----:B------:R-:W-:Y:S02]  /*2a10*/  IMAD.IADD R35, R35, 0x1, R9 ;  /* 0x0000000123237824 */ /* 0x000fe400078e0209 */
[----:B------:R-:W-:Y:S01]  /*2a20*/  IMAD.IADD R37, R9, 0x1, R37 ;  /* 0x0000000109257824 */ /* 0x000fe200078e0225 */
[----:B------:R-:W-:Y:S01]  /*2a30*/  LEA.HI R63, R0, R3, RZ, 0x3 ;  /* 0x00000003003f7211 */ /* 0x000fe200078f18ff */
[----:B------:R-:W-:Y:S01]  /*2a40*/  IMAD.IADD R33, R11, 0x1, R33 ;  /* 0x000000010b217824 */ /* 0x000fe200078e0221 */
[----:B------:R-:W-:Y:S01]  /*2a50*/  LOP3.LUT R3, R58, 0x18, R16, 0xf8, !PT ;  /* 0x000000183a037812 */ /* 0x000fe200078ef810 */
[----:B-----5:R-:W-:Y:S01]  /*2a60*/  IMAD.WIDE.U32 R30, R2, R4, R30 ;  /* 0x00000004021e7225 */ /* 0x020fe200078e001e */
[----:B------:R-:W-:-:S02]  /*2a70*/  SHF.R.S32.HI R9, RZ, 0x1f, R2 ;  /* 0x0000001fff097819 */ /* 0x000fc40000011402 */
[----:B------:R-:W-:Y:S01]  /*2a80*/  LOP3.LUT R3, R3, R54, RZ, 0x3c, !PT ;  /* 0x0000003603037212 */ /* 0x000fe200078e3cff */
[----:B------:R-:W-:Y:S01]  /*2a90*/  IMAD.WIDE.U32 R32, R2, R4, R32 ;  /* 0x0000000402207225 */ /* 0x000fe200078e0020 */
[----:B------:R-:W-:-:S03]  /*2aa0*/  LOP3.LUT R48, R63, 0xfffffff8, RZ, 0xc0, !PT ;  /* 0xfffffff83f307812 */ /* 0x000fc600078ec0ff */
[----:B------:R-:W-:Y:S01]  /*2ab0*/  IMAD R51, R220, 0x200, R3 ;  /* 0x00000200dc337824 */ /* 0x000fe200078e0203 */
[----:B------:R-:W-:Y:S01]  /*2ac0*/  LOP3.LUT R3, R58, 0x38, R63, 0xf8, !PT ;  /* 0x000000383a037812 */ /* 0x000fe200078ef83f */
[C---:B------:R-:W-:Y:S01]  /*2ad0*/  IMAD R0, R9.reuse, R4, RZ ;  /* 0x0000000409007224 */ /* 0x040fe200078e02ff */
[----:B------:R-:W-:Y:S01]  /*2ae0*/  SHF.R.S32.HI R45, RZ, 0x1f, R48 ;  /* 0x0000001fff2d7819 */ /* 0x000fe20000011430 */
[----:B------:R-:W-:Y:S01]  /*2af0*/  IMAD R9, R9, R56, RZ ;  /* 0x0000003809097224 */ /* 0x000fe200078e02ff */
[----:B------:R-:W-:Y:S01]  /*2b00*/  LOP3.LUT R3, R3, R54, RZ, 0x3c, !PT ;  /* 0x0000003603037212 */ /* 0x000fe200078e3cff */
[C---:B------:R-:W-:Y:S02]  /*2b10*/  IMAD R49, R2.reuse, R5, R0 ;  /* 0x0000000502317224 */ /* 0x040fe400078e0200 */
[----:B------:R-:W-:Y:S01]  /*2b20*/  IMAD R9, R2, R57, R9 ;  /* 0x0000003902097224 */ /* 0x000fe200078e0209 */
[----:B------:R-:W-:Y:S01]  /*2b30*/  SHF.L.U64.HI R57, R56, 0x6, R57 ;  /* 0x0000000638397819 */ /* 0x000fe20000010239 */
[----:B------:R-:W-:-:S04]  /*2b40*/  IMAD.WIDE.U32 R34, R2, R56, R34 ;  /* 0x0000003802227225 */ /* 0x000fc800078e0022 */
[----:B------:R-:W-:-:S04]  /*2b50*/  IMAD.WIDE.U32 R36, R2, R56, R36 ;  /* 0x0000003802247225 */ /* 0x000fc800078e0024 */
[----:B------:R-:W-:Y:S02]  /*2b60*/  IMAD.IADD R50, R31, 0x1, R49 ;  /* 0x000000011f327824 */ /* 0x000fe400078e0231 */
[----:B------:R-:W-:Y:S02]  /*2b70*/  IMAD.SHL.U32 R56, R56, 0x40, RZ ;  /* 0x0000004038387824 */ /* 0x000fe400078e00ff */
[----:B------:R-:W-:Y:S02]  /*2b80*/  IMAD.IADD R49, R49, 0x1, R33 ;  /* 0x0000000131317824 */ /* 0x000fe400078e0221 */
[----:B------:R-:W-:Y:S02]  /*2b90*/  IMAD.IADD R47, R35, 0x1, R9 ;  /* 0x00000001232f7824 */ /* 0x000fe400078e0209 */
[----:B------:R-:W-:Y:S02]  /*2ba0*/  IMAD.IADD R46, R9, 0x1, R37 ;  /* 0x00000001092e7824 */ /* 0x000fe400078e0225 */
[----:B------:R-:W-:-:S02]  /*2bb0*/  IMAD R3, R220, 0x200, R3 ;  /* 0x00000200dc037824 */ /* 0x000fc400078e0203 */
[----:B------:R-:W-:-:S07]  /*2bc0*/  IMAD.IADD R0, R21, 0x1, R15 ;  /* 0x0000000115007824 */ /* 0x000fce00078e020f */
.L_x_3520:
[----:B----4-:R-:W0:Y:S01]  /*2bd0*/  LDC.64 R66, c[0x0][0x2e8] ;  /* 0x0000ba00ff427b82 */ /* 0x010e220000000a00 */
[----:B------:R-:W-:Y:S01]  /*2be0*/  VIADD R41, R41, 0xffffffff ;  /* 0xffffffff29297836 */ /* 0x000fe20000000000 */
[----:B------:R-:W-:Y:S05]  /*2bf0*/  YIELD ;  /* 0x0000000000007946 */ /* 0x000fea0003800000 */
[----:B------:R-:W-:Y:S01]  /*2c00*/  SHF.R.S32.HI R69, RZ, 0x1f, R41 ;  /* 0x0000001fff457819 */ /* 0x000fe20000011429 */
[----:B--2---:R-:W1:Y:S01]  /*2c10*/  LDC R27, c[0x0][0x3f4] ;  /* 0x0000fd00ff1b7b82 */ /* 0x004e620000000800 */
        /* <DEDUP_REMOVED lines=31> */
[----:B------:R-:W-:Y:S01]  /*2e10*/  IMAD.MOV.U32 R6, RZ, RZ, R34 ;  /* 0x000000ffff067224 */ /* 0x000fe200078e0022 */
[----:B------:R-:W-:Y:S01]  /*2e20*/  ULDC.64 UR4, c[0x0][0x3e8] ;  /* 0x0000fa0000047ab9 */ /* 0x000fe20000000a00 */
[----:B------:R-:W-:Y:S01]  /*2e30*/  IMAD.MOV.U32 R7, RZ, RZ, R47 ;  /* 0x000000ffff077224 */ /* 0x000fe200078e002f */
[----:B------:R-:W-:Y:S01]  /*2e40*/  ULDC.64 UR6, c[0x0][0x400] ;  /* 0x0001000000067ab9 */ /* 0x000fe20000000a00 */
[----:B------:R-:W-:Y:S02]  /*2e50*/  IMAD R5, R57, R41, RZ ;  /* 0x0000002939057224 */ /* 0x000fe400078e02ff */
[----:B------:R-:W-:Y:S01]  /*2e60*/  IMAD.WIDE.U32 R8, R41, R56, R6 ;  /* 0x0000003829087225 */ /* 0x000fe200078e0006 */
[----:B------:R-:W-:-:S03]  /*2e70*/  IADD3 R7, P3, R30, R4, RZ ;  /* 0x000000041e077210 */ /* 0x000fc60007f7e0ff */
[----:B------:R-:W-:Y:S01]  /*2e80*/  IMAD R5, R69, R56, R5 ;  /* 0x0000003845057224 */ /* 0x000fe200078e0205 */
[----:B------:R-:W-:Y:S01]  /*2e90*/  LEA R4, P5, R8, UR6, 0x1 ;  /* 0x0000000608047c11 */ /* 0x000fe2000f8a08ff */
[----:B------:R-:W-:Y:S01]  /*2ea0*/  IMAD.X R10, R70, 0x1, R50, P3 ;  /* 0x00000001460a7824 */ /* 0x000fe200018e0632 */
[----:B------:R-:W-:Y:S01]  /*2eb0*/  LEA R6, P3, R7, UR4, 0x1 ;  /* 0x0000000407067c11 */ /* 0x000fe2000f8608ff */
[----:B------:R-:W-:-:S03]  /*2ec0*/  IMAD.IADD R5, R9, 0x1, R5 ;  /* 0x0000000109057824 */ /* 0x000fc600078e0205 */
[----:B------:R-:W-:Y:S02]  /*2ed0*/  LEA.HI.X R7, R7, UR5, R10, 0x1, P3 ;  /* 0x0000000507077c11 */ /* 0x000fe400098f0c0a */
[----:B------:R-:W-:Y:S02]  /*2ee0*/  CS2R R10, SRZ ;  /* 0x00000000000a7805 */ /* 0x000fe4000001ff00 */
[----:B------:R-:W-:Y:S02]  /*2ef0*/  LEA.HI.X R5, R8, UR7, R5, 0x1, P5 ;  /* 0x0000000708057c11 */ /* 0x000fe4000a8f0c05 */
[----:B------:R-:W-:Y:S02]  /*2f00*/  CS2R R8, SRZ ;  /* 0x0000000000087805 */ /* 0x000fe4000001ff00 */
[-C--:B------:R-:W-:Y:S02]  /*2f10*/  ISETP.GE.AND P5, PT, R188, R27.reuse, PT ;  /* 0x0000001bbc00720c */ /* 0x080fe40003fa6270 */
[----:B------:R-:W-:-:S11]  /*2f20*/  ISETP.GE.AND P3, PT, R217, R27, PT ;  /* 0x0000001bd900720c */ /* 0x000fd60003f66270 */
[----:B------:R0:W5:Y:S04]  /*2f30*/  @!P5 LDG.E.64 R14, desc[UR50][R6.64] ;  /* 0x00000032060ed981 */ /* 0x000168000c1e1b00 */
[----:B------:R0:W5:Y:S04]  /*2f40*/  @!P3 LDG.E.64 R8, desc[UR50][R6.64+0x20] ;  /* 0x000020320608b981 */ /* 0x000168000c1e1b00 */
[----:B------:R0:W5:Y:S04]  /*2f50*/  @!P5 LDG.E.64 R24, desc[UR50][R4.64] ;  /* 0x000000320418d981 */ /* 0x000168000c1e1b00 */
[----:B------:R0:W5:Y:S02]  /*2f60*/  @!P3 LDG.E.64 R10, desc[UR50][R4.64+0x20] ;  /* 0x00002032040ab981 */ /* 0x000164000c1e1b00 */
.L_x_3495:
[----:B------:R-:W-:Y:S05]  /*2f70*/  BSYNC B1 ;  /* 0x0000000000017941 */ /* 0x000fea0003800000 */
.L_x_3494:
        /* <DEDUP_REMOVED lines=16> */
[----:B------:R-:W-:Y:S02]  /*3080*/  PRMT R85, R85, 0x5410, R4 ;  /* 0x0000541055557816 */ /* 0x000fe40000000004 */
[----:B------:R-:W-:Y:S01]  /*3090*/  PRMT R67, R7, 0x7610, R67 ;  /* 0x0000761007437816 */ /* 0x000fe20000000043 */
[----:B------:R-:W-:Y:S06]  /*30a0*/  @!P3 BRA `(.L_x_3496) ;  /* 0x000000000004b947 */ /* 0x000fec0003800000 */
[----:B------:R-:W-:Y:S01]  /*30b0*/  BPT.TRAP 0x1 ;  /* 0x000000040000795c */ /* 0x000fe20000300000 */
.L_x_3496:
[----:B------:R-:W-:Y:S01]  /*30c0*/  IMAD R75, R186, 0x8, R18 ;  /* 0x00000008ba4b7824 */ /* 0x000fe200078e0212 */
[----:B------:R-:W-:Y:S01]  /*30d0*/  SHF.L.U32 R78, R190, 0x1f, RZ ;  /* 0x0000001fbe4e7819 */ /* 0x000fe200000006ff */
[----:B------:R-:W-:Y:S03]  /*30e0*/  BSSY B1, `(.L_x_3497) ;  /* 0x0000003000017945 */ /* 0x000fe60003800000 */
[----:B------:R-:W0:Y:S02]  /*30f0*/  SYNCS.PHASECHK.TRANS64.TRYWAIT P5, [R75+URZ+0x38890], R78 ;  /* 0x0388904e4b0075a7 */ /* 0x000e2400080a017f */
[----:B0-----:R-:W-:Y:S05]  /*3100*/  @!P5 BRA `(.L_x_3498) ;  /* 0x0000026c00d0d947 */ /* 0x001fea0003800000 */
.L_x_3893:
[----:B------:R-:W-:Y:S05]  /*3110*/  BSYNC B1 ;  /* 0x0000000000017941 */ /* 0x000fea0003800000 */
.L_x_3497:
        /* <DEDUP_REMOVED lines=53> */
.L_x_3503:
[----:B------:R-:W-:Y:S05]  /*3470*/  BSYNC B2 ;  /* 0x0000000000027941 */ /* 0x000fea0003800000 */
.L_x_3502:
[----:B--2---:R1:W-:Y:S02]  /*3480*/  STG.E.128 desc[UR50][R12.64], R4 ;  /* 0x000000040c007986 */ /* 0x0043e4000c101d32 */
.L_x_3501:
[----:B------:R-:W-:Y:S05]  /*3490*/  BSYNC B1 ;  /* 0x0000000000017941 */ /* 0x000fea0003800000 */
.L_x_3500:
        /* <DEDUP_REMOVED lines=56> */
.L_x_3505:
[----:B------:R-:W-:Y:S05]  /*3820*/  BSYNC B1 ;  /* 0x0000000000017941 */ /* 0x000fea0003800000 */
.L_x_3504:
[----:B-1----:R1:W-:Y:S01]  /*3830*/  STG.E.128 desc[UR50][R12.64+0x40], R4 ;  /* 0x000040040c007986 */ /* 0x0023e2000c101d32 */
[----:B------:R-:W-:Y:S05]  /*3840*/  BRA `(.L_x_3499) ;  /* 0x0000000c00407947 */ /* 0x000fea0003800000 */
.L_x_3493:
        /* <DEDUP_REMOVED lines=28> */
[----:B------:R-:W-:Y:S01]  /*3a10*/  IMAD.MOV.U32 R69, RZ, RZ, R5 ;  /* 0x000000ffff457224 */ /* 0x000fe200078e0005 */
[----:B------:R-:W-:Y:S01]  /*3a20*/  PRMT R92, R24, 0x7610, R92 ;  /* 0x00007610185c7816 */ /* 0x000fe2000000005c */
[----:B------:R-:W-:-:S03]  /*3a30*/  IMAD.MOV.U32 R68, RZ, RZ, R4 ;  /* 0x000000ffff447224 */ /* 0x000fc600078e0004 */
[----:B------:R-:W-:Y:S02]  /*3a40*/  PRMT R93, R69, 0x5410, R27 ;  /* 0x00005410455d7816 */ /* 0x000fe4000000001b */
[----:B------:R-:W-:Y:S01]  /*3a50*/  PRMT R89, R89, 0x5410, R68 ;  /* 0x0000541059597816 */ /* 0x000fe20000000044 */
[----:B---3--:R-:W-:Y:S02]  /*3a60*/  IMAD.MOV.U32 R12, RZ, RZ, R10 ;  /* 0x000000ffff0c7224 */ /* 0x008fe400078e000a */
[----:B------:R-:W-:Y:S02]  /*3a70*/  IMAD.MOV.U32 R13, RZ, RZ, R11 ;  /* 0x000000ffff0d7224 */ /* 0x000fe400078e000b */
[----:B------:R-:W-:Y:S02]  /*3a80*/  IMAD.MOV.U32 R24, RZ, RZ, R8 ;  /* 0x000000ffff187224 */ /* 0x000fe400078e0008 */
[----:B------:R-:W-:Y:S01]  /*3a90*/  IMAD.MOV.U32 R27, RZ, RZ, R9 ;  /* 0x000000ffff1b7224 */ /* 0x000fe200078e0009 */
[----:B------:R-:W-:-:S02]  /*3aa0*/  PRMT R88, R13, 0x5410, R12 ;  /* 0x000054100d587816 */ /* 0x000fc4000000000c */
[----:B------:R-:W-:Y:S02]  /*3ab0*/  PRMT R92, R92, 0x5410, R24 ;  /* 0x000054105c5c7816 */ /* 0x000fe40000000018 */
[----:B------:R-:W-:Y:S01]  /*3ac0*/  PRMT R89, R27, 0x7610, R89 ;  /* 0x000076101b597816 */ /* 0x000fe20000000059 */
[----:B------:R-:W-:Y:S06]  /*3ad0*/  @!P3 BRA `(.L_x_3506) ;  /* 0x000000000004b947 */ /* 0x000fec0003800000 */
[----:B------:R-:W-:Y:S01]  /*3ae0*/  BPT.TRAP 0x1 ;  /* 0x000000040000795c */ /* 0x000fe20000300000 */
.L_x_3506:
[----:B------:R-:W-:Y:S01]  /*3af0*/  IMAD R75, R186, 0x8, R18 ;  /* 0x00000008ba4b7824 */ /* 0x000fe200078e0212 */
[----:B------:R-:W-:Y:S01]  /*3b00*/  SHF.L.U32 R78, R190, 0x1f, RZ ;  /* 0x0000001fbe4e7819 */ /* 0x000fe200000006ff */
[----:B------:R-:W-:Y:S03]  /*3b10*/  BSSY B1, `(.L_x_3507) ;  /* 0x0000003000017945 */ /* 0x000fe60003800000 */
[----:B------:R-:W0:Y:S02]  /*3b20*/  SYNCS.PHASECHK.TRANS64.TRYWAIT P5, [R75+URZ+0x38890], R78 ;  /* 0x0388904e4b0075a7 */ /* 0x000e2400080a017f */
[----:B0-----:R-:W-:Y:S05]  /*3b30*/  @!P5 BRA `(.L_x_3508) ;  /* 0x000002640058d947 */ /* 0x001fea0003800000 */
.L_x_3894:
[----:B------:R-:W-:Y:S05]  /*3b40*/  BSYNC B1 ;  /* 0x0000000000017941 */ /* 0x000fea0003800000 */
.L_x_3507:
        /* <DEDUP_REMOVED lines=33> */
[----:B------:R-:W-:Y:S01]  /*3d60*/  SHF.R.U32.HI R83, RZ, 0x10, R5 ;  /* 0x00000010ff537819 */ /* 0x000fe20000011605 */
[----:B--2---:R-:W-:Y:S01]  /*3d70*/  IMAD.U32 R80, R25, 0x10000, RZ ;  /* 0x0001000019507824 */ /* 0x004fe200078e00ff */
[----:B------:R-:W-:Y:S02]  /*3d80*/  SHF.R.U32.HI R87, RZ, 0x10, R9 ;  /* 0x00000010ff577819 */ /* 0x000fe40000011609 */
[----:B------:R-:W-:Y:S01]  /*3d90*/  SHF.R.U64 R82, R4, 0x10, R5 ;  /* 0x0000001004527819 */ /* 0x000fe20000001205 */
[----:B------:R-:W-:Y:S01]  /*3da0*/  IMAD.U32 R5, R26, 0x10000, RZ ;  /* 0x000100001a057824 */ /* 0x000fe200078e00ff */
[----:B------:R-:W-:Y:S01]  /*3db0*/  SHF.R.U64 R85, R6, 0x10, R7 ;  /* 0x0000001006557819 */ /* 0x000fe20000001207 */
[----:B-1----:R-:W-:Y:S01]  /*3dc0*/  IMAD.U32 R6, R12, 0x10000, RZ ;  /* 0x000100000c067824 */ /* 0x002fe200078e00ff */
[----:B------:R-:W-:Y:S01]  /*3dd0*/  PRMT R83, R93, 0x5410, R83 ;  /* 0x000054105d537816 */ /* 0x000fe20000000053 */
[----:B------:R-:W-:Y:S01]  /*3de0*/  IMAD.U32 R4, R14, 0x10000, RZ ;  /* 0x000100000e047824 */ /* 0x000fe200078e00ff */
[----:B------:R-:W-:-:S02]  /*3df0*/  PRMT R87, R89, 0x5410, R87 ;  /* 0x0000541059577816 */ /* 0x000fc40000000057 */
[----:B------:R-:W-:Y:S02]  /*3e00*/  SHF.R.U32.HI R84, RZ, 0x10, R7 ;  /* 0x00000010ff547819 */ /* 0x000fe40000011607 */
[--C-:B------:R-:W-:Y:S01]  /*3e10*/  SHF.R.U64 R90, R10, 0x10, R11.reuse ;  /* 0x000000100a5a7819 */ /* 0x100fe2000000120b */
[----:B------:R-:W-:Y:S01]  /*3e20*/  IMAD.U32 R10, R13, 0x10000, RZ ;  /* 0x000100000d0a7824 */ /* 0x000fe200078e00ff */
[----:B------:R-:W-:Y:S02]  /*3e30*/  SHF.R.U32.HI R91, RZ, 0x10, R11 ;  /* 0x00000010ff5b7819 */ /* 0x000fe4000001160b */
[----:B------:R-:W-:Y:S01]  /*3e40*/  PRMT R82, R89, 0x5432, R82 ;  /* 0x0000543259527816 */ /* 0x000fe20000000052 */
[----:B------:R-:W-:Y:S01]  /*3e50*/  IMAD.U32 R89, R87, 0x10000, RZ ;  /* 0x0001000057597824 */ /* 0x000fe200078e00ff */
[----:B------:R-:W-:Y:S01]  /*3e60*/  PRMT R7, R92, 0x5410, R85 ;  /* 0x000054105c077816 */ /* 0x000fe20000000055 */
[----:B------:R-:W-:Y:S01]  /*3e70*/  IMAD.U32 R85, R83, 0x10000, RZ ;  /* 0x0001000053557824 */ /* 0x000fe200078e00ff */
[----:B------:R-:W-:-:S02]  /*3e80*/  PRMT R90, R88, 0x5432, R90 ;  /* 0x00005432585a7816 */ /* 0x000fc4000000005a */
[----:B------:R-:W-:Y:S02]  /*3e90*/  PRMT R91, R88, 0x5410, R91 ;  /* 0x00005410585b7816 */ /* 0x000fe4000000005b */
[----:B------:R-:W-:Y:S01]  /*3ea0*/  SHF.R.U64 R86, R8, 0x10, R9 ;  /* 0x0000001008567819 */ /* 0x000fe20000001209 */
[----:B------:R-:W-:Y:S01]  /*3eb0*/  IMAD.U32 R8, R24, 0x10000, RZ ;  /* 0x0001000018087824 */ /* 0x000fe200078e00ff */
[----:B------:R-:W-:Y:S02]  /*3ec0*/  LOP3.LUT R25, R25, 0xffff0000, RZ, 0xc0, !PT ;  /* 0xffff000019197812 */ /* 0x000fe400078ec0ff */
[----:B------:R-:W-:Y:S01]  /*3ed0*/  PRMT R84, R93, 0x5432, R84 ;  /* 0x000054325d547816 */ /* 0x000fe20000000054 */
[C---:B------:R-:W-:Y:S01]  /*3ee0*/  FMUL.FTZ R93, R80.reuse, R89 ;  /* 0x00000059505d7220 */ /* 0x040fe20000410000 */
[----:B------:R-:W-:Y:S01]  /*3ef0*/  LOP3.LUT R88, R87, 0xffff0000, RZ, 0xc0, !PT ;  /* 0xffff000057587812 */ /* 0x000fe200078ec0ff */
[-C--:B------:R-:W-:Y:S01]  /*3f00*/  FMUL.FTZ R87, R80, R85.reuse ;  /* 0x0000005550577220 */ /* 0x080fe20000410000 */
[----:B------:R-:W-:Y:S01]  /*3f10*/  LOP3.LUT R11, R13, 0xffff0000, RZ, 0xc0, !PT ;  /* 0xffff00000d0b7812 */ /* 0x000fe200078ec0ff */
[C---:B------:R-:W-:Y:S01]  /*3f20*/  IMAD.U32 R13, R15.reuse, 0x10000, RZ ;  /* 0x000100000f0d7824 */ /* 0x040fe200078e00ff */
[----:B------:R-:W-:Y:S01]  /*3f30*/  LOP3.LUT R9, R15, 0xffff0000, RZ, 0xc0, !PT ;  /* 0xffff00000f097812 */ /* 0x000fe200078ec0ff */
[----:B------:R-:W-:Y:S01]  /*3f40*/  IMAD.U32 R15, R27, 0x10000, RZ ;  /* 0x000100001b0f7824 */ /* 0x000fe200078e00ff */
[----:B------:R-:W-:Y:S01]  /*3f50*/  PRMT R86, R92, 0x5432, R86 ;  /* 0x000054325c567816 */ /* 0x000fe20000000056 */
[----:B------:R-:W-:Y:S01]  /*3f60*/  FFMA.FTZ R93, R10, R85, -R93 ;  /* 0x000000550a5d7223 */ /* 0x000fe2000001085d */
[----:B------:R-:W-:Y:S01]  /*3f70*/  LOP3.LUT R80, R83, 0xffff0000, RZ, 0xc0, !PT ;  /* 0xffff000053507812 */ /* 0x000fe200078ec0ff */
[----:B------:R-:W-:-:S02]  /*3f80*/  IMAD.U32 R92, R91, 0x10000, RZ ;  /* 0x000100005b5c7824 */ /* 0x000fc400078e00ff */
[C---:B------:R-:W-:Y:S01]  /*3f90*/  FMUL.FTZ R94, R25.reuse, R88 ;  /* 0x00000058195e7220 */ /* 0x040fe20000410000 */
[----:B------:R-:W-:Y:S01]  /*3fa0*/  FFMA.FTZ R87, R10, R89, R87 ;  /* 0x000000590a577223 */ /* 0x000fe20000010057 */
[C---:B------:R-:W-:Y:S02]  /*3fb0*/  IMAD.U32 R10, R84.reuse, 0x10000, RZ ;  /* 0x00010000540a7824 */ /* 0x040fe400078e00ff */
[-C--:B------:R-:W-:Y:S01]  /*3fc0*/  FMUL.FTZ R96, R25, R80.reuse ;  /* 0x0000005019607220 */ /* 0x080fe20000410000 */
[----:B------:R-:W-:Y:S01]  /*3fd0*/  FFMA.FTZ R94, R11, R80, -R94 ;  /* 0x000000500b5e7223 */ /* 0x000fe2000001085e */
[----:B------:R-:W-:Y:S01]  /*3fe0*/  FMUL.FTZ R98, R15, R92 ;  /* 0x0000005c0f627220 */ /* 0x000fe20000410000 */
[----:B------:R-:W-:Y:S01]  /*3ff0*/  LOP3.LUT R27, R27, 0xffff0000, RZ, 0xc0, !PT ;  /* 0xffff00001b1b7812 */ /* 0x000fe200078ec0ff */
[----:B------:R-:W-:Y:S01]  /*4000*/  FMUL.FTZ R15, R15, R10 ;  /* 0x0000000a0f0f7220 */ /* 0x000fe20000410000 */
[----:B------:R-:W-:Y:S01]  /*4010*/  LOP3.LUT R80, R91, 0xffff0000, RZ, 0xc0, !PT ;  /* 0xffff00005b507812 */ /* 0x000fe200078ec0ff */
[----:B------:R-:W-:Y:S01]  /*4020*/  FFMA.FTZ R96, R11, R88, R96 ;  /* 0x000000580b607223 */ /* 0x000fe20000010060 */
[----:B------:R-:W-:Y:S01]  /*4030*/  LOP3.LUT R84, R84, 0xffff0000, RZ, 0xc0, !PT ;  /* 0xffff000054547812 */ /* 0x000fe200078ec0ff */
[C---:B------:R-:W-:Y:S01]  /*4040*/  FFMA.FTZ R98, R13.reuse, R10, -R98 ;  /* 0x0000000a0d627223 */ /* 0x040fe20000010862 */
[----:B------:R-:W-:Y:S01]  /*4050*/  FFMA.FTZ R92, R13, R92, R15 ;  /* 0x0000005c0d5c7223 */ /* 0x000fe2000001000f */
[----:B------:R-:W-:Y:S01]  /*4060*/  LOP3.LUT R24, R24, 0xffff0000, RZ, 0xc0, !PT ;  /* 0xffff000018187812 */ /* 0x000fe200078ec0ff */
[----:B------:R-:W-:Y:S01]  /*4070*/  FMUL.FTZ R10, R27, R80 ;  /* 0x000000501b0a7220 */ /* 0x000fe20000410000 */
[----:B------:R-:W-:-:S02]  /*4080*/  IMAD.U32 R15, R86, 0x10000, RZ ;  /* 0x00010000560f7824 */ /* 0x000fc400078e00ff */
[-C--:B------:R-:W-:Y:S01]  /*4090*/  FMUL.FTZ R88, R27, R84.reuse ;  /* 0x000000541b587220 */ /* 0x080fe20000410000 */
[----:B------:R-:W-:Y:S01]  /*40a0*/  LOP3.LUT R25, R86, 0xffff0000, RZ, 0xc0, !PT ;  /* 0xffff000056197812 */ /* 0x000fe200078ec0ff */
[----:B------:R-:W-:Y:S01]  /*40b0*/  IMAD.U32 R11, R82, 0x10000, RZ ;  /* 0x00010000520b7824 */ /* 0x000fe200078e00ff */
[----:B------:R-:W-:Y:S01]  /*40c0*/  LOP3.LUT R12, R12, 0xffff0000, RZ, 0xc0, !PT ;  /* 0xffff00000c0c7812 */ /* 0x000fe200078ec0ff */
[C---:B------:R-:W-:Y:S01]  /*40d0*/  FFMA.FTZ R83, R9.reuse, R84, -R10 ;  /* 0x0000005409537223 */ /* 0x040fe2000001080a */
[----:B------:R-:W-:Y:S01]  /*40e0*/  LOP3.LUT R13, R82, 0xffff0000, RZ, 0xc0, !PT ;  /* 0xffff0000520d7812 */ /* 0x000fe200078ec0ff */
[C---:B------:R-:W-:Y:S01]  /*40f0*/  FMUL.FTZ R27, R8.reuse, R15 ;  /* 0x0000000f081b7220 */ /* 0x040fe20000410000 */
[----:B------:R-:W-:Y:S01]  /*4100*/  FFMA.FTZ R85, R9, R80, R88 ;  /* 0x0000005009557223 */ /* 0x000fe20000010058 */
[----:B------:R-:W-:Y:S01]  /*4110*/  FMUL.FTZ R8, R8, R11 ;  /* 0x0000000b08087220 */ /* 0x000fe20000410000 */
[----:B------:R-:W-:Y:S01]  /*4120*/  FMUL.FTZ R9, R24, R25 ;  /* 0x0000001918097220 */ /* 0x000fe20000410000 */
[----:B------:R-:W-:Y:S01]  /*4130*/  FFMA.FTZ R27, R6, R11, -R27 ;  /* 0x0000000b061b7223 */ /* 0x000fe2000001081b */
[----:B------:R-:W-:Y:S01]  /*4140*/  FMUL.FTZ R11, R24, R13 ;  /* 0x0000000d180b7220 */ /* 0x000fe20000410000 */
[----:B------:R-:W-:Y:S01]  /*4150*/  FFMA.FTZ R15, R6, R15, R8 ;  /* 0x0000000f060f7223 */ /* 0x000fe20000010008 */
[----:B------:R-:W-:Y:S01]  /*4160*/  FFMA.FTZ R10, R12, R13, -R9 ;  /* 0x0000000d0c0a7223 */ /* 0x000fe20000010809 */
[----:B------:R-:W-:Y:S01]  /*4170*/  LOP3.LUT R26, R26, 0xffff0000, RZ, 0xc0, !PT ;  /* 0xffff00001a1a7812 */ /* 0x000fe200078ec0ff */
[C---:B------:R-:W-:Y:S01]  /*4180*/  IMAD.U32 R8, R90.reuse, 0x10000, RZ ;  /* 0x000100005a087824 */ /* 0x040fe200078e00ff */
[----:B------:R-:W-:Y:S01]  /*4190*/  LOP3.LUT R9, R90, 0xffff0000, RZ, 0xc0, !PT ;  /* 0xffff00005a097812 */ /* 0x000fe200078ec0ff */
[C---:B------:R-:W-:Y:S01]  /*41a0*/  IMAD.U32 R6, R7.reuse, 0x10000, RZ ;  /* 0x0001000007067824 */ /* 0x040fe200078e00ff */
[----:B------:R-:W-:Y:S01]  /*41b0*/  LOP3.LUT R7, R7, 0xffff0000, RZ, 0xc0, !PT ;  /* 0xffff000007077812 */ /* 0x000fe200078ec0ff */
[----:B------:R-:W-:Y:S01]  /*41c0*/  FFMA.FTZ R12, R12, R25, R11 ;  /* 0x000000190c0c7223 */ /* 0x000fe2000001000b */
[C---:B------:R-:W-:Y:S01]  /*41d0*/  FMUL.FTZ R11, R5.reuse, R8 ;  /* 0x00000008050b7220 */ /* 0x040fe20000410000 */
[----:B------:R-:W-:Y:S01]  /*41e0*/  LOP3.LUT R14, R14, 0xffff0000, RZ, 0xc0, !PT ;  /* 0xffff00000e0e7812 */ /* 0x000fe200078ec0ff */
        /* <DEDUP_REMOVED lines=16> */
[----:B------:R-:W-:-:S02]  /*42f0*/  F2FP.BF16.F32.PACK_AB R14, R4, R11 ;  /* 0x0000000b040e723e */ /* 0x000fc400000010ff */
[----:B------:R-:W-:-:S07]  /*4300*/  F2FP.BF16.F32.PACK_AB R26, R26, R5 ;  /* 0x000000051a1a723e */ /* 0x000fce00000010ff */
.L_x_3510:
[----:B------:R-:W-:Y:S05]  /*4310*/  BSYNC B1 ;  /* 0x0000000000017941 */ /* 0x000fea0003800000 */
.L_x_3509:
        /* <DEDUP_REMOVED lines=10> */
.L_x_3492:
[----:B------:R-:W-:-:S06]  /*43c0*/  UISETP.NE.AND UP0, UPT, UR47, 0x3, UPT ;  /* 0x000000032f00788c */ /* 0x000fcc000bf05270 */
[----:B------:R-:W-:-:S13]  /*43d0*/  PLOP3.LUT P3, PT, PT, PT, UP0, 0x80, 0x0 ;  /* 0x000000000000781c */ /* 0x000fda0003f6f008 */
[----:B------:R-:W-:Y:S05]  /*43e0*/  @!P3 BRA `(.L_x_3511) ;  /* 0x000000000004b947 */ /* 0x000fea0003800000 */
[----:B------:R-:W-:Y:S01]  /*43f0*/  BPT.TRAP 0x1 ;  /* 0x000000040000795c */ /* 0x000fe20000300000 */
.L_x_3511:
        /* <DEDUP_REMOVED lines=8> */
.L_x_3895:
[----:B------:R-:W-:Y:S05]  /*4480*/  BSYNC B1 ;  /* 0x0000000000017941 */ /* 0x000fea0003800000 */
.L_x_3512:
        /* <DEDUP_REMOVED lines=12> */
.L_x_3499:
[----:B------:R-:W-:Y:S05]  /*4550*/  BSYNC B0 ;  /* 0x0000000000007941 */ /* 0x000fea0003800000 */
.L_x_3491:
        /* <DEDUP_REMOVED lines=17> */
.L_x_3515:
[----:B------:R-:W-:Y:S05]  /*4670*/  BSYNC B0 ;  /* 0x0000000000007941 */ /* 0x000fea0003800000 */
.L_x_3514:
[----:B------:R-:W5:Y:S01]  /*4680*/  SYNCS.PHASECHK.TRANS64.TRYWAIT P5, [R75+URZ+0x388b0], R78 ;  /* 0x0388b04e4b0075a7 */ /* 0x000f6200080a017f */
[----:B------:R-:W-:Y:S01]  /*4690*/  BSSY B0, `(.L_x_3516) ;  /* 0x0000003000007945 */ /* 0x000fe20003800000 */
[----:B------:R-:W-:-:S03]  /*46a0*/  ISETP.GE.AND P3, PT, R185, R76, PT ;  /* 0x0000004cb900720c */ /* 0x000fc60003f66270 */
[----:B-----5:R-:W-:Y:S10]  /*46b0*/  @!P5 BRA `(.L_x_3517) ;  /* 0x0000025800a0d947 */ /* 0x020ff40003800000 */
.L_x_3896:
[----:B------:R-:W-:Y:S05]  /*46c0*/  BSYNC B0 ;  /* 0x0000000000007941 */ /* 0x000fea0003800000 */
.L_x_3516:
        /* <DEDUP_REMOVED lines=82> */
.L_x_3519:
[----:B------:R-:W-:Y:S05]  /*4bf0*/  BSYNC B0 ;  /* 0x0000000000007941 */ /* 0x000fea0003800000 */
.L_x_3518:
        /* <DEDUP_REMOVED lines=17> */
.L_x_3486:
[----:B------:R-:W-:Y:S04]  /*4d10*/  BSSY B0, `(.L_x_3521) ;  /* 0x0000004000007945 */ /* 0x000fe80003800000 */
[----:B------:R-:W-:Y:S05]  /*4d20*/  @P3 BRA `(.L_x_3522) ;  /* 0x0000000000083947 */ /* 0x000fea0003800000 */
[----:B------:R-:W0:Y:S02]  /*4d30*/  FENCE.VIEW.ASYNC.G ;  /* 0x00000000000073c6 */ /* 0x000e240000000100 */
[----:B0-----:R-:W-:Y:S06]  /*4d40*/  BAR.ARV 0xc, 0x180 ;  /* 0x0306000000007b1d */ /* 0x001fec0000002000 */
.L_x_3522:
[----:B------:R-:W-:Y:S05]  /*4d50*/  BSYNC B0 ;  /* 0x0000000000007941 */ /* 0x000fea0003800000 */
.L_x_3521:
[----:B------:R-:W-:Y:S01]  /*4d60*/  UISETP.NE.AND UP0, UPT, UR37, 0x1, UPT ;  /* 0x000000012500788c */ /* 0x000fe2000bf05270 */
[----:B------:R-:W-:Y:S05]  /*4d70*/  BSSY B7, `(.L_x_3523) ;  /* 0x0001553000077945 */ /* 0x000fea0003800000 */
[----:B------:R-:W-:-:S13]  /*4d80*/  PLOP3.LUT P0, PT, PT, PT, UP0, 0x80, 0x0 ;  /* 0x000000000000781c */ /* 0x000fda0003f0f008 */
[----:B------:R-:W-:Y:S05]  /*4d90*/  @!P0 BRA `(.L_x_3524) ;  /* 0x0000002000ec8947 */ /* 0x000fea0003800000 */
[----:B------:R-:W0:Y:S01]  /*4da0*/  LDC R0, c[0x0][0x448] ;  /* 0x00011200ff007b82 */ /* 0x000e220000000800 */
[----:B------:R-:W-:-:S07]  /*4db0*/  VIADD R5, R195, 0x3f ;  /* 0x0000003fc3057836 */ /* 0x000fce0000000000 */
[----:B-----5:R-:W1:Y:S01]  /*4dc0*/  LDC.64 R2, c[0x0][0xad8] ;  /* 0x0002b600ff027b82 */ /* 0x020e620000000a00 */
[----:B0-----:R-:W-:Y:S02]  /*4dd0*/  ISETP.NE.AND P1, PT, R0, 0x1, PT ;  /* 0x000000010000780c */ /* 0x001fe40003f25270 */
        /* <DEDUP_REMOVED lines=19> */
.L_x_3527:
[----:B------:R-:W-:-:S13]  /*4f10*/  ISETP.NE.AND P0, PT, R3, 0x1, PT ;  /* 0x000000010300780c */ /* 0x000fda0003f05270 */
[----:B------:R-:W0:Y:S02]  /*4f20*/  @P0 LDC.64 R4, c[0x0][0xae0] ;  /* 0x0002b800ff040b82 */ /* 0x000e240000000a00 */
[----:B0-----:R-:W-:-:S05]  /*4f30*/  @P0 IMAD.HI.U32 R4, R0, R4, RZ ;  /* 0x0000000400040227 */ /* 0x001fca00078e00ff */
[----:B------:R-:W-:-:S07]  /*4f40*/  @P0 SHF.R.U32.HI R0, RZ, R5, R4 ;  /* 0x00000005ff000219 */ /* 0x000fce0000011604 */
.L_x_3528:
[----:B------:R-:W-:Y:S05]  /*4f50*/  BSYNC B0 ;  /* 0x0000000000007941 */ /* 0x000fea0003800000 */
.L_x_3526:
[----:B------:R-:W-:-:S05]  /*4f60*/  IMAD R5, R0, R3, R3 ;  /* 0x0000000300057224 */ /* 0x000fca00078e0203 */
[----:B------:R-:W-:-:S07]  /*4f70*/  VIMNMX R2, R2, R5, PT ;  /* 0x0000000502027248 */ /* 0x000fce0003fe0100 */
.L_x_3525:
        /* <DEDUP_REMOVED lines=24> */
.L_x_3531:
[----:B------:R-:W-:-:S13]  /*5100*/  ISETP.NE.AND P0, PT, R3, 0x1, PT ;  /* 0x000000010300780c */ /* 0x000fda0003f05270 */
[----:B------:R-:W0:Y:S02]  /*5110*/  @P0 LDC.64 R4, c[0x0][0xae0] ;  /* 0x0002b800ff040b82 */ /* 0x000e240000000a00 */
[----:B0-----:R-:W-:-:S05]  /*5120*/  @P0 IMAD.HI.U32 R2, R152, R4, RZ ;  /* 0x0000000498020227 */ /* 0x001fca00078e00ff */
[----:B------:R-:W-:-:S07]  /*5130*/  @P0 SHF.R.U32.HI R152, RZ, R5, R2 ;  /* 0x00000005ff980219 */ /* 0x000fce0000011602 */
.L_x_3532:
[----:B------:R-:W-:Y:S05]  /*5140*/  BSYNC B0 ;  /* 0x0000000000007941 */ /* 0x000fea0003800000 */
.L_x_3530:
[----:B------:R-:W-:-:S05]  /*5150*/  IMAD R3, R152, R3, RZ ;  /* 0x0000000398037224 */ /* 0x000fca00078e02ff */
[----:B------:R-:W-:-:S07]  /*5160*/  VIMNMX R0, R0, R3, !PT ;  /* 0x0000000300007248 */ /* 0x000fce0007fe0100 */
.L_x_3529:
[----:B------:R-:W-:Y:S01]  /*5170*/  SHF.R.S32.HI R3, RZ, 0x1f, R0 ;  /* 0x0000001fff037819 */ /* 0x000fe20000011400 */
[----:B------:R-:W-:Y:S03]  /*5180*/  BSSY B0, `(.L_x_3533) ;  /* 0x0000025000007945 */ /* 0x000fe60003800000 */
[----:B------:R-:W-:-:S04]  /*5190*/  LEA.HI R3, R3, R0, RZ, 0x6 ;  /* 0x0000000003037211 */ /* 0x000fc800078f30ff */
        /* <DEDUP_REMOVED lines=35> */
.L_x_3534:
[----:B------:R-:W-:Y:S05]  /*53d0*/  BSYNC B0 ;  /* 0x0000000000007941 */ /* 0x000fea0003800000 */
.L_x_3533:
[-C--:B------:R-:W-:Y:S01]  /*53e0*/  IMAD R0, R230, R3.reuse, R6 ;  /* 0x00000003e6007224 */ /* 0x080fe200078e0206 */
[----:B------:R-:W-:Y:S02]  /*53f0*/  PLOP3.LUT P0, PT, PT, PT, PT, 0x80, 0x0 ;  /* 0x000000000000781c */ /* 0x000fe40003f0f070 */
[----:B---3--:R-:W-:Y:S02]  /*5400*/  CS2R R12, SRZ ;  /* 0x00000000000c7805 */ /* 0x008fe4000001ff00 */
        /* <DEDUP_REMOVED lines=64> */
[----:B--2---:R-:W-:Y:S02]  /*5810*/  CS2R R26, SRZ ;  /* 0x00000000001a7805 */ /* 0x004fe4000001ff00 */
        /* <DEDUP_REMOVED lines=23> */
[----:B------:R-:W-:-:S05]  /*5990*/  LOP3.LUT R4, R4, 0x1fffe, RZ, 0xc0, !PT ;  /* 0x0001fffe04047812 */ /* 0x000fca00078ec0ff */
[----:B------:R-:W-:Y:S02]  /*59a0*/  IMAD.IADD R3, R3, 0x1, -R4 ;  /* 0x0000000103037824 */ /* 0x000fe400078e0a04 */
[----:B------:R-:W-:Y:S02]  /*59b0*/  VIADD R4, R18, 0x36400 ;  /* 0x0003640012047836 */ /* 0x000fe40000000000 */
[----:B------:R-:W-:-:S03]  /*59c0*/  IMAD R3, R3, 0x8000, R18 ;  /* 0x0000800003037824 */ /* 0x000fc600078e0212 */
[----:B------:R-:W-:Y:S01]  /*59d0*/  SHF.R.U32.HI R4, RZ, 0x4, R4 ;  /* 0x00000004ff047819 */ /* 0x000fe20000011604 */
[----:B------:R-:W-:-:S03]  /*59e0*/  VIADD R3, R3, 0x400 ;  /* 0x0000040003037836 */ /* 0x000fc60000000000 */
[----:B------:R-:W-:Y:S02]  /*59f0*/  LOP3.LUT R4, R4, 0x3fff, RZ, 0xc0, !PT ;  /* 0x00003fff04047812 */ /* 0x000fe400078ec0ff */
[----:B------:R-:W-:Y:S02]  /*5a00*/  SHF.R.U32.HI R3, RZ, 0x4, R3 ;  /* 0x00000004ff037819 */ /* 0x000fe40000011603 */
[----:B------:R-:W-:Y:S02]  /*5a10*/  LOP3.LUT R4, R4, 0x10000, RZ, 0xfc, !PT ;  /* 0x0001000004047812 */ /* 0x000fe400078efcff */
[----:B------:R-:W-:Y:S02]  /*5a20*/  LOP3.LUT R3, R3, 0x3fff, RZ, 0xc0, !PT ;  /* 0x00003fff03037812 */ /* 0x000fe400078ec0ff */
[C---:B------:R-:W-:Y:S01]  /*5a30*/  R2UR UR4, R4.reuse ;  /* 0x00000000040472ca */ /* 0x040fe200000e0000 */
[----:B------:R-:W-:Y:S01]  /*5a40*/  VIADD R10, R4, 0x2 ;  /* 0x00000002040a7836 */ /* 0x000fe20000000000 */
[----:B------:R-:W-:Y:S01]  /*5a50*/  LOP3.LUT R14, R3, 0x2000000, RZ, 0xfc, !PT ;  /* 0x02000000030e7812 */ /* 0x000fe200078efcff */
[----:B------:R-:W-:-:S04]  /*5a60*/  @!P2 IMAD R3, R19, 0x8, R18 ;  /* 0x000000081303a824 */ /* 0x000fc800078e0212 */
[----:B------:R-:W-:Y:S02]  /*5a70*/  IMAD R6, R19, 0x1000, R14 ;  /* 0x0000100013067824 */ /* 0x000fe400078e020e */
[----:B------:R-:W-:Y:S02]  /*5a80*/  @!P2 VIADD R3, R3, 0x38860 ;  /* 0x000388600303a836 */ /* 0x000fe40000000000 */
[C---:B------:R-:W-:Y:S01]  /*5a90*/  VIADD R8, R6.reuse, 0x80 ;  /* 0x0000008006087836 */ /* 0x040fe20000000000 */
[----:B------:R-:W-:Y:S02]  /*5aa0*/  R2UR UR6, R6 ;  /* 0x00000000060672ca */ /* 0x000fe400000e0000 */
[----:B------:R-:W-:-:S11]  /*5ab0*/  @!P2 PRMT R3, RZ, 0x654, R3 ;  /* 0x00000654ff03a816 */ /* 0x000fd60000000003 */
        /* <DEDUP_REMOVED lines=33> */
.L_x_3538:
[----:B------:R-:W-:Y:S01]  /*5cd0*/  BAR.SYNC.DEFER_BLOCKING 0xe, 0x100 ;  /* 0x0384000000007b1d */ /* 0x000fe20000010000 */
[C---:B-1----:R-:W-:Y:S01]  /*5ce0*/  IMAD R2, R19.reuse, 0x40, R193 ;  /* 0x0000004013027824 */ /* 0x042fe200078e02c1 */
        /* <DEDUP_REMOVED lines=183> */
.L_x_3537:
[----:B------:R-:W-:Y:S05]  /*6860*/  BSYNC B0 ;  /* 0x0000000000007941 */ /* 0x000fea0003800000 */
.L_x_3536:
[----:B------:R-:W-:Y:S01]  /*6870*/  BAR.SYNC.DEFER_BLOCKING 0xe, 0x100 ;  /* 0x0384000000007b1d */ /* 0x000fe20000010000 */
[C---:B0-----:R-:W-:Y:S01]  /*6880*/  IMAD R3, R19.reuse, 0x40, R193 ;  /* 0x0000004013037824 */ /* 0x041fe200078e02c1 */
[----:B------:R-:W-:Y:S01]  /*6890*/  PLOP3.LUT P0, PT, PT, PT, PT, 0x8, 0x0 ;  /* 0x000000000000781c */ /* 0x000fe20003f0e170 */
[----:B------:R-:W-:Y:S01]  /*68a0*/  VIADD R19, R19, 0x1 ;  /* 0x0000000113137836 */ /* 0x000fe20000000000 */
[----:B------:R-:W-:Y:S01]  /*68b0*/  CS2R R12, SRZ ;  /* 0x00000000000c7805 */ /* 0x000fe2000001ff00 */
[----:B------:R-:W-:-:S03]  /*68c0*/  IMAD R3, R3, 0x4, R18 ;  /* 0x0000000403037824 */ /* 0x000fc600078e0212 */
[----:B------:R-:W-:-:S04]  /*68d0*/  ISETP.NE.AND P1, PT, R19, 0x2, PT ;  /* 0x000000021300780c */ /* 0x000fc80003f25270 */
[----:B------:R-:W-:Y:S01]  /*68e0*/  SEL R19, R19, RZ, P1 ;  /* 0x000000ff13137207 */ /* 0x000fe20000800000 */
[----:B-1----:R-:W0:Y:S04]  /*68f0*/  LDS R2, [R3+0x38400] ;  /* 0x0384000003027984 */ /* 0x002e280000000800 */
[----:B------:R1:W2:Y:S02]  /*6900*/  LDS R0, [R3+0x38420] ;  /* 0x0384200003007984 */ /* 0x0002a40000000800 */
[----:B-1----:R-:W-:-:S04]  /*6910*/  SEL R3, RZ, 0x1, P1 ;  /* 0x00000001ff037807 */ /* 0x002fc80000800000 */
[----:B------:R-:W-:Y:S01]  /*6920*/  LOP3.LUT R22, R22, R3, RZ, 0x3c, !PT ;  /* 0x0000000316167212 */ /* 0x000fe200078e3cff */
        /* <DEDUP_REMOVED lines=130> */
.L_x_3524:
[----:B------:R-:W0:Y:S01]  /*7150*/  LDC R0, c[0x0][0x448] ;  /* 0x00011200ff007b82 */ /* 0x000e220000000800 */
[----:B------:R-:W-:-:S07]  /*7160*/  VIADD R3, R195, 0x3f ;  /* 0x0000003fc3037836 */ /* 0x000fce0000000000 */
[----:B------:R-:W1:Y:S01]  /*7170*/  LDC.64 R4, c[0x0][0xad8] ;  /* 0x0002b600ff047b82 */ /* 0x000e620000000a00 */
        /* <DEDUP_REMOVED lines=20> */
.L_x_3541:
[----:B------:R-:W-:-:S13]  /*72c0*/  ISETP.NE.AND P0, PT, R5, 0x1, PT ;  /* 0x000000010500780c */ /* 0x000fda0003f05270 */
[----:B------:R-:W0:Y:S02]  /*72d0*/  @P0 LDC.64 R6, c[0x0][0xae0] ;  /* 0x0002b800ff060b82 */ /* 0x000e240000000a00 */
[----:B0-----:R-:W-:-:S05]  /*72e0*/  @P0 IMAD.HI.U32 R6, R0, R6, RZ ;  /* 0x0000000600060227 */ /* 0x001fca00078e00ff */
[----:B------:R-:W-:-:S07]  /*72f0*/  @P0 SHF.R.U32.HI R0, RZ, R7, R6 ;  /* 0x00000007ff000219 */ /* 0x000fce0000011606 */
.L_x_3542:
[----:B------:R-:W-:Y:S05]  /*7300*/  BSYNC B0 ;  /* 0x0000000000007941 */ /* 0x000fea0003800000 */
.L_x_3540:
[----:B------:R-:W-:-:S05]  /*7310*/  IMAD R3, R0, R5, R5 ;  /* 0x0000000500037224 */ /* 0x000fca00078e0205 */
[----:B------:R-:W-:-:S07]  /*7320*/  VIMNMX R4, R4, R3, PT ;  /* 0x0000000304047248 */ /* 0x000fce0003fe0100 */
.L_x_3539:
        /* <DEDUP_REMOVED lines=24> */
.L_x_3545:
[----:B------:R-:W-:-:S13]  /*74b0*/  ISETP.NE.AND P0, PT, R5, 0x1, PT ;  /* 0x000000010500780c */ /* 0x000fda0003f05270 */
[----:B------:R-:W0:Y:S02]  /*74c0*/  @P0 LDC.64 R6, c[0x0][0xae0] ;  /* 0x0002b800ff060b82 */ /* 0x000e240000000a00 */
[----:B0-----:R-:W-:-:S05]  /*74d0*/  @P0 IMAD.HI.U32 R4, R3, R6, RZ ;  /* 0x0000000603040227 */ /* 0x001fca00078e00ff */
[----:B------:R-:W-:-:S07]  /*74e0*/  @P0 SHF.R.U32.HI R3, RZ, R7, R4 ;  /* 0x00000007ff030219 */ /* 0x000fce0000011604 */
.L_x_3546:
[----:B------:R-:W-:Y:S05]  /*74f0*/  BSYNC B0 ;  /* 0x0000000000007941 */ /* 0x000fea0003800000 */
.L_x_3544:
[----:B------:R-:W-:-:S05]  /*7500*/  IMAD R3, R3, R5, RZ ;  /* 0x0000000503037224 */ /* 0x000fca00078e02ff */
[----:B------:R-:W-:-:S07]  /*7510*/  VIMNMX R0, R0, R3, !PT ;  /* 0x0000000300007248 */ /* 0x000fce0007fe0100 */
.L_x_3543:
        /* <DEDUP_REMOVED lines=39> */
.L_x_3548:
[----:B------:R-:W-:Y:S05]  /*7790*/  BSYNC B0 ;  /* 0x0000000000007941 */ /* 0x000fea0003800000 */
.L_x_3547:
        /* <DEDUP_REMOVED lines=100> */
.L_x_3550:
[----:B------:R-:W-:Y:S05]  /*7de0*/  BSYNC B6 ;  /* 0x0000000000067941 */ /* 0x000fea0003800000 */
.L_x_3549:
        /* <DEDUP_REMOVED lines=12> */
.L_x_3554:
[----:B-1----:R1:W2:Y:S02]  /*7eb0*/  SYNCS.PHASECHK.TRANS64.TRYWAIT P0, [R18+URZ+0x38800], R3 ;  /* 0x03880003120075a7 */ /* 0x0022a4000800017f */
[----:B--2---:R-:W-:Y:S05]  /*7ec0*/  @!P0 NANOSLEEP.SYNCS 0x989680 ;  /* 0x009896800000895d */ /* 0x004fea0003900000 */
[----:B------:R-:W2:Y:S02]  /*7ed0*/  @!P0 SYNCS.PHASECHK.TRANS64 P0, [R18+URZ+0x38800], R3 ;  /* 0x03880003120085a7 */ /* 0x000ea4000800007f */
[----:B--2---:R-:W-:Y:S05]  /*7ee0*/  @!P0 BRA `(.L_x_3554) ;  /* 0xfffffffc00f08947 */ /* 0x004fea000383ffff */
.L_x_3553:
[----:B------:R-:W-:Y:S05]  /*7ef0*/  BSYNC B0 ;  /* 0x0000000000007941 */ /* 0x000fea0003800000 */
.L_x_3552:
[----:B------:R-:W-:Y:S05]  /*7f00*/  BRA `(.L_x_3555) ;  /* 0x0000002c009c7947 */ /* 0x000fea0003800000 */
.L_x_3551:
        /* <DEDUP_REMOVED lines=31> */
.L_x_3557:
[----:B------:R-:W-:Y:S05]  /*8100*/  BSYNC B6 ;  /* 0x0000000000067941 */ /* 0x000fea0003800000 */
.L_x_3556:
[----:B------:R-:W0:Y:S01]  /*8110*/  S2R R0, SR_TID.X ;  /* 0x0000000000007919 */ /* 0x000e220000002100 */
[----:B------:R-:W-:Y:S01]  /*8120*/  ULDC.U8 UR4, c[0x0][0x410] ;  /* 0x0001040000047ab9 */ /* 0x000fe20000000000 */
[----:B------:R-:W-:Y:S01]  /*8130*/  BSSY B0, `(.L_x_3558) ;  /* 0x00002bc000007945 */ /* 0x000fe20003800000 */
[----:B------:R-:W-:Y:S01]  /*8140*/  ISETP.NE.AND P0, PT, RZ, UR4, PT ;  /* 0x00000004ff007c0c */ /* 0x000fe2000bf05270 */
        /* <DEDUP_REMOVED lines=27> */
[----:B------:R-:W-:-:S04]  /*8300*/  IMAD.WIDE.U32 R2, R5, UR6, R2 ;  /* 0x0000000605027c25 */ /* 0x000fc8000f8e0002 */
[----:B------:R-:W-:Y:S01]  /*8310*/  IMAD R31, R5, UR7, R0 ;  /* 0x00000007051f7c24 */ /* 0x000fe2000f8e0200 */
[----:B------:R-:W-:Y:S01]  /*8320*/  ULDC.64 UR6, c[0x0][0x400] ;  /* 0x0001000000067ab9 */ /* 0x000fe20000000a00 */
[----:B------:R-:W-:Y:S01]  /*8330*/  IMAD.IADD R5, R11, 0x1, R7 ;  /* 0x000000010b057824 */ /* 0x000fe200078e0207 */
[----:B------:R-:W-:Y:S01]  /*8340*/  LEA R0, P0, R10, UR4, 0x1 ;  /* 0x000000040a007c11 */ /* 0x000fe2000f8008ff */
[----:B------:R-:W-:Y:S01]  /*8350*/  IMAD.IADD R31, R3, 0x1, R31 ;  /* 0x00000001031f7824 */ /* 0x000fe200078e021f */
[----:B------:R-:W-:Y:S01]  /*8360*/  LEA R30, P1, R2, UR6, 0x1 ;  /* 0x00000006021e7c11 */ /* 0x000fe2000f8208ff */
[----:B------:R-:W-:Y:S01]  /*8370*/  UMOV UR4, 0xffffffff ;  /* 0xffffffff00047882 */ /* 0x000fe20000000000 */
[----:B------:R-:W-:Y:S02]  /*8380*/  LEA.HI.X R10, R10, UR5, R5, 0x1, P0 ;  /* 0x000000050a0a7c11 */ /* 0x000fe400080f0c05 */
[----:B------:R-:W-:Y:S01]  /*8390*/  LEA.HI.X R31, R2, UR7, R31, 0x1, P1 ;  /* 0x00000007021f7c11 */ /* 0x000fe200088f0c1f */
[----:B------:R-:W-:Y:S08]  /*83a0*/  BRA.DIV UR4, `(.L_x_3560) ;  /* 0x0000021e04787947 */ /* 0x000ff0000b800000 */
[----:B------:R0:W1:Y:S04]  /*83b0*/  SHFL.IDX PT, R3, R10, RZ, 0x1c1f ;  /* 0x001c1fff0a037589 */ /* 0x00006800000e0000 */
[----:B------:R0:W2:Y:S04]  /*83c0*/  SHFL.IDX PT, R2, R0, RZ, 0x1c1f ;  /* 0x001c1fff00027589 */ /* 0x0000a800000e0000 */
[----:B------:R0:W3:Y:S04]  /*83d0*/  SHFL.IDX PT, R5, R31, RZ, 0x1c1f ;  /* 0x001c1fff1f057589 */ /* 0x0000e800000e0000 */
[----:B------:R0:W4:Y:S02]  /*83e0*/  SHFL.IDX PT, R14, R30, RZ, 0x1c1f ;  /* 0x001c1fff1e0e7589 */ /* 0x00012400000e0000 */
.L_x_3902:
        /* <DEDUP_REMOVED lines=9> */
[----:B------:R-:W-:Y:S02]  /*8480*/  CS2R R28, SRZ ;  /* 0x00000000001c7805 */ /* 0x000fe4000001ff00 */
[----:B------:R-:W-:Y:S02]  /*8490*/  ISETP.GE.AND P3, PT, R217, UR4, PT ;  /* 0x00000004d9007c0c */ /* 0x000fe4000bf66270 */
[----:B------:R-:W-:Y:S01]  /*84a0*/  ISETP.GE.AND P2, PT, R188, UR4, PT ;  /* 0x00000004bc007c0c */ /* 0x000fe2000bf46270 */
[----:B---3--:R-:W-:Y:S01]  /*84b0*/  IMAD.MOV.U32 R15, RZ, RZ, R5 ;  /* 0x000000ffff0f7224 */ /* 0x008fe200078e0005 */
[----:B------:R-:W-:-:S09]  /*84c0*/  CS2R R26, SRZ ;  /* 0x00000000001a7805 */ /* 0x000fd2000001ff00 */
[C---:B------:R-:W-:Y:S01]  /*84d0*/  @!P3 IMAD.SHL.U32 R7, R217.reuse, 0x2, RZ ;  /* 0x00000002d907b824 */ /* 0x040fe200078e00ff */
[----:B------:R-:W-:Y:S01]  /*84e0*/  @!P3 SHF.L.U64.HI R12, R217, 0x1, R36 ;  /* 0x00000001d90cb819 */ /* 0x000fe20000010224 */
[----:B-12---:R-:W-:-:S03]  /*84f0*/  @!P2 IMAD.WIDE R8, R188, 0x2, R2 ;  /* 0x00000002bc08a825 */ /* 0x006fc600078e0202 */
[-C--:B------:R-:W-:Y:S02]  /*8500*/  @!P3 IADD3 R2, P0, R2, R7.reuse, RZ ;  /* 0x000000070202b210 */ /* 0x080fe40007f1e0ff */
[----:B----4-:R-:W-:Y:S02]  /*8510*/  @!P3 IADD3 R4, P1, R14, R7, RZ ;  /* 0x000000070e04b210 */ /* 0x010fe40007f3e0ff */
[----:B------:R-:W-:Y:S02]  /*8520*/  CS2R R20, SRZ ;  /* 0x0000000000147805 */ /* 0x000fe4000001ff00 */
[----:B------:R-:W-:Y:S01]  /*8530*/  CS2R R24, SRZ ;  /* 0x0000000000187805 */ /* 0x000fe2000001ff00 */
[----:B------:R-:W-:Y:S01]  /*8540*/  @!P2 IMAD.WIDE R6, R188, 0x2, R14 ;  /* 0x00000002bc06a825 */ /* 0x000fe200078e020e */
[----:B------:R1:W5:Y:S03]  /*8550*/  @!P2 LD.E.64 R28, desc[UR50][R8.64] ;  /* 0x00000032081ca980 */ /* 0x000366000c101b00 */
[--C-:B------:R-:W-:Y:S01]  /*8560*/  @!P3 IMAD.X R3, R3, 0x1, R12.reuse, P0 ;  /* 0x000000010303b824 */ /* 0x100fe200000e060c */
[----:B------:R1:W5:Y:S01]  /*8570*/  @!P2 LD.E.64 R26, desc[UR50][R6.64] ;  /* 0x00000032061aa980 */ /* 0x000362000c101b00 */
[----:B------:R-:W-:-:S03]  /*8580*/  @!P3 IMAD.X R5, R5, 0x1, R12, P1 ;  /* 0x000000010505b824 */ /* 0x000fc600008e060c */
[----:B------:R1:W5:Y:S04]  /*8590*/  @!P3 LD.E.64 R20, desc[UR50][R2.64] ;  /* 0x000000320214b980 */ /* 0x000368000c101b00 */
[----:B------:R1:W5:Y:S02]  /*85a0*/  @!P3 LD.E.64 R24, desc[UR50][R4.64] ;  /* 0x000000320418b980 */ /* 0x000364000c101b00 */
.L_x_3562:
[----:B------:R-:W-:Y:S05]  /*85b0*/  BSYNC B1 ;  /* 0x0000000000017941 */ /* 0x000fea0003800000 */
.L_x_3561:
[----:B-12--5:R-:W-:Y:S01]  /*85c0*/  IMAD.MOV.U32 R2, RZ, RZ, R26 ;  /* 0x000000ffff027224 */ /* 0x026fe200078e001a */
[----:B------:R-:W-:Y:S01]  /*85d0*/  UMOV UR4, 0xffffffff ;  /* 0xffffffff00047882 */ /* 0x000fe20000000000 */
[----:B------:R-:W-:Y:S02]  /*85e0*/  IMAD.MOV.U32 R3, RZ, RZ, R27 ;  /* 0x000000ffff037224 */ /* 0x000fe400078e001b */
[----:B------:R-:W-:Y:S02]  /*85f0*/  IMAD.MOV.U32 R4, RZ, RZ, R24 ;  /* 0x000000ffff047224 */ /* 0x000fe400078e0018 */
[----:B---3--:R-:W-:Y:S01]  /*8600*/  IMAD.MOV.U32 R5, RZ, RZ, R25 ;  /* 0x000000ffff057224 */ /* 0x008fe200078e0019 */
[----:B------:R-:W-:Y:S01]  /*8610*/  PRMT R37, R3, 0x5410, R2 ;  /* 0x0000541003257816 */ /* 0x000fe20000000002 */
[----:B------:R-:W-:Y:S01]  /*8620*/  IMAD.MOV.U32 R2, RZ, RZ, R28 ;  /* 0x000000ffff027224 */ /* 0x000fe200078e001c */
[----:B------:R-:W-:Y:S01]  /*8630*/  PRMT R44, R4, 0x7610, R44 ;  /* 0x00007610042c7816 */ /* 0x000fe2000000002c */
[----:B------:R-:W-:Y:S01]  /*8640*/  IMAD.MOV.U32 R3, RZ, RZ, R29 ;  /* 0x000000ffff037224 */ /* 0x000fe200078e001d */
[----:B------:R-:W-:Y:S01]  /*8650*/  PRMT R45, R5, 0x7610, R45 ;  /* 0x00007610052d7816 */ /* 0x000fe2000000002d */
[----:B------:R-:W-:-:S02]  /*8660*/  IMAD.MOV.U32 R4, RZ, RZ, R20 ;  /* 0x000000ffff047224 */ /* 0x000fc400078e0014 */
[----:B------:R-:W-:Y:S01]  /*8670*/  IMAD.MOV.U32 R5, RZ, RZ, R21 ;  /* 0x000000ffff057224 */ /* 0x000fe200078e0015 */
[----:B------:R-:W-:Y:S02]  /*8680*/  PRMT R40, R2, 0x5410, R3 ;  /* 0x0000541002287816 */ /* 0x000fe40000000003 */
[----:B------:R-:W-:Y:S02]  /*8690*/  CS2R R2, SRZ ;  /* 0x0000000000027805 */ /* 0x000fe4000001ff00 */
[----:B------:R-:W-:Y:S02]  /*86a0*/  PRMT R44, R44, 0x5410, R4 ;  /* 0x000054102c2c7816 */ /* 0x000fe40000000004 */
[----:B------:R-:W-:Y:S01]  /*86b0*/  PRMT R46, R5, 0x7610, R46 ;  /* 0x00007610052e7816 */ /* 0x000fe2000000002e */
[----:B------:R-:W-:Y:S06]  /*86c0*/  BRA.DIV UR4, `(.L_x_3563) ;  /* 0x0000021e04207947 */ /* 0x000fec000b800000 */
[----:B------:R1:W2:Y:S04]  /*86d0*/  SHFL.IDX PT, R5, R10, 0x1, 0x1c1f ;  /* 0x003c1f000a057f89 */ /* 0x0002a800000e0000 */
[----:B------:R1:W3:Y:S04]  /*86e0*/  SHFL.IDX PT, R4, R0, 0x1, 0x1c1f ;  /* 0x003c1f0000047f89 */ /* 0x0002e800000e0000 */
[----:B------:R1:W0:Y:S04]  /*86f0*/  SHFL.IDX PT, R7, R31, 0x1, 0x1c1f ;  /* 0x003c1f001f077f89 */ /* 0x00022800000e0000 */
[----:B----4-:R1:W4:Y:S02]  /*8700*/  SHFL.IDX PT, R14, R30, 0x1, 0x1c1f ;  /* 0x003c1f001e0e7f89 */ /* 0x01032400000e0000 */
.L_x_3908:
[----:B------:R-:W-:Y:S01]  /*8710*/  VIADD R32, R32, 0x20 ;  /* 0x0000002020207836 */ /* 0x000fe20000000000 */
[----:B01----:R-:W-:Y:S01]  /*8720*/  LEA.HI R0, R229, R229, RZ, 0x1 ;  /* 0x000000e5e5007211 */ /* 0x003fe200078f08ff */
[----:B------:R-:W-:Y:S01]  /*8730*/  BSSY B1, `(.L_x_3564) ;  /* 0x0000021000017945 */ /* 0x000fe20003800000 */
[----:B------:R-:W-:Y:S01]  /*8740*/  IMAD.SHL.U32 R34, R198, 0x40, RZ ;  /* 0x00000040c6227824 */ /* 0x000fe200078e00ff */
        /* <DEDUP_REMOVED lines=9> */
[----:B---3--:R-:W-:Y:S01]  /*87e0*/  IMAD.MOV.U32 R2, RZ, RZ, R4 ;  /* 0x000000ffff027224 */ /* 0x008fe200078e0004 */
[----:B------:R-:W-:Y:S01]  /*87f0*/  ISETP.GE.AND P2, PT, R188, UR4, PT ;  /* 0x00000004bc007c0c */ /* 0x000fe2000bf46270 */
[----:B--2---:R-:W-:Y:S01]  /*8800*/  IMAD.MOV.U32 R3, RZ, RZ, R5 ;  /* 0x000000ffff037224 */ /* 0x004fe200078e0005 */
[----:B------:R-:W-:Y:S01]  /*8810*/  ISETP.GE.AND P3, PT, R217, UR4, PT ;  /* 0x00000004d9007c0c */ /* 0x000fe2000bf66270 */
[----:B----4-:R-:W-:Y:S01]  /*8820*/  IMAD.MOV.U32 R8, RZ, RZ, R14 ;  /* 0x000000ffff087224 */ /* 0x010fe200078e000e */
[----:B------:R-:W-:Y:S01]  /*8830*/  CS2R R12, SRZ ;  /* 0x00000000000c7805 */ /* 0x000fe2000001ff00 */
[----:B------:R-:W-:-:S08]  /*8840*/  IMAD.MOV.U32 R9, RZ, RZ, R7 ;  /* 0x000000ffff097224 */ /* 0x000fd000078e0007 */
[----:B------:R-:W-:Y:S02]  /*8850*/  @!P2 IMAD.WIDE R30, R188, 0x2, R2 ;  /* 0x00000002bc1ea825 */ /* 0x000fe400078e0202 */
[C---:B------:R-:W-:Y:S02]  /*8860*/  @!P3 SHF.L.U64.HI R32, R217.reuse, 0x1, R36 ;  /* 0x00000001d920b819 */ /* 0x040fe40000010224 */
[----:B------:R-:W-:Y:S01]  /*8870*/  @!P3 IMAD.SHL.U32 R3, R217, 0x2, RZ ;  /* 0x00000002d903b824 */ /* 0x000fe200078e00ff */
[----:B------:R-:W-:Y:S01]  /*8880*/  CS2R R10, SRZ ;  /* 0x00000000000a7805 */ /* 0x000fe2000001ff00 */
[----:B------:R0:W5:Y:S03]  /*8890*/  @!P2 LD.E.64 R12, desc[UR50][R30.64] ;  /* 0x000000321e0ca980 */ /* 0x000166000c101b00 */
[-C--:B------:R-:W-:Y:S02]  /*88a0*/  @!P3 IADD3 R4, P0, R4, R3.reuse, RZ ;  /* 0x000000030404b210 */ /* 0x080fe40007f1e0ff */
[----:B------:R-:W-:Y:S01]  /*88b0*/  @!P3 IADD3 R6, P1, R14, R3, RZ ;  /* 0x000000030e06b210 */ /* 0x000fe20007f3e0ff */
[----:B------:R-:W-:Y:S01]  /*88c0*/  @!P2 IMAD.WIDE R14, R188, 0x2, R8 ;  /* 0x00000002bc0ea825 */ /* 0x000fe200078e0208 */
[----:B------:R-:W-:-:S02]  /*88d0*/  CS2R R2, SRZ ;  /* 0x0000000000027805 */ /* 0x000fc4000001ff00 */
[----:B------:R-:W-:Y:S01]  /*88e0*/  CS2R R8, SRZ ;  /* 0x0000000000087805 */ /* 0x000fe2000001ff00 */
[--C-:B------:R-:W-:Y:S02]  /*88f0*/  @!P3 IMAD.X R5, R5, 0x1, R32.reuse, P0 ;  /* 0x000000010505b824 */ /* 0x100fe400000e0620 */
[----:B------:R-:W-:Y:S01]  /*8900*/  @!P3 IMAD.X R7, R7, 0x1, R32, P1 ;  /* 0x000000010707b824 */ /* 0x000fe200008e0620 */
[----:B------:R0:W5:Y:S04]  /*8910*/  @!P2 LD.E.64 R2, desc[UR50][R14.64] ;  /* 0x000000320e02a980 */ /* 0x000168000c101b00 */
[----:B------:R0:W5:Y:S04]  /*8920*/  @!P3 LD.E.64 R10, desc[UR50][R4.64] ;  /* 0x00000032040ab980 */ /* 0x000168000c101b00 */
[----:B------:R0:W5:Y:S02]  /*8930*/  @!P3 LD.E.64 R8, desc[UR50][R6.64] ;  /* 0x000000320608b980 */ /* 0x000164000c101b00 */
.L_x_3565:
[----:B------:R-:W-:Y:S05]  /*8940*/  BSYNC B1 ;  /* 0x0000000000017941 */ /* 0x000fea0003800000 */
.L_x_3564:
[----:B------:R-:W1:Y:S01]  /*8950*/  SYNCS.PHASECHK.TRANS64.TRYWAIT P0, [R18+URZ+0x38800], R35 ;  /* 0x03880023120075a7 */ /* 0x000e62000800017f */
[----:B0-2---:R-:W-:Y:S01]  /*8960*/  LOP3.LUT R5, R34, 0x1c0, RZ, 0xc0, !PT ;  /* 0x000001c022057812 */ /* 0x005fe200078ec0ff */
[----:B-----5:R-:W-:Y:S01]  /*8970*/  IMAD.MOV.U32 R6, RZ, RZ, R2 ;  /* 0x000000ffff067224 */ /* 0x020fe200078e0002 */
[----:B------:R-:W-:Y:S01]  /*8980*/  VIADDMNMX R30, R33, -R195, 0x40, PT ;  /* 0x00000040211e7446 */ /* 0x000fe200038009c3 */
[----:B----4-:R-:W-:Y:S01]  /*8990*/  IMAD.MOV.U32 R14, RZ, RZ, R12 ;  /* 0x000000ffff0e7224 */ /* 0x010fe200078e000c */
[----:B---3--:R-:W-:Y:S01]  /*89a0*/  LOP3.LUT R4, R5, 0x18, R16, 0xf8, !PT ;  /* 0x0000001805047812 */ /* 0x008fe200078ef810 */
[----:B------:R-:W-:Y:S01]  /*89b0*/  IMAD.MOV.U32 R7, RZ, RZ, R9 ;  /* 0x000000ffff077224 */ /* 0x000fe200078e0009 */
[----:B------:R-:W-:Y:S01]  /*89c0*/  SHF.R.U32.HI R5, RZ, 0x3, R5 ;  /* 0x00000003ff057819 */ /* 0x000fe20000011605 */
[----:B------:R-:W-:Y:S01]  /*89d0*/  BSSY B1, `(.L_x_3566) ;  /* 0x0000014000017945 */ /* 0x000fe20003800000 */
[----:B------:R-:W-:Y:S01]  /*89e0*/  PRMT R31, R31, 0x5410, R6 ;  /* 0x000054101f1f7816 */ /* 0x000fe20000000006 */
[----:B------:R-:W-:Y:S01]  /*89f0*/  IMAD.MOV.U32 R6, RZ, RZ, R8 ;  /* 0x000000ffff067224 */ /* 0x000fe200078e0008 */
[----:B------:R-:W-:Y:S01]  /*8a00*/  LOP3.LUT R5, R4, R5, RZ, 0x3c, !PT ;  /* 0x0000000504057212 */ /* 0x000fe200078e3cff */
[----:B------:R-:W-:Y:S01]  /*8a10*/  IMAD.MOV.U32 R4, RZ, RZ, R3 ;  /* 0x000000ffff047224 */ /* 0x000fe200078e0003 */
[----:B------:R-:W-:-:S02]  /*8a20*/  PRMT R34, R34, 0x5410, R14 ;  /* 0x0000541022227816 */ /* 0x000fc4000000000e */
[----:B------:R-:W-:Y:S01]  /*8a30*/  PRMT R31, R7, 0x7610, R31 ;  /* 0x00007610071f7816 */ /* 0x000fe2000000001f */
[----:B------:R-:W-:Y:S01]  /*8a40*/  IMAD R5, R220, 0x200, R5 ;  /* 0x00000200dc057824 */ /* 0x000fe200078e0205 */
[----:B------:R-:W-:Y:S01]  /*8a50*/  PRMT R32, R6, 0x5410, R4 ;  /* 0x0000541006207816 */ /* 0x000fe20000000004 */
[----:B------:R-:W-:Y:S01]  /*8a60*/  IMAD.MOV.U32 R4, RZ, RZ, R13 ;  /* 0x000000ffff047224 */ /* 0x000fe200078e000d */
[----:B------:R-:W-:Y:S01]  /*8a70*/  LOP3.LUT P2, RZ, R198, 0x4, RZ, 0xc0, !PT ;  /* 0x00000004c6ff7812 */ /* 0x000fe2000784c0ff */
[----:B------:R-:W-:Y:S01]  /*8a80*/  IMAD.MOV.U32 R6, RZ, RZ, R10 ;  /* 0x000000ffff067224 */ /* 0x000fe200078e000a */
[----:B------:R-:W-:Y:S01]  /*8a90*/  ISETP.GE.AND P1, PT, R185, R30, PT ;  /* 0x0000001eb900720c */ /* 0x000fe20003f26270 */
[----:B------:R-:W-:Y:S01]  /*8aa0*/  IMAD R15, R5, 0x2, R18 ;  /* 0x00000002050f7824 */ /* 0x000fe200078e0212 */
[----:B------:R-:W-:Y:S01]  /*8ab0*/  PRMT R47, R4, 0x7610, R47 ;  /* 0x00007610042f7816 */ /* 0x000fe2000000002f */
[----:B------:R-:W-:Y:S01]  /*8ac0*/  IMAD.MOV.U32 R5, RZ, RZ, R11 ;  /* 0x000000ffff057224 */ /* 0x000fe200078e000b */
[----:B------:R-:W-:Y:S01]  /*8ad0*/  PRMT R33, R6, 0x7610, R33 ;  /* 0x0000761006217816 */ /* 0x000fe20000000021 */
[----:B------:R-:W-:-:S02]  /*8ae0*/  VIADD R4, R15, 0x20400 ;  /* 0x000204000f047836 */ /* 0x000fc40000000000 */
[----:B------:R-:W-:Y:S01]  /*8af0*/  VIADD R14, R15, 0x20440 ;  /* 0x000204400f0e7836 */ /* 0x000fe20000000000 */
[----:B-1----:R-:W-:Y:S06]  /*8b00*/  @!P0 BRA `(.L_x_3567) ;  /* 0x0000021800808947 */ /* 0x002fec0003800000 */
.L_x_3909:
[----:B------:R-:W-:Y:S05]  /*8b10*/  BSYNC B1 ;  /* 0x0000000000017941 */ /* 0x000fea0003800000 */
.L_x_3566:
        /* <DEDUP_REMOVED lines=9> */
[----:B------:R-:W1:Y:S01]  /*8bb0*/  LDS.128 R4, [R15+0x20400] ;  /* 0x020400000f047984 */ /* 0x000e620000000c00 */
[----:B------:R-:W-:Y:S02]  /*8bc0*/  SHF.R.U32.HI R39, RZ, 0x10, R27 ;  /* 0x00000010ff277819 */ /* 0x000fe4000001161b */
[--C-:B------:R-:W-:Y:S02]  /*8bd0*/  SHF.R.U32.HI R36, RZ, 0x10, R29.reuse ;  /* 0x00000010ff247819 */ /* 0x100fe4000001161d */
[----:B0-----:R-:W-:Y:S02]  /*8be0*/  SHF.R.U64 R35, R28, 0x10, R29 ;  /* 0x000000101c237819 */ /* 0x001fe4000000121d */
[----:B------:R-:W-:Y:S02]  /*8bf0*/  PRMT R39, R37, 0x5410, R39 ;  /* 0x0000541025277816 */ /* 0x000fe40000000027 */
[----:B------:R-:W-:Y:S02]  /*8c00*/  SHF.R.U64 R38, R26, 0x10, R27 ;  /* 0x000000101a267819 */ /* 0x000fe4000000121b */
[----:B------:R-:W-:-:S02]  /*8c10*/  PRMT R36, R40, 0x5432, R36 ;  /* 0x0000543228247816 */ /* 0x000fc40000000024 */
[----:B------:R-:W-:Y:S01]  /*8c20*/  PRMT R35, R40, 0x5410, R35 ;  /* 0x0000541028237816 */ /* 0x000fe20000000023 */
[----:B------:R-:W-:Y:S01]  /*8c30*/  IMAD.U32 R40, R39, 0x10000, RZ ;  /* 0x0001000027287824 */ /* 0x000fe200078e00ff */
[----:B------:R-:W-:Y:S01]  /*8c40*/  PRMT R38, R37, 0x5432, R38 ;  /* 0x0000543225267816 */ /* 0x000fe20000000026 */
[C---:B------:R-:W-:Y:S01]  /*8c50*/  IMAD.U32 R37, R36.reuse, 0x10000, RZ ;  /* 0x0001000024257824 */ /* 0x040fe200078e00ff */
[----:B------:R-:W-:Y:S02]  /*8c60*/  LOP3.LUT R39, R39, 0xffff0000, RZ, 0xc0, !PT ;  /* 0xffff000027277812 */ /* 0x000fe400078ec0ff */
[----:B------:R-:W-:Y:S02]  /*8c70*/  LOP3.LUT R36, R36, 0xffff0000, RZ, 0xc0, !PT ;  /* 0xffff000024247812 */ /* 0x000fe400078ec0ff */
[C---:B-1----:R-:W-:Y:S01]  /*8c80*/  LOP3.LUT R27, R6.reuse, 0xffff0000, RZ, 0xc0, !PT ;  /* 0xffff0000061b7812 */ /* 0x042fe200078ec0ff */
[----:B------:R-:W-:Y:S01]  /*8c90*/  IMAD.U32 R26, R6, 0x10000, RZ ;  /* 0x00010000061a7824 */ /* 0x000fe200078e00ff */
[C---:B------:R-:W-:Y:S01]  /*8ca0*/  LOP3.LUT R29, R7.reuse, 0xffff0000, RZ, 0xc0, !PT ;  /* 0xffff0000071d7812 */ /* 0x040fe200078ec0ff */
[----:B------:R-:W-:-:S02]  /*8cb0*/  IMAD.U32 R28, R7, 0x10000, RZ ;  /* 0x00010000071c7824 */ /* 0x000fc400078e00ff */
[C---:B------:R-:W-:Y:S01]  /*8cc0*/  FMUL.FTZ R41, R27.reuse, R40 ;  /* 0x000000281b297220 */ /* 0x040fe20000410000 */
[----:B------:R-:W-:Y:S01]  /*8cd0*/  FMUL.FTZ R27, R27, R37 ;  /* 0x000000251b1b7220 */ /* 0x000fe20000410000 */
[C---:B------:R-:W-:Y:S01]  /*8ce0*/  FMUL.FTZ R43, R29.reuse, R39 ;  /* 0x000000271d2b7220 */ /* 0x040fe20000410000 */
[----:B------:R-:W-:Y:S02]  /*8cf0*/  IMAD.U32 R6, R4, 0x10000, RZ ;  /* 0x0001000004067824 */ /* 0x000fe400078e00ff */
[C---:B------:R-:W-:Y:S01]  /*8d00*/  FFMA.FTZ R41, R26.reuse, R37, -R41 ;  /* 0x000000251a297223 */ /* 0x040fe20000010829 */
[----:B------:R-:W-:Y:S01]  /*8d10*/  FMUL.FTZ R37, R29, R36 ;  /* 0x000000241d257220 */ /* 0x000fe20000410000 */
[----:B------:R-:W-:Y:S02]  /*8d20*/  IMAD.U32 R7, R5, 0x10000, RZ ;  /* 0x0001000005077824 */ /* 0x000fe400078e00ff */
[----:B------:R-:W-:Y:S01]  /*8d30*/  FFMA.FTZ R40, R26, R40, R27 ;  /* 0x000000281a287223 */ /* 0x000fe2000001001b */
[----:B------:R-:W-:Y:S01]  /*8d40*/  IMAD.U32 R29, R38, 0x10000, RZ ;  /* 0x00010000261d7824 */ /* 0x000fe200078e00ff */
[----:B------:R-:W-:Y:S01]  /*8d50*/  LOP3.LUT R4, R4, 0xffff0000, RZ, 0xc0, !PT ;  /* 0xffff000004047812 */ /* 0x000fe200078ec0ff */
[----:B------:R-:W-:Y:S01]  /*8d60*/  IMAD.U32 R27, R35, 0x10000, RZ ;  /* 0x00010000231b7824 */ /* 0x000fe200078e00ff */
[----:B------:R-:W-:Y:S01]  /*8d70*/  LOP3.LUT R5, R5, 0xffff0000, RZ, 0xc0, !PT ;  /* 0xffff000005057812 */ /* 0x000fe200078ec0ff */
[----:B------:R-:W-:Y:S01]  /*8d80*/  FFMA.FTZ R43, R28, R36, -R43 ;  /* 0x000000241c2b7223 */ /* 0x000fe2000001082b */
[----:B------:R-:W-:Y:S01]  /*8d90*/  LOP3.LUT R38, R38, 0xffff0000, RZ, 0xc0, !PT ;  /* 0xffff000026267812 */ /* 0x000fe200078ec0ff */
[----:B------:R-:W-:Y:S01]  /*8da0*/  FFMA.FTZ R42, R28, R39, R37 ;  /* 0x000000271c2a7223 */ /* 0x000fe20000010025 */
[----:B------:R-:W-:Y:S01]  /*8db0*/  LOP3.LUT R26, R35, 0xffff0000, RZ, 0xc0, !PT ;  /* 0xffff0000231a7812 */ /* 0x000fe200078ec0ff */
[C---:B------:R-:W-:Y:S01]  /*8dc0*/  FMUL.FTZ R35, R4.reuse, R29 ;  /* 0x0000001d04237220 */ /* 0x040fe20000410000 */
[----:B------:R-:W-:Y:S01]  /*8dd0*/  FMUL.FTZ R28, R4, R27 ;  /* 0x0000001b041c7220 */ /* 0x000fe20000410000 */
[----:B------:R-:W-:-:S02]  /*8de0*/  FMUL.FTZ R36, R5, R38 ;  /* 0x0000002605247220 */ /* 0x000fc40000410000 */
[-C--:B------:R-:W-:Y:S01]  /*8df0*/  FMUL.FTZ R37, R5, R26.reuse ;  /* 0x0000001a05257220 */ /* 0x080fe20000410000 */
[C---:B------:R-:W-:Y:S01]  /*8e00*/  FFMA.FTZ R4, R6.reuse, R27, -R35 ;  /* 0x0000001b06047223 */ /* 0x040fe20000010823 */
[----:B------:R-:W-:Y:S01]  /*8e10*/  FFMA.FTZ R29, R6, R29, R28 ;  /* 0x0000001d061d7223 */ /* 0x000fe2000001001c */
[C---:B------:R-:W-:Y:S01]  /*8e20*/  FFMA.FTZ R5, R7.reuse, R26, -R36 ;  /* 0x0000001a07057223 */ /* 0x040fe20000010824 */
[----:B------:R-:W-:Y:S01]  /*8e30*/  FFMA.FTZ R38, R7, R38, R37 ;  /* 0x0000002607267223 */ /* 0x000fe20000010025 */
[----:B------:R-:W-:Y:S02]  /*8e40*/  F2FP.BF16.F32.PACK_AB R6, R40, R41 ;  /* 0x000000292806723e */ /* 0x000fe400000010ff */
[----:B------:R-:W-:Y:S02]  /*8e50*/  F2FP.BF16.F32.PACK_AB R7, R42, R43 ;  /* 0x0000002b2a07723e */ /* 0x000fe400000010ff */
[----:B------:R-:W-:Y:S02]  /*8e60*/  F2FP.BF16.F32.PACK_AB R4, R29, R4 ;  /* 0x000000041d04723e */ /* 0x000fe400000010ff */
[----:B------:R-:W-:-:S05]  /*8e70*/  F2FP.BF16.F32.PACK_AB R5, R38, R5 ;  /* 0x000000052605723e */ /* 0x000fca00000010ff */
[----:B------:R1:W-:Y:S02]  /*8e80*/  STS.128 [R15+0x20400], R4 ;  /* 0x020400040f007388 */ /* 0x0003e40000000c00 */
.L_x_3571:
[----:B------:R-:W-:Y:S05]  /*8e90*/  BSYNC B2 ;  /* 0x0000000000027941 */ /* 0x000fea0003800000 */
.L_x_3570:
[----:B------:R-:W-:Y:S05]  /*8ea0*/  @P1 BRA `(.L_x_3569) ;  /* 0x0000000000b81947 */ /* 0x000fea0003800000 */
[----:B-1----:R-:W1:Y:S01]  /*8eb0*/  LDS.128 R4, [R14] ;  /* 0x000000000e047984 */ /* 0x002e620000000c00 */
        /* <DEDUP_REMOVED lines=8> */
[----:B------:R-:W-:-:S02]  /*8f40*/  PRMT R26, R44, 0x5432, R26 ;  /* 0x000054322c1a7816 */ /* 0x000fc4000000001a */
[----:B------:R-:W-:Y:S02]  /*8f50*/  LOP3.LUT R35, R35, 0xffff0000, RZ, 0xc0, !PT ;  /* 0xffff000023237812 */ /* 0x000fe400078ec0ff */
[----:B------:R-:W-:Y:S02]  /*8f60*/  LOP3.LUT R27, R27, 0xffff0000, RZ, 0xc0, !PT ;  /* 0xffff00001b1b7812 */ /* 0x000fe400078ec0ff */
[----:B------:R-:W-:Y:S02]  /*8f70*/  PRMT R29, R44, 0x5410, R29 ;  /* 0x000054102c1d7816 */ /* 0x000fe4000000001d */
[C---:B-1----:R-:W-:Y:S01]  /*8f80*/  LOP3.LUT R21, R6.reuse, 0xffff0000, RZ, 0xc0, !PT ;  /* 0xffff000006157812 */ /* 0x042fe200078ec0ff */
[----:B------:R-:W-:Y:S01]  /*8f90*/  IMAD.U32 R20, R6, 0x10000, RZ ;  /* 0x0001000006147824 */ /* 0x000fe200078e00ff */
[C---:B------:R-:W-:Y:S01]  /*8fa0*/  LOP3.LUT R25, R7.reuse, 0xffff0000, RZ, 0xc0, !PT ;  /* 0xffff000007197812 */ /* 0x040fe200078ec0ff */
[----:B------:R-:W-:Y:S02]  /*8fb0*/  IMAD.U32 R24, R7, 0x10000, RZ ;  /* 0x0001000007187824 */ /* 0x000fe400078e00ff */
[C---:B------:R-:W-:Y:S01]  /*8fc0*/  FMUL.FTZ R37, R21.reuse, R36 ;  /* 0x0000002415257220 */ /* 0x040fe20000410000 */
[----:B------:R-:W-:Y:S01]  /*8fd0*/  FMUL.FTZ R21, R21, R28 ;  /* 0x0000001c15157220 */ /* 0x000fe20000410000 */
[C---:B------:R-:W-:Y:S01]  /*8fe0*/  IMAD.U32 R6, R4.reuse, 0x10000, RZ ;  /* 0x0001000004067824 */ /* 0x040fe200078e00ff */
[----:B------:R-:W-:Y:S01]  /*8ff0*/  LOP3.LUT R4, R4, 0xffff0000, RZ, 0xc0, !PT ;  /* 0xffff000004047812 */ /* 0x000fe200078ec0ff */
[----:B------:R-:W-:-:S02]  /*9000*/  IMAD.U32 R7, R5, 0x10000, RZ ;  /* 0x0001000005077824 */ /* 0x000fc400078e00ff */
[C---:B------:R-:W-:Y:S01]  /*9010*/  FFMA.FTZ R36, R20.reuse, R36, R21 ;  /* 0x0000002414247223 */ /* 0x040fe20000010015 */
[----:B------:R-:W-:Y:S01]  /*9020*/  FFMA.FTZ R37, R20, R28, -R37 ;  /* 0x0000001c14257223 */ /* 0x000fe20000010825 */
[C---:B------:R-:W-:Y:S01]  /*9030*/  IMAD.U32 R21, R26.reuse, 0x10000, RZ ;  /* 0x000100001a157824 */ /* 0x040fe200078e00ff */
[----:B------:R-:W-:Y:S01]  /*9040*/  LOP3.LUT R5, R5, 0xffff0000, RZ, 0xc0, !PT ;  /* 0xffff000005057812 */ /* 0x000fe200078ec0ff */
[C---:B------:R-:W-:Y:S01]  /*9050*/  FMUL.FTZ R39, R25.reuse, R35 ;  /* 0x0000002319277220 */ /* 0x040fe20000410000 */
[-C--:B------:R-:W-:Y:S01]  /*9060*/  FMUL.FTZ R41, R25, R27.reuse ;  /* 0x0000001b19297220 */ /* 0x080fe20000410000 */
[C---:B------:R-:W-:Y:S01]  /*9070*/  LOP3.LUT R20, R29.reuse, 0xffff0000, RZ, 0xc0, !PT ;  /* 0xffff00001d147812 */ /* 0x040fe200078ec0ff */
[----:B------:R-:W-:Y:S01]  /*9080*/  IMAD.U32 R25, R29, 0x10000, RZ ;  /* 0x000100001d197824 */ /* 0x000fe200078e00ff */
[----:B------:R-:W-:Y:S01]  /*9090*/  LOP3.LUT R26, R26, 0xffff0000, RZ, 0xc0, !PT ;  /* 0xffff00001a1a7812 */ /* 0x000fe200078ec0ff */
        /* <DEDUP_REMOVED lines=15> */
.L_x_3569:
[----:B------:R-:W-:Y:S05]  /*9190*/  BSYNC B1 ;  /* 0x0000000000017941 */ /* 0x000fea0003800000 */
.L_x_3568:
        /* <DEDUP_REMOVED lines=20> */
[----:B------:R-:W-:Y:S01]  /*92e0*/  PRMT R20, R34, 0x5432, R20 ;  /* 0x0000543222147816 */ /* 0x000fe20000000014 */
        /* <DEDUP_REMOVED lines=8> */
[----:B------:R-:W-:Y:S01]  /*9370*/  FMUL.FTZ R36, R7, R28 ;  /* 0x0000001c07247220 */ /* 0x000fe20000410000 */
[----:B------:R-:W-:-:S02]  /*9380*/  IMAD.U32 R4, R5, 0x10000, RZ ;  /* 0x0001000005047824 */ /* 0x000fc400078e00ff */
[C---:B------:R-:W-:Y:S01]  /*9390*/  FFMA.FTZ R21, R12.reuse, R25, -R21 ;  /* 0x000000190c157223 */ /* 0x040fe20000010815 */
[----:B------:R-:W-:Y:S01]  /*93a0*/  FFMA.FTZ R30, R12, R27, R6 ;  /* 0x0000001b0c1e7223 */ /* 0x000fe20000010006 */
[-C--:B------:R-:W-:Y:S01]  /*93b0*/  FMUL.FTZ R12, R7, R24.reuse ;  /* 0x00000018070c7220 */ /* 0x080fe20000410000 */
[----:B------:R-:W-:Y:S01]  /*93c0*/  IMAD.U32 R7, R26, 0x10000, RZ ;  /* 0x000100001a077824 */ /* 0x000fe200078e00ff */
[----:B------:R-:W-:Y:S01]  /*93d0*/  LOP3.LUT R5, R5, 0xffff0000, RZ, 0xc0, !PT ;  /* 0xffff000005057812 */ /* 0x000fe200078ec0ff */
[----:B------:R-:W-:Y:S01]  /*93e0*/  IMAD.U32 R6, R20, 0x10000, RZ ;  /* 0x0001000014067824 */ /* 0x000fe200078e00ff */
[----:B------:R-:W-:Y:S01]  /*93f0*/  LOP3.LUT R26, R26, 0xffff0000, RZ, 0xc0, !PT ;  /* 0xffff00001a1a7812 */ /* 0x000fe200078ec0ff */
[C---:B------:R-:W-:Y:S01]  /*9400*/  FFMA.FTZ R36, R13.reuse, R24, -R36 ;  /* 0x000000180d247223 */ /* 0x040fe20000010824 */
[----:B------:R-:W-:Y:S01]  /*9410*/  LOP3.LUT R20, R20, 0xffff0000, RZ, 0xc0, !PT ;  /* 0xffff000014147812 */ /* 0x000fe200078ec0ff */
[----:B------:R-:W-:Y:S01]  /*9420*/  FFMA.FTZ R25, R13, R28, R12 ;  /* 0x0000001c0d197223 */ /* 0x000fe2000001000c */
[CC--:B------:R-:W-:Y:S01]  /*9430*/  FMUL.FTZ R13, R3.reuse, R7.reuse ;  /* 0x00000007030d7220 */ /* 0x0c0fe20000410000 */
        /* <DEDUP_REMOVED lines=12> */
.L_x_3574:
[----:B------:R-:W-:Y:S05]  /*9500*/  BSYNC B1 ;  /* 0x0000000000017941 */ /* 0x000fea0003800000 */
.L_x_3573:
[----:B------:R-:W-:Y:S05]  /*9510*/  @P1 BRA `(.L_x_3572) ;  /* 0x0000001400f41947 */ /* 0x000fea0003800000 */
[----:B-1----:R-:W1:Y:S01]  /*9520*/  LDS.128 R4, [R14+0x1000] ;  /* 0x001000000e047984 */ /* 0x002e620000000c00 */
[----:B------:R-:W-:Y:S02]  /*9530*/  SHF.R.U64 R3, R8, 0x10, R9 ;  /* 0x0000001008037819 */ /* 0x000fe40000001209 */
[----:B------:R-:W-:Y:S02]  /*9540*/  SHF.R.U64 R2, R10, 0x10, R11 ;  /* 0x000000100a027819 */ /* 0x000fe4000000120b */
[----:B------:R-:W-:Y:S02]  /*9550*/  SHF.R.U32.HI R8, RZ, 0x10, R9 ;  /* 0x00000010ff087819 */ /* 0x000fe40000011609 */
[----:B------:R-:W-:Y:S02]  /*9560*/  SHF.R.U32.HI R11, RZ, 0x10, R11 ;  /* 0x00000010ff0b7819 */ /* 0x000fe4000001160b */
[----:B------:R-:W-:Y:S02]  /*9570*/  PRMT R31, R31, 0x5410, R8 ;  /* 0x000054101f1f7816 */ /* 0x000fe40000000008 */
[----:B------:R-:W-:-:S02]  /*9580*/  PRMT R34, R34, 0x5410, R11 ;  /* 0x0000541022227816 */ /* 0x000fc4000000000b */
[C---:B------:R-:W-:Y:S01]  /*9590*/  LOP3.LUT R10, R31.reuse, 0xffff0000, RZ, 0xc0, !PT ;  /* 0xffff00001f0a7812 */ /* 0x040fe200078ec0ff */
[----:B------:R-:W-:Y:S01]  /*95a0*/  IMAD.U32 R13, R31, 0x10000, RZ ;  /* 0x000100001f0d7824 */ /* 0x000fe200078e00ff */
[----:B------:R-:W-:Y:S01]  /*95b0*/  PRMT R32, R32, 0x5410, R3 ;  /* 0x0000541020207816 */ /* 0x000fe20000000003 */
[C---:B------:R-:W-:Y:S01]  /*95c0*/  IMAD.U32 R11, R34.reuse, 0x10000, RZ ;  /* 0x00010000220b7824 */ /* 0x040fe200078e00ff */
[----:B------:R-:W-:Y:S02]  /*95d0*/  LOP3.LUT R34, R34, 0xffff0000, RZ, 0xc0, !PT ;  /* 0xffff000022227812 */ /* 0x000fe400078ec0ff */
        /* <DEDUP_REMOVED lines=14> */
[C---:B------:R-:W-:Y:S01]  /*96c0*/  IMAD.U32 R7, R32.reuse, 0x10000, RZ ;  /* 0x0001000020077824 */ /* 0x040fe200078e00ff */
[----:B------:R-:W-:Y:S01]  /*96d0*/  LOP3.LUT R5, R5, 0xffff0000, RZ, 0xc0, !PT ;  /* 0xffff000005057812 */ /* 0x000fe200078ec0ff */
[----:B------:R-:W-:Y:S01]  /*96e0*/  IMAD.U32 R6, R33, 0x10000, RZ ;  /* 0x0001000021067824 */ /* 0x000fe200078e00ff */
[----:B------:R-:W-:Y:S01]  /*96f0*/  LOP3.LUT R32, R32, 0xffff0000, RZ, 0xc0, !PT ;  /* 0xffff000020207812 */ /* 0x000fe200078ec0ff */
[----:B------:R-:W-:Y:S01]  /*9700*/  FFMA.FTZ R20, R9, R34, -R20 ;  /* 0x0000002209147223 */ /* 0x000fe20000010814 */
        /* <DEDUP_REMOVED lines=16> */
.L_x_3559:
        /* <DEDUP_REMOVED lines=34> */
.L_x_3915:
        /* <DEDUP_REMOVED lines=12> */
[----:B-12---:R-:W-:-:S04]  /*9af0*/  IMAD.WIDE R2, R16, 0x2, R2 ;  /* 0x0000000210027825 */ /* 0x006fc800078e0202 */
[----:B----4-:R-:W-:Y:S01]  /*9b00*/  IMAD.WIDE R14, R16, 0x2, R14 ;  /* 0x00000002100e7825 */ /* 0x010fe200078e020e */
[----:B------:R3:W5:Y:S04]  /*9b10*/  LD.E.128 R24, desc[UR50][R2.64] ;  /* 0x0000003202187980 */ /* 0x000768000c101d00 */
[----:B------:R3:W5:Y:S02]  /*9b20*/  LD.E.128 R28, desc[UR50][R14.64] ;  /* 0x000000320e1c7980 */ /* 0x000764000c101d00 */
.L_x_3577:
[----:B------:R-:W-:Y:S05]  /*9b30*/  BSYNC B1 ;  /* 0x0000000000017941 */ /* 0x000fea0003800000 */
.L_x_3576:
[----:B--23-5:R-:W-:Y:S01]  /*9b40*/  IMAD.MOV.U32 R2, RZ, RZ, R28 ;  /* 0x000000ffff027224 */ /* 0x02cfe200078e001c */
[----:B------:R-:W-:Y:S01]  /*9b50*/  UMOV UR4, 0xffffffff ;  /* 0xffffffff00047882 */ /* 0x000fe20000000000 */
[----:B------:R-:W-:Y:S02]  /*9b60*/  IMAD.MOV.U32 R4, RZ, RZ, R30 ;  /* 0x000000ffff047224 */ /* 0x000fe400078e001e */
[----:B------:R-:W-:Y:S02]  /*9b70*/  IMAD.MOV.U32 R5, RZ, RZ, R31 ;  /* 0x000000ffff057224 */ /* 0x000fe400078e001f */
[----:B-1----:R-:W-:Y:S01]  /*9b80*/  IMAD.MOV.U32 R3, RZ, RZ, R29 ;  /* 0x000000ffff037224 */ /* 0x002fe200078e001d */
        /* <DEDUP_REMOVED lines=14> */
[----:B------:R1:W3:Y:S04]  /*9c70*/  SHFL.IDX PT, R2, R0, 0x1, 0x1c1f ;  /* 0x003c1f0000027f89 */ /* 0x0002e800000e0000 */
[----:B0-----:R-:W0:Y:S04]  /*9c80*/  SHFL.IDX PT, R6, R6, 0x1, 0x1c1f ;  /* 0x003c1f0006067f89 */ /* 0x001e2800000e0000 */
[----:B----4-:R1:W4:Y:S02]  /*9c90*/  SHFL.IDX PT, R14, R8, 0x1, 0x1c1f ;  /* 0x003c1f00080e7f89 */ /* 0x01032400000e0000 */
.L_x_3921:
[----:B------:R-:W2:Y:S01]  /*9ca0*/  LDC R21, c[0x0][0x3f4] ;  /* 0x0000fd00ff157b82 */ /* 0x000ea20000000800 */
[----:B-1----:R-:W-:Y:S01]  /*9cb0*/  VIADD R7, R32, 0x20 ;  /* 0x0000002020077836 */ /* 0x002fe20000000000 */
[----:B------:R-:W-:Y:S01]  /*9cc0*/  LEA.HI R0, R229, R229, RZ, 0x1 ;  /* 0x000000e5e5007211 */ /* 0x000fe200078f08ff */
[----:B------:R-:W-:Y:S01]  /*9cd0*/  BSSY B1, `(.L_x_3579) ;  /* 0x0000015000017945 */ /* 0x000fe20003800000 */
[----:B0-----:R-:W-:Y:S01]  /*9ce0*/  IMAD.MOV.U32 R13, RZ, RZ, R6 ;  /* 0x000000ffff0d7224 */ /* 0x001fe200078e0006 */
[----:B------:R-:W-:Y:S02]  /*9cf0*/  CS2R R8, SRZ ;  /* 0x0000000000087805 */ /* 0x000fe4000001ff00 */
[----:B------:R-:W-:Y:S01]  /*9d00*/  ISETP.GE.AND P0, PT, R7, R20, PT ;  /* 0x000000140700720c */ /* 0x000fe20003f06270 */
[----:B----4-:R-:W-:Y:S01]  /*9d10*/  IMAD.MOV.U32 R12, RZ, RZ, R14 ;  /* 0x000000ffff0c7224 */ /* 0x010fe200078e000e */
[----:B------:R-:W-:Y:S02]  /*9d20*/  LOP3.LUT R0, R0, 0xfffffffe, RZ, 0xc0, !PT ;  /* 0xfffffffe00007812 */ /* 0x000fe400078ec0ff */
[----:B------:R-:W-:-:S02]  /*9d30*/  CS2R R6, SRZ ;  /* 0x0000000000067805 */ /* 0x000fc4000001ff00 */
[----:B------:R-:W-:Y:S01]  /*9d40*/  CS2R R10, SRZ ;  /* 0x00000000000a7805 */ /* 0x000fe2000001ff00 */
        /* <DEDUP_REMOVED lines=9> */
[----:B--23--:R-:W-:-:S04]  /*9de0*/  IMAD.WIDE R2, R16, 0x2, R2 ;  /* 0x0000000210027825 */ /* 0x00cfc800078e0202 */
[----:B------:R-:W-:Y:S01]  /*9df0*/  IMAD.WIDE R12, R16, 0x2, R12 ;  /* 0x00000002100c7825 */ /* 0x000fe200078e020c */
[----:B------:R0:W5:Y:S04]  /*9e00*/  LD.E.128 R8, desc[UR50][R2.64] ;  /* 0x0000003202087980 */ /* 0x000168000c101d00 */
[----:B------:R0:W5:Y:S02]  /*9e10*/  LD.E.128 R4, desc[UR50][R12.64] ;  /* 0x000000320c047980 */ /* 0x000164000c101d00 */
.L_x_3580:
[----:B------:R-:W-:Y:S05]  /*9e20*/  BSYNC B1 ;  /* 0x0000000000017941 */ /* 0x000fea0003800000 */
.L_x_3579:
[----:B------:R-:W1:Y:S01]  /*9e30*/  SYNCS.PHASECHK.TRANS64.TRYWAIT P1, [R18+URZ+0x38800], R15 ;  /* 0x0388000f120075a7 */ /* 0x000e62000802017f */
[----:B0-2---:R-:W-:Y:S01]  /*9e40*/  VIADDMNMX R3, R20, -R195, 0x40, PT ;  /* 0x0000004014037446 */ /* 0x005fe200038009c3 */
[C---:B---3--:R-:W-:Y:S01]  /*9e50*/  VIADD R2, R185.reuse, 0x20 ;  /* 0x00000020b9027836 */ /* 0x048fe20000000000 */
[----:B------:R-:W-:Y:S01]  /*9e60*/  ISETP.GE.AND P0, PT, R16, R21, PT ;  /* 0x000000151000720c */ /* 0x000fe20003f06270 */
[----:B-----5:R-:W-:Y:S01]  /*9e70*/  IMAD.MOV.U32 R12, RZ, RZ, R4 ;  /* 0x000000ffff0c7224 */ /* 0x020fe200078e0004 */
[----:B------:R-:W-:Y:S01]  /*9e80*/  BSSY B1, `(.L_x_3581) ;  /* 0x0000010000017945 */ /* 0x000fe20003800000 */
[----:B------:R-:W-:Y:S01]  /*9e90*/  IMAD.MOV.U32 R13, RZ, RZ, R5 ;  /* 0x000000ffff0d7224 */ /* 0x000fe200078e0005 */
[-C--:B------:R-:W-:Y:S01]  /*9ea0*/  ISETP.GE.OR P2, PT, R185, R3.reuse, P0 ;  /* 0x00000003b900720c */ /* 0x080fe20000746670 */
        /* <DEDUP_REMOVED lines=12> */
[----:B-1----:R-:W-:Y:S06]  /*9f70*/  @!P1 BRA `(.L_x_3582) ;  /* 0x0000020800589947 */ /* 0x002fec0003800000 */
.L_x_3922:
[----:B------:R-:W-:Y:S05]  /*9f80*/  BSYNC B1 ;  /* 0x0000000000017941 */ /* 0x000fea0003800000 */
.L_x_3581:
[----:B------:R-:W-:Y:S04]  /*9f90*/  BSSY B1, `(.L_x_3583) ;  /* 0x000006a000017945 */ /* 0x000fe80003800000 */
[----:B------:R-:W-:Y:S05]  /*9fa0*/  @P2 BRA `(.L_x_3584) ;  /* 0x0000000400a02947 */ /* 0x000fea0003800000 */
[----:B------:R-:W-:Y:S01]  /*9fb0*/  IMAD.SHL.U32 R12, R198, 0x40, RZ ;  /* 0x00000040c60c7824 */ /* 0x000fe200078e00ff */
[----:B------:R-:W-:Y:S01]  /*9fc0*/  SHF.R.U64 R44, R28, 0x10, R29 ;  /* 0x000000101c2c7819 */ /* 0x000fe2000000121d */
[----:B------:R-:W-:Y:S01]  /*9fd0*/  IMAD.IADD R14, R16, 0x1, R21 ;  /* 0x00000001100e7824 */ /* 0x000fe200078e0215 */
[----:B------:R-:W-:Y:S02]  /*9fe0*/  SHF.R.U64 R39, R24, 0x10, R25 ;  /* 0x0000001018277819 */ /* 0x000fe40000001219 */
[----:B0-----:R-:W-:Y:S02]  /*9ff0*/  LOP3.LUT R15, R12, 0x1c0, RZ, 0xc0, !PT ;  /* 0x000001c00c0f7812 */ /* 0x001fe400078ec0ff */
[----:B------:R-:W-:Y:S02]  /*a000*/  SHF.R.U32.HI R43, RZ, 0x10, R27 ;  /* 0x00000010ff2b7819 */ /* 0x000fe4000001161b */
[----:B------:R-:W-:Y:S02]  /*a010*/  SHF.R.U32.HI R33, RZ, 0x3, R15 ;  /* 0x00000003ff217819 */ /* 0x000fe4000001160f */
[----:B------:R-:W-:-:S02]  /*a020*/  LOP3.LUT R14, R15, 0x38, R14, 0xf8, !PT ;  /* 0x000000380f0e7812 */ /* 0x000fc400078ef80e */
[----:B------:R-:W-:Y:S02]  /*a030*/  LOP3.LUT R12, R15, 0x38, R16, 0xf8, !PT ;  /* 0x000000380f0c7812 */ /* 0x000fe400078ef810 */
[-C--:B------:R-:W-:Y:S02]  /*a040*/  LOP3.LUT R15, R14, R33.reuse, RZ, 0x3c, !PT ;  /* 0x000000210e0f7212 */ /* 0x080fe400078e3cff */
[----:B------:R-:W-:Y:S02]  /*a050*/  LOP3.LUT R13, R12, R33, RZ, 0x3c, !PT ;  /* 0x000000210c0d7212 */ /* 0x000fe400078e3cff */
[----:B------:R-:W-:Y:S01]  /*a060*/  SHF.R.U32.HI R48, RZ, 0x10, R31 ;  /* 0x00000010ff307819 */ /* 0x000fe2000001161f */
[----:B------:R-:W-:Y:S01]  /*a070*/  IMAD R37, R220, 0x200, R15 ;  /* 0x00000200dc257824 */ /* 0x000fe200078e020f */
[----:B------:R-:W-:Y:S01]  /*a080*/  PRMT R44, R38, 0x5432, R44 ;  /* 0x00005432262c7816 */ /* 0x000fe2000000002c */
[----:B------:R-:W-:Y:S01]  /*a090*/  IMAD R13, R220, 0x200, R13 ;  /* 0x00000200dc0d7824 */ /* 0x000fe200078e020d */
[----:B------:R-:W-:Y:S01]  /*a0a0*/  SHF.R.U32.HI R46, RZ, 0x10, R29 ;  /* 0x00000010ff2e7819 */ /* 0x000fe2000001161d */
[--C-:B------:R-:W-:Y:S01]  /*a0b0*/  IMAD R37, R37, 0x2, R18.reuse ;  /* 0x0000000225257824 */ /* 0x100fe200078e0212 */
[----:B------:R-:W-:Y:S01]  /*a0c0*/  PRMT R39, R41, 0x5410, R39 ;  /* 0x0000541029277816 */ /* 0x000fe20000000027 */
[----:B------:R-:W-:Y:S01]  /*a0d0*/  IMAD R36, R13, 0x2, R18 ;  /* 0x000000020d247824 */ /* 0x000fe200078e0212 */
[----:B------:R-:W-:-:S02]  /*a0e0*/  SHF.R.U32.HI R40, RZ, 0x10, R25 ;  /* 0x00000010ff287819 */ /* 0x000fc40000011619 */
[----:B------:R-:W0:Y:S01]  /*a0f0*/  LDS.128 R32, [R37+0x20400] ;  /* 0x0204000025207984 */ /* 0x000e220000000c00 */
[----:B------:R-:W-:Y:S02]  /*a100*/  SHF.R.U64 R47, R30, 0x10, R31 ;  /* 0x000000101e2f7819 */ /* 0x000fe4000000121f */
[C---:B------:R-:W-:Y:S01]  /*a110*/  PRMT R43, R45.reuse, 0x5410, R43 ;  /* 0x000054102d2b7816 */ /* 0x040fe2000000002b */
[----:B------:R-:W1:Y:S01]  /*a120*/  LDS.128 R12, [R36+0x20400] ;  /* 0x02040000240c7984 */ /* 0x000e620000000c00 */
[----:B------:R-:W-:Y:S01]  /*a130*/  PRMT R48, R45, 0x5432, R48 ;  /* 0x000054322d307816 */ /* 0x000fe20000000030 */
[----:B------:R-:W-:Y:S01]  /*a140*/  IMAD.U32 R45, R44, 0x10000, RZ ;  /* 0x000100002c2d7824 */ /* 0x000fe200078e00ff */
[----:B------:R-:W-:Y:S01]  /*a150*/  PRMT R46, R41, 0x5432, R46 ;  /* 0x00005432292e7816 */ /* 0x000fe2000000002e */
[----:B------:R-:W-:Y:S01]  /*a160*/  IMAD.U32 R41, R39, 0x10000, RZ ;  /* 0x0001000027297824 */ /* 0x000fe200078e00ff */
[----:B------:R-:W-:Y:S02]  /*a170*/  PRMT R40, R49, 0x5432, R40 ;  /* 0x0000543231287816 */ /* 0x000fe40000000028 */
[----:B------:R-:W-:-:S02]  /*a180*/  PRMT R47, R38, 0x5410, R47 ;  /* 0x00005410262f7816 */ /* 0x000fc4000000002f */
        /* <DEDUP_REMOVED lines=10> */
[----:B-1----:R-:W-:-:S02]  /*a230*/  IMAD.U32 R24, R12, 0x10000, RZ ;  /* 0x000100000c187824 */ /* 0x002fc400078e00ff */
[C---:B------:R-:W-:Y:S01]  /*a240*/  FMUL.FTZ R49, R28.reuse, R45 ;  /* 0x0000002d1c317220 */ /* 0x040fe20000410000 */
[C---:B------:R-:W-:Y:S01]  /*a250*/  IMAD.U32 R38, R35.reuse, 0x10000, RZ ;  /* 0x0001000023267824 */ /* 0x040fe200078e00ff */
[----:B------:R-:W-:Y:S01]  /*a260*/  LOP3.LUT R34, R35, 0xffff0000, RZ, 0xc0, !PT ;  /* 0xffff000023227812 */ /* 0x000fe200078ec0ff */
[-C--:B------:R-:W-:Y:S01]  /*a270*/  FMUL.FTZ R35, R28, R41.reuse ;  /* 0x000000291c237220 */ /* 0x080fe20000410000 */
[----:B------:R-:W-:Y:S01]  /*a280*/  LOP3.LUT R12, R12, 0xffff0000, RZ, 0xc0, !PT ;  /* 0xffff00000c0c7812 */ /* 0x000fe200078ec0ff */
[----:B------:R-:W-:Y:S01]  /*a290*/  FFMA.FTZ R49, R24, R41, -R49 ;  /* 0x0000002918317223 */ /* 0x000fe20000010831 */
[----:B------:R-:W-:Y:S02]  /*a2a0*/  IMAD.U32 R28, R46, 0x10000, RZ ;  /* 0x000100002e1c7824 */ /* 0x000fe400078e00ff */
[----:B------:R-:W-:Y:S01]  /*a2b0*/  FMUL.FTZ R41, R29, R44 ;  /* 0x0000002c1d297220 */ /* 0x000fe20000410000 */
[----:B------:R-:W-:Y:S01]  /*a2c0*/  FFMA.FTZ R35, R24, R45, R35 ;  /* 0x0000002d18237223 */ /* 0x000fe20000010023 */
[----:B------:R-:W-:-:S02]  /*a2d0*/  IMAD.U32 R24, R40, 0x10000, RZ ;  /* 0x0001000028187824 */ /* 0x000fc400078e00ff */
[-C--:B------:R-:W-:Y:S01]  /*a2e0*/  FMUL.FTZ R29, R29, R39.reuse ;  /* 0x000000271d1d7220 */ /* 0x080fe20000410000 */
[C---:B------:R-:W-:Y:S02]  /*a2f0*/  IMAD.U32 R25, R13.reuse, 0x10000, RZ ;  /* 0x000100000d197824 */ /* 0x040fe400078e00ff */
[----:B------:R-:W-:Y:S01]  /*a300*/  FFMA.FTZ R50, R12, R39, -R41 ;  /* 0x000000270c327223 */ /* 0x000fe20000010829 */
[----:B------:R-:W-:Y:S01]  /*a310*/  FMUL.FTZ R52, R30, R28 ;  /* 0x0000001c1e347220 */ /* 0x000fe20000410000 */
[----:B------:R-:W-:Y:S01]  /*a320*/  LOP3.LUT R46, R46, 0xffff0000, RZ, 0xc0, !PT ;  /* 0xffff00002e2e7812 */ /* 0x000fe200078ec0ff */
[-C--:B------:R-:W-:Y:S01]  /*a330*/  FMUL.FTZ R39, R30, R24.reuse ;  /* 0x000000181e277220 */ /* 0x080fe20000410000 */
[----:B------:R-:W-:Y:S01]  /*a340*/  LOP3.LUT R13, R13, 0xffff0000, RZ, 0xc0, !PT ;  /* 0xffff00000d0d7812 */ /* 0x000fe200078ec0ff */
[C---:B------:R-:W-:Y:S01]  /*a350*/  FFMA.FTZ R52, R25.reuse, R24, -R52 ;  /* 0x0000001819347223 */ /* 0x040fe20000010834 */
[----:B------:R-:W-:Y:S01]  /*a360*/  LOP3.LUT R40, R40, 0xffff0000, RZ, 0xc0, !PT ;  /* 0xffff000028287812 */ /* 0x000fe200078ec0ff */
        /* <DEDUP_REMOVED lines=44> */
.L_x_3584:
[----:B------:R-:W-:Y:S05]  /*a630*/  BSYNC B1 ;  /* 0x0000000000017941 */ /* 0x000fea0003800000 */
.L_x_3583:
[----:B------:R-:W-:Y:S01]  /*a640*/  PRMT R30, R3, 0x7610, R30 ;  /* 0x00007610031e7816 */ /* 0x000fe2000000001e */
[----:B------:R-:W-:Y:S06]  /*a650*/  @P0 BRA `(.L_x_3572) ;  /* 0x0000000400a40947 */ /* 0x000fec0003800000 */
[----:B------:R-:W0:Y:S01]  /*a660*/  LDL R40, [R1+0x7c] ;  /* 0x00007c0001287983 */ /* 0x000e220000100800 */
[----:B------:R-:W-:Y:S01]  /*a670*/  IMAD.SHL.U32 R3, R2, 0x40, RZ ;  /* 0x0000004002037824 */ /* 0x000fe200078e00ff */
[----:B-1----:R-:W-:Y:S01]  /*a680*/  SHF.R.S32.HI R13, RZ, 0x1f, R2 ;  /* 0x0000001fff0d7819 */ /* 0x002fe20000011402 */
[----:B------:R-:W-:Y:S01]  /*a690*/  IMAD.IADD R21, R16, 0x1, R21 ;  /* 0x0000000110157824 */ /* 0x000fe200078e0215 */
[----:B------:R-:W-:Y:S02]  /*a6a0*/  SHF.R.U64 R32, R4, 0x10, R5 ;  /* 0x0000001004207819 */ /* 0x000fe40000001205 */
[----:B------:R-:W-:Y:S02]  /*a6b0*/  LEA.HI R13, R13, R2, RZ, 0x3 ;  /* 0x000000020d0d7211 */ /* 0x000fe400078f18ff */
[----:B------:R-:W-:Y:S02]  /*a6c0*/  LOP3.LUT R12, R3, 0x1c0, RZ, 0xc0, !PT ;  /* 0x000001c0030c7812 */ /* 0x000fe400078ec0ff */
[----:B------:R-:W-:Y:S01]  /*a6d0*/  PRMT R32, R51, 0x5432, R32 ;  /* 0x0000543233207816 */ /* 0x000fe20000000020 */
[----:B------:R-:W-:Y:S01]  /*a6e0*/  IMAD.SHL.U32 R13, R13, 0x40, RZ ;  /* 0x000000400d0d7824 */ /* 0x000fe200078e00ff */
[----:B------:R-:W-:-:S02]  /*a6f0*/  LOP3.LUT R2, R12, 0x38, R21, 0xf8, !PT ;  /* 0x000000380c027812 */ /* 0x000fc400078ef815 */
[----:B------:R-:W-:Y:S01]  /*a700*/  SHF.R.U32.HI R3, RZ, 0x3, R12 ;  /* 0x00000003ff037819 */ /* 0x000fe2000001160c */
[----:B------:R-:W-:Y:S01]  /*a710*/  IMAD.U32 R33, R32, 0x10000, RZ ;  /* 0x0001000020217824 */ /* 0x000fe200078e00ff */
[----:B------:R-:W-:Y:S02]  /*a720*/  SHF.R.U64 R21, R8, 0x10, R9 ;  /* 0x0000001008157819 */ /* 0x000fe40000001209 */
[----:B------:R-:W-:Y:S02]  /*a730*/  LOP3.LUT R2, R2, R3, RZ, 0x3c, !PT ;  /* 0x0000000302027212 */ /* 0x000fe400078e3cff */
[----:B------:R-:W-:Y:S02]  /*a740*/  LOP3.LUT R3, R13, 0xfffffe00, RZ, 0xc0, !PT ;  /* 0xfffffe000d037812 */ /* 0x000fe400078ec0ff */
[----:B------:R-:W-:Y:S02]  /*a750*/  PRMT R21, R54, 0x5410, R21 ;  /* 0x0000541036157816 */ /* 0x000fe40000000015 */
[----:B------:R-:W-:Y:S01]  /*a760*/  SHF.R.U32.HI R28, RZ, 0x10, R9 ;  /* 0x00000010ff1c7819 */ /* 0x000fe20000011609 */
[----:B------:R-:W-:Y:S01]  /*a770*/  IMAD.IADD R3, R3, 0x1, R2 ;  /* 0x0000000103037824 */ /* 0x000fe200078e0202 */
[----:B------:R-:W-:-:S02]  /*a780*/  SHF.R.U64 R29, R10, 0x10, R11 ;  /* 0x000000100a1d7819 */ /* 0x000fc4000000120b */
[----:B------:R-:W-:Y:S01]  /*a790*/  SHF.R.U32.HI R31, RZ, 0x10, R11 ;  /* 0x00000010ff1f7819 */ /* 0x000fe2000001160b */
[----:B------:R-:W-:Y:S01]  /*a7a0*/  IMAD R3, R3, 0x2, R18 ;  /* 0x0000000203037824 */ /* 0x000fe200078e0212 */
[----:B------:R-:W-:Y:S02]  /*a7b0*/  SHF.R.U32.HI R34, RZ, 0x10, R5 ;  /* 0x00000010ff227819 */ /* 0x000fe40000011605 */
[----:B------:R-:W-:Y:S02]  /*a7c0*/  SHF.R.U32.HI R37, RZ, 0x10, R7 ;  /* 0x00000010ff257819 */ /* 0x000fe40000011607 */
[----:B------:R-:W1:Y:S01]  /*a7d0*/  LDS.128 R24, [R3+0x20400] ;  /* 0x0204000003187984 */ /* 0x000e620000000c00 */
        /* <DEDUP_REMOVED lines=9> */
[C---:B-1----:R-:W-:Y:S01]  /*a870*/  IMAD.U32 R9, R24.reuse, 0x10000, RZ ;  /* 0x0001000018097824 */ /* 0x042fe200078e00ff */
        /* <DEDUP_REMOVED lines=9> */
[----:B0-----:R-:W0:Y:S02]  /*a910*/  LDS.128 R12, [R40+0x20400] ;  /* 0x02040000280c7984 */ /* 0x001e240000000c00 */
        /* <DEDUP_REMOVED lines=61> */
.L_x_3572:
[----:B------:R-:W-:Y:S05]  /*acf0*/  BSYNC B0 ;  /* 0x0000000000007941 */ /* 0x000fea0003800000 */
.L_x_3558:
        /* <DEDUP_REMOVED lines=8> */
.L_x_3555:
[----:B-----5:R-:W-:-:S05]  /*ad80*/  IMAD.U32 R2, RZ, RZ, UR47 ;  /* 0x0000002fff027e24 */ /* 0x020fca000f8e00ff */
[----:B------:R-:W-:-:S13]  /*ad90*/  ISETP.NE.AND P0, PT, R2, 0x3, PT ;  /* 0x000000030200780c */ /* 0x000fda0003f05270 */
[----:B------:R-:W-:Y:S05]  /*ada0*/  @!P0 BRA `(.L_x_3585) ;  /* 0x0000000000048947 */ /* 0x000fea0003800000 */
[----:B------:R-:W-:Y:S01]  /*adb0*/  BPT.TRAP 0x1 ;  /* 0x000000040000795c */ /* 0x000fe20000300000 */
.L_x_3585:
[----:B01----:R-:W-:Y:S01]  /*adc0*/  IMAD R15, R19, 0x8, R18 ;  /* 0x00000008130f7824 */ /* 0x003fe200078e0212 */
[----:B--2---:R-:W-:-:S04]  /*add0*/  SHF.L.U32 R8, R22, 0x1f, RZ ;  /* 0x0000001f16087819 */ /* 0x004fc800000006ff */
[----:B------:R0:W1:Y:S01]  /*ade0*/  SYNCS.PHASECHK.TRANS64.TRYWAIT P1, [R15+URZ+0x38830], R8 ;  /* 0x038830080f0075a7 */ /* 0x000062000802017f */
[----:B------:R-:W-:Y:S05]  /*adf0*/  @!P0 BRA `(.L_x_3586) ;  /* 0x0000000000048947 */ /* 0x000fea0003800000 */
[----:B------:R-:W-:Y:S01]  /*ae00*/  BPT.TRAP 0x1 ;  /* 0x000000040000795c */ /* 0x000fe20000300000 */
.L_x_3586:
[C---:B------:R-:W-:Y:S02]  /*ae10*/  VIADD R2, R18.reuse, 0x22400 ;  /* 0x0002240012027836 */ /* 0x040fe40000000000 */
[----:B------:R-:W-:-:S03]  /*ae20*/  VIADD R3, R18, 0x20400 ;  /* 0x0002040012037836 */ /* 0x000fc60000000000 */
[----:B------:R-:W-:Y:S02]  /*ae30*/  SHF.R.U32.HI R2, RZ, 0x4, R2 ;  /* 0x00000004ff027819 */ /* 0x000fe40000011602 */
[----:B------:R-:W-:Y:S02]  /*ae40*/  SHF.R.U32.HI R3, RZ, 0x4, R3 ;  /* 0x00000004ff037819 */ /* 0x000fe40000011603 */
[----:B------:R-:W-:Y:S02]  /*ae50*/  LOP3.LUT R2, R2, 0x3fff, RZ, 0xc0, !PT ;  /* 0x00003fff02027812 */ /* 0x000fe400078ec0ff */
[----:B------:R-:W-:Y:S02]  /*ae60*/  LOP3.LUT R3, R3, 0x3fff, RZ, 0xc0, !PT ;  /* 0x00003fff03037812 */ /* 0x000fe400078ec0ff */
[----:B------:R-:W-:Y:S01]  /*ae70*/  LOP3.LUT R191, R2, 0x10000, RZ, 0xfc, !PT ;  /* 0x0001000002bf7812 */ /* 0x000fe200078efcff */
[----:B-1----:R-:W-:Y:S06]  /*ae80*/  @P1 BRA `(.L_x_3587) ;  /* 0x0000000000081947 */ /* 0x002fec0003800000 */
[----:B------:R-:W1:Y:S02]  /*ae90*/  SYNCS.PHASECHK.TRANS64.TRYWAIT P1, [R15+URZ+0x38830], R8 ;  /* 0x038830080f0075a7 */ /* 0x000e64000802017f */
[----:B-1----:R-:W-:Y:S05]  /*aea0*/  @!P1 BRA `(.L_x_3588) ;  /* 0x000001f800a09947 */ /* 0x002fea0003800000 */
.L_x_3587:
[----:B---3--:R-:W-:Y:S01]  /*aeb0*/  LOP3.LUT R4, R3, 0x10000, RZ, 0xfc, !PT ;  /* 0x0001000003047812 */ /* 0x008fe200078efcff */
[----:B------:R-:W-:Y:S01]  /*aec0*/  IMAD R2, R19, 0x200, R191 ;  /* 0x0000020013027824 */ /* 0x000fe200078e02bf */
[----:B------:R-:W-:Y:S05]  /*aed0*/  WARPSYNC.ALL ;  /* 0x0000000000007948 */ /* 0x000fea0003800000 */
[----:B------:R-:W-:Y:S01]  /*aee0*/  IMAD.MOV.U32 R5, RZ, RZ, 0x40000040 ;  /* 0x40000040ff057424 */ /* 0x000fe200078e00ff */
[----:B------:R-:W-:Y:S01]  /*aef0*/  R2UR UR4, R4 ;  /* 0x00000000040472ca */ /* 0x000fe200000e0000 */
[----:B------:R-:W-:Y:S01]  /*af00*/  IMAD.MOV.U32 R3, RZ, RZ, 0x40000040 ;  /* 0x40000040ff037424 */ /* 0x000fe200078e00ff */
[----:B------:R-:W-:Y:S01]  /*af10*/  R2UR UR6, R2 ;  /* 0x00000000020672ca */ /* 0x000fe200000e0000 */
[----:B------:R-:W-:Y:S01]  /*af20*/  WARPGROUP.ARRIVE ;  /* 0x00000000000079c5 */ /* 0x000fe20000000000 */
[----:B------:R-:W-:Y:S01]  /*af30*/  R2UR UR5, R5 ;  /* 0x00000000050572ca */ /* 0x000fe200000e0000 */
[----:B------:R-:W-:Y:S01]  /*af40*/  VIADD R12, R4, 0x2 ;  /* 0x00000002040c7836 */ /* 0x000fe20000000000 */
[----:B------:R-:W-:Y:S01]  /*af50*/  R2UR UR7, R3 ;  /* 0x00000000030772ca */ /* 0x000fe200000e0000 */
[----:B------:R-:W-:Y:S01]  /*af60*/  VIADD R6, R2, 0x2 ;  /* 0x0000000202067836 */ /* 0x000fe20000000000 */
[----:B------:R-:W-:Y:S01]  /*af70*/  BSSY B0, `(.L_x_3589) ;  /* 0x0000025000007945 */ /* 0x000fe20003800000 */
[----:B------:R-:W-:-:S02]  /*af80*/  IMAD.MOV.U32 R13, RZ, RZ, 0x40000040 ;  /* 0x40000040ff0d7424 */ /* 0x000fc400078e00ff */
[----:B------:R-:W-:Y:S02]  /*af90*/  IMAD.MOV.U32 R7, RZ, RZ, 0x40000040 ;  /* 0x40000040ff077424 */ /* 0x000fe400078e00ff */
[----:B------:R-:W-:Y:S02]  /*afa0*/  VIADD R10, R4, 0x4 ;  /* 0x00000004040a7836 */ /* 0x000fe40000000000 */
[----:B------:R-:W-:Y:S02]  /*afb0*/  IMAD.MOV.U32 R11, RZ, RZ, 0x40000040 ;  /* 0x40000040ff0b7424 */ /* 0x000fe400078e00ff */
[----:B------:R-:W-:Y:S02]  /*afc0*/  IMAD.MOV.U32 R3, RZ, RZ, 0x40000040 ;  /* 0x40000040ff037424 */ /* 0x000fe400078e00ff */
[----:B------:R-:W-:Y:S01]  /*afd0*/  HGMMA.64x64x16.F32.BF16 R24, gdesc[UR4], RZ, !UPT, gsb0 ;  /* 0x00e00000041879f0 */ /* 0x000fe2000c0018ff */
[----:B------:R-:W-:Y:S02]  /*afe0*/  R2UR UR4, R12 ;  /* 0x000000000c0472ca */ /* 0x000fe400000e0000 */
        /* <DEDUP_REMOVED lines=27> */
[----:B------:R-:W2:Y:S02]  /*b1a0*/  SYNCS.PHASECHK.TRANS64.TRYWAIT P1, [R18+URZ+0x38810], R3 ;  /* 0x03881003120075a7 */ /* 0x000ea4000802017f */
[----:B--2---:R-:W-:Y:S05]  /*b1b0*/  @!P1 BRA `(.L_x_3590) ;  /* 0x000001f400f09947 */ /* 0x004fea0003800000 */
.L_x_3923:
[----:B------:R-:W-:Y:S05]  /*b1c0*/  BSYNC B0 ;  /* 0x0000000000007941 */ /* 0x000fea0003800000 */
.L_x_3589:
[----:B------:R-:W-:Y:S05]  /*b1d0*/  @!P0 BRA `(.L_x_3591) ;  /* 0x0000000000048947 */ /* 0x000fea0003800000 */
[----:B------:R-:W-:Y:S01]  /*b1e0*/  BPT.TRAP 0x1 ;  /* 0x000000040000795c */ /* 0x000fe20000300000 */
.L_x_3591:
[----:B------:R3:W4:Y:S01]  /*b1f0*/  SYNCS.PHASECHK.TRANS64.TRYWAIT P2, [R15+URZ+0x38850], R8 ;  /* 0x038850080f0075a7 */ /* 0x000722000804017f */
[----:B------:R-:W-:Y:S05]  /*b200*/  @!P0 BRA `(.L_x_3592) ;  /* 0x0000000000048947 */ /* 0x000fea0003800000 */
[----:B------:R-:W-:Y:S01]  /*b210*/  BPT.TRAP 0x1 ;  /* 0x000000040000795c */ /* 0x000fe20000300000 */
.L_x_3592:
[----:B------:R-:W5:Y:S02]  /*b220*/  S2R R0, SR_TID.X ;  /* 0x0000000000007919 */ /* 0x000f640000002100 */
[----:B-----5:R-:W-:-:S04]  /*b230*/  LOP3.LUT R0, R0, 0x7f, RZ, 0xc0, !PT ;  /* 0x0000007f00007812 */ /* 0x020fc800078ec0ff */
[----:B------:R-:W-:Y:S01]  /*b240*/  ISETP.NE.AND P1, PT, R0, RZ, PT ;  /* 0x000000ff0000720c */ /* 0x000fe20003f25270 */
[----:B------:R-:W-:-:S05]  /*b250*/  VIADD R0, R18, 0x400 ;  /* 0x0000040012007836 */ /* 0x000fca0000000000 */
[----:B------:R-:W-:Y:S01]  /*b260*/  SHF.R.U32.HI R0, RZ, 0x4, R0 ;  /* 0x00000004ff007819 */ /* 0x000fe20000011600 */
[----:B----4-:R-:W-:Y:S06]  /*b270*/  @P2 BRA `(.L_x_3593) ;  /* 0x0000000000082947 */ /* 0x010fec0003800000 */
[----:B------:R-:W4:Y:S02]  /*b280*/  SYNCS.PHASECHK.TRANS64.TRYWAIT P2, [R15+URZ+0x38850], R8 ;  /* 0x038850080f0075a7 */ /* 0x000f24000804017f */
[----:B----4-:R-:W-:Y:S05]  /*b290*/  @!P2 BRA `(.L_x_3594) ;  /* 0x000001f400cca947 */ /* 0x010fea0003800000 */
.L_x_3593:
[----:B------:R-:W-:Y:S01]  /*b2a0*/  LOP3.LUT R0, R0, 0x3fff, RZ, 0xc0, !PT ;  /* 0x00003fff00007812 */ /* 0x000fe200078ec0ff */
[----:B------:R-:W-:Y:S05]  /*b2b0*/  WARPSYNC.ALL ;  /* 0x0000000000007948 */ /* 0x000fea0003800000 */
[----:B------:R-:W-:Y:S01]  /*b2c0*/  LOP3.LUT R192, R0, 0x10000, RZ, 0xfc, !PT ;  /* 0x0001000000c07812 */ /* 0x000fe200078efcff */
[----:B------:R-:W-:Y:S01]  /*b2d0*/  VIADD R0, R18, 0x26400 ;  /* 0x0002640012007836 */ /* 0x000fe20000000000 */
[----:B------:R-:W-:-:S03]  /*b2e0*/  WARPGROUP.ARRIVE ;  /* 0x00000000000079c5 */ /* 0x000fc60000000000 */
[----:B01-34-:R-:W-:-:S03]  /*b2f0*/  IMAD R8, R19, 0x1000, R192 ;  /* 0x0000100013087824 */ /* 0x01bfc600078e02c0 */
[----:B------:R-:W0:Y:S01]  /*b300*/  S2R R14, SR_TID.X ;  /* 0x00000000000e7919 */ /* 0x000e220000002100 */
[----:B------:R-:W-:Y:S01]  /*b310*/  IMAD.MOV.U32 R9, RZ, RZ, 0x40000040 ;  /* 0x40000040ff097424 */ /* 0x000fe200078e00ff */
[----:B------:R-:W-:Y:S01]  /*b320*/  SHF.R.U32.HI R0, RZ, 0x4, R0 ;  /* 0x00000004ff007819 */ /* 0x000fe20000011600 */
[----:B--2---:R-:W-:Y:S01]  /*b330*/  IMAD.MOV.U32 R3, RZ, RZ, 0x40000040 ;  /* 0x40000040ff037424 */ /* 0x004fe200078e00ff */
        /* <DEDUP_REMOVED lines=8> */
[----:B------:R-:W-:-:S02]  /*b3c0*/  R2UR UR5, R3 ;  /* 0x00000000030572ca */ /* 0x000fc400000e0000 */
[C---:B------:R-:W-:Y:S01]  /*b3d0*/  R2UR UR4, R2.reuse ;  /* 0x00000000020472ca */ /* 0x040fe200000e0000 */
[----:B------:R-:W-:Y:S01]  /*b3e0*/  VIADD R56, R2, 0x2 ;  /* 0x0000000202387836 */ /* 0x000fe20000000000 */
[----:B------:R-:W-:Y:S01]  /*b3f0*/  LEA R67, R168, 0xffffffc0, 0x6 ;  /* 0xffffffc0a8437811 */ /* 0x000fe200078e30ff */
[----:B------:R-:W-:-:S10]  /*b400*/  VIADD R59, R2, 0x800 ;  /* 0x00000800023b7836 */ /* 0x000fd40000000000 */
        /* <DEDUP_REMOVED lines=10> */
[----:B------:R0:W1:Y:S02]  /*b4b0*/  SHFL.IDX PT, R0, R14, RZ, 0x1f ;  /* 0x00001fff0e007589 */ /* 0x00006400000e0000 */
[----:B0-----:R-:W-:Y:S01]  /*b4c0*/  IMAD.MOV.U32 R14, RZ, RZ, 0x4 ;  /* 0x00000004ff0e7424 */ /* 0x001fe200078e00ff */
[----:B-1----:R-:W-:-:S04]  /*b4d0*/  ISETP.GT.AND P2, PT, R0, 0x7f, PT ;  /* 0x0000007f0000780c */ /* 0x002fc80003f44270 */
[----:B------:R-:W-:Y:S02]  /*b4e0*/  SEL R9, RZ, 0x2, !P2 ;  /* 0x00000002ff097807 */ /* 0x000fe40005000000 */
[C---:B------:R-:W-:Y:S02]  /*b4f0*/  SEL R0, R14.reuse, 0x2, P2 ;  /* 0x000000020e007807 */ /* 0x040fe40001000000 */
[----:B------:R-:W-:Y:S01]  /*b500*/  SEL R14, R14, 0x6, !P2 ;  /* 0x000000060e0e7807 */ /* 0x000fe20005000000 */
        /* <DEDUP_REMOVED lines=149> */
[----:B------:R-:W-:Y:S01]  /*be60*/  IMAD.MOV.U32 R21, RZ, RZ, 0x40000040 ;  /* 0x40000040ff157424 */ /* 0x000fe200078e00ff */
        /* <DEDUP_REMOVED lines=25> */
[----:B------:R-:W-:Y:S02]  /*c000*/  IMAD.MOV.U32 R57, RZ, RZ, 0x40000040 ;  /* 0x40000040ff397424 */ /* 0x000fe400078e00ff */
[----:B------:R-:W-:-:S02]  /*c010*/  VIADD R61, R8, 0xa00 ;  /* 0x00000a00083d7836 */ /* 0x000fc40000000000 */
[----:B------:R-:W-:Y:S01]  /*c020*/  VIADD R59, R2, 0xa00 ;  /* 0x00000a00023b7836 */ /* 0x000fe20000000000 */
[----:B------:R-:W-:Y:S02]  /*c030*/  WARPGROUP.DEPBAR.LE gsb0, 0x0 ;  /* 0x00008000000079c5 */ /* 0x000fe40000010000 */
[----:B------:R-:W-:-:S06]  /*c040*/  WARPGROUP.ARRIVE ;  /* 0x00000000000079c5 */ /* 0x000fcc0000000000 */
[----:B------:R-:W-:Y:S01]  /*c050*/  HGMMA.64x64x16.F32.BF16 R24, gdesc[UR4], R24, gsb0 ;  /* 0x00e00000041879f0 */ /* 0x000fe20008001818 */
[----:B------:R-:W-:Y:S01]  /*c060*/  R2UR UR6, R20 ;  /* 0x00000000140672ca */ /* 0x000fe200000e0000 */
[----:B------:R-:W-:Y:S01]  /*c070*/  IMAD.MOV.U32 R20, RZ, RZ, 0x28 ;  /* 0x00000028ff147424 */ /* 0x000fe200078e00ff */
[----:B------:R-:W-:Y:S01]  /*c080*/  R2UR UR7, R21 ;  /* 0x00000000150772ca */ /* 0x000fe200000e0000 */
[----:B------:R-:W-:Y:S01]  /*c090*/  IMAD.MOV.U32 R21, RZ, RZ, 0xa00 ;  /* 0x00000a00ff157424 */ /* 0x000fe200078e00ff */
[----:B------:R-:W-:Y:S02]  /*c0a0*/  R2UR UR4, R56 ;  /* 0x00000000380472ca */ /* 0x000fe400000e0000 */
[----:B------:R-:W-:Y:S02]  /*c0b0*/  R2UR UR5, R57 ;  /* 0x00000000390572ca */ /* 0x000fe400000e0000 */
[----:B------:R-:W-:Y:S02]  /*c0c0*/  SEL R20, R20, 0x26, P2 ;  /* 0x0000002614147807 */ /* 0x000fe40001000000 */
[----:B------:R-:W-:-:S02]  /*c0d0*/  SEL R21, R21, 0x980, P2 ;  /* 0x0000098015157807 */ /* 0x000fc40001000000 */
[----:B------:R-:W-:Y:S02]  /*c0e0*/  LOP3.LUT R57, R20, 0x6, RZ, 0xc0, !PT ;  /* 0x0000000614397812 */ /* 0x000fe400078ec0ff */
[----:B------:R-:W-:-:S04]  /*c0f0*/  LOP3.LUT R21, R21, 0xa00, RZ, 0xc0, !PT ;  /* 0x00000a0015157812 */ /* 0x000fc800078ec0ff */
[CC--:B------:R-:W-:Y:S02]  /*c100*/  IADD3 R20, R57.reuse, R21.reuse, R2 ;  /* 0x0000001539147210 */ /* 0x0c0fe40007ffe002 */
[----:B------:R-:W-:Y:S01]  /*c110*/  IADD3 R56, R57, R21, R8 ;  /* 0x0000001539387210 */ /* 0x000fe20007ffe008 */
[----:B------:R-:W-:Y:S02]  /*c120*/  IMAD.MOV.U32 R21, RZ, RZ, 0x40000040 ;  /* 0x40000040ff157424 */ /* 0x000fe400078e00ff */
        /* <DEDUP_REMOVED lines=127> */
[----:B------:R-:W-:-:S05]  /*c920*/  IMAD.MOV.U32 R0, RZ, RZ, 0x40 ;  /* 0x00000040ff007424 */ /* 0x000fca00078e00ff */
[----:B------:R-:W-:-:S04]  /*c930*/  SEL R0, R0, 0x3e, P2 ;  /* 0x0000003e00007807 */ /* 0x000fc80001000000 */
[----:B------:R-:W-:Y:S01]  /*c940*/  LOP3.LUT R9, R0, 0x6, RZ, 0xc0, !PT ;  /* 0x0000000600097812 */ /* 0x000fe200078ec0ff */
[----:B------:R-:W-:Y:S01]  /*c950*/  IMAD.IADD R0, R218, 0x1, R195 ;  /* 0x00000001da007824 */ /* 0x000fe200078e02c3 */
        /* <DEDUP_REMOVED lines=13> */
[----:B------:R-:W-:-:S04]  /*ca30*/  LOP3.LUT R14, R14, 0x1e00, RZ, 0xc0, !PT ;  /* 0x00001e000e0e7812 */ /* 0x000fc800078ec0ff */
[----:B------:R-:W-:Y:S01]  /*ca40*/  IADD3 R8, R9, R14, R8 ;  /* 0x0000000e09087210 */ /* 0x000fe20007ffe008 */
[----:B------:R-:W-:Y:S02]  /*ca50*/  WARPGROUP.DEPBAR.LE gsb0, 0x0 ;  /* 0x00008000000079c5 */ /* 0x000fe40000010000 */
[----:B------:R-:W-:-:S06]  /*ca60*/  WARPGROUP.ARRIVE ;  /* 0x00000000000079c5 */ /* 0x000fcc0000000000 */
[----:B------:R-:W-:Y:S01]  /*ca70*/  HGMMA.64x64x16.F32.BF16 R24, gdesc[UR4], R24, gsb0 ;  /* 0x00e00000041879f0 */ /* 0x000fe20008001818 */
[----:B------:R-:W-:Y:S02]  /*ca80*/  R2UR UR6, R20 ;  /* 0x00000000140672ca */ /* 0x000fe400000e0000 */
[----:B------:R-:W-:Y:S01]  /*ca90*/  R2UR UR7, R21 ;  /* 0x00000000150772ca */ /* 0x000fe200000e0000 */
[----:B------:R-:W-:Y:S01]  /*caa0*/  IMAD.MOV.U32 R21, RZ, RZ, 0x40000040 ;  /* 0x40000040ff157424 */ /* 0x000fe200078e00ff */
[----:B------:R-:W-:Y:S02]  /*cab0*/  R2UR UR4, R56 ;  /* 0x00000000380472ca */ /* 0x000fe400000e0000 */
[----:B------:R-:W-:Y:S01]  /*cac0*/  R2UR UR5, R57 ;  /* 0x00000000390572ca */ /* 0x000fe200000e0000 */
[----:B------:R-:W0:Y:S01]  /*cad0*/  LDC R56, c[0x0][0x448] ;  /* 0x00011200ff387b82 */ /* 0x000e220000000800 */
[----:B------:R-:W-:Y:S01]  /*cae0*/  IADD3 R20, R9, R14, R2 ;  /* 0x0000000e09147210 */ /* 0x000fe20007ffe002 */
[----:B------:R-:W-:Y:S01]  /*caf0*/  IMAD.MOV.U32 R9, RZ, RZ, 0x40000040 ;  /* 0x40000040ff097424 */ /* 0x000fe200078e00ff */
[----:B0-----:R-:W-:-:S13]  /*cb00*/  ISETP.NE.AND P2, PT, R56, 0x1, PT ;  /* 0x000000013800780c */ /* 0x001fda0003f45270 */
[----:B------:R-:W0:Y:S01]  /*cb10*/  @P2 LDC R14, c[0x0][0x450] ;  /* 0x00011400ff0e2b82 */ /* 0x000e220000000800 */
[----:B------:R-:W-:Y:S02]  /*cb20*/  WARPGROUP.DEPBAR.LE gsb0, 0x0 ;  /* 0x00008000000079c5 */ /* 0x000fe40000010000 */
[----:B------:R-:W-:-:S06]  /*cb30*/  WARPGROUP.ARRIVE ;  /* 0x00000000000079c5 */ /* 0x000fcc0000000000 */
[----:B------:R-:W-:Y:S01]  /*cb40*/  HGMMA.64x64x16.F32.BF16 R24, gdesc[UR4], R24, gsb0 ;  /* 0x00e00000041879f0 */ /* 0x000fe20008001818 */
[----:B------:R-:W-:Y:S02]  /*cb50*/  R2UR UR4, R20 ;  /* 0x00000000140472ca */ /* 0x000fe400000e0000 */
[----:B------:R-:W-:Y:S02]  /*cb60*/  R2UR UR5, R21 ;  /* 0x00000000150572ca */ /* 0x000fe400000e0000 */
[----:B------:R-:W-:Y:S01]  /*cb70*/  R2UR UR6, R8 ;  /* 0x00000000080672ca */ /* 0x000fe200000e0000 */
[----:B------:R-:W-:Y:S01]  /*cb80*/  IMAD.MOV.U32 R8, RZ, RZ, R0 ;  /* 0x000000ffff087224 */ /* 0x000fe200078e0000 */
[----:B------:R-:W-:Y:S02]  /*cb90*/  R2UR UR7, R9 ;  /* 0x00000000090772ca */ /* 0x000fe400000e0000 */
[----:B------:R-:W1:Y:S01]  /*cba0*/  @P2 LDC R9, c[0x0][0x44c] ;  /* 0x00011300ff092b82 */ /* 0x000e620000000800 */
[----:B------:R-:W-:Y:S01]  /*cbb0*/  IADD3 R20, -R187, R184, -R67 ;  /* 0x000000b8bb147210 */ /* 0x000fe20007ffe943 */
[----:B-1----:R-:W-:-:S04]  /*cbc0*/  @P2 IMAD.HI.U32 R9, R0, R9, RZ ;  /* 0x0000000900092227 */ /* 0x002fc800078e00ff */
[----:B------:R-:W-:Y:S01]  /*cbd0*/  @!P1 VIADD R0, R15, 0x38840 ;  /* 0x000388400f009836 */ /* 0x000fe20000000000 */
[----:B0-----:R-:W-:Y:S01]  /*cbe0*/  @P2 SHF.R.U32.HI R8, RZ, R14, R9 ;  /* 0x0000000eff082219 */ /* 0x001fe20000011609 */
        /* <DEDUP_REMOVED lines=8> */
[----:B------:R-:W-:Y:S01]  /*cc70*/  ULDC.64 UR4, c[0x0][0xad8] ;  /* 0x0002b60000047ab9 */ /* 0x000fe20000000a00 */
[----:B------:R-:W-:Y:S01]  /*cc80*/  ULDC UR6, c[0x0][0xad4] ;  /* 0x0002b50000067ab9 */ /* 0x000fe20000000800 */
[----:B------:R-:W-:Y:S01]  /*cc90*/  UISETP.GE.AND UP0, UPT, UR5, 0x1, UPT ;  /* 0x000000010500788c */ /* 0x000fe2000bf06270 */
[----:B------:R-:W-:-:S03]  /*cca0*/  IMAD.U32 R21, RZ, RZ, UR6 ;  /* 0x00000006ff157e24 */ /* 0x000fc6000f8e00ff */
[----:B------:R-:W-:Y:S02]  /*ccb0*/  UP2UR UR48, UPR, URZ, 0x1 ;  /* 0x000000013f307883 */ /* 0x000fe40008000000 */
[----:B------:R-:W-:Y:S02]  /*ccc0*/  PLOP3.LUT P3, PT, PT, PT, UP0, 0x40, 0x0 ;  /* 0x000000000000781c */ /* 0x000fe40003f6e808 */
[----:B------:R-:W-:Y:S01]  /*ccd0*/  LOP3.LUT R57, RZ, R21, RZ, 0x33, !PT ;  /* 0x00000015ff397212 */ /* 0x000fe200078e33ff */
[----:B------:R-:W-:Y:S02]  /*cce0*/  WARPGROUP.DEPBAR.LE gsb0, 0x0 ;  /* 0x00008000000079c5 */ /* 0x000fe40000010000 */
[----:B------:R1:W-:Y:S02]  /*ccf0*/  @!P1 SYNCS.ARRIVE.TRANS64.RED.A1T0 RZ, [R0+URZ], RZ ;  /* 0x000000ff00ff99a7 */ /* 0x0003e4000810043f */
[----:B-1----:R-:W-:-:S05]  /*cd00*/  IADD3 R0, -R187, R9, R184 ;  /* 0x00000009bb007210 */ /* 0x002fca0007ffe1b8 */
[----:B------:R-:W-:-:S04]  /*cd10*/  IMAD.IADD R0, R0, 0x1, -R23 ;  /* 0x0000000100007824 */ /* 0x000fc800078e0a17 */
[C---:B------:R-:W-:Y:S02]  /*cd20*/  VIADD R69, R0.reuse, UR4 ;  /* 0x0000000400457c36 */ /* 0x040fe40008000000 */
[----:B------:R-:W-:-:S03]  /*cd30*/  IMAD.IADD R56, R0, 0x1, R57 ;  /* 0x0000000100387824 */ /* 0x000fc600078e0239 */
[----:B0-----:R-:W-:Y:S01]  /*cd40*/  VIADDMNMX R0, R59, R69, R20, PT ;  /* 0x000000453b007246 */ /* 0x001fe20003800114 */
        /* <DEDUP_REMOVED lines=14> */
.L_x_3597:
[----:B------:R-:W-:-:S06]  /*ce30*/  UISETP.NE.AND UP0, UPT, UR5, 0x1, UPT ;  /* 0x000000010500788c */ /* 0x000fcc000bf05270 */
[----:B------:R-:W-:-:S05]  /*ce40*/  PLOP3.LUT P3, PT, PT, PT, UP0, 0x80, 0x0 ;  /* 0x000000000000781c */ /* 0x000fca0003f6f008 */
[----:B------:R-:W-:-:S08]  /*ce50*/  @UP0 ULDC.64 UR6, c[0x0][0xae0] ;  /* 0x0002b80000060ab9 */ /* 0x000fd00000000a00 */
[----:B------:R-:W-:-:S05]  /*ce60*/  @P3 IMAD.HI.U32 R57, R14, UR6, RZ ;  /* 0x000000060e393c27 */ /* 0x000fca000f8e00ff */
[----:B------:R-:W-:-:S07]  /*ce70*/  @P3 SHF.R.U32.HI R14, RZ, UR7, R57 ;  /* 0x00000007ff0e3c19 */ /* 0x000fce0008011639 */
.L_x_3598:
[----:B------:R-:W-:Y:S05]  /*ce80*/  BSYNC B0 ;  /* 0x0000000000007941 */ /* 0x000fea0003800000 */
.L_x_3596:
[----:B------:R-:W-:-:S04]  /*ce90*/  IMAD R14, R14, UR5, -R67 ;  /* 0x000000050e0e7c24 */ /* 0x000fc8000f8e0a43 */
[----:B------:R-:W-:-:S05]  /*cea0*/  IMAD.IADD R14, R14, 0x1, -R187 ;  /* 0x000000010e0e7824 */ /* 0x000fca00078e0abb */
[----:B------:R-:W-:Y:S02]  /*ceb0*/  VIMNMX R9, R9, R14, !PT ;  /* 0x0000000e09097248 */ /* 0x000fe40007fe0100 */
[----:B------:R-:W-:-:S07]  /*cec0*/  VIADDMNMX R0, R14, UR5, R0, PT ;  /* 0x000000050e007c46 */ /* 0x000fce000b800100 */
.L_x_3595:
[C---:B------:R-:W-:Y:S01]  /*ced0*/  ISETP.GE.AND P3, PT, R58.reuse, 0x2, PT ;  /* 0x000000023a00780c */ /* 0x040fe20003f66270 */
[----:B------:R-:W-:Y:S01]  /*cee0*/  UISETP.NE.AND UP0, UPT, UR48, URZ, UPT ;  /* 0x0000003f3000728c */ /* 0x000fe2000bf05270 */
[----:B------:R-:W-:Y:S02]  /*cef0*/  ISETP.GE.AND P4, PT, R58, 0x9, PT ;  /* 0x000000093a00780c */ /* 0x000fe40003f86270 */
[C---:B------:R-:W-:Y:S02]  /*cf00*/  ISETP.GT.AND P6, PT, R9.reuse, 0x1, !P3 ;  /* 0x000000010900780c */ /* 0x040fe40005fc4270 */
[----:B------:R-:W-:Y:S02]  /*cf10*/  ISETP.GT.AND P5, PT, R9, 0x8, !P4 ;  /* 0x000000080900780c */ /* 0x000fe400067a4270 */
[C---:B------:R-:W-:Y:S02]  /*cf20*/  ISETP.LT.OR P6, PT, R0.reuse, 0x2, P6 ;  /* 0x000000020000780c */ /* 0x040fe400037c1670 */
[----:B------:R-:W-:-:S02]  /*cf30*/  ISETP.LT.OR P5, PT, R0, 0x9, P5 ;  /* 0x000000090000780c */ /* 0x000fc40002fa1670 */
[----:B------:R-:W-:Y:S02]  /*cf40*/  FSEL R79, R25, -INF , !P6 ;  /* 0xff800000194f7808 */ /* 0x000fe40007000000 */
        /* <DEDUP_REMOVED lines=88> */
.L_x_3601:
[----:B------:R-:W-:-:S06]  /*d4d0*/  UISETP.NE.AND UP0, UPT, UR5, 0x1, UPT ;  /* 0x000000010500788c */ /* 0x000fcc000bf05270 */
[----:B------:R-:W-:-:S05]  /*d4e0*/  PLOP3.LUT P6, PT, PT, PT, UP0, 0x80, 0x0 ;  /* 0x000000000000781c */ /* 0x000fca0003fcf008 */
[----:B------:R-:W-:-:S08]  /*d4f0*/  @UP0 ULDC.64 UR6, c[0x0][0xae0] ;  /* 0x0002b80000060ab9 */ /* 0x000fd00000000a00 */
[----:B------:R-:W-:Y:S01]  /*d500*/  @P6 IMAD.HI.U32 R9, R8, UR6, RZ ;  /* 0x0000000608096c27 */ /* 0x000fe2000f8e00ff */
[----:B------:R-:W-:-:S13]  /*d510*/  PLOP3.LUT P6, PT, PT, PT, UP0, 0x80, 0x0 ;  /* 0x000000000000781c */ /* 0x000fda0003fcf008 */
[----:B------:R-:W-:-:S07]  /*d520*/  @P6 SHF.R.U32.HI R8, RZ, UR7, R9 ;  /* 0x00000007ff086c19 */ /* 0x000fce0008011609 */
.L_x_3602:
[----:B------:R-:W-:Y:S05]  /*d530*/  BSYNC B0 ;  /* 0x0000000000007941 */ /* 0x000fea0003800000 */
.L_x_3600:
[----:B------:R-:W-:-:S04]  /*d540*/  IMAD R8, R8, UR5, -R67 ;  /* 0x0000000508087c24 */ /* 0x000fc8000f8e0a43 */
[----:B------:R-:W-:-:S05]  /*d550*/  IMAD.IADD R9, R8, 0x1, -R187 ;  /* 0x0000000108097824 */ /* 0x000fca00078e0abb */
[----:B------:R-:W-:Y:S02]  /*d560*/  VIMNMX R20, R20, R9, !PT ;  /* 0x0000000914147248 */ /* 0x000fe40007fe0100 */
[----:B------:R-:W-:-:S07]  /*d570*/  VIADDMNMX R0, R9, UR5, R0, PT ;  /* 0x0000000509007c46 */ /* 0x000fce000b800100 */
.L_x_3599:
[----:B------:R-:W-:Y:S01]  /*d580*/  ISETP.GT.AND P3, PT, R20, 0x1, !P3 ;  /* 0x000000011400780c */ /* 0x000fe20005f64270 */
[----:B------:R-:W-:Y:S01]  /*d590*/  ULDC UR6, c[0x0][0xa80] ;  /* 0x0002a00000067ab9 */ /* 0x000fe20000000800 */
[----:B------:R-:W-:Y:S01]  /*d5a0*/  FMNMX.FTZ R8, R81, R79, !PT ;  /* 0x0000004f51087209 */ /* 0x000fe20007810000 */
[----:B------:R-:W-:Y:S01]  /*d5b0*/  UISETP.NE.AND UP0, UPT, UR48, URZ, UPT ;  /* 0x0000003f3000728c */ /* 0x000fe2000bf05270 */
[----:B------:R-:W-:Y:S01]  /*d5c0*/  BAR.SYNC.DEFER_BLOCKING 0xf, 0x100 ;  /* 0x03c4000000007b1d */ /* 0x000fe20000010000 */
[----:B------:R-:W-:Y:S01]  /*d5d0*/  ISETP.LT.OR P3, PT, R0, 0x2, P3 ;  /* 0x000000020000780c */ /* 0x000fe20001f61670 */
[----:B------:R-:W-:Y:S01]  /*d5e0*/  @!P1 VIADD R15, R15, 0x38860 ;  /* 0x000388600f0f9836 */ /* 0x000fe20000000000 */
        /* <DEDUP_REMOVED lines=17> */
[C---:B------:R-:W-:Y:S02]  /*d700*/  ISETP.GT.AND P4, PT, R20.reuse, 0x8, !P4 ;  /* 0x000000081400780c */ /* 0x040fe40006784270 */
[----:B------:R-:W-:Y:S02]  /*d710*/  ISETP.GT.AND P3, PT, R20, 0x11, !P3 ;  /* 0x000000111400780c */ /* 0x000fe40005f64270 */
[----:B------:R-:W-:Y:S02]  /*d720*/  FMNMX.FTZ R8, R41, R8, !PT ;  /* 0x0000000829087209 */ /* 0x000fe40007810000 */
[----:B------:R-:W-:-:S02]  /*d730*/  ISETP.LT.OR P3, PT, R0, 0x12, P3 ;  /* 0x000000120000780c */ /* 0x000fc40001f61670 */
[----:B------:R-:W-:Y:S02]  /*d740*/  ISETP.LT.OR P4, PT, R0, 0x9, P4 ;  /* 0x000000090000780c */ /* 0x000fe40002781670 */
[----:B------:R-:W-:Y:S02]  /*d750*/  FSEL R35, R35, -INF , !P3 ;  /* 0xff80000023237808 */ /* 0x000fe40005800000 */
[----:B------:R-:W-:Y:S02]  /*d760*/  ISETP.NE.AND P3, PT, R62, RZ, PT ;  /* 0x000000ff3e00720c */ /* 0x000fe40003f65270 */
[----:B------:R-:W-:Y:S02]  /*d770*/  FMNMX.FTZ R8, R29, R8, !PT ;  /* 0x000000081d087209 */ /* 0x000fe40007810000 */
[----:B------:R-:W-:Y:S02]  /*d780*/  ISETP.GT.AND P3, PT, R20, 0x18, !P3 ;  /* 0x000000181400780c */ /* 0x000fe40005f64270 */
[----:B------:R-:W-:-:S02]  /*d790*/  FSEL R27, R30, -INF , !P4 ;  /* 0xff8000001e1b7808 */ /* 0x000fc40006000000 */
[----:B------:R-:W-:Y:S02]  /*d7a0*/  ISETP.LT.OR P3, PT, R0, 0x19, P3 ;  /* 0x000000190000780c */ /* 0x000fe40001f61670 */
[----:B------:R-:W-:Y:S02]  /*d7b0*/  FMNMX.FTZ R8, R45, R8, !PT ;  /* 0x000000082d087209 */ /* 0x000fe40007810000 */
[----:B------:R-:W-:Y:S02]  /*d7c0*/  FSEL R71, R38, -INF , !P3 ;  /* 0xff80000026477808 */ /* 0x000fe40005800000 */
[----:B------:R-:W-:Y:S02]  /*d7d0*/  ISETP.NE.AND P3, PT, R36, RZ, PT ;  /* 0x000000ff2400720c */ /* 0x000fe40003f65270 */
[----:B------:R-:W-:Y:S02]  /*d7e0*/  ISETP.NE.AND P4, PT, R44, RZ, PT ;  /* 0x000000ff2c00720c */ /* 0x000fe40003f85270 */
[----:B------:R-:W-:-:S02]  /*d7f0*/  ISETP.GT.AND P3, PT, R20, 0x19, !P3 ;  /* 0x000000191400780c */ /* 0x000fc40005f64270 */
[----:B------:R-:W-:Y:S02]  /*d800*/  FMNMX.FTZ R8, R33, R8, !PT ;  /* 0x0000000821087209 */ /* 0x000fe40007810000 */
[----:B------:R-:W-:Y:S02]  /*d810*/  ISETP.LT.OR P3, PT, R0, 0x1a, P3 ;  /* 0x0000001a0000780c */ /* 0x000fe40001f61670 */
[----:B------:R-:W-:Y:S02]  /*d820*/  FMNMX.FTZ R8, R49, R8, !PT ;  /* 0x0000000831087209 */ /* 0x000fe40007810000 */
[----:B------:R-:W-:Y:S02]  /*d830*/  FSEL R39, R39, -INF , !P3 ;  /* 0xff80000027277808 */ /* 0x000fe40005800000 */
[----:B------:R-:W-:Y:S02]  /*d840*/  ISETP.NE.AND P3, PT, R64, RZ, PT ;  /* 0x000000ff4000720c */ /* 0x000fe40003f65270 */
[----:B------:R-:W-:Y:S01]  /*d850*/  ISETP.NE.AND P6, PT, R14, RZ, PT ;  /* 0x000000ff0e00720c */ /* 0x000fe20003fc5270 */
[----:B------:R-:W-:Y:S01]  /*d860*/  IMAD.U32 R14, RZ, RZ, UR6 ;  /* 0x00000006ff0e7e24 */ /* 0x000fe2000f8e00ff */
[----:B------:R-:W-:-:S02]  /*d870*/  ISETP.GT.AND P3, PT, R20, 0x20, !P3 ;  /* 0x000000201400780c */ /* 0x000fc40005f64270 */
[----:B------:R-:W-:Y:S02]  /*d880*/  FMNMX.FTZ R8, R25, R8, !PT ;  /* 0x0000000819087209 */ /* 0x000fe40007810000 */
[----:B------:R-:W-:Y:S02]  /*d890*/  ISETP.LT.OR P3, PT, R0, 0x21, P3 ;  /* 0x000000210000780c */ /* 0x000fe40001f61670 */
[----:B------:R-:W-:Y:S02]  /*d8a0*/  ISETP.GT.AND P5, PT, R20, 0x38, !P5 ;  /* 0x000000381400780c */ /* 0x000fe40006fa4270 */
[----:B------:R-:W-:Y:S02]  /*d8b0*/  FSEL R75, R42, -INF , !P3 ;  /* 0xff8000002a4b7808 */ /* 0x000fe40005800000 */
[----:B------:R-:W-:Y:S02]  /*d8c0*/  ISETP.NE.AND P3, PT, R40, RZ, PT ;  /* 0x000000ff2800720c */ /* 0x000fe40003f65270 */
[----:B------:R-:W-:-:S02]  /*d8d0*/  ISETP.LT.OR P5, PT, R0, 0x39, P5 ;  /* 0x000000390000780c */ /* 0x000fc40002fa1670 */
[----:B------:R-:W-:Y:S02]  /*d8e0*/  ISETP.GT.AND P3, PT, R20, 0x21, !P3 ;  /* 0x000000211400780c */ /* 0x000fe40005f64270 */
[----:B------:R-:W-:Y:S02]  /*d8f0*/  @!P1 PRMT R15, RZ, 0x654, R15 ;  /* 0x00000654ff0f9816 */ /* 0x000fe4000000000f */
[----:B------:R-:W-:-:S04]  /*d900*/  ISETP.LT.OR P3, PT, R0, 0x22, P3 ;  /* 0x000000220000780c */ /* 0x000fc80001f61670 */
[----:B------:R-:W-:Y:S02]  /*d910*/  FSEL R43, R43, -INF , !P3 ;  /* 0xff8000002b2b7808 */ /* 0x000fe40005800000 */
[----:B------:R-:W-:-:S04]  /*d920*/  ISETP.NE.AND P3, PT, R66, RZ, PT ;  /* 0x000000ff4200720c */ /* 0x000fc80003f65270 */
        /* <DEDUP_REMOVED lines=9> */
[----:B------:R-:W-:Y:S02]  /*d9c0*/  ISETP.NE.AND P6, PT, R24, RZ, PT ;  /* 0x000000ff1800720c */ /* 0x000fe40003fc5270 */
[----:B------:R-:W-:Y:S02]  /*d9d0*/  FMNMX.FTZ R24, R53, R8, !PT ;  /* 0x0000000835187209 */ /* 0x000fe40007810000 */
[C---:B------:R-:W-:Y:S02]  /*d9e0*/  ISETP.LT.OR P3, PT, R0.reuse, 0x1, P3 ;  /* 0x000000010000780c */ /* 0x040fe40001f61670 */
[----:B------:R-:W-:Y:S01]  /*d9f0*/  ISETP.LT.OR P4, PT, R0, 0x32, P4 ;  /* 0x000000320000780c */ /* 0x000fe20002781670 */
[----:B------:R-:W0:Y:S01]  /*da00*/  SHFL.BFLY PT, R9, R24, 0x2, 0x1f ;  /* 0x0c401f0018097f89 */ /* 0x000e2200000e0000 */
[----:B------:R-:W-:-:S02]  /*da10*/  FSEL R26, R26, -INF , !P3 ;  /* 0xff8000001a1a7808 */ /* 0x000fc40005800000 */
[----:B------:R-:W-:Y:S02]  /*da20*/  ISETP.GT.AND P6, PT, R20, 0x39, !P6 ;  /* 0x000000391400780c */ /* 0x000fe400077c4270 */
[----:B------:R-:W-:Y:S02]  /*da30*/  FSEL R83, R51, -INF , !P4 ;  /* 0xff80000033537808 */ /* 0x000fe40006000000 */
[----:B------:R-:W-:-:S04]  /*da40*/  ISETP.LT.OR P6, PT, R0, 0x3a, P6 ;  /* 0x0000003a0000780c */ /* 0x000fc800037c1670 */
[----:B------:R-:W-:Y:S02]  /*da50*/  FSEL R85, R55, -INF , !P6 ;  /* 0xff80000037557808 */ /* 0x000fe40007000000 */
[----:B0-----:R-:W-:Y:S02]  /*da60*/  FMNMX.FTZ R28, R24, R9, !PT ;  /* 0x00000009181c7209 */ /* 0x001fe40007810000 */
[----:B------:R-:W0:Y:S03]  /*da70*/  @P2 LDC R24, c[0x0][0x44c] ;  /* 0x00011300ff182b82 */ /* 0x000e260000000800 */
[----:B------:R-:W1:Y:S01]  /*da80*/  SHFL.BFLY PT, R9, R28, 0x1, 0x1f ;  /* 0x0c201f001c097f89 */ /* 0x000e6200000e0000 */
[----:B0-----:R-:W-:Y:S01]  /*da90*/  @P2 IMAD.HI.U32 R24, R195, R24, RZ ;  /* 0x00000018c3182227 */ /* 0x001fe200078e00ff */
[----:B-1----:R-:W-:-:S04]  /*daa0*/  FMNMX.FTZ R9, R28, R9, !PT ;  /* 0x000000091c097209 */ /* 0x002fc80007810000 */
[C---:B------:R-:W-:Y:S01]  /*dab0*/  FSETP.NEU.FTZ.AND P3, PT, R9.reuse, -INF , PT ;  /* 0xff8000000900780b */ /* 0x040fe20003f7d000 */
[----:B------:R-:W-:-:S05]  /*dac0*/  FMUL.FTZ R8, R9, R14 ;  /* 0x0000000e09087220 */ /* 0x000fca0000410000 */
        /* <DEDUP_REMOVED lines=17> */
[----:B------:R-:W0:Y:S01]  /*dbe0*/  @P2 LDC R45, c[0x0][0x450] ;  /* 0x00011400ff2d2b82 */ /* 0x000e220000000800 */
[----:B------:R-:W-:Y:S01]  /*dbf0*/  FSEL R79, R54, -INF , !P5 ;  /* 0xff800000364f7808 */ /* 0x000fe20006800000 */
[----:B------:R-:W1:Y:S01]  /*dc00*/  MUFU.EX2 R51, R51 ;  /* 0x0000003300337308 */ /* 0x000e620000000800 */
[----:B------:R-:W-:Y:S01]  /*dc10*/  FMNMX.FTZ R8, R71, R8, !PT ;  /* 0x0000000847087209 */ /* 0x000fe20007810000 */
[-CC-:B------:R-:W-:Y:S01]  /*dc20*/  FFMA.FTZ R160, R59, R14.reuse, -R30.reuse ;  /* 0x0000000e3ba07223 */ /* 0x180fe2000001081e */
[-CC-:B------:R-:W-:Y:S01]  /*dc30*/  FFMA.FTZ R59, R63, R14.reuse, -R30.reuse ;  /* 0x0000000e3f3b7223 */ /* 0x180fe2000001081e */
[--C-:B------:R-:W-:Y:S01]  /*dc40*/  FFMA.FTZ R162, R57, R14, -R30.reuse ;  /* 0x0000000e39a27223 */ /* 0x100fe2000001081e */
[----:B------:R-:W-:Y:S01]  /*dc50*/  FMNMX.FTZ R8, R39, R8, !PT ;  /* 0x0000000827087209 */ /* 0x000fe20007810000 */
[-CC-:B------:R-:W-:Y:S01]  /*dc60*/  FFMA.FTZ R154, R25, R14.reuse, -R30.reuse ;  /* 0x0000000e199a7223 */ /* 0x180fe2000001081e */
[--C-:B------:R-:W-:Y:S01]  /*dc70*/  FFMA.FTZ R57, R61, R14, -R30.reuse ;  /* 0x0000000e3d397223 */ /* 0x100fe2000001081e */
[----:B------:R-:W2:Y:S01]  /*dc80*/  MUFU.EX2 R166, R166 ;  /* 0x000000a600a67308 */ /* 0x000ea20000000800 */
[----:B------:R-:W-:Y:S01]  /*dc90*/  FMNMX.FTZ R8, R75, R8, !PT ;  /* 0x000000084b087209 */ /* 0x000fe20007810000 */
[-CC-:B------:R-:W-:Y:S01]  /*dca0*/  FFMA.FTZ R156, R37, R14.reuse, -R30.reuse ;  /* 0x0000000e259c7223 */ /* 0x180fe2000001081e */
[-CC-:B------:R-:W-:Y:S01]  /*dcb0*/  FFMA.FTZ R37, R41, R14.reuse, -R30.reuse ;  /* 0x0000000e29257223 */ /* 0x180fe2000001081e */
[--C-:B------:R-:W-:Y:S01]  /*dcc0*/  FFMA.FTZ R0, R33, R14, -R30.reuse ;  /* 0x0000000e21007223 */ /* 0x100fe2000001081e */
[----:B------:R-:W-:Y:S01]  /*dcd0*/  FMNMX.FTZ R8, R43, R8, !PT ;  /* 0x000000082b087209 */ /* 0x000fe20007810000 */
[-CC-:B------:R-:W-:Y:S01]  /*dce0*/  FFMA.FTZ R33, R49, R14.reuse, -R30.reuse ;  /* 0x0000000e31217223 */ /* 0x180fe2000001081e */
[----:B------:R-:W-:Y:S01]  /*dcf0*/  FFMA.FTZ R41, R53, R14, -R30 ;  /* 0x0000000e35297223 */ /* 0x000fe2000001081e */
[----:B------:R-:W3:Y:S01]  /*dd00*/  MUFU.EX2 R55, R55 ;  /* 0x0000003700377308 */ /* 0x000ee20000000800 */
[----:B------:R-:W-:Y:S01]  /*dd10*/  FMNMX.FTZ R8, R73, R8, !PT ;  /* 0x0000000849087209 */ /* 0x000fe20007810000 */
[----:B-1----:R-:W-:Y:S01]  /*dd20*/  FADD.FTZ R25, R164, R51 ;  /* 0x00000033a4197221 */ /* 0x002fe20000010000 */
[----:B------:R-:W-:-:S02]  /*dd30*/  F2FP.BF16.F32.PACK_AB R164, R51, R164 ;  /* 0x000000a433a4723e */ /* 0x000fc400000010ff */
[----:B------:R-:W-:-:S03]  /*dd40*/  FMNMX.FTZ R8, R47, R8, !PT ;  /* 0x000000082f087209 */ /* 0x000fc60007810000 */
[----:B------:R-:W1:Y:S01]  /*dd50*/  MUFU.EX2 R160, R160 ;  /* 0x000000a000a07308 */ /* 0x000e620000000800 */
[----:B------:R-:W-:-:S04]  /*dd60*/  FMNMX.FTZ R8, R81, R8, !PT ;  /* 0x0000000851087209 */ /* 0x000fc80007810000 */
[----:B------:R-:W-:-:S03]  /*dd70*/  FMNMX.FTZ R8, R83, R8, !PT ;  /* 0x0000000853087209 */ /* 0x000fc60007810000 */
[----:B------:R-:W-:Y:S01]  /*dd80*/  MUFU.EX2 R59, R59 ;  /* 0x0000003b003b7308 */ /* 0x000fe20000000800 */
[----:B------:R-:W-:-:S04]  /*dd90*/  FMNMX.FTZ R8, R79, R8, !PT ;  /* 0x000000084f087209 */ /* 0x000fc80007810000 */
[----:B------:R-:W-:-:S03]  /*dda0*/  FMNMX.FTZ R8, R85, R8, !PT ;  /* 0x0000000855087209 */ /* 0x000fc60007810000 */
[----:B------:R-:W-:Y:S02]  /*ddb0*/  MUFU.EX2 R162, R162 ;  /* 0x000000a200a27308 */ /* 0x000fe40000000800 */
[----:B------:R-:W4:Y:S06]  /*ddc0*/  SHFL.BFLY PT, R65, R8, 0x2, 0x1f ;  /* 0x0c401f0008417f89 */ /* 0x000f2c00000e0000 */
[----:B------:R-:W-:Y:S08]  /*ddd0*/  MUFU.EX2 R57, R57 ;  /* 0x0000003900397308 */ /* 0x000ff00000000800 */
[----:B------:R-:W-:Y:S08]  /*dde0*/  MUFU.EX2 R156, R156 ;  /* 0x0000009c009c7308 */ /* 0x000ff00000000800 */
[----:B------:R-:W-:Y:S01]  /*ddf0*/  MUFU.EX2 R37, R37 ;  /* 0x0000002500257308 */ /* 0x000fe20000000800 */
[----:B----4-:R-:W-:-:S05]  /*de00*/  FMNMX.FTZ R65, R8, R65, !PT ;  /* 0x0000004108417209 */ /* 0x010fca0007810000 */
[----:B------:R-:W4:Y:S02]  /*de10*/  SHFL.BFLY PT, R20, R65, 0x1, 0x1f ;  /* 0x0c201f0041147f89 */ /* 0x000f2400000e0000 */
[----:B------:R-:W-:Y:S08]  /*de20*/  MUFU.EX2 R158, R158 ;  /* 0x0000009e009e7308 */ /* 0x000ff00000000800 */
[----:B------:R-:W-:Y:S08]  /*de30*/  MUFU.EX2 R29, R29 ;  /* 0x0000001d001d7308 */ /* 0x000ff00000000800 */
[----:B------:R-:W-:Y:S01]  /*de40*/  MUFU.EX2 R0, R0 ;  /* 0x0000000000007308 */ /* 0x000fe20000000800 */
[----:B----4-:R-:W-:-:S07]  /*de50*/  FMNMX.FTZ R20, R65, R20, !PT ;  /* 0x0000001441147209 */ /* 0x010fce0007810000 */
[----:B------:R-:W-:Y:S01]  /*de60*/  MUFU.EX2 R33, R33 ;  /* 0x0000002100217308 */ /* 0x000fe20000000800 */
[C---:B------:R-:W-:Y:S01]  /*de70*/  FSETP.NEU.FTZ.AND P3, PT, R20.reuse, -INF , PT ;  /* 0xff8000001400780b */ /* 0x040fe20003f7d000 */
[----:B------:R-:W-:-:S06]  /*de80*/  FMUL.FTZ R8, R20, R14 ;  /* 0x0000000e14087220 */ /* 0x000fcc0000410000 */
[----:B------:R-:W-:Y:S01]  /*de90*/  MUFU.EX2 R154, R154 ;  /* 0x0000009a009a7308 */ /* 0x000fe20000000800 */
[----:B------:R-:W-:Y:S02]  /*dea0*/  FSEL R28, R8, RZ, P3 ;  /* 0x000000ff081c7208 */ /* 0x000fe40001800000 */
[----:B------:R-:W-:-:S03]  /*deb0*/  PLOP3.LUT P3, PT, PT, PT, UP0, 0x40, 0x0 ;  /* 0x000000000000781c */ /* 0x000fc60003f6e808 */
[-CC-:B------:R-:W-:Y:S01]  /*dec0*/  FFMA.FTZ R165, R26, R14.reuse, -R28.reuse ;  /* 0x0000000e1aa57223 */ /* 0x180fe2000001081c */
[-CC-:B------:R-:W-:Y:S01]  /*ded0*/  FFMA.FTZ R8, R67, R14.reuse, -R28.reuse ;  /* 0x0000000e43087223 */ /* 0x180fe2000001081c */
[-CC-:B------:R-:W-:Y:S01]  /*dee0*/  FFMA.FTZ R167, R27, R14.reuse, -R28.reuse ;  /* 0x0000000e1ba77223 */ /* 0x180fe2000001081c */
[-CC-:B------:R-:W-:Y:S01]  /*def0*/  FFMA.FTZ R31, R31, R14.reuse, -R28.reuse ;  /* 0x0000000e1f1f7223 */ /* 0x180fe2000001081c */
[-CC-:B------:R-:W-:Y:S01]  /*df00*/  FFMA.FTZ R69, R69, R14.reuse, -R28.reuse ;  /* 0x0000000e45457223 */ /* 0x180fe2000001081c */
[----:B--2---:R-:W-:Y:S01]  /*df10*/  FADD.FTZ R26, R166, R25 ;  /* 0x00000019a61a7221 */ /* 0x004fe20000010000 */
[----:B------:R-:W-:Y:S01]  /*df20*/  MUFU.EX2 R165, R165 ;  /* 0x000000a500a57308 */ /* 0x000fe20000000800 */
[-C--:B------:R-:W-:Y:S01]  /*df30*/  FFMA.FTZ R35, R35, R14.reuse, -R28 ;  /* 0x0000000e23237223 */ /* 0x080fe2000001081c */
[----:B------:R-:W-:Y:S02]  /*df40*/  IMAD.MOV.U32 R27, RZ, RZ, R195 ;  /* 0x000000ffff1b7224 */ /* 0x000fe400078e00c3 */
[----:B---3--:R-:W-:Y:S01]  /*df50*/  FADD.FTZ R25, R55, R26 ;  /* 0x0000001a37197221 */ /* 0x008fe20000010000 */
[-C--:B------:R-:W-:Y:S01]  /*df60*/  FFMA.FTZ R71, R71, R14.reuse, -R28 ;  /* 0x0000000e47477223 */ /* 0x080fe2000001081c */
[----:B0-----:R-:W-:Y:S01]  /*df70*/  @P2 SHF.R.U32.HI R27, RZ, R45, R24 ;  /* 0x0000002dff1b2219 */ /* 0x001fe20000011618 */
[----:B------:R-:W-:Y:S01]  /*df80*/  FFMA.FTZ R39, R39, R14, -R28 ;  /* 0x0000000e27277223 */ /* 0x000fe2000001081c */
[----:B-1----:R-:W-:Y:S01]  /*df90*/  FADD.FTZ R38, R160, R25 ;  /* 0x00000019a0267221 */ /* 0x002fe20000010000 */
[----:B------:R-:W0:Y:S01]  /*dfa0*/  MUFU.EX2 R8, R8 ;  /* 0x0000000800087308 */ /* 0x000e220000000800 */
[----:B------:R-:W-:-:S02]  /*dfb0*/  IMAD.MOV.U32 R25, RZ, RZ, 0x40000040 ;  /* 0x40000040ff197424 */ /* 0x000fc400078e00ff */
[-CC-:B------:R-:W-:Y:S01]  /*dfc0*/  FFMA.FTZ R75, R75, R14.reuse, -R28.reuse ;  /* 0x0000000e4b4b7223 */ /* 0x180fe2000001081c */
[-CC-:B------:R-:W-:Y:S01]  /*dfd0*/  FFMA.FTZ R43, R43, R14.reuse, -R28.reuse ;  /* 0x0000000e2b2b7223 */ /* 0x180fe2000001081c */
[-CC-:B------:R-:W-:Y:S01]  /*dfe0*/  FFMA.FTZ R73, R73, R14.reuse, -R28.reuse ;  /* 0x0000000e49497223 */ /* 0x180fe2000001081c */
[-CC-:B------:R-:W-:Y:S01]  /*dff0*/  FFMA.FTZ R47, R47, R14.reuse, -R28.reuse ;  /* 0x0000000e2f2f7223 */ /* 0x180fe2000001081c */
[-CC-:B------:R-:W-:Y:S01]  /*e000*/  FFMA.FTZ R81, R81, R14.reuse, -R28.reuse ;  /* 0x0000000e51517223 */ /* 0x180fe2000001081c */
[-CC-:B------:R-:W-:Y:S01]  /*e010*/  FFMA.FTZ R83, R83, R14.reuse, -R28.reuse ;  /* 0x0000000e53537223 */ /* 0x180fe2000001081c */
[----:B------:R-:W1:Y:S01]  /*e020*/  MUFU.EX2 R167, R167 ;  /* 0x000000a700a77308 */ /* 0x000e620000000800 */
[-CC-:B------:R-:W-:Y:S01]  /*e030*/  FFMA.FTZ R79, R79, R14.reuse, -R28.reuse ;  /* 0x0000000e4f4f7223 */ /* 0x180fe2000001081c */
[----:B------:R-:W-:Y:S01]  /*e040*/  FFMA.FTZ R85, R85, R14, -R28 ;  /* 0x0000000e55557223 */ /* 0x000fe2000001081c */
[----:B------:R-:W-:Y:S01]  /*e050*/  IMAD.IADD R169, R152, 0x1, R27 ;  /* 0x0000000198a97824 */ /* 0x000fe200078e021b */
[----:B------:R-:W-:Y:S01]  /*e060*/  R2UR UR7, R25 ;  /* 0x00000000190772ca */ /* 0x000fe200000e0000 */
[----:B------:R-:W-:Y:S01]  /*e070*/  IMAD.MOV.U32 R27, RZ, RZ, 0x40000040 ;  /* 0x40000040ff1b7424 */ /* 0x000fe200078e00ff */
[----:B------:R-:W-:Y:S01]  /*e080*/  F2FP.BF16.F32.PACK_AB R166, R55, R166 ;  /* 0x000000a637a6723e */ /* 0x000fe200000010ff */
[----:B------:R-:W-:Y:S01]  /*e090*/  IMAD R24, R19, 0x1000, R194 ;  /* 0x0000100013187824 */ /* 0x000fe200078e02c2 */
[----:B------:R2:W3:Y:S01]  /*e0a0*/  MUFU.EX2 R30, R31 ;  /* 0x0000001f001e7308 */ /* 0x0004e20000000800 */
[----:B0-----:R-:W-:Y:S01]  /*e0b0*/  FADD.FTZ R28, R165, R8 ;  /* 0x00000008a51c7221 */ /* 0x001fe20000010000 */
[----:B------:R-:W-:Y:S01]  /*e0c0*/  R2UR UR11, R27 ;  /* 0x000000001b0b72ca */ /* 0x000fe200000e0000 */
[C---:B------:R-:W-:Y:S01]  /*e0d0*/  VIADD R26, R24.reuse, 0x80 ;  /* 0x00000080181a7836 */ /* 0x040fe20000000000 */
[----:B------:R-:W-:-:S02]  /*e0e0*/  R2UR UR6, R24 ;  /* 0x00000000180672ca */ /* 0x000fc400000e0000 */
[----:B------:R-:W-:Y:S02]  /*e0f0*/  F2FP.BF16.F32.PACK_AB R165, R8, R165 ;  /* 0x000000a508a5723e */ /* 0x000fe400000010ff */
[----:B------:R-:W0:Y:S01]  /*e100*/  MUFU.EX2 R69, R69 ;  /* 0x0000004500457308 */ /* 0x000e220000000800 */
[----:B--2---:R-:W-:Y:S01]  /*e110*/  FADD.FTZ R31, R59, R38 ;  /* 0x000000263b1f7221 */ /* 0x004fe20000010000 */
[----:B-1----:R-:W-:Y:S01]  /*e120*/  FADD.FTZ R25, R167, R28 ;  /* 0x0000001ca7197221 */ /* 0x002fe20000010000 */
[----:B------:R-:W-:Y:S01]  /*e130*/  R2UR UR10, R26 ;  /* 0x000000001a0a72ca */ /* 0x000fe200000e0000 */
[----:B------:R-:W-:Y:S02]  /*e140*/  VIADD R26, R24, 0x100 ;  /* 0x00000100181a7836 */ /* 0x000fe40000000000 */
[----:B------:R-:W-:Y:S01]  /*e150*/  FADD.FTZ R40, R162, R31 ;  /* 0x0000001fa2287221 */ /* 0x000fe20000010000 */
[----:B------:R-:W-:Y:S01]  /*e160*/  VIADD R24, R24, 0x180 ;  /* 0x0000018018187836 */ /* 0x000fe20000000000 */
[----:B------:R-:W-:Y:S01]  /*e170*/  F2FP.BF16.F32.PACK_AB R160, R59, R160 ;  /* 0x000000a03ba0723e */ /* 0x000fe200000010ff */
[----:B------:R-:W1:Y:S01]  /*e180*/  MUFU.EX2 R32, R35 ;  /* 0x0000002300207308 */ /* 0x000e620000000800 */
[----:B---3--:R-:W-:Y:S01]  /*e190*/  FADD.FTZ R38, R30, R25 ;  /* 0x000000191e267221 */ /* 0x008fe20000010000 */
[----:B------:R-:W-:Y:S01]  /*e1a0*/  FADD.FTZ R27, R57, R40 ;  /* 0x00000028391b7221 */ /* 0x000fe20000010000 */
[----:B------:R-:W-:-:S02]  /*e1b0*/  R2UR UR18, R24 ;  /* 0x00000000181272ca */ /* 0x000fc400000e0000 */
[----:B------:R-:W-:Y:S01]  /*e1c0*/  R2UR UR14, R26 ;  /* 0x000000001a0e72ca */ /* 0x000fe200000e0000 */
[----:B------:R-:W-:Y:S01]  /*e1d0*/  FADD.FTZ R40, R156, R27 ;  /* 0x0000001b9c287221 */ /* 0x000fe20000010000 */
[----:B------:R-:W-:Y:S01]  /*e1e0*/  IMAD.MOV.U32 R27, RZ, RZ, 0x40000040 ;  /* 0x40000040ff1b7424 */ /* 0x000fe200078e00ff */
[----:B------:R-:W2:Y:S01]  /*e1f0*/  MUFU.EX2 R71, R71 ;  /* 0x0000004700477308 */ /* 0x000ea20000000800 */
[----:B0-----:R-:W-:Y:S01]  /*e200*/  FADD.FTZ R25, R69, R38 ;  /* 0x0000002645197221 */ /* 0x001fe20000010000 */
[----:B------:R-:W-:Y:S01]  /*e210*/  FADD.FTZ R31, R37, R40 ;  /* 0x00000028251f7221 */ /* 0x000fe20000010000 */
[----:B------:R-:W-:Y:S02]  /*e220*/  F2FP.BF16.F32.PACK_AB R167, R30, R167 ;  /* 0x000000a71ea7723e */ /* 0x000fe400000010ff */
[----:B------:R-:W-:Y:S01]  /*e230*/  R2UR UR15, R27 ;  /* 0x000000001b0f72ca */ /* 0x000fe200000e0000 */
[----:B------:R-:W-:Y:S01]  /*e240*/  FADD.FTZ R40, R158, R31 ;  /* 0x0000001f9e287221 */ /* 0x000fe20000010000 */
[----:B------:R-:W-:Y:S01]  /*e250*/  F2FP.BF16.F32.PACK_AB R162, R57, R162 ;  /* 0x000000a239a2723e */ /* 0x000fe200000010ff */
[----:B------:R-:W0:Y:S01]  /*e260*/  MUFU.EX2 R34, R39 ;  /* 0x0000002700227308 */ /* 0x000e220000000800 */
[C---:B-1----:R-:W-:Y:S01]  /*e270*/  FADD.FTZ R38, R32.reuse, R25 ;  /* 0x0000001920267221 */ /* 0x042fe20000010000 */
[----:B------:R-:W-:Y:S01]  /*e280*/  IMAD.MOV.U32 R25, RZ, RZ, 0x40000040 ;  /* 0x40000040ff197424 */ /* 0x000fe200078e00ff */
[----:B------:R-:W-:Y:S01]  /*e290*/  F2FP.BF16.F32.PACK_AB R161, R32, R69 ;  /* 0x0000004520a1723e */ /* 0x000fe200000010ff */
[----:B------:R-:W-:Y:S01]  /*e2a0*/  STSM.16.M88.4 [R199+0x36400], R164 ;  /* 0x036400a4c7007844 */ /* 0x000fe20000000200 */
[----:B------:R-:W-:-:S02]  /*e2b0*/  F2FP.BF16.F32.PACK_AB R156, R37, R156 ;  /* 0x0000009c259c723e */ /* 0x000fc400000010ff */
[----:B------:R-:W-:Y:S01]  /*e2c0*/  R2UR UR19, R25 ;  /* 0x00000000191372ca */ /* 0x000fe200000e0000 */
[----:B------:R-:W1:Y:S01]  /*e2d0*/  MUFU.EX2 R75, R75 ;  /* 0x0000004b004b7308 */ /* 0x000e620000000800 */
[----:B--2---:R-:W-:Y:S01]  /*e2e0*/  FADD.FTZ R27, R71, R38 ;  /* 0x00000026471b7221 */ /* 0x004fe20000010000 */
[----:B------:R-:W-:Y:S02]  /*e2f0*/  F2FP.BF16.F32.PACK_AB R158, R29, R158 ;  /* 0x0000009e1d9e723e */ /* 0x000fe400000010ff */
[----:B------:R-:W-:-:S04]  /*e300*/  F2FP.BF16.F32.PACK_AB R152, R33, R0 ;  /* 0x000000002198723e */ /* 0x000fc800000010ff */
[----:B------:R-:W2:Y:S01]  /*e310*/  MUFU.EX2 R36, R43 ;  /* 0x0000002b00247308 */ /* 0x000ea20000000800 */
[C---:B0-----:R-:W-:Y:S01]  /*e320*/  FADD.FTZ R38, R34.reuse, R27 ;  /* 0x0000001b22267221 */ /* 0x041fe20000010000 */
[----:B------:R-:W-:Y:S01]  /*e330*/  FADD.FTZ R27, R29, R40 ;  /* 0x000000281d1b7221 */ /* 0x000fe20000010000 */
[----:B------:R-:W-:-:S05]  /*e340*/  F2FP.BF16.F32.PACK_AB R163, R34, R71 ;  /* 0x0000004722a3723e */ /* 0x000fca00000010ff */
[----:B------:R-:W0:Y:S01]  /*e350*/  MUFU.EX2 R73, R73 ;  /* 0x0000004900497308 */ /* 0x000e220000000800 */
[----:B-1----:R-:W-:Y:S01]  /*e360*/  FADD.FTZ R25, R75, R38 ;  /* 0x000000264b197221 */ /* 0x002fe20000010000 */
[----:B------:R-:W-:Y:S01]  /*e370*/  FADD.FTZ R38, R0, R27 ;  /* 0x0000001b00267221 */ /* 0x000fe20000010000 */
[----:B------:R-:W-:Y:S03]  /*e380*/  STSM.16.M88.4 [R214], R160 ;  /* 0x000000a0d6007844 */ /* 0x000fe60000000200 */
[----:B------:R-:W-:Y:S02]  /*e390*/  FADD.FTZ R27, R33, R38 ;  /* 0x00000026211b7221 */ /* 0x000fe40000010000 */
[----:B------:R-:W1:Y:S01]  /*e3a0*/  MUFU.EX2 R28, R47 ;  /* 0x0000002f001c7308 */ /* 0x000e620000000800 */
[----:B--2---:R-:W-:Y:S01]  /*e3b0*/  FADD.FTZ R24, R36, R25 ;  /* 0x0000001924187221 */ /* 0x004fe20000010000 */
[----:B------:R-:W-:Y:S01]  /*e3c0*/  FADD.FTZ R40, R154, R27 ;  /* 0x0000001b9a287221 */ /* 0x000fe20000010000 */
[----:B------:R-:W-:-:S05]  /*e3d0*/  F2FP.BF16.F32.PACK_AB R157, R36, R75 ;  /* 0x0000004b249d723e */ /* 0x000fca00000010ff */
[----:B------:R-:W2:Y:S01]  /*e3e0*/  MUFU.EX2 R81, R81 ;  /* 0x0000005100517308 */ /* 0x000ea20000000800 */
[----:B0-----:R-:W-:-:S07]  /*e3f0*/  FADD.FTZ R25, R73, R24 ;  /* 0x0000001849197221 */ /* 0x001fce0000010000 */
[----:B------:R-:W0:Y:S01]  /*e400*/  MUFU.EX2 R26, R83 ;  /* 0x00000053001a7308 */ /* 0x000e220000000800 */
[C---:B-1----:R-:W-:Y:S01]  /*e410*/  FADD.FTZ R38, R28.reuse, R25 ;  /* 0x000000191c267221 */ /* 0x042fe20000010000 */
[----:B------:R-:W-:-:S05]  /*e420*/  F2FP.BF16.F32.PACK_AB R159, R28, R73 ;  /* 0x000000491c9f723e */ /* 0x000fca00000010ff */
[----:B------:R-:W-:Y:S01]  /*e430*/  STSM.16.M88.4 [R216], R156 ;  /* 0x0000009cd8007844 */ /* 0x000fe20000000200 */
[----:B------:R-:W1:Y:S01]  /*e440*/  MUFU.EX2 R41, R41 ;  /* 0x0000002900297308 */ /* 0x000e620000000800 */
[----:B--2---:R-:W-:-:S07]  /*e450*/  FADD.FTZ R25, R81, R38 ;  /* 0x0000002651197221 */ /* 0x004fce0000010000 */
[----:B------:R-:W2:Y:S01]  /*e460*/  MUFU.EX2 R79, R79 ;  /* 0x0000004f004f7308 */ /* 0x000ea20000000800 */
[C---:B0-----:R-:W-:Y:S01]  /*e470*/  FADD.FTZ R8, R26.reuse, R25 ;  /* 0x000000191a087221 */ /* 0x041fe20000010000 */
[----:B------:R-:W-:-:S06]  /*e480*/  F2FP.BF16.F32.PACK_AB R153, R26, R81 ;  /* 0x000000511a99723e */ /* 0x000fcc00000010ff */
[----:B------:R-:W0:Y:S01]  /*e490*/  MUFU.EX2 R24, R85 ;  /* 0x0000005500187308 */ /* 0x000e220000000800 */
[C---:B-1----:R-:W-:Y:S01]  /*e4a0*/  F2FP.BF16.F32.PACK_AB R154, R41.reuse, R154 ;  /* 0x0000009a299a723e */ /* 0x042fe200000010ff */
[----:B------:R-:W-:Y:S01]  /*e4b0*/  FADD.FTZ R0, R41, R40 ;  /* 0x0000002829007221 */ /* 0x000fe20000010000 */
[----:B--2---:R-:W-:Y:S01]  /*e4c0*/  FADD.FTZ R25, R79, R8 ;  /* 0x000000084f197221 */ /* 0x004fe20000010000 */
[----:B0-----:R-:W-:-:S03]  /*e4d0*/  F2FP.BF16.F32.PACK_AB R155, R24, R79 ;  /* 0x0000004f189b723e */ /* 0x001fc600000010ff */
[----:B------:R-:W-:Y:S02]  /*e4e0*/  FADD.FTZ R8, R24, R25 ;  /* 0x0000001918087221 */ /* 0x000fe40000010000 */
[----:B------:R0:W-:Y:S01]  /*e4f0*/  STSM.16.M88.4 [R215], R152 ;  /* 0x00000098d7007844 */ /* 0x0001e20000000200 */
[----:B------:R-:W-:-:S06]  /*e500*/  WARPGROUP.ARRIVE ;  /* 0x00000000000079c5 */ /* 0x000fcc0000000000 */
        /* <DEDUP_REMOVED lines=14> */
[----:B------:R1:W-:Y:S06]  /*e5f0*/  MEMBAR.ALL.CTA ;  /* 0x0000000000007992 */ /* 0x0003ec0000008000 */
[----:B-1----:R-:W1:Y:S01]  /*e600*/  FENCE.VIEW.ASYNC.S ;  /* 0x00000000000073c6 */ /* 0x002e620000000000 */
[----:B0-----:R-:W-:Y:S01]  /*e610*/  VIADD R152, R169, UR4 ;  /* 0x00000004a9987c36 */ /* 0x001fe20008000000 */
[----:B-1----:R-:W-:Y:S01]  /*e620*/  NOP ;  /* 0x0000000000007918 */ /* 0x002fe20000000000 */
        /* <DEDUP_REMOVED lines=16> */
.L_x_3605:
[----:B------:R-:W-:-:S06]  /*e730*/  UISETP.NE.AND UP0, UPT, UR5, 0x1, UPT ;  /* 0x000000010500788c */ /* 0x000fcc000bf05270 */
[----:B------:R-:W-:-:S05]  /*e740*/  PLOP3.LUT P3, PT, PT, PT, UP0, 0x80, 0x0 ;  /* 0x000000000000781c */ /* 0x000fca0003f6f008 */
[----:B------:R-:W-:-:S08]  /*e750*/  @UP0 ULDC.64 UR6, c[0x0][0xae0] ;  /* 0x0002b80000060ab9 */ /* 0x000fd00000000a00 */
[----:B------:R-:W-:-:S05]  /*e760*/  @P3 IMAD.HI.U32 R154, R153, UR6, RZ ;  /* 0x00000006999a3c27 */ /* 0x000fca000f8e00ff */
[----:B------:R-:W-:-:S07]  /*e770*/  @P3 SHF.R.U32.HI R153, RZ, UR7, R154 ;  /* 0x00000007ff993c19 */ /* 0x000fce000801169a */
.L_x_3606:
[----:B------:R-:W-:Y:S05]  /*e780*/  BSYNC B0 ;  /* 0x0000000000007941 */ /* 0x000fea0003800000 */
.L_x_3604:
[----:B------:R-:W-:-:S04]  /*e790*/  IMAD.U32 R154, RZ, RZ, UR5 ;  /* 0x00000005ff9a7e24 */ /* 0x000fc8000f8e00ff */
[----:B------:R-:W-:-:S05]  /*e7a0*/  IMAD R154, R153, R154, UR5 ;  /* 0x00000005999a7e24 */ /* 0x000fca000f8e029a */
[----:B------:R-:W-:-:S07]  /*e7b0*/  VIMNMX R152, R152, R154, PT ;  /* 0x0000009a98987248 */ /* 0x000fce0003fe0100 */
.L_x_3603:
[----:B------:R-:W-:Y:S01]  /*e7c0*/  SHF.R.S32.HI R153, RZ, 0x1f, R152 ;  /* 0x0000001fff997819 */ /* 0x000fe20000011498 */
[----:B------:R-:W-:Y:S01]  /*e7d0*/  ULDC UR42, c[0x0][0xadc] ;  /* 0x0002b700002a7ab9 */ /* 0x000fe20000000800 */
[----:B------:R-:W-:Y:S01]  /*e7e0*/  ULDC UR39, c[0x0][0xadc] ;  /* 0x0002b70000277ab9 */ /* 0x000fe20000000800 */
[----:B------:R-:W-:Y:S01]  /*e7f0*/  ULDC UR43, c[0x0][0xad4] ;  /* 0x0002b500002b7ab9 */ /* 0x000fe20000000800 */
[----:B------:R-:W-:Y:S01]  /*e800*/  LEA.HI R153, R153, R152, RZ, 0x6 ;  /* 0x0000009899997211 */ /* 0x000fe200078f30ff */
[----:B------:R-:W-:Y:S01]  /*e810*/  ULDC UR45, c[0x0][0xad4] ;  /* 0x0002b500002d7ab9 */ /* 0x000fe20000000800 */
[----:B------:R-:W-:Y:S01]  /*e820*/  ULDC UR38, c[0x0][0xa80] ;  /* 0x0002a00000267ab9 */ /* 0x000fe20000000800 */
[----:B------:R-:W-:Y:S01]  /*e830*/  ULDC UR41, c[0x0][0xa80] ;  /* 0x0002a00000297ab9 */ /* 0x000fe20000000800 */
[----:B------:R-:W-:Y:S01]  /*e840*/  SHF.R.S32.HI R153, RZ, 0x6, R153 ;  /* 0x00000006ff997819 */ /* 0x000fe20000011499 */
[----:B------:R-:W-:Y:S01]  /*e850*/  ULDC UR40, c[0x0][0xa80] ;  /* 0x0002a00000287ab9 */ /* 0x000fe20000000800 */
[----:B------:R-:W-:Y:S01]  /*e860*/  ULDC UR46, c[0x0][0xad8] ;  /* 0x0002b600002e7ab9 */ /* 0x000fe20000000800 */
[----:B------:R-:W-:Y:S01]  /*e870*/  ULDC UR44, c[0x0][0xad8] ;  /* 0x0002b600002c7ab9 */ /* 0x000fe20000000800 */
[----:B------:R-:W-:Y:S01]  /*e880*/  VIMNMX R212, R219, R153, !PT ;  /* 0x00000099dbd47248 */ /* 0x000fe20007fe0100 */
[----:B------:R-:W-:Y:S03]  /*e890*/  BSSY B1, `(.L_x_3607) ;  /* 0x00003d7000017945 */ /* 0x000fe60003800000 */
[----:B------:R-:W-:-:S13]  /*e8a0*/  ISETP.GE.AND P3, PT, R15, R212, PT ;  /* 0x000000d40f00720c */ /* 0x000fda0003f66270 */
[----:B------:R-:W-:Y:S05]  /*e8b0*/  @!P3 BRA `(.L_x_3608) ;  /* 0x0000003c0050b947 */ /* 0x000fea0003800000 */
[----:B------:R-:W-:Y:S01]  /*e8c0*/  BSSY B0, `(.L_x_3609) ;  /* 0x00003cf000007945 */ /* 0x000fe20003800000 */
.L_x_3628:
[----:B------:R-:W-:-:S05]  /*e8d0*/  VIADD R200, R19, 0x1 ;  /* 0x0000000113c87836 */ /* 0x000fca0000000000 */
[----:B------:R-:W-:-:S04]  /*e8e0*/  ISETP.NE.AND P3, PT, R200, 0x2, PT ;  /* 0x00000002c800780c */ /* 0x000fc80003f65270 */
[----:B------:R-:W-:Y:S02]  /*e8f0*/  SEL R14, RZ, 0x1, P3 ;  /* 0x00000001ff0e7807 */ /* 0x000fe40001800000 */
[----:B------:R-:W-:Y:S02]  /*e900*/  SEL R200, R200, RZ, P3 ;  /* 0x000000ffc8c87207 */ /* 0x000fe40001800000 */
[----:B------:R-:W-:Y:S01]  /*e910*/  LOP3.LUT R22, R22, R14, RZ, 0x3c, !PT ;  /* 0x0000000e16167212 */ /* 0x000fe200078e3cff */
[----:B--2---:R-:W-:Y:S06]  /*e920*/  @!P0 BRA `(.L_x_3610) ;  /* 0x0000000000048947 */ /* 0x004fec0003800000 */
[----:B------:R-:W-:Y:S01]  /*e930*/  BPT.TRAP 0x1 ;  /* 0x000000040000795c */ /* 0x000fe20000300000 */
.L_x_3610:
[----:B------:R-:W-:Y:S01]  /*e940*/  IMAD R201, R200, 0x8, R18 ;  /* 0x00000008c8c97824 */ /* 0x000fe200078e0212 */
[----:B------:R-:W-:-:S04]  /*e950*/  SHF.L.U32 R14, R22, 0x1f, RZ ;  /* 0x0000001f160e7819 */ /* 0x000fc800000006ff */
[----:B------:R0:W1:Y:S01]  /*e960*/  SYNCS.PHASECHK.TRANS64.TRYWAIT P3, [R201+URZ+0x38830], R14 ;  /* 0x0388300ec90075a7 */ /* 0x000062000806017f */
[----:B------:R-:W-:Y:S05]  /*e970*/  @!P0 BRA `(.L_x_3611) ;  /* 0x0000000000048947 */ /* 0x000fea0003800000 */
[----:B------:R-:W-:Y:S01]  /*e980*/  BPT.TRAP 0x1 ;  /* 0x000000040000795c */ /* 0x000fe20000300000 */
.L_x_3611:
[----:B------:R-:W-:Y:S01]  /*e990*/  BSSY B2, `(.L_x_3612) ;  /* 0x0000006000027945 */ /* 0x000fe20003800000 */
[----:B------:R-:W-:Y:S02]  /*e9a0*/  IMAD R156, R200, 0x200, R191 ;  /* 0x00000200c89c7824 */ /* 0x000fe400078e02bf */
[----:B------:R-:W-:Y:S01]  /*e9b0*/  IMAD.MOV.U32 R157, RZ, RZ, 0x40000040 ;  /* 0x40000040ff9d7424 */ /* 0x000fe200078e00ff */
[----:B-1----:R-:W-:Y:S06]  /*e9c0*/  @P3 BRA `(.L_x_3613) ;  /* 0x0000000000083947 */ /* 0x002fec0003800000 */
[----:B------:R-:W1:Y:S02]  /*e9d0*/  SYNCS.PHASECHK.TRANS64.TRYWAIT P3, [R201+URZ+0x38830], R14 ;  /* 0x0388300ec90075a7 */ /* 0x000e64000806017f */
[----:B-1----:R-:W-:Y:S05]  /*e9e0*/  @!P3 BRA `(.L_x_3614) ;  /* 0x000001c0000cb947 */ /* 0x002fea0003800000 */
.L_x_3613:
[----:B------:R-:W-:Y:S05]  /*e9f0*/  BSYNC B2 ;  /* 0x0000000000027941 */ /* 0x000fea0003800000 */
.L_x_3612:
        /* <DEDUP_REMOVED lines=36> */
.L_x_3615:
[----:B------:R2:W3:Y:S01]  /*ec40*/  SYNCS.PHASECHK.TRANS64.TRYWAIT P3, [R201+URZ+0x38850], R14 ;  /* 0x0388500ec90075a7 */ /* 0x0004e2000806017f */
[----:B------:R-:W-:Y:S05]  /*ec50*/  @!P0 BRA `(.L_x_3616) ;  /* 0x0000000000048947 */ /* 0x000fea0003800000 */
[----:B------:R-:W-:Y:S01]  /*ec60*/  BPT.TRAP 0x1 ;  /* 0x000000040000795c */ /* 0x000fe20000300000 */
.L_x_3616:
[----:B------:R-:W-:Y:S04]  /*ec70*/  BSSY B2, `(.L_x_3617) ;  /* 0x0000004000027945 */ /* 0x000fe80003800000 */
[----:B---3--:R-:W-:Y:S05]  /*ec80*/  @P3 BRA `(.L_x_3618) ;  /* 0x0000000000083947 */ /* 0x008fea0003800000 */
[----:B------:R-:W3:Y:S02]  /*ec90*/  SYNCS.PHASECHK.TRANS64.TRYWAIT P3, [R201+URZ+0x38850], R14 ;  /* 0x0388500ec90075a7 */ /* 0x000ee4000806017f */
[----:B---3--:R-:W-:Y:S05]  /*eca0*/  @!P3 BRA `(.L_x_3619) ;  /* 0x000001bc0070b947 */ /* 0x008fea0003800000 */
.L_x_3618:
[----:B------:R-:W-:Y:S05]  /*ecb0*/  BSYNC B2 ;  /* 0x0000000000027941 */ /* 0x000fea0003800000 */
.L_x_3617:
[----:B------:R-:W-:Y:S01]  /*ecc0*/  IMAD R202, R200, 0x1000, R192 ;  /* 0x00001000c8ca7824 */ /* 0x000fe200078e02c0 */
[----:B------:R-:W-:Y:S01]  /*ecd0*/  R2UR UR4, R2 ;  /* 0x00000000020472ca */ /* 0x000fe200000e0000 */
[----:B------:R-:W-:Y:S01]  /*ece0*/  IMAD.MOV.U32 R203, RZ, RZ, 0x40000040 ;  /* 0x40000040ffcb7424 */ /* 0x000fe200078e00ff */
[----:B------:R-:W-:Y:S01]  /*ecf0*/  R2UR UR5, R3 ;  /* 0x00000000030572ca */ /* 0x000fe200000e0000 */
[----:B------:R-:W-:Y:S01]  /*ed00*/  WARPGROUP.ARRIVE ;  /* 0x00000000000079c5 */ /* 0x000fe20000000000 */
[----:B------:R-:W-:Y:S01]  /*ed10*/  R2UR UR6, R202 ;  /* 0x00000000ca0672ca */ /* 0x000fe200000e0000 */
[----:B------:R-:W-:Y:S01]  /*ed20*/  VIADD R204, R2, 0x2 ;  /* 0x0000000202cc7836 */ /* 0x000fe20000000000 */
[----:B------:R-:W-:Y:S01]  /*ed30*/  R2UR UR7, R203 ;  /* 0x00000000cb0772ca */ /* 0x000fe200000e0000 */
[----:B------:R-:W-:Y:S02]  /*ed40*/  IMAD.MOV.U32 R205, RZ, RZ, 0x40000040 ;  /* 0x40000040ffcd7424 */ /* 0x000fe400078e00ff */
[----:B------:R-:W4:Y:S01]  /*ed50*/  S2R R21, SR_TID.X ;  /* 0x0000000000157919 */ /* 0x000f220000002100 */
[----:B------:R-:W-:Y:S01]  /*ed60*/  VIADD R206, R202, 0x800 ;  /* 0x00000800cace7836 */ /* 0x000fe20000000000 */
[----:B------:R-:W-:Y:S01]  /*ed70*/  UISETP.NE.AND UP0, UPT, UR48, URZ, UPT ;  /* 0x0000003f3000728c */ /* 0x000fe2000bf05270 */
[----:B------:R-:W-:-:S02]  /*ed80*/  VIADD R207, R2, 0x800 ;  /* 0x0000080002cf7836 */ /* 0x000fc40000000000 */
[----:B------:R-:W-:Y:S02]  /*ed90*/  IMAD.IADD R213, R218, 0x1, R195 ;  /* 0x00000001dad57824 */ /* 0x000fe400078e02c3 */
[----:B------:R-:W-:Y:S02]  /*eda0*/  VIADD R210, R202, 0xe00 ;  /* 0x00000e00cad27836 */ /* 0x000fe40000000000 */
[----:B------:R-:W-:Y:S01]  /*edb0*/  IMAD.MOV.U32 R209, RZ, RZ, 0x40000040 ;  /* 0x40000040ffd17424 */ /* 0x000fe200078e00ff */
[----:B------:R-:W-:Y:S01]  /*edc0*/  HGMMA.64x64x16.F32.BF16 R152, gdesc[UR4], R152, gsb0 ;  /* 0x00e00000049879f0 */ /* 0x000fe20008001898 */
[----:B------:R-:W-:Y:S01]  /*edd0*/  R2UR UR4, R204 ;  /* 0x00000000cc0472ca */ /* 0x000fe200000e0000 */
[----:B------:R-:W-:Y:S01]  /*ede0*/  VIADD R204, R202, 0x2 ;  /* 0x00000002cacc7836 */ /* 0x000fe20000000000 */
[----:B------:R-:W-:Y:S01]  /*edf0*/  R2UR UR5, R205 ;  /* 0x00000000cd0572ca */ /* 0x000fe200000e0000 */
[----:B------:R-:W-:Y:S02]  /*ee00*/  IMAD.MOV.U32 R205, RZ, RZ, 0x40000040 ;  /* 0x40000040ffcd7424 */ /* 0x000fe400078e00ff */
[----:B------:R-:W-:Y:S01]  /*ee10*/  IMAD.MOV.U32 R211, RZ, RZ, 0x40000040 ;  /* 0x40000040ffd37424 */ /* 0x000fe200078e00ff */
[----:B------:R-:W-:Y:S01]  /*ee20*/  R2UR UR6, R204 ;  /* 0x00000000cc0672ca */ /* 0x000fe200000e0000 */
[----:B------:R-:W-:Y:S01]  /*ee30*/  VIADD R204, R2, 0x4 ;  /* 0x0000000402cc7836 */ /* 0x000fe20000000000 */
[----:B------:R-:W-:Y:S01]  /*ee40*/  R2UR UR7, R205 ;  /* 0x00000000cd0772ca */ /* 0x000fe200000e0000 */
[----:B------:R-:W-:Y:S01]  /*ee50*/  IMAD.MOV.U32 R205, RZ, RZ, 0x40000040 ;  /* 0x40000040ffcd7424 */ /* 0x000fe200078e00ff */
[----:B----4-:R-:W-:-:S05]  /*ee60*/  SHF.R.U32.HI R21, RZ, 0x7, R21 ;  /* 0x00000007ff157819 */ /* 0x010fca0000011615 */
[----:B0123--:R-:W0:Y:S02]  /*ee70*/  SHFL.IDX PT, R14, R21, RZ, 0x1f ;  /* 0x00001fff150e7589 */ /* 0x00fe2400000e0000 */
[----:B0-----:R-:W-:Y:S01]  /*ee80*/  ISETP.GT.AND P3, PT, R14, 0x7f, PT ;  /* 0x0000007f0e00780c */ /* 0x001fe20003f64270 */
[----:B------:R-:W-:-:S03]  /*ee90*/  IMAD.MOV.U32 R14, RZ, RZ, 0x4 ;  /* 0x00000004ff0e7424 */ /* 0x000fc600078e00ff */
[----:B------:R-:W-:Y:S02]  /*eea0*/  SEL R203, RZ, 0x2, !P3 ;  /* 0x00000002ffcb7807 */ /* 0x000fe40005800000 */
[C---:B------:R-:W-:Y:S02]  /*eeb0*/  SEL R21, R14.reuse, 0x2, P3 ;  /* 0x000000020e157807 */ /* 0x040fe40001800000 */
[----:B------:R-:W-:-:S03]  /*eec0*/  SEL R14, R14, 0x6, !P3 ;  /* 0x000000060e0e7807 */ /* 0x000fc60005800000 */
[----:B------:R-:W-:Y:S01]  /*eed0*/  IMAD.IADD R208, R21, 0x1, R210 ;  /* 0x0000000115d07824 */ /* 0x000fe200078e02d2 */
        /* <DEDUP_REMOVED lines=176> */
[----:B------:R-:W-:-:S05]  /*f9e0*/  IMAD.MOV.U32 R207, RZ, RZ, 0xa00 ;  /* 0x00000a00ffcf7424 */ /* 0x000fca00078e00ff */
[----:B------:R-:W-:-:S04]  /*f9f0*/  SEL R207, R207, 0x980, P3 ;  /* 0x00000980cfcf7807 */ /* 0x000fc80001800000 */
[----:B------:R-:W-:Y:S01]  /*fa00*/  LOP3.LUT R207, R207, 0xa00, RZ, 0xc0, !PT ;  /* 0x00000a00cfcf7812 */ /* 0x000fe200078ec0ff */
[----:B------:R-:W-:Y:S02]  /*fa10*/  WARPGROUP.DEPBAR.LE gsb0, 0x0 ;  /* 0x00008000000079c5 */ /* 0x000fe40000010000 */
[----:B------:R-:W-:-:S06]  /*fa20*/  WARPGROUP.ARRIVE ;  /* 0x00000000000079c5 */ /* 0x000fcc0000000000 */
[----:B------:R-:W-:Y:S01]  /*fa30*/  HGMMA.64x64x16.F32.BF16 R152, gdesc[UR4], R152, gsb0 ;  /* 0x00e00000049879f0 */ /* 0x000fe20008001898 */
[----:B------:R-:W-:Y:S01]  /*fa40*/  R2UR UR4, R204 ;  /* 0x00000000cc0472ca */ /* 0x000fe200000e0000 */
[----:B------:R-:W-:Y:S01]  /*fa50*/  IMAD.IADD R204, R206, 0x1, R14 ;  /* 0x00000001cecc7824 */ /* 0x000fe200078e020e */
[----:B------:R-:W-:Y:S01]  /*fa60*/  R2UR UR5, R205 ;  /* 0x00000000cd0572ca */ /* 0x000fe200000e0000 */
[----:B------:R-:W-:Y:S02]  /*fa70*/  IMAD.MOV.U32 R205, RZ, RZ, 0x40000040 ;  /* 0x40000040ffcd7424 */ /* 0x000fe400078e00ff */
[----:B------:R-:W-:Y:S01]  /*fa80*/  IMAD.MOV.U32 R206, RZ, RZ, 0x28 ;  /* 0x00000028ffce7424 */ /* 0x000fe200078e00ff */
[----:B------:R-:W-:Y:S02]  /*fa90*/  R2UR UR6, R204 ;  /* 0x00000000cc0672ca */ /* 0x000fe400000e0000 */
[----:B------:R-:W-:Y:S01]  /*faa0*/  R2UR UR7, R205 ;  /* 0x00000000cd0772ca */ /* 0x000fe200000e0000 */
[----:B------:R-:W-:Y:S01]  /*fab0*/  IMAD.MOV.U32 R205, RZ, RZ, 0x40000040 ;  /* 0x40000040ffcd7424 */ /* 0x000fe200078e00ff */
[----:B------:R-:W-:-:S04]  /*fac0*/  SEL R206, R206, 0x26, P3 ;  /* 0x00000026cece7807 */ /* 0x000fc80001800000 */
[----:B------:R-:W-:-:S04]  /*fad0*/  LOP3.LUT R206, R206, 0x6, RZ, 0xc0, !PT ;  /* 0x00000006cece7812 */ /* 0x000fc800078ec0ff */
[CC--:B------:R-:W-:Y:S02]  /*fae0*/  IADD3 R204, R206.reuse, R207.reuse, R2 ;  /* 0x000000cfcecc7210 */ /* 0x0c0fe40007ffe002 */
[----:B------:R-:W-:Y:S01]  /*faf0*/  IADD3 R206, R206, R207, R202 ;  /* 0x000000cfcece7210 */ /* 0x000fe20007ffe0ca */
[----:B------:R-:W-:Y:S01]  /*fb00*/  IMAD.MOV.U32 R207, RZ, RZ, 0x40000040 ;  /* 0x40000040ffcf7424 */ /* 0x000fe200078e00ff */
[----:B------:R-:W-:Y:S02]  /*fb10*/  WARPGROUP.DEPBAR.LE gsb0, 0x0 ;  /* 0x00008000000079c5 */ /* 0x000fe40000010000 */
[----:B------:R-:W-:-:S06]  /*fb20*/  WARPGROUP.ARRIVE ;  /* 0x00000000000079c5 */ /* 0x000fcc0000000000 */
[----:B------:R-:W-:Y:S01]  /*fb30*/  HGMMA.64x64x16.F32.BF16 R152, gdesc[UR4], R152, gsb0 ;  /* 0x00e00000049879f0 */ /* 0x000fe20008001898 */
[----:B------:R-:W-:Y:S02]  /*fb40*/  R2UR UR4, R204 ;  /* 0x00000000cc0472ca */ /* 0x000fe400000e0000 */
[----:B------:R-:W-:Y:S01]  /*fb50*/  R2UR UR5, R205 ;  /* 0x00000000cd0572ca */ /* 0x000fe200000e0000 */
[----:B------:R-:W-:Y:S01]  /*fb60*/  IMAD.MOV.U32 R205, RZ, RZ, 0x40000040 ;  /* 0x40000040ffcd7424 */ /* 0x000fe200078e00ff */
[----:B------:R-:W-:Y:S01]  /*fb70*/  R2UR UR6, R206 ;  /* 0x00000000ce0672ca */ /* 0x000fe200000e0000 */
[----:B------:R-:W-:Y:S01]  /*fb80*/  VIADD R206, R2, 0xa00 ;  /* 0x00000a0002ce7836 */ /* 0x000fe20000000000 */
[----:B------:R-:W-:Y:S01]  /*fb90*/  R2UR UR7, R207 ;  /* 0x00000000cf0772ca */ /* 0x000fe200000e0000 */
[----:B------:R-:W-:Y:S02]  /*fba0*/  VIADD R207, R202, 0xa00 ;  /* 0x00000a00cacf7836 */ /* 0x000fe40000000000 */
[----:B------:R-:W-:Y:S01]  /*fbb0*/  IMAD.IADD R204, R206, 0x1, R203 ;  /* 0x00000001cecc7824 */ /* 0x000fe200078e02cb */
[----:B------:R-:W-:-:S02]  /*fbc0*/  WARPGROUP.DEPBAR.LE gsb0, 0x0 ;  /* 0x00008000000079c5 */ /* 0x000fc40000010000 */
[----:B------:R-:W-:-:S07]  /*fbd0*/  WARPGROUP.ARRIVE ;  /* 0x00000000000079c5 */ /* 0x000fce0000000000 */
        /* <DEDUP_REMOVED lines=96> */
[----:B------:R-:W0:Y:S01]  /*101e0*/  @P2 LDC R204, c[0x0][0x450] ;  /* 0x00011400ffcc2b82 */ /* 0x000e220000000800 */
[----:B------:R-:W-:Y:S01]  /*101f0*/  R2UR UR6, R206 ;  /* 0x00000000ce0672ca */ /* 0x000fe200000e0000 */
[----:B------:R-:W-:Y:S01]  /*10200*/  VIADD R206, R2, 0xe00 ;  /* 0x00000e0002ce7836 */ /* 0x000fe20000000000 */
[----:B------:R-:W-:Y:S01]  /*10210*/  R2UR UR7, R207 ;  /* 0x00000000cf0772ca */ /* 0x000fe200000e0000 */
[----:B------:R-:W-:-:S04]  /*10220*/  IMAD.MOV.U32 R207, RZ, RZ, 0x40000040 ;  /* 0x40000040ffcf7424 */ /* 0x000fc800078e00ff */
[----:B------:R-:W1:Y:S02]  /*10230*/  @P2 LDC R205, c[0x0][0x44c] ;  /* 0x00011300ffcd2b82 */ /* 0x000e640000000800 */
[----:B-1----:R-:W-:-:S05]  /*10240*/  @P2 IMAD.HI.U32 R205, R213, R205, RZ ;  /* 0x000000cdd5cd2227 */ /* 0x002fca00078e00ff */
[----:B0-----:R-:W-:Y:S01]  /*10250*/  @P2 SHF.R.U32.HI R213, RZ, R204, R205 ;  /* 0x000000ccffd52219 */ /* 0x001fe200000116cd */
[----:B------:R-:W-:Y:S02]  /*10260*/  IMAD.IADD R204, R206, 0x1, R203 ;  /* 0x00000001cecc7824 */ /* 0x000fe400078e02cb */
[----:B------:R-:W-:Y:S01]  /*10270*/  IMAD.MOV.U32 R205, RZ, RZ, 0x40000040 ;  /* 0x40000040ffcd7424 */ /* 0x000fe200078e00ff */
[----:B------:R-:W-:Y:S02]  /*10280*/  WARPGROUP.DEPBAR.LE gsb0, 0x0 ;  /* 0x00008000000079c5 */ /* 0x000fe40000010000 */
[----:B------:R-:W-:-:S06]  /*10290*/  WARPGROUP.ARRIVE ;  /* 0x00000000000079c5 */ /* 0x000fcc0000000000 */
[----:B------:R-:W-:Y:S01]  /*102a0*/  HGMMA.64x64x16.F32.BF16 R152, gdesc[UR4], R152, gsb0 ;  /* 0x00e00000049879f0 */ /* 0x000fe20008001898 */
[----:B------:R-:W-:Y:S01]  /*102b0*/  R2UR UR4, R204 ;  /* 0x00000000cc0472ca */ /* 0x000fe200000e0000 */
[--C-:B------:R-:W-:Y:S01]  /*102c0*/  IMAD.IADD R204, R203, 0x1, R210.reuse ;  /* 0x00000001cbcc7824 */ /* 0x100fe200078e02d2 */
[----:B------:R-:W-:Y:S01]  /*102d0*/  R2UR UR5, R205 ;  /* 0x00000000cd0572ca */ /* 0x000fe200000e0000 */
[----:B------:R-:W-:Y:S02]  /*102e0*/  IMAD.MOV.U32 R205, RZ, RZ, 0x40000040 ;  /* 0x40000040ffcd7424 */ /* 0x000fe400078e00ff */
[----:B------:R-:W-:Y:S01]  /*102f0*/  IMAD.IADD R210, R14, 0x1, R210 ;  /* 0x000000010ed27824 */ /* 0x000fe200078e02d2 */
[----:B------:R-:W-:Y:S01]  /*10300*/  R2UR UR6, R204 ;  /* 0x00000000cc0672ca */ /* 0x000fe200000e0000 */
[----:B------:R-:W-:Y:S01]  /*10310*/  IMAD.IADD R204, R206, 0x1, R21 ;  /* 0x00000001cecc7824 */ /* 0x000fe200078e0215 */
[----:B------:R-:W-:Y:S01]  /*10320*/  R2UR UR7, R205 ;  /* 0x00000000cd0772ca */ /* 0x000fe200000e0000 */
[----:B------:R-:W-:-:S02]  /*10330*/  IMAD.MOV.U32 R205, RZ, RZ, 0x40000040 ;  /* 0x40000040ffcd7424 */ /* 0x000fc400078e00ff */
[----:B------:R-:W-:Y:S02]  /*10340*/  IMAD.IADD R206, R206, 0x1, R14 ;  /* 0x00000001cece7824 */ /* 0x000fe400078e020e */
[----:B------:R-:W-:Y:S02]  /*10350*/  IMAD.MOV.U32 R203, RZ, RZ, 0x40 ;  /* 0x00000040ffcb7424 */ /* 0x000fe400078e00ff */
[----:B------:R-:W-:Y:S02]  /*10360*/  IMAD.MOV.U32 R14, RZ, RZ, 0x1000 ;  /* 0x00001000ff0e7424 */ /* 0x000fe400078e00ff */
[----:B------:R-:W-:Y:S01]  /*10370*/  IMAD.U32 R21, RZ, RZ, UR43 ;  /* 0x0000002bff157e24 */ /* 0x000fe2000f8e00ff */
[----:B------:R-:W-:Y:S02]  /*10380*/  SEL R203, R203, 0x3e, P3 ;  /* 0x0000003ecbcb7807 */ /* 0x000fe40001800000 */
[----:B------:R-:W-:Y:S02]  /*10390*/  SEL R14, R14, 0xf80, P3 ;  /* 0x00000f800e0e7807 */ /* 0x000fe40001800000 */
[----:B------:R-:W-:-:S02]  /*103a0*/  LOP3.LUT R203, R203, 0x6, RZ, 0xc0, !PT ;  /* 0x00000006cbcb7812 */ /* 0x000fc400078ec0ff */
[----:B------:R-:W-:Y:S02]  /*103b0*/  LOP3.LUT R14, R14, 0x1e00, RZ, 0xc0, !PT ;  /* 0x00001e000e0e7812 */ /* 0x000fe400078ec0ff */
[----:B------:R-:W-:Y:S02]  /*103c0*/  PLOP3.LUT P3, PT, PT, PT, UP0, 0x40, 0x0 ;  /* 0x000000000000781c */ /* 0x000fe40003f6e808 */
        /* <DEDUP_REMOVED lines=9> */
[----:B------:R-:W0:Y:S01]  /*10460*/  SHFL.IDX PT, R208, R213, RZ, 0x1c1f ;  /* 0x001c1fffd5d07589 */ /* 0x000e2200000e0000 */
[----:B------:R-:W-:Y:S01]  /*10470*/  IADD3 R204, R203, R14, R2 ;  /* 0x0000000ecbcc7210 */ /* 0x000fe20007ffe002 */
[----:B------:R-:W-:-:S02]  /*10480*/  IMAD.MOV.U32 R203, RZ, RZ, 0x40000040 ;  /* 0x40000040ffcb7424 */ /* 0x000fc400078e00ff */
[----:B------:R-:W-:-:S05]  /*10490*/  @!P1 VIADD R14, R201, 0x38840 ;  /* 0x00038840c90e9836 */ /* 0x000fca0000000000 */
[----:B------:R-:W-:Y:S01]  /*104a0*/  @!P1 PRMT R14, RZ, 0x654, R14 ;  /* 0x00000654ff0e9816 */ /* 0x000fe2000000000e */
[----:B------:R-:W-:Y:S02]  /*104b0*/  WARPGROUP.DEPBAR.LE gsb0, 0x0 ;  /* 0x00008000000079c5 */ /* 0x000fe40000010000 */
[----:B------:R-:W-:-:S06]  /*104c0*/  WARPGROUP.ARRIVE ;  /* 0x00000000000079c5 */ /* 0x000fcc0000000000 */
[----:B------:R-:W-:Y:S01]  /*104d0*/  HGMMA.64x64x16.F32.BF16 R152, gdesc[UR4], R152, gsb0 ;  /* 0x00e00000049879f0 */ /* 0x000fe20008001898 */
[----:B------:R-:W-:Y:S02]  /*104e0*/  R2UR UR4, R206 ;  /* 0x00000000ce0472ca */ /* 0x000fe400000e0000 */
[----:B------:R-:W-:Y:S02]  /*104f0*/  R2UR UR5, R207 ;  /* 0x00000000cf0572ca */ /* 0x000fe400000e0000 */
[----:B------:R-:W-:Y:S02]  /*10500*/  R2UR UR6, R210 ;  /* 0x00000000d20672ca */ /* 0x000fe400000e0000 */
[----:B------:R-:W-:Y:S02]  /*10510*/  R2UR UR7, R211 ;  /* 0x00000000d30772ca */ /* 0x000fe400000e0000 */
[----:B------:R-:W-:Y:S01]  /*10520*/  LOP3.LUT R207, RZ, R21, RZ, 0x33, !PT ;  /* 0x00000015ffcf7212 */ /* 0x000fe200078e33ff */
[----:B------:R-:W-:-:S02]  /*10530*/  WARPGROUP.DEPBAR.LE gsb0, 0x0 ;  /* 0x00008000000079c5 */ /* 0x000fc40000010000 */
[----:B------:R-:W-:-:S08]  /*10540*/  WARPGROUP.ARRIVE ;  /* 0x00000000000079c5 */ /* 0x000fd00000000000 */
        /* <DEDUP_REMOVED lines=10> */
[----:B-1----:R-:W-:-:S05]  /*105f0*/  IMAD.SHL.U32 R14, R15, 0x40, RZ ;  /* 0x000000400f0e7824 */ /* 0x002fca00078e00ff */
[----:B------:R-:W-:-:S04]  /*10600*/  IADD3 R206, -R187, 0x1, -R14 ;  /* 0x00000001bbce7810 */ /* 0x000fc80007ffe90e */
[----:B------:R-:W-:-:S05]  /*10610*/  IADD3 R206, -R23, R206, R184 ;  /* 0x000000ce17ce7210 */ /* 0x000fca0007ffe1b8 */
[----:B------:R-:W-:Y:S02]  /*10620*/  IMAD.IADD R207, R207, 0x1, R206 ;  /* 0x00000001cfcf7824 */ /* 0x000fe400078e02ce */
[----:B------:R-:W-:Y:S02]  /*10630*/  VIADD R206, R206, UR46 ;  /* 0x0000002ecece7c36 */ /* 0x000fe40008000000 */
[C---:B0-----:R-:W-:Y:S02]  /*10640*/  IMAD.IADD R204, R208.reuse, 0x1, R207 ;  /* 0x00000001d0cc7824 */ /* 0x041fe400078e02cf */
        /* <DEDUP_REMOVED lines=14> */
.L_x_3622:
[----:B------:R-:W-:-:S05]  /*10730*/  IMAD.U32 R209, RZ, RZ, UR42 ;  /* 0x0000002affd17e24 */ /* 0x000fca000f8e00ff */
[----:B------:R-:W-:-:S13]  /*10740*/  ISETP.NE.AND P3, PT, R209, 0x1, PT ;  /* 0x00000001d100780c */ /* 0x000fda0003f65270 */
[----:B------:R-:W0:Y:S02]  /*10750*/  @P3 LDC.64 R202, c[0x0][0xae0] ;  /* 0x0002b800ffca3b82 */ /* 0x000e240000000a00 */
[----:B0-----:R-:W-:-:S05]  /*10760*/  @P3 IMAD.HI.U32 R202, R208, R202, RZ ;  /* 0x000000cad0ca3227 */ /* 0x001fca00078e00ff */
[----:B------:R-:W-:-:S07]  /*10770*/  @P3 SHF.R.U32.HI R208, RZ, R203, R202 ;  /* 0x000000cbffd03219 */ /* 0x000fce00000116ca */
.L_x_3623:
[----:B------:R-:W-:Y:S05]  /*10780*/  BSYNC B2 ;  /* 0x0000000000027941 */ /* 0x000fea0003800000 */
.L_x_3621:
[----:B------:R-:W-:-:S04]  /*10790*/  IMAD R208, R208, R209, -R14 ;  /* 0x000000d1d0d07224 */ /* 0x000fc800078e0a0e */
[----:B------:R-:W-:-:S05]  /*107a0*/  IMAD.IADD R208, R208, 0x1, -R187 ;  /* 0x00000001d0d07824 */ /* 0x000fca00078e0abb */
[----:B------:R-:W-:Y:S02]  /*107b0*/  VIMNMX R204, R204, R208, !PT ;  /* 0x000000d0cccc7248 */ /* 0x000fe40007fe0100 */
[----:B------:R-:W-:-:S07]  /*107c0*/  VIADDMNMX R205, R208, R209, R205, PT ;  /* 0x000000d1d0cd7246 */ /* 0x000fce00038001cd */
.L_x_3620:
[----:B------:R-:W-:Y:S01]  /*107d0*/  ISETP.GT.AND P3, PT, R15, -0x1, PT ;  /* 0xffffffff0f00780c */ /* 0x000fe20003f64270 */
[----:B------:R-:W0:Y:S01]  /*107e0*/  SHFL.IDX PT, R213, R213, 0x1, 0x1c1f ;  /* 0x003c1f00d5d57f89 */ /* 0x000e2200000e0000 */
[----:B------:R-:W-:Y:S02]  /*107f0*/  UISETP.NE.AND UP0, UPT, UR48, URZ, UPT ;  /* 0x0000003f3000728c */ /* 0x000fe4000bf05270 */
[C---:B------:R-:W-:Y:S02]  /*10800*/  ISETP.GT.AND P4, PT, R204.reuse, RZ, P3 ;  /* 0x000000ffcc00720c */ /* 0x040fe40001f84270 */
[C---:B------:R-:W-:Y:S02]  /*10810*/  ISETP.GT.AND P6, PT, R204.reuse, 0x8, P3 ;  /* 0x00000008cc00780c */ /* 0x040fe40001fc4270 */
[----:B------:R-:W-:Y:S02]  /*10820*/  ISETP.LT.OR P5, PT, R205, 0x1, P4 ;  /* 0x00000001cd00780c */ /* 0x000fe400027a1670 */
[----:B------:R-:W-:-:S02]  /*10830*/  ISETP.GT.AND P4, PT, R204, 0x1, P3 ;  /* 0x00000001cc00780c */ /* 0x000fc40001f84270 */
[----:B------:R-:W-:Y:S02]  /*10840*/  FSEL R202, R152, -INF , !P5 ;  /* 0xff80000098ca7808 */ /* 0x000fe40006800000 */
[----:B------:R-:W-:Y:S02]  /*10850*/  ISETP.LT.OR P4, PT, R205, 0x2, P4 ;  /* 0x00000002cd00780c */ /* 0x000fe40002781670 */
[C---:B------:R-:W-:Y:S02]  /*10860*/  ISETP.GT.AND P5, PT, R204.reuse, 0x9, P3 ;  /* 0x00000009cc00780c */ /* 0x040fe40001fa4270 */
[----:B------:R-:W-:Y:S02]  /*10870*/  FSEL R203, R153, -INF , !P4 ;  /* 0xff80000099cb7808 */ /* 0x000fe40006000000 */
[----:B------:R-:W-:Y:S02]  /*10880*/  ISETP.GT.AND P4, PT, R204, 0x10, P3 ;  /* 0x00000010cc00780c */ /* 0x000fe40001f84270 */
[----:B------:R-:W-:-:S02]  /*10890*/  ISETP.LT.OR P6, PT, R205, 0x9, P6 ;  /* 0x00000009cd00780c */ /* 0x000fc400037c1670 */
[C---:B------:R-:W-:Y:S01]  /*108a0*/  ISETP.LT.OR P4, PT, R205.reuse, 0x11, P4 ;  /* 0x00000011cd00780c */ /* 0x040fe20002781670 */
[--C-:B0-----:R-:W-:Y:S01]  /*108b0*/  IMAD.IADD R206, R206, 0x1, R213.reuse ;  /* 0x00000001cece7824 */ /* 0x101fe200078e02d5 */
[----:B------:R-:W-:Y:S01]  /*108c0*/  ISETP.LT.OR P5, PT, R205, 0xa, P5 ;  /* 0x0000000acd00780c */ /* 0x000fe20002fa1670 */
[----:B------:R-:W-:Y:S01]  /*108d0*/  IMAD.IADD R207, R207, 0x1, R213 ;  /* 0x00000001cfcf7824 */ /* 0x000fe200078e02d5 */
[----:B------:R-:W-:Y:S02]  /*108e0*/  FSEL R160, R160, -INF , !P4 ;  /* 0xff800000a0a07808 */ /* 0x000fe40006000000 */
[----:B------:R-:W-:Y:S02]  /*108f0*/  ISETP.GT.AND P4, PT, R204, 0x19, P3 ;  /* 0x00000019cc00780c */ /* 0x000fe40001f84270 */
[----:B------:R-:W-:Y:S02]  /*10900*/  FSEL R156, R156, -INF , !P6 ;  /* 0xff8000009c9c7808 */ /* 0x000fe40007000000 */
[----:B------:R-:W-:-:S02]  /*10910*/  ISETP.LT.OR P4, PT, R205, 0x1a, P4 ;  /* 0x0000001acd00780c */ /* 0x000fc40002781670 */
[----:B------:R-:W-:Y:S02]  /*10920*/  FSEL R157, R157, -INF , !P5 ;  /* 0xff8000009d9d7808 */ /* 0x000fe40006800000 */
[C---:B------:R-:W-:Y:S02]  /*10930*/  ISETP.GT.AND P6, PT, R204.reuse, 0x11, P3 ;  /* 0x00000011cc00780c */ /* 0x040fe40001fc4270 */
[C---:B------:R-:W-:Y:S02]  /*10940*/  ISETP.GT.AND P5, PT, R204.reuse, 0x18, P3 ;  /* 0x00000018cc00780c */ /* 0x040fe40001fa4270 */
[----:B------:R-:W-:Y:S02]  /*10950*/  FSEL R165, R165, -INF , !P4 ;  /* 0xff800000a5a57808 */ /* 0x000fe40006000000 */
[----:B------:R-:W-:Y:S02]  /*10960*/  ISETP.GT.AND P4, PT, R204, 0x28, P3 ;  /* 0x00000028cc00780c */ /* 0x000fe40001f84270 */
[----:B------:R-:W-:-:S02]  /*10970*/  ISETP.LT.OR P6, PT, R205, 0x12, P6 ;  /* 0x00000012cd00780c */ /* 0x000fc400037c1670 */
[C---:B------:R-:W-:Y:S02]  /*10980*/  ISETP.LT.OR P5, PT, R205.reuse, 0x19, P5 ;  /* 0x00000019cd00780c */ /* 0x040fe40002fa1670 */
[----:B------:R-:W-:Y:S02]  /*10990*/  ISETP.LT.OR P4, PT, R205, 0x29, P4 ;  /* 0x00000029cd00780c */ /* 0x000fe40002781670 */
[----:B------:R-:W-:Y:S02]  /*109a0*/  FSEL R161, R161, -INF , !P6 ;  /* 0xff800000a1a17808 */ /* 0x000fe40007000000 */
[----:B------:R-:W-:Y:S02]  /*109b0*/  FSEL R164, R164, -INF , !P5 ;  /* 0xff800000a4a47808 */ /* 0x000fe40006800000 */
[C---:B------:R-:W-:Y:S02]  /*109c0*/  ISETP.GT.AND P6, PT, R204.reuse, 0x20, P3 ;  /* 0x00000020cc00780c */ /* 0x040fe40001fc4270 */
[----:B------:R-:W-:-:S02]  /*109d0*/  ISETP.GT.AND P5, PT, R204, 0x21, P3 ;  /* 0x00000021cc00780c */ /* 0x000fc40001fa4270 */
[----:B------:R-:W-:Y:S02]  /*109e0*/  FSEL R208, R172, -INF , !P4 ;  /* 0xff800000acd07808 */ /* 0x000fe40006000000 */
[----:B------:R-:W-:Y:S02]  /*109f0*/  ISETP.GT.AND P4, PT, R204, 0x31, P3 ;  /* 0x00000031cc00780c */ /* 0x000fe40001f84270 */
[C---:B------:R-:W-:Y:S02]  /*10a00*/  ISETP.LT.OR P6, PT, R205.reuse, 0x21, P6 ;  /* 0x00000021cd00780c */ /* 0x040fe400037c1670 */
[C---:B------:R-:W-:Y:S02]  /*10a10*/  ISETP.LT.OR P5, PT, R205.reuse, 0x22, P5 ;  /* 0x00000022cd00780c */ /* 0x040fe40002fa1670 */
[----:B------:R-:W-:Y:S02]  /*10a20*/  ISETP.LT.OR P4, PT, R205, 0x32, P4 ;  /* 0x00000032cd00780c */ /* 0x000fe40002781670 */
[----:B------:R-:W-:-:S02]  /*10a30*/  FSEL R168, R168, -INF , !P6 ;  /* 0xff800000a8a87808 */ /* 0x000fc40007000000 */
[----:B------:R-:W-:Y:S02]  /*10a40*/  FSEL R169, R169, -INF , !P5 ;  /* 0xff800000a9a97808 */ /* 0x000fe40006800000 */
[C---:B------:R-:W-:Y:S02]  /*10a50*/  ISETP.GT.AND P6, PT, R204.reuse, 0x29, P3 ;  /* 0x00000029cc00780c */ /* 0x040fe40001fc4270 */
[----:B------:R-:W-:Y:S02]  /*10a60*/  ISETP.GT.AND P5, PT, R204, 0x30, P3 ;  /* 0x00000030cc00780c */ /* 0x000fe40001fa4270 */
[----:B------:R-:W-:Y:S02]  /*10a70*/  FSEL R177, R177, -INF , !P4 ;  /* 0xff800000b1b17808 */ /* 0x000fe40006000000 */
[----:B------:R-:W-:Y:S02]  /*10a80*/  PLOP3.LUT P4, PT, PT, PT, UP0, 0x40, 0x0 ;  /* 0x000000000000781c */ /* 0x000fe40003f8e808 */
[----:B------:R-:W-:-:S02]  /*10a90*/  ISETP.LT.OR P6, PT, R205, 0x2a, P6 ;  /* 0x0000002acd00780c */ /* 0x000fc400037c1670 */
[----:B------:R-:W-:Y:S02]  /*10aa0*/  ISETP.LT.OR P5, PT, R205, 0x31, P5 ;  /* 0x00000031cd00780c */ /* 0x000fe40002fa1670 */
[----:B------:R-:W-:Y:S02]  /*10ab0*/  FSEL R173, R173, -INF , !P6 ;  /* 0xff800000adad7808 */ /* 0x000fe40007000000 */
[----:B------:R-:W-:Y:S02]  /*10ac0*/  FSEL R176, R176, -INF , !P5 ;  /* 0xff800000b0b07808 */ /* 0x000fe40006800000 */
[C---:B------:R-:W-:Y:S02]  /*10ad0*/  ISETP.GT.AND P6, PT, R204.reuse, 0x38, P3 ;  /* 0x00000038cc00780c */ /* 0x040fe40001fc4270 */
[----:B------:R-:W-:Y:S02]  /*10ae0*/  ISETP.GT.AND P5, PT, R204, 0x39, P3 ;  /* 0x00000039cc00780c */ /* 0x000fe40001fa4270 */
[----:B------:R-:W-:-:S02]  /*10af0*/  ISETP.LT.OR P6, PT, R205, 0x39, P6 ;  /* 0x00000039cd00780c */ /* 0x000fc400037c1670 */
        /* <DEDUP_REMOVED lines=16> */
.L_x_3626:
[----:B------:R-:W-:-:S05]  /*10c00*/  IMAD.U32 R172, RZ, RZ, UR42 ;  /* 0x0000002affac7e24 */ /* 0x000fca000f8e00ff */
[----:B------:R-:W-:-:S13]  /*10c10*/  ISETP.NE.AND P4, PT, R172, 0x1, PT ;  /* 0x00000001ac00780c */ /* 0x000fda0003f85270 */
[----:B------:R-:W0:Y:S02]  /*10c20*/  @P4 LDC.64 R152, c[0x0][0xae0] ;  /* 0x0002b800ff984b82 */ /* 0x000e240000000a00 */
[----:B0-----:R-:W-:-:S05]  /*10c30*/  @P4 IMAD.HI.U32 R152, R213, R152, RZ ;  /* 0x00000098d5984227 */ /* 0x001fca00078e00ff */
[----:B------:R-:W-:-:S07]  /*10c40*/  @P4 SHF.R.U32.HI R213, RZ, R153, R152 ;  /* 0x00000099ffd54219 */ /* 0x000fce0000011698 */
.L_x_3627:
[----:B------:R-:W-:Y:S05]  /*10c50*/  BSYNC B2 ;  /* 0x0000000000027941 */ /* 0x000fea0003800000 */
.L_x_3625:
[----:B------:R-:W-:-:S04]  /*10c60*/  IMAD R14, R213, R172, -R14 ;  /* 0x000000acd50e7224 */ /* 0x000fc800078e0a0e */
[----:B------:R-:W-:-:S05]  /*10c70*/  IMAD.IADD R14, R14, 0x1, -R187 ;  /* 0x000000010e0e7824 */ /* 0x000fca00078e0abb */
[----:B------:R-:W-:Y:S02]  /*10c80*/  VIMNMX R207, R207, R14, !PT ;  /* 0x0000000ecfcf7248 */ /* 0x000fe40007fe0100 */
[----:B------:R-:W-:-:S07]  /*10c90*/  VIADDMNMX R206, R14, R172, R206, PT ;  /* 0x000000ac0ece7246 */ /* 0x000fce00038001ce */
.L_x_3624:
[----:B------:R-:W-:Y:S01]  /*10ca0*/  FMNMX.FTZ R14, R202, R9, !PT ;  /* 0x00000009ca0e7209 */ /* 0x000fe20007810000 */
[----:B------:R-:W-:Y:S01]  /*10cb0*/  @!P1 VIADD R201, R201, 0x38860 ;  /* 0x00038860c9c99836 */ /* 0x000fe20000000000 */
        /* <DEDUP_REMOVED lines=32> */
[----:B------:R-:W0:Y:S01]  /*10ec0*/  SHFL.BFLY PT, R152, R14, 0x2, 0x1f ;  /* 0x0c401f000e987f89 */ /* 0x000e2200000e0000 */
[C---:B------:R-:W-:Y:S02]  /*10ed0*/  ISETP.LT.OR P5, PT, R206.reuse, 0x11, P5 ;  /* 0x00000011ce00780c */ /* 0x040fe40002fa1670 */
[----:B------:R-:W-:Y:S02]  /*10ee0*/  ISETP.LT.OR P6, PT, R206, 0x39, P6 ;  /* 0x00000039ce00780c */ /* 0x000fe400037c1670 */
[----:B------:R-:W-:-:S02]  /*10ef0*/  FSEL R162, R162, -INF , !P5 ;  /* 0xff800000a2a27808 */ /* 0x000fc40006800000 */
[----:B------:R-:W-:Y:S02]  /*10f00*/  ISETP.GT.AND P5, PT, R207, 0x19, P3 ;  /* 0x00000019cf00780c */ /* 0x000fe40001fa4270 */
[----:B------:R-:W-:Y:S02]  /*10f10*/  FSEL R182, R182, -INF , !P6 ;  /* 0xff800000b6b67808 */ /* 0x000fe40007000000 */
[----:B------:R-:W-:Y:S02]  /*10f20*/  ISETP.LT.OR P5, PT, R206, 0x1a, P5 ;  /* 0x0000001ace00780c */ /* 0x000fe40002fa1670 */
[----:B------:R-:W-:Y:S02]  /*10f30*/  @!P1 PRMT R201, RZ, 0x654, R201 ;  /* 0x00000654ffc99816 */ /* 0x000fe400000000c9 */
[----:B------:R-:W-:Y:S02]  /*10f40*/  FSEL R167, R167, -INF , !P5 ;  /* 0xff800000a7a77808 */ /* 0x000fe40006800000 */
[----:B------:R-:W-:-:S04]  /*10f50*/  ISETP.GT.AND P5, PT, R207, 0x28, P3 ;  /* 0x00000028cf00780c */ /* 0x000fc80001fa4270 */
[----:B------:R-:W-:Y:S02]  /*10f60*/  ISETP.LT.OR P5, PT, R206, 0x29, P5 ;  /* 0x00000029ce00780c */ /* 0x000fe40002fa1670 */
[----:B0-----:R-:W-:Y:S01]  /*10f70*/  FMNMX.FTZ R152, R14, R152, !PT ;  /* 0x000000980e987209 */ /* 0x001fe20007810000 */
[----:B------:R-:W-:Y:S01]  /*10f80*/  IMAD.U32 R14, RZ, RZ, UR41 ;  /* 0x00000029ff0e7e24 */ /* 0x000fe2000f8e00ff */
[----:B------:R-:W-:Y:S02]  /*10f90*/  FSEL R174, R174, -INF , !P5 ;  /* 0xff800000aeae7808 */ /* 0x000fe40006800000 */
[----:B------:R-:W-:Y:S01]  /*10fa0*/  ISETP.GT.AND P5, PT, R207, 0x30, P3 ;  /* 0x00000030cf00780c */ /* 0x000fe20001fa4270 */
[----:B------:R-:W0:Y:S03]  /*10fb0*/  SHFL.BFLY PT, R172, R152, 0x1, 0x1f ;  /* 0x0c201f0098ac7f89 */ /* 0x000e2600000e0000 */
[----:B------:R-:W-:-:S04]  /*10fc0*/  ISETP.LT.OR P5, PT, R206, 0x31, P5 ;  /* 0x00000031ce00780c */ /* 0x000fc80002fa1670 */
[----:B------:R-:W-:Y:S02]  /*10fd0*/  FSEL R178, R178, -INF , !P5 ;  /* 0xff800000b2b27808 */ /* 0x000fe40006800000 */
[----:B0-----:R-:W-:-:S04]  /*10fe0*/  FMNMX.FTZ R172, R152, R172, !PT ;  /* 0x000000ac98ac7209 */ /* 0x001fc80007810000 */
        /* <DEDUP_REMOVED lines=45> */
[----:B------:R-:W2:Y:S01]  /*112c0*/  MUFU.EX2 R156, R156 ;  /* 0x0000009c009c7308 */ /* 0x000ea20000000800 */
[----:B------:R-:W-:Y:S01]  /*112d0*/  ISETP.GT.AND P3, PT, R207, 0x39, P3 ;  /* 0x00000039cf00780c */ /* 0x000fe20001f64270 */
[----:B0-----:R-:W-:Y:S01]  /*112e0*/  FFMA.FTZ R0, R9, R0, R202 ;  /* 0x0000000009007223 */ /* 0x001fe200000100ca */
[----:B------:R-:W-:Y:S01]  /*112f0*/  FMNMX.FTZ R170, R166, R170, !PT ;  /* 0x000000aaa6aa7209 */ /* 0x000fe20007810000 */
[-C--:B------:R-:W-:Y:S01]  /*11300*/  FMUL.FTZ R24, R24, R9.reuse ;  /* 0x0000000918187220 */ /* 0x080fe20000410000 */
[----:B------:R-:W-:Y:S01]  /*11310*/  FSEL R179, R179, -INF , !P4 ;  /* 0xff800000b3b37808 */ /* 0x000fe20006000000 */
        /* <DEDUP_REMOVED lines=9> */
[----:B------:R-:W-:Y:S01]  /*113b0*/  FMNMX.FTZ R170, R171, R170, !PT ;  /* 0x000000aaabaa7209 */ /* 0x000fe20007810000 */
[----:B------:R-:W1:Y:S01]  /*113c0*/  MUFU.EX2 R160, R160 ;  /* 0x000000a000a07308 */ /* 0x000e620000000800 */
[----:B------:R-:W-:Y:S01]  /*113d0*/  F2FP.BF16.F32.PACK_AB R152, R152, R202 ;  /* 0x000000ca9898723e */ /* 0x000fe200000010ff */
[----:B--2---:R-:W-:Y:S01]  /*113e0*/  FADD.FTZ R0, R156, R0 ;  /* 0x000000009c007221 */ /* 0x004fe20000010000 */
[----:B------:R-:W-:Y:S01]  /*113f0*/  FMNMX.FTZ R170, R174, R170, !PT ;  /* 0x000000aaaeaa7209 */ /* 0x000fe20007810000 */
[-C--:B------:R-:W-:Y:S01]  /*11400*/  FMUL.FTZ R32, R32, R9.reuse ;  /* 0x0000000920207220 */ /* 0x080fe20000410000 */
[----:B------:R-:W-:Y:S01]  /*11410*/  ISETP.NE.AND P3, PT, R197, RZ, PT ;  /* 0x000000ffc500720c */ /* 0x000fe20003f65270 */
[-C--:B------:R-:W-:Y:S01]  /*11420*/  FMUL.FTZ R33, R33, R9.reuse ;  /* 0x0000000921217220 */ /* 0x080fe20000410000 */
[----:B------:R-:W-:Y:S01]  /*11430*/  FMNMX.FTZ R170, R175, R170, !PT ;  /* 0x000000aaafaa7209 */ /* 0x000fe20007810000 */
[----:B------:R-:W2:Y:S01]  /*11440*/  MUFU.EX2 R161, R161 ;  /* 0x000000a100a17308 */ /* 0x000ea20000000800 */
        /* <DEDUP_REMOVED lines=8> */
[----:B-1----:R-:W-:Y:S01]  /*114d0*/  FADD.FTZ R0, R160, R0 ;  /* 0x00000000a0007221 */ /* 0x002fe20000010000 */
[----:B------:R-:W-:Y:S01]  /*114e0*/  @!P3 IMAD R19, R19, 0x40, R193 ;  /* 0x000000401313b824 */ /* 0x000fe200078e02c1 */
[----:B------:R-:W-:Y:S01]  /*114f0*/  FMNMX.FTZ R170, R182, R170, !PT ;  /* 0x000000aab6aa7209 */ /* 0x000fe20007810000 */
[-C--:B------:R-:W-:Y:S01]  /*11500*/  FMUL.FTZ R44, R44, R9.reuse ;  /* 0x000000092c2c7220 */ /* 0x080fe20000410000 */
[-C--:B------:R-:W-:Y:S01]  /*11510*/  FMUL.FTZ R45, R45, R9.reuse ;  /* 0x000000092d2d7220 */ /* 0x080fe20000410000 */
[----:B------:R-:W-:Y:S01]  /*11520*/  @!P3 IMAD R19, R19, 0x4, R18 ;  /* 0x000000041313b824 */ /* 0x000fe200078e0212 */
[----:B------:R-:W-:Y:S01]  /*11530*/  FMNMX.FTZ R170, R183, R170, !PT ;  /* 0x000000aab7aa7209 */ /* 0x000fe20007810000 */
[----:B------:R-:W1:Y:S01]  /*11540*/  MUFU.EX2 R165, R165 ;  /* 0x000000a500a57308 */ /* 0x000e620000000800 */
[----:B--2---:R-:W-:Y:S01]  /*11550*/  FADD.FTZ R0, R161, R0 ;  /* 0x00000000a1007221 */ /* 0x004fe20000010000 */
[-C--:B------:R-:W-:Y:S01]  /*11560*/  FMUL.FTZ R48, R48, R9.reuse ;  /* 0x0000000930307220 */ /* 0x080fe20000410000 */
[----:B------:R-:W-:Y:S01]  /*11570*/  @!P3 STS [R19+0x38400], R9 ;  /* 0x038400091300b388 */ /* 0x000fe20000000800 */
[-C--:B------:R-:W-:Y:S01]  /*11580*/  FMUL.FTZ R49, R49, R9.reuse ;  /* 0x0000000931317220 */ /* 0x080fe20000410000 */
[-C--:B------:R-:W-:Y:S01]  /*11590*/  FMUL.FTZ R52, R52, R9.reuse ;  /* 0x0000000934347220 */ /* 0x080fe20000410000 */
[-C--:B------:R-:W-:Y:S01]  /*115a0*/  FMUL.FTZ R53, R53, R9.reuse ;  /* 0x0000000935357220 */ /* 0x080fe20000410000 */
[----:B------:R-:W2:Y:S01]  /*115b0*/  SHFL.BFLY PT, R202, R170, 0x2, 0x1f ;  /* 0x0c401f00aaca7f89 */ /* 0x000ea200000e0000 */
[----:B------:R3:W-:Y:S01]  /*115c0*/  MUFU.EX2 R203, R169 ;  /* 0x000000a900cb7308 */ /* 0x0007e20000000800 */
[----:B0-----:R-:W-:Y:S01]  /*115d0*/  FADD.FTZ R0, R164, R0 ;  /* 0x00000000a4007221 */ /* 0x001fe20000010000 */
[-C--:B------:R-:W-:Y:S01]  /*115e0*/  FMUL.FTZ R56, R56, R9.reuse ;  /* 0x0000000938387220 */ /* 0x080fe20000410000 */
[-C--:B------:R-:W-:Y:S01]  /*115f0*/  FMUL.FTZ R57, R57, R9.reuse ;  /* 0x0000000939397220 */ /* 0x080fe20000410000 */
[-C--:B------:R-:W-:Y:S01]  /*11600*/  FMUL.FTZ R60, R60, R9.reuse ;  /* 0x000000093c3c7220 */ /* 0x080fe20000410000 */
[-C--:B------:R-:W-:Y:S01]  /*11610*/  FMUL.FTZ R61, R61, R9.reuse ;  /* 0x000000093d3d7220 */ /* 0x080fe20000410000 */
[-C--:B------:R-:W-:Y:S01]  /*11620*/  FMUL.FTZ R64, R64, R9.reuse ;  /* 0x0000000940407220 */ /* 0x080fe20000410000 */
[----:B------:R-:W-:Y:S01]  /*11630*/  FMUL.FTZ R65, R65, R9 ;  /* 0x0000000941417220 */ /* 0x000fe20000410000 */
[----:B------:R-:W-:Y:S01]  /*11640*/  MUFU.EX2 R208, R208 ;  /* 0x000000d000d07308 */ /* 0x000fe20000000800 */
[----:B-1----:R-:W-:Y:S01]  /*11650*/  FADD.FTZ R0, R165, R0 ;  /* 0x00000000a5007221 */ /* 0x002fe20000010000 */
[----:B---3--:R-:W-:-:S02]  /*11660*/  IMAD.MOV.U32 R169, RZ, RZ, 0x40000040 ;  /* 0x40000040ffa97424 */ /* 0x008fc400078e00ff */
[-C--:B------:R-:W-:Y:S01]  /*11670*/  FMUL.FTZ R68, R68, R9.reuse ;  /* 0x0000000944447220 */ /* 0x080fe20000410000 */
[-C--:B------:R-:W-:Y:S01]  /*11680*/  FMUL.FTZ R69, R69, R9.reuse ;  /* 0x0000000945457220 */ /* 0x080fe20000410000 */
[-C--:B------:R-:W-:Y:S01]  /*11690*/  FMUL.FTZ R72, R72, R9.reuse ;  /* 0x0000000948487220 */ /* 0x080fe20000410000 */
[-C--:B------:R-:W-:Y:S01]  /*116a0*/  FMUL.FTZ R73, R73, R9.reuse ;  /* 0x0000000949497220 */ /* 0x080fe20000410000 */
[----:B------:R-:W-:Y:S01]  /*116b0*/  R2UR UR7, R169 ;  /* 0x00000000a90772ca */ /* 0x000fe200000e0000 */
        /* <DEDUP_REMOVED lines=36> */
[----:B0-----:R-:W-:Y:S01]  /*11900*/  FMNMX.FTZ R170, R170, R202, !PT ;  /* 0x000000caaaaa7209 */ /* 0x001fe20007810000 */
[-C--:B------:R-:W-:Y:S01]  /*11910*/  FMUL.FTZ R136, R136, R9.reuse ;  /* 0x0000000988887220 */ /* 0x080fe20000410000 */
[----:B------:R0:W1:Y:S01]  /*11920*/  MUFU.EX2 R202, R168 ;  /* 0x000000a800ca7308 */ /* 0x0000620000000800 */
[-C--:B------:R-:W-:Y:S01]  /*11930*/  FMUL.FTZ R137, R137, R9.reuse ;  /* 0x0000000989897220 */ /* 0x080fe20000410000 */
[----:B------:R-:W-:Y:S01]  /*11940*/  FSETP.NEU.FTZ.AND P4, PT, R170, -INF , PT ;  /* 0xff800000aa00780b */ /* 0x000fe20003f9d000 */
[-C--:B------:R-:W-:Y:S01]  /*11950*/  FMUL.FTZ R140, R140, R9.reuse ;  /* 0x000000098c8c7220 */ /* 0x080fe20000410000 */
[-C--:B------:R-:W-:Y:S01]  /*11960*/  FMUL.FTZ R141, R141, R9.reuse ;  /* 0x000000098d8d7220 */ /* 0x080fe20000410000 */
[-C--:B------:R-:W-:Y:S01]  /*11970*/  FMUL.FTZ R144, R144, R9.reuse ;  /* 0x0000000990907220 */ /* 0x080fe20000410000 */
[-C--:B------:R-:W-:Y:S01]  /*11980*/  FMUL.FTZ R145, R145, R9.reuse ;  /* 0x0000000991917220 */ /* 0x080fe20000410000 */
[-C--:B------:R-:W-:Y:S01]  /*11990*/  FMUL.FTZ R148, R148, R9.reuse ;  /* 0x0000000994947220 */ /* 0x080fe20000410000 */
[----:B------:R-:W-:Y:S01]  /*119a0*/  FMUL.FTZ R149, R149, R9 ;  /* 0x0000000995957220 */ /* 0x000fe20000410000 */
[----:B0-----:R-:W-:Y:S01]  /*119b0*/  FSEL R168, R170, RZ, P4 ;  /* 0x000000ffaaa87208 */ /* 0x001fe20002000000 */
[----:B------:R-:W-:-:S04]  /*119c0*/  IMAD.MOV.U32 R9, RZ, RZ, 0x40000040 ;  /* 0x40000040ff097424 */ /* 0x000fc800078e00ff */
[----:B------:R-:W-:Y:S01]  /*119d0*/  FADD.FTZ R168, -R168, R20 ;  /* 0x00000014a8a87221 */ /* 0x000fe20000010100 */
[----:B-1----:R-:W-:-:S03]  /*119e0*/  FADD.FTZ R0, R202, R0 ;  /* 0x00000000ca007221 */ /* 0x002fc60000010000 */
[-C--:B------:R-:W-:Y:S01]  /*119f0*/  FMUL.FTZ R20, R168, R14.reuse ;  /* 0x0000000ea8147220 */ /* 0x080fe20000410000 */
[----:B------:R-:W-:Y:S01]  /*11a00*/  FMUL.FTZ R168, R170, R14 ;  /* 0x0000000eaaa87220 */ /* 0x000fe20000410000 */
[----:B------:R-:W-:-:S04]  /*11a10*/  FADD.FTZ R0, R203, R0 ;  /* 0x00000000cb007221 */ /* 0x000fc80000010000 */
[----:B------:R-:W0:Y:S01]  /*11a20*/  MUFU.EX2 R20, R20 ;  /* 0x0000001400147308 */ /* 0x000e220000000800 */
[----:B------:R-:W-:Y:S01]  /*11a30*/  FSEL R168, R168, RZ, P4 ;  /* 0x000000ffa8a87208 */ /* 0x000fe20002000000 */
[----:B------:R-:W-:-:S04]  /*11a40*/  FADD.FTZ R0, R208, R0 ;  /* 0x00000000d0007221 */ /* 0x000fc80000010000 */
[----:B------:R-:W-:Y:S01]  /*11a50*/  FADD.FTZ R0, R173, R0 ;  /* 0x00000000ad007221 */ /* 0x000fe20000010000 */
        /* <DEDUP_REMOVED lines=10> */
[----:B0-----:R0:W-:Y:S01]  /*11b00*/  @!P3 STS [R19+0x38420], R20 ;  /* 0x038420141300b388 */ /* 0x0011e20000000800 */
[-CC-:B------:R-:W-:Y:S01]  /*11b10*/  FFMA.FTZ R178, R178, R14.reuse, -R168.reuse ;  /* 0x0000000eb2b27223 */ /* 0x180fe200000108a8 */
[-CC-:B------:R-:W-:Y:S01]  /*11b20*/  FFMA.FTZ R205, R179, R14.reuse, -R168.reuse ;  /* 0x0000000eb3cd7223 */ /* 0x180fe200000108a8 */
[-CC-:B------:R-:W-:Y:S01]  /*11b30*/  FFMA.FTZ R182, R182, R14.reuse, -R168.reuse ;  /* 0x0000000eb6b67223 */ /* 0x180fe200000108a8 */
[-C--:B------:R-:W-:Y:S01]  /*11b40*/  FFMA.FTZ R183, R183, R14.reuse, -R168 ;  /* 0x0000000eb7b77223 */ /* 0x080fe200000108a8 */
[----:B------:R-:W-:Y:S01]  /*11b50*/  FADD.FTZ R0, R176, R0 ;  /* 0x00000000b0007221 */ /* 0x000fe20000010000 */
[----:B------:R-:W-:Y:S01]  /*11b60*/  FFMA.FTZ R153, R153, R14, -R168 ;  /* 0x0000000e99997223 */ /* 0x000fe200000108a8 */
[----:B------:R1:W-:Y:S01]  /*11b70*/  MUFU.EX2 R179, R158 ;  /* 0x0000009e00b37308 */ /* 0x0003e20000000800 */
[----:B------:R-:W-:Y:S01]  /*11b80*/  FMUL.FTZ R26, R26, R20 ;  /* 0x000000141a1a7220 */ /* 0x000fe20000410000 */
[----:B------:R-:W-:Y:S01]  /*11b90*/  FADD.FTZ R0, R177, R0 ;  /* 0x00000000b1007221 */ /* 0x000fe20000010000 */
[----:B0-----:R-:W-:Y:S01]  /*11ba0*/  FFMA.FTZ R19, R166, R14, -R168 ;  /* 0x0000000ea6137223 */ /* 0x001fe200000108a8 */
[----:B------:R-:W-:-:S02]  /*11bb0*/  IMAD R168, R200, 0x1000, R194 ;  /* 0x00001000c8a87824 */ /* 0x000fc400078e02c2 */
[-C--:B------:R-:W-:Y:S01]  /*11bc0*/  FMUL.FTZ R27, R27, R20.reuse ;  /* 0x000000141b1b7220 */ /* 0x080fe20000410000 */
[-C--:B------:R-:W-:Y:S01]  /*11bd0*/  FMUL.FTZ R30, R30, R20.reuse ;  /* 0x000000141e1e7220 */ /* 0x080fe20000410000 */
[----:B------:R-:W-:Y:S01]  /*11be0*/  FMUL.FTZ R31, R31, R20 ;  /* 0x000000141f1f7220 */ /* 0x000fe20000410000 */
[----:B------:R-:W0:Y:S01]  /*11bf0*/  MUFU.EX2 R166, R180 ;  /* 0x000000b400a67308 */ /* 0x000e220000000800 */
[----:B-1----:R-:W-:Y:S01]  /*11c00*/  F2FP.BF16.F32.PACK_AB R158, R165, R164 ;  /* 0x000000a4a59e723e */ /* 0x002fe200000010ff */
[----:B------:R-:W-:Y:S01]  /*11c10*/  FMUL.FTZ R34, R34, R20 ;  /* 0x0000001422227220 */ /* 0x000fe20000410000 */
[----:B------:R-:W-:Y:S01]  /*11c20*/  F2FP.BF16.F32.PACK_AB R164, R177, R176 ;  /* 0x000000b0b1a4723e */ /* 0x000fe200000010ff */
[-C--:B------:R-:W-:Y:S01]  /*11c30*/  FMUL.FTZ R35, R35, R20.reuse ;  /* 0x0000001423237220 */ /* 0x080fe20000410000 */
[----:B------:R-:W-:Y:S01]  /*11c40*/  R2UR UR6, R168 ;  /* 0x00000000a80672ca */ /* 0x000fe200000e0000 */
        /* <DEDUP_REMOVED lines=10> */
[----:B------:R2:W-:Y:S01]  /*11cf0*/  MUFU.EX2 R206, R154 ;  /* 0x0000009a00ce7308 */ /* 0x0005e20000000800 */
[----:B-1----:R-:W-:Y:S01]  /*11d00*/  F2FP.BF16.F32.PACK_AB R162, R173, R208 ;  /* 0x000000d0ada2723e */ /* 0x002fe200000010ff */
[----:B0-----:R-:W-:Y:S01]  /*11d10*/  FADD.FTZ R0, R166, R0 ;  /* 0x00000000a6007221 */ /* 0x001fe20000010000 */
[----:B------:R-:W-:Y:S01]  /*11d20*/  F2FP.BF16.F32.PACK_AB R166, R169, R166 ;  /* 0x000000a6a9a6723e */ /* 0x000fe200000010ff */
[-C--:B------:R-:W-:Y:S01]  /*11d30*/  FMUL.FTZ R55, R55, R20.reuse ;  /* 0x0000001437377220 */ /* 0x080fe20000410000 */
[-C--:B------:R-:W-:Y:S01]  /*11d40*/  FMUL.FTZ R58, R58, R20.reuse ;  /* 0x000000143a3a7220 */ /* 0x080fe20000410000 */
[-C--:B------:R-:W-:Y:S01]  /*11d50*/  FMUL.FTZ R59, R59, R20.reuse ;  /* 0x000000143b3b7220 */ /* 0x080fe20000410000 */
[----:B------:R-:W-:Y:S01]  /*11d60*/  FMUL.FTZ R62, R62, R20 ;  /* 0x000000143e3e7220 */ /* 0x000fe20000410000 */
[----:B------:R-:W-:Y:S01]  /*11d70*/  MUFU.EX2 R174, R155 ;  /* 0x0000009b00ae7308 */ /* 0x000fe20000000800 */
[----:B--2---:R-:W-:Y:S01]  /*11d80*/  F2FP.BF16.F32.PACK_AB R154, R157, R156 ;  /* 0x0000009c9d9a723e */ /* 0x004fe200000010ff */
[----:B------:R-:W-:Y:S01]  /*11d90*/  FMUL.FTZ R63, R63, R20 ;  /* 0x000000143f3f7220 */ /* 0x000fe20000410000 */
[----:B------:R-:W-:Y:S01]  /*11da0*/  F2FP.BF16.F32.PACK_AB R156, R161, R160 ;  /* 0x000000a0a19c723e */ /* 0x000fe200000010ff */
[----:B------:R-:W-:Y:S01]  /*11db0*/  FMUL.FTZ R66, R66, R20 ;  /* 0x0000001442427220 */ /* 0x000fe20000410000 */
[----:B------:R-:W-:Y:S01]  /*11dc0*/  F2FP.BF16.F32.PACK_AB R160, R203, R202 ;  /* 0x000000cacba0723e */ /* 0x000fe200000010ff */
        /* <DEDUP_REMOVED lines=54> */
[----:B------:R-:W-:Y:S01]  /*12130*/  FMUL.FTZ R151, R151, R20 ;  /* 0x0000001497977220 */ /* 0x000fe20000410000 */
[----:B------:R-:W-:Y:S01]  /*12140*/  FFMA.FTZ R202, R20, R8, R206 ;  /* 0x0000000814ca7223 */ /* 0x000fe200000100ce */
[----:B------:R-:W-:-:S02]  /*12150*/  VIADD R8, R168, 0x80 ;  /* 0x00000080a8087836 */ /* 0x000fc40000000000 */
[----:B------:R-:W-:Y:S01]  /*12160*/  FADD.FTZ R0, R169, R0 ;  /* 0x00000000a9007221 */ /* 0x000fe20000010000 */
[----:B------:R-:W0:Y:S01]  /*12170*/  MUFU.EX2 R175, R175 ;  /* 0x000000af00af7308 */ /* 0x000e220000000800 */
[----:B--2---:R-:W-:Y:S01]  /*12180*/  F2FP.BF16.F32.PACK_AB R161, R171, R177 ;  /* 0x000000b1aba1723e */ /* 0x004fe200000010ff */
[----:B------:R-:W-:Y:S02]  /*12190*/  IMAD.MOV.U32 R169, RZ, RZ, 0x40000040 ;  /* 0x40000040ffa97424 */ /* 0x000fe400078e00ff */
[----:B------:R-:W-:Y:S01]  /*121a0*/  FADD.FTZ R202, R174, R202 ;  /* 0x000000caaeca7221 */ /* 0x000fe20000010000 */
[----:B------:R-:W-:Y:S01]  /*121b0*/  ISETP.GT.AND P3, PT, R15, R212, PT ;  /* 0x000000d40f00720c */ /* 0x000fe20003f64270 */
[----:B------:R-:W-:Y:S02]  /*121c0*/  IMAD.MOV.U32 R20, RZ, RZ, R170 ;  /* 0x000000ffff147224 */ /* 0x000fe400078e00aa */
[----:B------:R-:W-:Y:S01]  /*121d0*/  FADD.FTZ R202, R179, R202 ;  /* 0x000000cab3ca7221 */ /* 0x000fe20000010000 */
[----:B------:R-:W-:Y:S01]  /*121e0*/  MUFU.EX2 R178, R178 ;  /* 0x000000b200b27308 */ /* 0x000fe20000000800 */
[----:B------:R1:W-:Y:S02]  /*121f0*/  STSM.16.M88.4 [R199+0x36400], R152 ;  /* 0x03640098c7007844 */ /* 0x0003e40000000200 */
[----:B------:R-:W-:-:S02]  /*12200*/  FADD.FTZ R202, R180, R202 ;  /* 0x000000cab4ca7221 */ /* 0x000fc40000010000 */
[----:B------:R2:W-:Y:S02]  /*12210*/  STSM.16.M88.4 [R214], R156 ;  /* 0x0000009cd6007844 */ /* 0x0005e40000000200 */
[----:B------:R-:W-:Y:S01]  /*12220*/  FADD.FTZ R202, R181, R202 ;  /* 0x000000cab5ca7221 */ /* 0x000fe20000010000 */
[----:B------:R-:W3:Y:S01]  /*12230*/  MUFU.EX2 R205, R205 ;  /* 0x000000cd00cd7308 */ /* 0x000ee20000000800 */
[----:B0-----:R-:W-:Y:S02]  /*12240*/  F2FP.BF16.F32.PACK_AB R163, R175, R204 ;  /* 0x000000ccafa3723e */ /* 0x001fe400000010ff */
[----:B------:R-:W-:-:S03]  /*12250*/  FADD.FTZ R202, R173, R202 ;  /* 0x000000caadca7221 */ /* 0x000fc60000010000 */
[----:B------:R2:W-:Y:S01]  /*12260*/  STSM.16.M88.4 [R216], R160 ;  /* 0x000000a0d8007844 */ /* 0x0005e20000000200 */
[----:B------:R-:W-:Y:S01]  /*12270*/  FADD.FTZ R202, R19, R202 ;  /* 0x000000ca13ca7221 */ /* 0x000fe20000010000 */
[----:B------:R-:W-:Y:S01]  /*12280*/  MUFU.EX2 R182, R182 ;  /* 0x000000b600b67308 */ /* 0x000fe20000000800 */
[----:B------:R-:W-:Y:S02]  /*12290*/  IMAD.MOV.U32 R19, RZ, RZ, R200 ;  /* 0x000000ffff137224 */ /* 0x000fe400078e00c8 */
[----:B------:R-:W-:-:S04]  /*122a0*/  FADD.FTZ R202, R176, R202 ;  /* 0x000000cab0ca7221 */ /* 0x000fc80000010000 */
[----:B------:R-:W-:Y:S01]  /*122b0*/  FADD.FTZ R202, R177, R202 ;  /* 0x000000cab1ca7221 */ /* 0x000fe20000010000 */
[----:B------:R-:W0:Y:S01]  /*122c0*/  MUFU.EX2 R183, R183 ;  /* 0x000000b700b77308 */ /* 0x000e220000000800 */
[----:B---3--:R-:W-:Y:S02]  /*122d0*/  F2FP.BF16.F32.PACK_AB R165, R205, R178 ;  /* 0x000000b2cda5723e */ /* 0x008fe400000010ff */
[----:B------:R-:W-:-:S04]  /*122e0*/  FADD.FTZ R202, R171, R202 ;  /* 0x000000caabca7221 */ /* 0x000fc80000010000 */
[----:B------:R-:W-:-:S04]  /*122f0*/  FADD.FTZ R202, R204, R202 ;  /* 0x000000caccca7221 */ /* 0x000fc80000010000 */
[----:B------:R-:W-:-:S04]  /*12300*/  FADD.FTZ R202, R175, R202 ;  /* 0x000000caafca7221 */ /* 0x000fc80000010000 */
[----:B------:R-:W-:Y:S01]  /*12310*/  FADD.FTZ R202, R178, R202 ;  /* 0x000000cab2ca7221 */ /* 0x000fe20000010000 */
[----:B0-----:R-:W-:-:S03]  /*12320*/  F2FP.BF16.F32.PACK_AB R167, R183, R182 ;  /* 0x000000b6b7a7723e */ /* 0x001fc600000010ff */
[----:B------:R-:W-:Y:S02]  /*12330*/  FADD.FTZ R202, R205, R202 ;  /* 0x000000cacdca7221 */ /* 0x000fe40000010000 */
[----:B------:R2:W-:Y:S01]  /*12340*/  STSM.16.M88.4 [R215], R164 ;  /* 0x000000a4d7007844 */ /* 0x0005e20000000200 */
[----:B------:R-:W-:Y:S01]  /*12350*/  WARPGROUP.ARRIVE ;  /* 0x00000000000079c5 */ /* 0x000fe20000000000 */
[----:B------:R-:W-:-:S05]  /*12360*/  FADD.FTZ R202, R182, R202 ;  /* 0x000000cab6ca7221 */ /* 0x000fca0000010000 */
[----:B------:R-:W-:Y:S01]  /*12370*/  HGMMA.64x256x16.F32.BF16 R24, R152, gdesc[UR4].tnspB, R24, gsb0 ;  /* 0x43e0000498187df0 */ /* 0x000fe20008001818 */
[----:B------:R-:W-:Y:S01]  /*12380*/  R2UR UR6, R8 ;  /* 0x00000000080672ca */ /* 0x000fe200000e0000 */
[C---:B------:R-:W-:Y:S01]  /*12390*/  VIADD R8, R168.reuse, 0x100 ;  /* 0x00000100a8087836 */ /* 0x040fe20000000000 */
[----:B------:R-:W-:Y:S01]  /*123a0*/  R2UR UR7, R9 ;  /* 0x00000000090772ca */ /* 0x000fe200000e0000 */
[----:B------:R-:W-:Y:S02]  /*123b0*/  IMAD.MOV.U32 R9, RZ, RZ, 0x40000040 ;  /* 0x40000040ff097424 */ /* 0x000fe400078e00ff */
[----:B------:R-:W-:Y:S01]  /*123c0*/  VIADD R168, R168, 0x180 ;  /* 0x00000180a8a87836 */ /* 0x000fe20000000000 */
[----:B------:R-:W-:Y:S02]  /*123d0*/  WARPGROUP.DEPBAR.LE gsb0, 0x0 ;  /* 0x00008000000079c5 */ /* 0x000fe40000010000 */
[----:B------:R-:W-:Y:S01]  /*123e0*/  WARPGROUP.ARRIVE ;  /* 0x00000000000079c5 */ /* 0x000fe20000000000 */
[----:B-1----:R-:W-:-:S04]  /*123f0*/  VIADD R152, R15, 0xffffffff ;  /* 0xffffffff0f987836 */ /* 0x002fc80000000000 */
[----:B------:R-:W-:-:S14]  /*12400*/  IMAD.MOV.U32 R15, RZ, RZ, R152 ;  /* 0x000000ffff0f7224 */ /* 0x000fdc00078e0098 */
[----:B------:R-:W-:Y:S01]  /*12410*/  HGMMA.64x256x16.F32.BF16 R24, R156, gdesc[UR4].tnspB, R24, gsb0 ;  /* 0x43e000049c187df0 */ /* 0x000fe20008001818 */
[----:B------:R-:W-:Y:S01]  /*12420*/  R2UR UR6, R8 ;  /* 0x00000000080672ca */ /* 0x000fe200000e0000 */
[----:B------:R-:W-:Y:S01]  /*12430*/  FADD.FTZ R8, R183, R202 ;  /* 0x000000cab7087221 */ /* 0x000fe20000010000 */
[----:B------:R-:W-:Y:S01]  /*12440*/  R2UR UR7, R9 ;  /* 0x00000000090772ca */ /* 0x000fe200000e0000 */
[----:B------:R-:W-:Y:S01]  /*12450*/  IMAD.MOV.U32 R9, RZ, RZ, R172 ;  /* 0x000000ffff097224 */ /* 0x000fe200078e00ac */
        /* <DEDUP_REMOVED lines=22> */
.L_x_3609:
[----:B------:R-:W-:Y:S02]  /*125c0*/  IMAD.MOV.U32 R20, RZ, RZ, R170 ;  /* 0x000000ffff147224 */ /* 0x000fe400078e00aa */
[----:B------:R-:W-:Y:S02]  /*125d0*/  IMAD.MOV.U32 R9, RZ, RZ, R172 ;  /* 0x000000ffff097224 */ /* 0x000fe400078e00ac */
[----:B------:R-:W-:Y:S02]  /*125e0*/  IMAD.MOV.U32 R19, RZ, RZ, R200 ;  /* 0x000000ffff137224 */ /* 0x000fe400078e00c8 */
[----:B------:R-:W-:-:S07]  /*125f0*/  IMAD.MOV.U32 R15, RZ, RZ, R152 ;  /* 0x000000ffff0f7224 */ /* 0x000fce00078e0098 */
.L_x_3608:
[----:B------:R-:W-:Y:S05]  /*12600*/  BSYNC B1 ;  /* 0x0000000000017941 */ /* 0x000fea0003800000 */
.L_x_3607:
[----:B------:R-:W0:Y:S01]  /*12610*/  LDC R152, c[0x0][0x448] ;  /* 0x00011200ff987b82 */ /* 0x000e220000000800 */
[----:B------:R-:W-:-:S07]  /*12620*/  VIADD R153, R195, 0x3f ;  /* 0x0000003fc3997836 */ /* 0x000fce0000000000 */
[----:B------:R-:W1:Y:S01]  /*12630*/  LDC R155, c[0x0][0xadc] ;  /* 0x0002b700ff9b7b82 */ /* 0x000e620000000800 */
[----:B0-----:R-:W-:Y:S02]  /*12640*/  ISETP.NE.AND P5, PT, R152, 0x1, PT ;  /* 0x000000019800780c */ /* 0x001fe40003fa5270 */
[----:B-1----:R-:W-:-:S11]  /*12650*/  ISETP.GE.AND P6, PT, R155, 0x1, PT ;  /* 0x000000019b00780c */ /* 0x002fd60003fc6270 */
[----:B------:R-:W0:Y:S08]  /*12660*/  @P5 LDC R154, c[0x0][0x44c] ;  /* 0x00011300ff9a5b82 */ /* 0x000e300000000800 */
[----:B------:R-:W1:Y:S01]  /*12670*/  @P5 LDC R152, c[0x0][0x450] ;  /* 0x00011400ff985b82 */ /* 0x000e620000000800 */
[----:B0-----:R-:W-:-:S05]  /*12680*/  @P5 IMAD.HI.U32 R154, R153, R154, RZ ;  /* 0x0000009a999a5227 */ /* 0x001fca00078e00ff */
[----:B-1----:R-:W-:Y:S02]  /*12690*/  @P5 SHF.R.U32.HI R153, RZ, R152, R154 ;  /* 0x00000098ff995219 */ /* 0x002fe4000001169a */
        /* <DEDUP_REMOVED lines=15> */
.L_x_3631:
[----:B------:R-:W-:-:S13]  /*12790*/  ISETP.NE.AND P2, PT, R155, 0x1, PT ;  /* 0x000000019b00780c */ /* 0x000fda0003f45270 */
[----:B------:R-:W0:Y:S02]  /*127a0*/  @P2 LDC.64 R152, c[0x0][0xae0] ;  /* 0x0002b800ff982b82 */ /* 0x000e240000000a00 */
[----:B0-----:R-:W-:-:S05]  /*127b0*/  @P2 IMAD.HI.U32 R152, R154, R152, RZ ;  /* 0x000000989a982227 */ /* 0x001fca00078e00ff */
[----:B------:R-:W-:-:S07]  /*127c0*/  @P2 SHF.R.U32.HI R154, RZ, R153, R152 ;  /* 0x00000099ff9a2219 */ /* 0x000fce0000011698 */
.L_x_3632:
[----:B------:R-:W-:Y:S05]  /*127d0*/  BSYNC B0 ;  /* 0x0000000000007941 */ /* 0x000fea0003800000 */
.L_x_3630:
[----:B------:R-:W-:-:S05]  /*127e0*/  IMAD R154, R154, R155, RZ ;  /* 0x0000009b9a9a7224 */ /* 0x000fca00078e02ff */
[----:B------:R-:W-:-:S07]  /*127f0*/  VIMNMX R21, R21, R154, !PT ;  /* 0x0000009a15157248 */ /* 0x000fce0007fe0100 */
.L_x_3629:
        /* <DEDUP_REMOVED lines=11> */
[----:B------:R-:W-:-:S07]  /*128b0*/  IMAD.MOV.U32 R204, RZ, RZ, R19 ;  /* 0x000000ffffcc7224 */ /* 0x000fce00078e0013 */
.L_x_3645:
[----:B------:R-:W-:Y:S02]  /*128c0*/  IMAD.MOV.U32 R9, RZ, RZ, R15 ;  /* 0x000000ffff097224 */ /* 0x000fe400078e000f */
[----:B------:R-:W-:-:S03]  /*128d0*/  VIADD R15, R15, 0xffffffff ;  /* 0xffffffff0f0f7836 */ /* 0x000fc60000000000 */
[----:B------:R-:W-:Y:S01]  /*128e0*/  ISETP.GT.AND P2, PT, R9, R205, PT ;  /* 0x000000cd0900720c */ /* 0x000fe20003f44270 */
[----:B------:R-:W-:-:S05]  /*128f0*/  VIADD R9, R204, 0x1 ;  /* 0x00000001cc097836 */ /* 0x000fca0000000000 */
[----:B------:R-:W-:-:S04]  /*12900*/  ISETP.NE.AND P3, PT, R9, 0x2, PT ;  /* 0x000000020900780c */ /* 0x000fc80003f65270 */
[----:B------:R-:W-:Y:S02]  /*12910*/  SEL R9, R9, RZ, P3 ;  /* 0x000000ff09097207 */ /* 0x000fe40001800000 */
[----:B------:R-:W-:-:S03]  /*12920*/  SEL R14, RZ, 0x1, P3 ;  /* 0x00000001ff0e7807 */ /* 0x000fc60001800000 */
[----:B------:R-:W-:Y:S01]  /*12930*/  IMAD.MOV.U32 R19, RZ, RZ, R9 ;  /* 0x000000ffff137224 */ /* 0x000fe200078e0009 */
[----:B------:R-:W-:Y:S01]  /*12940*/  LOP3.LUT R22, R22, R14, RZ, 0x3c, !PT ;  /* 0x0000000e16167212 */ /* 0x000fe200078e3cff */
[----:B-1----:R-:W-:Y:S06]  /*12950*/  @!P0 BRA `(.L_x_3635) ;  /* 0x0000000000048947 */ /* 0x002fec0003800000 */
[----:B------:R-:W-:Y:S01]  /*12960*/  BPT.TRAP 0x1 ;  /* 0x000000040000795c */ /* 0x000fe20000300000 */
.L_x_3635:
[----:B------:R-:W-:Y:S01]  /*12970*/  IMAD R21, R19, 0x8, R18 ;  /* 0x0000000813157824 */ /* 0x000fe200078e0212 */
[----:B------:R-:W-:-:S04]  /*12980*/  SHF.L.U32 R14, R22, 0x1f, RZ ;  /* 0x0000001f160e7819 */ /* 0x000fc800000006ff */
[----:B------:R0:W1:Y:S01]  /*12990*/  SYNCS.PHASECHK.TRANS64.TRYWAIT P3, [R21+URZ+0x38830], R14 ;  /* 0x0388300e150075a7 */ /* 0x000062000806017f */
[----:B------:R-:W-:Y:S05]  /*129a0*/  @!P0 BRA `(.L_x_3636) ;  /* 0x0000000000048947 */ /* 0x000fea0003800000 */
[----:B------:R-:W-:Y:S01]  /*129b0*/  BPT.TRAP 0x1 ;  /* 0x000000040000795c */ /* 0x000fe20000300000 */
.L_x_3636:
[----:B------:R-:W-:Y:S01]  /*129c0*/  BSSY B2, `(.L_x_3637) ;  /* 0x0000006000027945 */ /* 0x000fe20003800000 */
[----:B--2---:R-:W-:Y:S02]  /*129d0*/  IMAD R156, R19, 0x200, R191 ;  /* 0x00000200139c7824 */ /* 0x004fe400078e02bf */
[----:B------:R-:W-:Y:S01]  /*129e0*/  IMAD.MOV.U32 R157, RZ, RZ, 0x40000040 ;  /* 0x40000040ff9d7424 */ /* 0x000fe200078e00ff */
[----:B-1----:R-:W-:Y:S06]  /*129f0*/  @P3 BRA `(.L_x_3638) ;  /* 0x0000000000083947 */ /* 0x002fec0003800000 */
[----:B------:R-:W1:Y:S02]  /*12a00*/  SYNCS.PHASECHK.TRANS64.TRYWAIT P3, [R21+URZ+0x38830], R14 ;  /* 0x0388300e150075a7 */ /* 0x000e64000806017f */
[----:B-1----:R-:W-:Y:S05]  /*12a10*/  @!P3 BRA `(.L_x_3639) ;  /* 0x000001800028b947 */ /* 0x002fea0003800000 */
.L_x_3638:
[----:B------:R-:W-:Y:S05]  /*12a20*/  BSYNC B2 ;  /* 0x0000000000027941 */ /* 0x000fea0003800000 */
.L_x_3637:
        /* <DEDUP_REMOVED lines=36> */
.L_x_3640:
[----:B------:R2:W3:Y:S01]  /*12c70*/  SYNCS.PHASECHK.TRANS64.TRYWAIT P3, [R21+URZ+0x38850], R14 ;  /* 0x0388500e150075a7 */ /* 0x0004e2000806017f */
[----:B------:R-:W-:Y:S05]  /*12c80*/  @!P0 BRA `(.L_x_3641) ;  /* 0x0000000000048947 */ /* 0x000fea0003800000 */
[----:B------:R-:W-:Y:S01]  /*12c90*/  BPT.TRAP 0x1 ;  /* 0x000000040000795c */ /* 0x000fe20000300000 */
.L_x_3641:
[----:B------:R-:W-:Y:S04]  /*12ca0*/  BSSY B2, `(.L_x_3642) ;  /* 0x0000004000027945 */ /* 0x000fe80003800000 */
[----:B---3--:R-:W-:Y:S05]  /*12cb0*/  @P3 BRA `(.L_x_3643) ;  /* 0x0000000000083947 */ /* 0x008fea0003800000 */
[----:B------:R-:W3:Y:S02]  /*12cc0*/  SYNCS.PHASECHK.TRANS64.TRYWAIT P3, [R21+URZ+0x38850], R14 ;  /* 0x0388500e150075a7 */ /* 0x000ee4000806017f */
[----:B---3--:R-:W-:Y:S05]  /*12cd0*/  @!P3 BRA `(.L_x_3644) ;  /* 0x0000017c008cb947 */ /* 0x008fea0003800000 */
.L_x_3643:
[----:B------:R-:W-:Y:S05]  /*12ce0*/  BSYNC B2 ;  /* 0x0000000000027941 */ /* 0x000fea0003800000 */
.L_x_3642:
        /* <DEDUP_REMOVED lines=10> */
[----:B------:R-:W-:-:S02]  /*12d90*/  VIADD R201, R200, 0x800 ;  /* 0x00000800c8c97836 */ /* 0x000fc40000000000 */
[----:B------:R-:W-:Y:S02]  /*12da0*/  VIADD R208, R2, 0x800 ;  /* 0x0000080002d07836 */ /* 0x000fe40000000000 */
[----:B------:R-:W-:Y:S02]  /*12db0*/  IMAD.MOV.U32 R212, RZ, RZ, 0x4 ;  /* 0x00000004ffd47424 */ /* 0x000fe400078e00ff */
[----:B------:R-:W-:Y:S02]  /*12dc0*/  IMAD.MOV.U32 R209, RZ, RZ, 0xa00 ;  /* 0x00000a00ffd17424 */ /* 0x000fe400078e00ff */
[----:B------:R-:W-:Y:S01]  /*12dd0*/  VIADD R213, R200, 0xe00 ;  /* 0x00000e00c8d57836 */ /* 0x000fe20000000000 */
[----:B------:R-:W-:Y:S01]  /*12de0*/  HGMMA.64x64x16.F32.BF16 R152, gdesc[UR4], R152, gsb0 ;  /* 0x00e00000049879f0 */ /* 0x000fe20008001898 */
[----:B------:R-:W-:Y:S01]  /*12df0*/  R2UR UR4, R206 ;  /* 0x00000000ce0472ca */ /* 0x000fe200000e0000 */
[----:B------:R-:W-:Y:S01]  /*12e00*/  VIADD R206, R200, 0x2 ;  /* 0x00000002c8ce7836 */ /* 0x000fe20000000000 */
[----:B------:R-:W-:Y:S01]  /*12e10*/  R2UR UR5, R207 ;  /* 0x00000000cf0572ca */ /* 0x000fe200000e0000 */
[----:B------:R-:W-:-:S02]  /*12e20*/  IMAD.MOV.U32 R207, RZ, RZ, 0x40000040 ;  /* 0x40000040ffcf7424 */ /* 0x000fc400078e00ff */
[----:B------:R-:W-:Y:S01]  /*12e30*/  VIADD R210, R2, 0xe00 ;  /* 0x00000e0002d27836 */ /* 0x000fe20000000000 */
[----:B------:R-:W-:Y:S01]  /*12e40*/  R2UR UR6, R206 ;  /* 0x00000000ce0672ca */ /* 0x000fe200000e0000 */
[----:B------:R-:W-:Y:S01]  /*12e50*/  VIADD R206, R2, 0x4 ;  /* 0x0000000402ce7836 */ /* 0x000fe20000000000 */
[----:B------:R-:W-:Y:S01]  /*12e60*/  R2UR UR7, R207 ;  /* 0x00000000cf0772ca */ /* 0x000fe200000e0000 */
[----:B------:R-:W-:Y:S02]  /*12e70*/  IMAD.MOV.U32 R207, RZ, RZ, 0x40000040 ;  /* 0x40000040ffcf7424 */ /* 0x000fe400078e00ff */
[----:B------:R-:W-:Y:S01]  /*12e80*/  IMAD.MOV.U32 R211, RZ, RZ, 0x40000040 ;  /* 0x40000040ffd37424 */ /* 0x000fe200078e00ff */
[----:B----4-:R-:W-:-:S05]  /*12e90*/  SHF.R.U32.HI R20, RZ, 0x7, R20 ;  /* 0x00000007ff147819 */ /* 0x010fca0000011614 */
[----:B0123--:R-:W0:Y:S02]  /*12ea0*/  SHFL.IDX PT, R14, R20, RZ, 0x1f ;  /* 0x00001fff140e7589 */ /* 0x00fe2400000e0000 */
[----:B0-----:R-:W-:-:S04]  /*12eb0*/  ISETP.GT.AND P3, PT, R14, 0x7f, PT ;  /* 0x0000007f0e00780c */ /* 0x001fc80003f64270 */
[----:B------:R-:W-:Y:S02]  /*12ec0*/  SEL R20, RZ, 0x2, !P3 ;  /* 0x00000002ff147807 */ /* 0x000fe40005800000 */
[C---:B------:R-:W-:Y:S02]  /*12ed0*/  SEL R14, R212.reuse, 0x2, P3 ;  /* 0x00000002d40e7807 */ /* 0x040fe40001800000 */
[----:B------:R-:W-:Y:S02]  /*12ee0*/  SEL R212, R212, 0x6, !P3 ;  /* 0x00000006d4d47807 */ /* 0x000fe40005800000 */
[----:B------:R-:W-:-:S04]  /*12ef0*/  SEL R209, R209, 0x980, P3 ;  /* 0x00000980d1d17807 */ /* 0x000fc80001800000 */
        /* <DEDUP_REMOVED lines=202> */
[----:B------:R-:W-:Y:S01]  /*13ba0*/  VIADD R208, R200, 0xa00 ;  /* 0x00000a00c8d07836 */ /* 0x000fe20000000000 */
[----:B------:R-:W-:Y:S01]  /*13bb0*/  R2UR UR7, R209 ;  /* 0x00000000d10772ca */ /* 0x000fe200000e0000 */
        /* <DEDUP_REMOVED lines=115> */
[C---:B------:R-:W-:Y:S01]  /*142f0*/  IMAD.IADD R206, R210.reuse, 0x1, R14 ;  /* 0x00000001d2ce7824 */ /* 0x040fe200078e020e */
[----:B------:R-:W-:Y:S01]  /*14300*/  R2UR UR5, R207 ;  /* 0x00000000cf0572ca */ /* 0x000fe200000e0000 */
[----:B------:R-:W-:Y:S02]  /*14310*/  IMAD.MOV.U32 R207, RZ, RZ, 0x40000040 ;  /* 0x40000040ffcf7424 */ /* 0x000fe400078e00ff */
[--C-:B------:R-:W-:Y:S02]  /*14320*/  IMAD.IADD R210, R210, 0x1, R212.reuse ;  /* 0x00000001d2d27824 */ /* 0x100fe400078e02d4 */
[----:B------:R-:W-:Y:S02]  /*14330*/  IMAD.IADD R212, R213, 0x1, R212 ;  /* 0x00000001d5d47824 */ /* 0x000fe400078e02d4 */
[----:B------:R-:W-:Y:S02]  /*14340*/  IMAD.MOV.U32 R213, RZ, RZ, 0x40000040 ;  /* 0x40000040ffd57424 */ /* 0x000fe400078e00ff */
        /* <DEDUP_REMOVED lines=12> */
[----:B------:R-:W-:Y:S02]  /*14410*/  R2UR UR7, R209 ;  /* 0x00000000d10772ca */ /* 0x000fe400000e0000 */
[----:B------:R-:W-:Y:S01]  /*14420*/  IADD3 R206, R201, R14, R2 ;  /* 0x0000000ec9ce7210 */ /* 0x000fe20007ffe002 */
[----:B------:R-:W-:Y:S01]  /*14430*/  IMAD.MOV.U32 R201, RZ, RZ, 0x40000040 ;  /* 0x40000040ffc97424 */ /* 0x000fe200078e00ff */
[----:B------:R-:W-:-:S02]  /*14440*/  WARPGROUP.DEPBAR.LE gsb0, 0x0 ;  /* 0x00008000000079c5 */ /* 0x000fc40000010000 */
        /* <DEDUP_REMOVED lines=11> */
[----:B------:R-:W-:Y:S01]  /*14500*/  R2UR UR6, R200 ;  /* 0x00000000c80672ca */ /* 0x000fe200000e0000 */
[----:B------:R-:W-:Y:S01]  /*14510*/  IMAD R200, R9, 0x1000, R194 ;  /* 0x0000100009c87824 */ /* 0x000fe200078e02c2 */
[----:B------:R-:W-:Y:S01]  /*14520*/  R2UR UR7, R201 ;  /* 0x00000000c90772ca */ /* 0x000fe200000e0000 */
[----:B------:R-:W-:Y:S01]  /*14530*/  IMAD.MOV.U32 R201, RZ, RZ, 0x40000040 ;  /* 0x40000040ffc97424 */ /* 0x000fe200078e00ff */
[----:B------:R-:W-:Y:S02]  /*14540*/  WARPGROUP.DEPBAR.LE gsb0, 0x0 ;  /* 0x00008000000079c5 */ /* 0x000fe40000010000 */
[----:B------:R-:W-:-:S09]  /*14550*/  WARPGROUP.ARRIVE ;  /* 0x00000000000079c5 */ /* 0x000fd20000000000 */
[----:B------:R-:W-:Y:S01]  /*14560*/  HGMMA.64x64x16.F32.BF16 R152, gdesc[UR4], R152, gsb0 ;  /* 0x00e00000049879f0 */ /* 0x000fe20008001898 */
[----:B------:R-:W-:Y:S02]  /*14570*/  R2UR UR7, R201 ;  /* 0x00000000c90772ca */ /* 0x000fe400000e0000 */
        /* <DEDUP_REMOVED lines=26> */
[----:B------:R-:W-:Y:S01]  /*14720*/  IMAD.U32 R14, RZ, RZ, UR40 ;  /* 0x00000028ff0e7e24 */ /* 0x000fe2000f8e00ff */
[----:B------:R-:W-:-:S03]  /*14730*/  FMNMX.FTZ R20, R162, R201, !PT ;  /* 0x000000c9a2147209 */ /* 0x000fc60007810000 */
[----:B------:R-:W-:Y:S01]  /*14740*/  FMUL.FTZ R206, R9, R14 ;  /* 0x0000000e09ce7220 */ /* 0x000fe20000410000 */
[----:B------:R-:W-:Y:S01]  /*14750*/  FMNMX.FTZ R20, R163, R20, !PT ;  /* 0x00000014a3147209 */ /* 0x000fe20007810000 */
[----:B------:R-:W-:Y:S02]  /*14760*/  FADD.FTZ R201, -R9, R202 ;  /* 0x000000ca09c97221 */ /* 0x000fe40000010100 */
[--C-:B------:R-:W-:Y:S01]  /*14770*/  FFMA.FTZ R207, R160, R14, -R206.reuse ;  /* 0x0000000ea0cf7223 */ /* 0x100fe200000108ce */
[----:B------:R-:W-:Y:S01]  /*14780*/  FMNMX.FTZ R20, R166, R20, !PT ;  /* 0x00000014a6147209 */ /* 0x000fe20007810000 */
[-CC-:B------:R-:W-:Y:S01]  /*14790*/  FFMA.FTZ R160, R164, R14.reuse, -R206.reuse ;  /* 0x0000000ea4a07223 */ /* 0x180fe200000108ce */
[-C--:B------:R-:W-:Y:S01]  /*147a0*/  FMUL.FTZ R201, R201, R14.reuse ;  /* 0x0000000ec9c97220 */ /* 0x080fe20000410000 */
[--C-:B------:R-:W-:Y:S01]  /*147b0*/  FFMA.FTZ R152, R152, R14, -R206.reuse ;  /* 0x0000000e98987223 */ /* 0x100fe200000108ce */
[----:B------:R-:W-:Y:S01]  /*147c0*/  FMNMX.FTZ R20, R167, R20, !PT ;  /* 0x00000014a7147209 */ /* 0x000fe20007810000 */
[-CC-:B------:R-:W-:Y:S01]  /*147d0*/  FFMA.FTZ R153, R153, R14.reuse, -R206.reuse ;  /* 0x0000000e99997223 */ /* 0x180fe200000108ce */
[----:B------:R0:W1:Y:S01]  /*147e0*/  MUFU.EX2 R202, R201 ;  /* 0x000000c900ca7308 */ /* 0x0000620000000800 */
[--C-:B------:R-:W-:Y:S01]  /*147f0*/  FFMA.FTZ R156, R156, R14, -R206.reuse ;  /* 0x0000000e9c9c7223 */ /* 0x100fe200000108ce */
[----:B------:R-:W-:Y:S01]  /*14800*/  FMNMX.FTZ R20, R170, R20, !PT ;  /* 0x00000014aa147209 */ /* 0x000fe20007810000 */
[-CC-:B------:R-:W-:Y:S01]  /*14810*/  FFMA.FTZ R157, R157, R14.reuse, -R206.reuse ;  /* 0x0000000e9d9d7223 */ /* 0x180fe200000108ce */
[-CC-:B------:R-:W-:Y:S01]  /*14820*/  FFMA.FTZ R161, R161, R14.reuse, -R206.reuse ;  /* 0x0000000ea1a17223 */ /* 0x180fe200000108ce */
[--C-:B------:R-:W-:Y:S01]  /*14830*/  FFMA.FTZ R168, R168, R14, -R206.reuse ;  /* 0x0000000ea8a87223 */ /* 0x100fe200000108ce */
[----:B------:R-:W-:Y:S01]  /*14840*/  FMNMX.FTZ R20, R171, R20, !PT ;  /* 0x00000014ab147209 */ /* 0x000fe20007810000 */
[-CC-:B------:R-:W-:Y:S01]  /*14850*/  FFMA.FTZ R169, R169, R14.reuse, -R206.reuse ;  /* 0x0000000ea9a97223 */ /* 0x180fe200000108ce */
[-CC-:B------:R-:W-:Y:S01]  /*14860*/  FFMA.FTZ R172, R172, R14.reuse, -R206.reuse ;  /* 0x0000000eacac7223 */ /* 0x180fe200000108ce */
[--C-:B0-----:R-:W-:Y:S01]  /*14870*/  FFMA.FTZ R201, R165, R14, -R206.reuse ;  /* 0x0000000ea5c97223 */ /* 0x101fe200000108ce */
[----:B------:R-:W-:Y:S01]  /*14880*/  FMNMX.FTZ R20, R174, R20, !PT ;  /* 0x00000014ae147209 */ /* 0x000fe20007810000 */
[-CC-:B------:R-:W-:Y:S01]  /*14890*/  FFMA.FTZ R173, R173, R14.reuse, -R206.reuse ;  /* 0x0000000eadad7223 */ /* 0x180fe200000108ce */
[-CC-:B------:R-:W-:Y:S01]  /*148a0*/  FFMA.FTZ R176, R176, R14.reuse, -R206.reuse ;  /* 0x0000000eb0b07223 */ /* 0x180fe200000108ce */
[--C-:B------:R-:W-:Y:S01]  /*148b0*/  FFMA.FTZ R177, R177, R14, -R206.reuse ;  /* 0x0000000eb1b17223 */ /* 0x100fe200000108ce */
[----:B------:R-:W-:Y:S01]  /*148c0*/  FMNMX.FTZ R20, R175, R20, !PT ;  /* 0x00000014af147209 */ /* 0x000fe20007810000 */
[-CC-:B------:R-:W-:Y:S01]  /*148d0*/  FFMA.FTZ R180, R180, R14.reuse, -R206.reuse ;  /* 0x0000000eb4b47223 */ /* 0x180fe200000108ce */
[----:B------:R-:W-:Y:S01]  /*148e0*/  FFMA.FTZ R181, R181, R14, -R206 ;  /* 0x0000000eb5b57223 */ /* 0x000fe200000108ce */
[----:B------:R-:W-:Y:S01]  /*148f0*/  MUFU.EX2 R152, R152 ;  /* 0x0000009800987308 */ /* 0x000fe20000000800 */
[----:B------:R-:W-:Y:S01]  /*14900*/  FMNMX.FTZ R20, R178, R20, !PT ;  /* 0x00000014b2147209 */ /* 0x000fe20007810000 */
[-C--:B-1----:R-:W-:Y:S01]  /*14910*/  FMUL.FTZ R24, R24, R202.reuse ;  /* 0x000000ca18187220 */ /* 0x082fe20000410000 */
[-C--:B------:R-:W-:Y:S01]  /*14920*/  FMUL.FTZ R25, R25, R202.reuse ;  /* 0x000000ca19197220 */ /* 0x080fe20000410000 */
[----:B------:R-:W-:Y:S01]  /*14930*/  FMUL.FTZ R28, R28, R202 ;  /* 0x000000ca1c1c7220 */ /* 0x000fe20000410000 */
[----:B------:R-:W-:Y:S01]  /*14940*/  FMNMX.FTZ R20, R179, R20, !PT ;  /* 0x00000014b3147209 */ /* 0x000fe20007810000 */
[-C--:B------:R-:W-:Y:S01]  /*14950*/  FMUL.FTZ R29, R29, R202.reuse ;  /* 0x000000ca1d1d7220 */ /* 0x080fe20000410000 */
[----:B------:R-:W-:Y:S01]  /*14960*/  FMUL.FTZ R32, R32, R202 ;  /* 0x000000ca20207220 */ /* 0x000fe20000410000 */
[----:B------:R-:W-:Y:S01]  /*14970*/  MUFU.EX2 R153, R153 ;  /* 0x0000009900997308 */ /* 0x000fe20000000800 */
[----:B------:R-:W-:Y:S01]  /*14980*/  FMNMX.FTZ R20, R182, R20, !PT ;  /* 0x00000014b6147209 */ /* 0x000fe20007810000 */
[-C--:B------:R-:W-:Y:S01]  /*14990*/  FMUL.FTZ R33, R33, R202.reuse ;  /* 0x000000ca21217220 */ /* 0x080fe20000410000 */
[-C--:B------:R-:W-:Y:S01]  /*149a0*/  FMUL.FTZ R36, R36, R202.reuse ;  /* 0x000000ca24247220 */ /* 0x080fe20000410000 */
[----:B------:R-:W-:Y:S01]  /*149b0*/  FMUL.FTZ R37, R37, R202 ;  /* 0x000000ca25257220 */ /* 0x000fe20000410000 */
[----:B------:R-:W-:Y:S01]  /*149c0*/  FMNMX.FTZ R20, R183, R20, !PT ;  /* 0x00000014b7147209 */ /* 0x000fe20007810000 */
[-C--:B------:R-:W-:Y:S01]  /*149d0*/  FMUL.FTZ R40, R40, R202.reuse ;  /* 0x000000ca28287220 */ /* 0x080fe20000410000 */
[-C--:B------:R-:W-:Y:S01]  /*149e0*/  FMUL.FTZ R41, R41, R202.reuse ;  /* 0x000000ca29297220 */ /* 0x080fe20000410000 */
[----:B------:R-:W-:Y:S01]  /*149f0*/  MUFU.EX2 R156, R156 ;  /* 0x0000009c009c7308 */ /* 0x000fe20000000800 */
[-C--:B------:R-:W-:Y:S01]  /*14a00*/  FMUL.FTZ R44, R44, R202.reuse ;  /* 0x000000ca2c2c7220 */ /* 0x080fe20000410000 */
[----:B------:R-:W0:Y:S01]  /*14a10*/  SHFL.BFLY PT, R208, R20, 0x2, 0x1f ;  /* 0x0c401f0014d07f89 */ /* 0x000e2200000e0000 */
        /* <DEDUP_REMOVED lines=23> */
[----:B0-----:R-:W-:Y:S01]  /*14b90*/  FMNMX.FTZ R20, R20, R208, !PT ;  /* 0x000000d014147209 */ /* 0x001fe20007810000 */
        /* <DEDUP_REMOVED lines=27> */
[----:B------:R-:W-:Y:S01]  /*14d50*/  FMUL.FTZ R132, R132, R202 ;  /* 0x000000ca84847220 */ /* 0x000fe20000410000 */
[----:B0-----:R-:W-:Y:S01]  /*14d60*/  FMNMX.FTZ R20, R20, R164, !PT ;  /* 0x000000a414147209 */ /* 0x001fe20007810000 */
        /* <DEDUP_REMOVED lines=9> */
[----:B------:R-:W-:Y:S01]  /*14e00*/  FFMA.FTZ R165, R154, R14, -R206 ;  /* 0x0000000e9aa57223 */ /* 0x000fe200000108ce */
[----:B------:R-:W-:-:S02]  /*14e10*/  @!P1 VIADD R154, R21, 0x38840 ;  /* 0x00038840159a9836 */ /* 0x000fc40000000000 */
[-CC-:B------:R-:W-:Y:S01]  /*14e20*/  FFMA.FTZ R155, R155, R14.reuse, -R206.reuse ;  /* 0x0000000e9b9b7223 */ /* 0x180fe200000108ce */
[-CC-:B------:R-:W-:Y:S01]  /*14e30*/  FFMA.FTZ R158, R158, R14.reuse, -R206.reuse ;  /* 0x0000000e9e9e7223 */ /* 0x180fe200000108ce */
[-C--:B------:R-:W-:Y:S01]  /*14e40*/  FFMA.FTZ R159, R159, R14.reuse, -R206 ;  /* 0x0000000e9f9f7223 */ /* 0x080fe200000108ce */
[----:B------:R-:W0:Y:S01]  /*14e50*/  MUFU.EX2 R164, R164 ;  /* 0x000000a400a47308 */ /* 0x000e220000000800 */
[----:B------:R-:W-:Y:S01]  /*14e60*/  @!P1 PRMT R154, RZ, 0x654, R154 ;  /* 0x00000654ff9a9816 */ /* 0x000fe2000000009a */
[-CC-:B------:R-:W-:Y:S01]  /*14e70*/  FFMA.FTZ R162, R162, R14.reuse, -R206.reuse ;  /* 0x0000000ea2a27223 */ /* 0x180fe200000108ce */
[-CC-:B------:R-:W-:Y:S01]  /*14e80*/  FFMA.FTZ R203, R166, R14.reuse, -R206.reuse ;  /* 0x0000000ea6cb7223 */ /* 0x180fe200000108ce */
[-CC-:B------:R-:W-:Y:S01]  /*14e90*/  FFMA.FTZ R166, R167, R14.reuse, -R206.reuse ;  /* 0x0000000ea7a67223 */ /* 0x180fe200000108ce */
[----:B------:R1:W-:Y:S01]  /*14ea0*/  @!P1 SYNCS.ARRIVE.TRANS64.RED.A1T0 RZ, [R154+URZ], RZ ;  /* 0x000000ff9aff99a7 */ /* 0x0003e2000810043f */
[-CC-:B------:R-:W-:Y:S01]  /*14eb0*/  FFMA.FTZ R163, R163, R14.reuse, -R206.reuse ;  /* 0x0000000ea3a37223 */ /* 0x180fe200000108ce */
[-CC-:B------:R-:W-:Y:S01]  /*14ec0*/  FFMA.FTZ R167, R170, R14.reuse, -R206.reuse ;  /* 0x0000000eaaa77223 */ /* 0x180fe200000108ce */
[----:B------:R-:W2:Y:S01]  /*14ed0*/  MUFU.EX2 R165, R165 ;  /* 0x000000a500a57308 */ /* 0x000ea20000000800 */
[-CC-:B------:R-:W-:Y:S01]  /*14ee0*/  FFMA.FTZ R174, R174, R14.reuse, -R206.reuse ;  /* 0x0000000eaeae7223 */ /* 0x180fe200000108ce */
[-CC-:B------:R-:W-:Y:S01]  /*14ef0*/  FFMA.FTZ R175, R175, R14.reuse, -R206.reuse ;  /* 0x0000000eafaf7223 */ /* 0x180fe200000108ce */
[-CC-:B------:R-:W-:Y:S01]  /*14f00*/  FFMA.FTZ R182, R182, R14.reuse, -R206.reuse ;  /* 0x0000000eb6b67223 */ /* 0x180fe200000108ce */
[----:B------:R-:W-:Y:S01]  /*14f10*/  FFMA.FTZ R183, R183, R14, -R206 ;  /* 0x0000000eb7b77223 */ /* 0x000fe200000108ce */
[----:B-1----:R-:W-:-:S02]  /*14f20*/  @!P3 IMAD R154, R204, 0x40, R193 ;  /* 0x00000040cc9ab824 */ /* 0x002fc400078e02c1 */
[----:B------:R-:W-:Y:S01]  /*14f30*/  FFMA.FTZ R204, R171, R14, -R206 ;  /* 0x0000000eabcc7223 */ /* 0x000fe200000108ce */
[-C--:B------:R-:W-:Y:S01]  /*14f40*/  FMUL.FTZ R144, R144, R202.reuse ;  /* 0x000000ca90907220 */ /* 0x080fe20000410000 */
[----:B------:R-:W1:Y:S01]  /*14f50*/  MUFU.EX2 R155, R155 ;  /* 0x0000009b009b7308 */ /* 0x000e620000000800 */
[----:B------:R-:W-:Y:S02]  /*14f60*/  @!P3 IMAD R154, R154, 0x4, R18 ;  /* 0x000000049a9ab824 */ /* 0x000fe400078e0212 */
[-C--:B------:R-:W-:Y:S01]  /*14f70*/  FMUL.FTZ R145, R145, R202.reuse ;  /* 0x000000ca91917220 */ /* 0x080fe20000410000 */
[-C--:B------:R-:W-:Y:S01]  /*14f80*/  FMUL.FTZ R148, R148, R202.reuse ;  /* 0x000000ca94947220 */ /* 0x080fe20000410000 */
[----:B------:R-:W-:Y:S01]  /*14f90*/  FMUL.FTZ R149, R149, R202 ;  /* 0x000000ca95957220 */ /* 0x000fe20000410000 */
[-C--:B0-----:R-:W-:Y:S01]  /*14fa0*/  FMUL.FTZ R26, R26, R164.reuse ;  /* 0x000000a41a1a7220 */ /* 0x081fe20000410000 */
[----:B------:R-:W-:Y:S01]  /*14fb0*/  @!P3 STS [R154+0x38400], R202 ;  /* 0x038400ca9a00b388 */ /* 0x000fe20000000800 */
[----:B------:R-:W-:Y:S01]  /*14fc0*/  FMUL.FTZ R27, R27, R164 ;  /* 0x000000a41b1b7220 */ /* 0x000fe20000410000 */
[----:B------:R-:W0:Y:S01]  /*14fd0*/  MUFU.EX2 R158, R158 ;  /* 0x0000009e009e7308 */ /* 0x000e220000000800 */
[----:B--2---:R-:W-:Y:S01]  /*14fe0*/  FFMA.FTZ R8, R164, R8, R165 ;  /* 0x00000008a4087223 */ /* 0x004fe200000100a5 */
[----:B------:R2:W-:Y:S01]  /*14ff0*/  @!P3 STS [R154+0x38420], R164 ;  /* 0x038420a49a00b388 */ /* 0x0005e20000000800 */
        /* <DEDUP_REMOVED lines=8> */
[----:B------:R-:W-:Y:S01]  /*15080*/  FMUL.FTZ R43, R43, R164 ;  /* 0x000000a42b2b7220 */ /* 0x000fe20000410000 */
[----:B--2---:R-:W-:Y:S01]  /*15090*/  FFMA.FTZ R154, R202, R0, R152 ;  /* 0x00000000ca9a7223 */ /* 0x004fe20000010098 */
[----:B------:R-:W-:Y:S01]  /*150a0*/  F2FP.BF16.F32.PACK_AB R152, R153, R152 ;  /* 0x000000989998723e */ /* 0x000fe200000010ff */
[-C--:B------:R-:W-:Y:S01]  /*150b0*/  FMUL.FTZ R46, R46, R164.reuse ;  /* 0x000000a42e2e7220 */ /* 0x080fe20000410000 */
[-C--:B------:R-:W-:Y:S01]  /*150c0*/  FMUL.FTZ R47, R47, R164.reuse ;  /* 0x000000a42f2f7220 */ /* 0x080fe20000410000 */
[----:B------:R-:W-:Y:S01]  /*150d0*/  FADD.FTZ R154, R153, R154 ;  /* 0x0000009a999a7221 */ /* 0x000fe20000010000 */
[----:B------:R2:W-:Y:S01]  /*150e0*/  MUFU.EX2 R170, R166 ;  /* 0x000000a600aa7308 */ /* 0x0005e20000000800 */
[-C--:B------:R-:W-:Y:S01]  /*150f0*/  FMUL.FTZ R50, R50, R164.reuse ;  /* 0x000000a432327220 */ /* 0x080fe20000410000 */
[-C--:B------:R-:W-:Y:S01]  /*15100*/  FMUL.FTZ R51, R51, R164.reuse ;  /* 0x000000a433337220 */ /* 0x080fe20000410000 */
[----:B------:R-:W-:Y:S01]  /*15110*/  FADD.FTZ R154, R156, R154 ;  /* 0x0000009a9c9a7221 */ /* 0x000fe20000010000 */
[-C--:B------:R-:W-:Y:S01]  /*15120*/  FMUL.FTZ R54, R54, R164.reuse ;  /* 0x000000a436367220 */ /* 0x080fe20000410000 */
[-C--:B------:R-:W-:Y:S01]  /*15130*/  FMUL.FTZ R55, R55, R164.reuse ;  /* 0x000000a437377220 */ /* 0x080fe20000410000 */
[----:B------:R-:W-:Y:S01]  /*15140*/  FMUL.FTZ R58, R58, R164 ;  /* 0x000000a43a3a7220 */ /* 0x000fe20000410000 */
[----:B------:R-:W-:Y:S01]  /*15150*/  FADD.FTZ R153, R157, R154 ;  /* 0x0000009a9d997221 */ /* 0x000fe20000010000 */
[----:B------:R-:W4:Y:S01]  /*15160*/  MUFU.EX2 R162, R162 ;  /* 0x000000a200a27308 */ /* 0x000f220000000800 */
[-CC-:B--2---:R-:W-:Y:S01]  /*15170*/  FFMA.FTZ R166, R178, R14.reuse, -R206.reuse ;  /* 0x0000000eb2a67223 */ /* 0x184fe200000108ce */
[----:B------:R-:W-:Y:S01]  /*15180*/  FFMA.FTZ R178, R179, R14, -R206 ;  /* 0x0000000eb3b27223 */ /* 0x000fe200000108ce */
[----:B------:R-:W-:Y:S01]  /*15190*/  FADD.FTZ R153, R207, R153 ;  /* 0x00000099cf997221 */ /* 0x000fe20000010000 */
[----:B------:R-:W-:Y:S01]  /*151a0*/  F2FP.BF16.F32.PACK_AB R154, R157, R156 ;  /* 0x0000009c9d9a723e */ /* 0x000fe200000010ff */
        /* <DEDUP_REMOVED lines=12> */
[----:B--2---:R-:W-:Y:S01]  /*15270*/  FADD.FTZ R167, R161, R153 ;  /* 0x00000099a1a77221 */ /* 0x004fe20000010000 */
[----:B-1----:R-:W-:Y:S01]  /*15280*/  FADD.FTZ R153, R155, R8 ;  /* 0x000000089b997221 */ /* 0x002fe20000010000 */
[-C--:B------:R-:W-:Y:S01]  /*15290*/  FMUL.FTZ R78, R78, R164.reuse ;  /* 0x000000a44e4e7220 */ /* 0x080fe20000410000 */
[----:B------:R-:W-:Y:S01]  /*152a0*/  FMUL.FTZ R79, R79, R164 ;  /* 0x000000a44f4f7220 */ /* 0x000fe20000410000 */
[----:B------:R-:W-:Y:S01]  /*152b0*/  FADD.FTZ R202, R160, R167 ;  /* 0x000000a7a0ca7221 */ /* 0x000fe20000010000 */
[----:B0-----:R-:W-:Y:S01]  /*152c0*/  FADD.FTZ R157, R158, R153 ;  /* 0x000000999e9d7221 */ /* 0x001fe20000010000 */
[----:B------:R-:W-:Y:S01]  /*152d0*/  F2FP.BF16.F32.PACK_AB R153, R155, R165 ;  /* 0x000000a59b99723e */ /* 0x000fe200000010ff */
[----:B------:R-:W0:Y:S01]  /*152e0*/  MUFU.EX2 R203, R203 ;  /* 0x000000cb00cb7308 */ /* 0x000e220000000800 */
[C---:B---3--:R-:W-:Y:S01]  /*152f0*/  F2FP.BF16.F32.PACK_AB R155, R159.reuse, R158 ;  /* 0x0000009e9f9b723e */ /* 0x048fe200000010ff */
[----:B------:R-:W-:Y:S01]  /*15300*/  BAR.SYNC.DEFER_BLOCKING 0xf, 0x100 ;  /* 0x03c4000000007b1d */ /* 0x000fe20000010000 */
[----:B------:R-:W-:Y:S01]  /*15310*/  FADD.FTZ R157, R159, R157 ;  /* 0x0000009d9f9d7221 */ /* 0x000fe20000010000 */
[----:B------:R-:W-:Y:S01]  /*15320*/  F2FP.BF16.F32.PACK_AB R158, R201, R160 ;  /* 0x000000a0c99e723e */ /* 0x000fe200000010ff */
[-C--:B------:R-:W-:Y:S01]  /*15330*/  FMUL.FTZ R82, R82, R164.reuse ;  /* 0x000000a452527220 */ /* 0x080fe20000410000 */
[-C--:B------:R-:W-:Y:S01]  /*15340*/  FMUL.FTZ R83, R83, R164.reuse ;  /* 0x000000a453537220 */ /* 0x080fe20000410000 */
[----:B----4-:R-:W-:Y:S01]  /*15350*/  FADD.FTZ R157, R162, R157 ;  /* 0x0000009da29d7221 */ /* 0x010fe20000010000 */
[----:B------:R-:W-:Y:S01]  /*15360*/  MUFU.EX2 R172, R172 ;  /* 0x000000ac00ac7308 */ /* 0x000fe20000000800 */
[-C--:B------:R-:W-:Y:S01]  /*15370*/  FMUL.FTZ R86, R86, R164.reuse ;  /* 0x000000a456567220 */ /* 0x080fe20000410000 */
[----:B------:R-:W-:Y:S01]  /*15380*/  FMUL.FTZ R87, R87, R164 ;  /* 0x000000a457577220 */ /* 0x000fe20000410000 */
[C---:B-----5:R-:W-:Y:S01]  /*15390*/  FADD.FTZ R179, R163.reuse, R157 ;  /* 0x0000009da3b37221 */ /* 0x060fe20000010000 */
[----:B------:R-:W-:Y:S01]  /*153a0*/  F2FP.BF16.F32.PACK_AB R157, R163, R162 ;  /* 0x000000a2a39d723e */ /* 0x000fe200000010ff */
        /* <DEDUP_REMOVED lines=38> */
[----:B------:R-:W-:Y:S01]  /*15610*/  F2FP.BF16.F32.PACK_AB R160, R169, R168 ;  /* 0x000000a8a9a0723e */ /* 0x000fe200000010ff */
[----:B------:R2:W-:Y:S01]  /*15620*/  STSM.16.M88.4 [R199+0x36400], R152 ;  /* 0x03640098c7007844 */ /* 0x0005e20000000200 */
[----:B0-----:R-:W-:Y:S01]  /*15630*/  F2FP.BF16.F32.PACK_AB R161, R0, R171 ;  /* 0x000000ab00a1723e */ /* 0x001fe200000010ff */
[----:B------:R-:W-:Y:S01]  /*15640*/  FADD.FTZ R179, R203, R179 ;  /* 0x000000b3cbb37221 */ /* 0x000fe20000010000 */
[----:B------:R-:W-:Y:S01]  /*15650*/  F2FP.BF16.F32.PACK_AB R162, R173, R172 ;  /* 0x000000acada2723e */ /* 0x000fe200000010ff */
[----:B------:R-:W0:Y:S01]  /*15660*/  MUFU.EX2 R177, R177 ;  /* 0x000000b100b17308 */ /* 0x000e220000000800 */
[----:B-1----:R-:W-:Y:S01]  /*15670*/  F2FP.BF16.F32.PACK_AB R163, R175, R174 ;  /* 0x000000aeafa3723e */ /* 0x002fe200000010ff */
[----:B------:R1:W-:Y:S01]  /*15680*/  STSM.16.M88.4 [R214], R156 ;  /* 0x0000009cd6007844 */ /* 0x0003e20000000200 */
[----:B------:R-:W-:Y:S01]  /*15690*/  FADD.FTZ R202, R201, R202 ;  /* 0x000000cac9ca7221 */ /* 0x000fe20000010000 */
[----:B------:R-:W-:Y:S01]  /*156a0*/  FADD.FTZ R179, R170, R179 ;  /* 0x000000b3aab37221 */ /* 0x000fe20000010000 */
[----:B------:R-:W-:Y:S01]  /*156b0*/  @!P1 VIADD R21, R21, 0x38860 ;  /* 0x0003886015159836 */ /* 0x000fe20000000000 */
[----:B------:R1:W-:Y:S01]  /*156c0*/  STSM.16.M88.4 [R216], R160 ;  /* 0x000000a0d8007844 */ /* 0x0003e20000000200 */
[----:B------:R-:W-:Y:S01]  /*156d0*/  FADD.FTZ R202, R168, R202 ;  /* 0x000000caa8ca7221 */ /* 0x000fe20000010000 */
[----:B------:R-:W3:Y:S01]  /*156e0*/  MUFU.EX2 R180, R180 ;  /* 0x000000b400b47308 */ /* 0x000ee20000000800 */
[----:B------:R-:W-:Y:S01]  /*156f0*/  FADD.FTZ R179, R171, R179 ;  /* 0x000000b3abb37221 */ /* 0x000fe20000010000 */
[----:B------:R-:W-:Y:S01]  /*15700*/  @!P1 PRMT R21, RZ, 0x654, R21 ;  /* 0x00000654ff159816 */ /* 0x000fe20000000015 */
[----:B------:R-:W-:Y:S01]  /*15710*/  FADD.FTZ R202, R169, R202 ;  /* 0x000000caa9ca7221 */ /* 0x000fe20000010000 */
[----:B------:R-:W-:-:S02]  /*15720*/  IMAD.MOV.U32 R204, RZ, RZ, R19 ;  /* 0x000000ffffcc7224 */ /* 0x000fc400078e0013 */
[----:B------:R-:W-:Y:S01]  /*15730*/  FADD.FTZ R179, R0, R179 ;  /* 0x000000b300b37221 */ /* 0x000fe20000010000 */
[----:B------:R-:W-:Y:S02]  /*15740*/  IMAD.MOV.U32 R203, RZ, RZ, R20 ;  /* 0x000000ffffcb7224 */ /* 0x000fe400078e0014 */
[----:B------:R-:W-:Y:S01]  /*15750*/  FADD.FTZ R202, R172, R202 ;  /* 0x000000caacca7221 */ /* 0x000fe20000010000 */
[----:B------:R-:W4:Y:S01]  /*15760*/  MUFU.EX2 R181, R181 ;  /* 0x000000b500b57308 */ /* 0x000f220000000800 */
[----:B0-----:R-:W-:Y:S01]  /*15770*/  F2FP.BF16.F32.PACK_AB R164, R177, R176 ;  /* 0x000000b0b1a4723e */ /* 0x001fe200000010ff */
[----:B------:R-:W-:Y:S01]  /*15780*/  FADD.FTZ R179, R174, R179 ;  /* 0x000000b3aeb37221 */ /* 0x000fe20000010000 */
[----:B------:R-:W-:-:S03]  /*15790*/  FADD.FTZ R202, R173, R202 ;  /* 0x000000caadca7221 */ /* 0x000fc60000010000 */
[----:B------:R-:W-:Y:S01]  /*157a0*/  FADD.FTZ R179, R175, R179 ;  /* 0x000000b3afb37221 */ /* 0x000fe20000010000 */
[----:B------:R-:W-:Y:S01]  /*157b0*/  FADD.FTZ R202, R176, R202 ;  /* 0x000000cab0ca7221 */ /* 0x000fe20000010000 */
[----:B------:R4:W0:Y:S03]  /*157c0*/  MUFU.EX2 R8, R166 ;  /* 0x000000a600087308 */ /* 0x0008260000000800 */
[----:B------:R-:W-:-:S04]  /*157d0*/  FADD.FTZ R202, R177, R202 ;  /* 0x000000cab1ca7221 */ /* 0x000fc80000010000 */
[----:B---3--:R-:W-:Y:S01]  /*157e0*/  FADD.FTZ R202, R180, R202 ;  /* 0x000000cab4ca7221 */ /* 0x008fe20000010000 */
[----:B------:R-:W3:Y:S01]  /*157f0*/  MUFU.EX2 R178, R178 ;  /* 0x000000b200b27308 */ /* 0x000ee20000000800 */
[C---:B----4-:R-:W-:Y:S02]  /*15800*/  F2FP.BF16.F32.PACK_AB R166, R181.reuse, R180 ;  /* 0x000000b4b5a6723e */ /* 0x050fe400000010ff */
[----:B------:R-:W-:Y:S01]  /*15810*/  FADD.FTZ R0, R181, R202 ;  /* 0x000000cab5007221 */ /* 0x000fe20000010000 */
[----:B------:R-:W-:-:S04]  /*15820*/  IMAD.MOV.U32 R202, RZ, RZ, R9 ;  /* 0x000000ffffca7224 */ /* 0x000fc800078e0009 */
[----:B------:R-:W4:Y:S01]  /*15830*/  MUFU.EX2 R182, R182 ;  /* 0x000000b600b67308 */ /* 0x000f220000000800 */
[----:B0-----:R-:W-:-:S07]  /*15840*/  FADD.FTZ R179, R8, R179 ;  /* 0x000000b308b37221 */ /* 0x001fce0000010000 */
[----:B------:R-:W0:Y:S01]  /*15850*/  MUFU.EX2 R183, R183 ;  /* 0x000000b700b77308 */ /* 0x000e220000000800 */
[C---:B---3--:R-:W-:Y:S01]  /*15860*/  F2FP.BF16.F32.PACK_AB R165, R178.reuse, R8 ;  /* 0x00000008b2a5723e */ /* 0x048fe200000010ff */
[----:B------:R-:W-:-:S04]  /*15870*/  FADD.FTZ R179, R178, R179 ;  /* 0x000000b3b2b37221 */ /* 0x000fc80000010000 */
[----:B----4-:R-:W-:Y:S01]  /*15880*/  FADD.FTZ R179, R182, R179 ;  /* 0x000000b3b6b37221 */ /* 0x010fe20000010000 */
[----:B0-----:R-:W-:-:S03]  /*15890*/  F2FP.BF16.F32.PACK_AB R167, R183, R182 ;  /* 0x000000b6b7a7723e */ /* 0x001fc600000010ff */
[----:B------:R-:W-:Y:S02]  /*158a0*/  FADD.FTZ R8, R183, R179 ;  /* 0x000000b3b7087221 */ /* 0x000fe40000010000 */
[----:B------:R1:W-:Y:S01]  /*158b0*/  STSM.16.M88.4 [R215], R164 ;  /* 0x000000a4d7007844 */ /* 0x0003e20000000200 */
[----:B------:R-:W-:-:S06]  /*158c0*/  WARPGROUP.ARRIVE ;  /* 0x00000000000079c5 */ /* 0x000fcc0000000000 */
[----:B------:R-:W-:Y:S03]  /*158d0*/  HGMMA.64x256x16.F32.BF16 R24, R152, gdesc[UR4].tnspB, R24, gsb0 ;  /* 0x43e0000498187df0 */ /* 0x000fe60008001818 */
[----:B------:R-:W-:Y:S02]  /*158e0*/  WARPGROUP.DEPBAR.LE gsb0, 0x0 ;  /* 0x00008000000079c5 */ /* 0x000fe40000010000 */
[----:B--2---:R-:W-:Y:S01]  /*158f0*/  VIADD R152, R200, 0x80 ;  /* 0x00000080c8987836 */ /* 0x004fe20000000000 */
[----:B------:R-:W-:Y:S01]  /*15900*/  WARPGROUP.ARRIVE ;  /* 0x00000000000079c5 */ /* 0x000fe20000000000 */
[----:B------:R-:W-:-:S03]  /*15910*/  IMAD.MOV.U32 R153, RZ, RZ, 0x40000040 ;  /* 0x40000040ff997424 */ /* 0x000fc600078e00ff */
[----:B------:R-:W-:Y:S01]  /*15920*/  R2UR UR6, R152 ;  /* 0x00000000980672ca */ /* 0x000fe200000e0000 */
[----:B------:R-:W-:Y:S01]  /*15930*/  VIADD R152, R200, 0x100 ;  /* 0x00000100c8987836 */ /* 0x000fe20000000000 */
[----:B------:R-:W-:Y:S01]  /*15940*/  R2UR UR7, R153 ;  /* 0x00000000990772ca */ /* 0x000fe200000e0000 */
[----:B------:R-:W-:-:S15]  /*15950*/  IMAD.MOV.U32 R153, RZ, RZ, 0x40000040 ;  /* 0x40000040ff997424 */ /* 0x000fde00078e00ff */
        /* <DEDUP_REMOVED lines=27> */
.L_x_3634:
[----:B------:R-:W-:Y:S05]  /*15b10*/  BSYNC B0 ;  /* 0x0000000000007941 */ /* 0x000fea0003800000 */
.L_x_3633:
[----:B------:R-:W-:Y:S01]  /*15b20*/  ISETP.GE.AND P2, PT, R15, R219, PT ;  /* 0x000000db0f00720c */ /* 0x000fe20003f46270 */
[----:B------:R-:W-:-:S12]  /*15b30*/  BSSY B0, `(.L_x_3646) ;  /* 0x00003cf000007945 */ /* 0x000fd80003800000 */
[----:B------:R-:W-:Y:S05]  /*15b40*/  @!P2 BRA `(.L_x_3647) ;  /* 0x0000003c0034a947 */ /* 0x000fea0003800000 */
[----:B------:R-:W-:Y:S02]  /*15b50*/  IMAD.MOV.U32 R200, RZ, RZ, R20 ;  /* 0x000000ffffc87224 */ /* 0x000fe400078e0014 */
[----:B------:R-:W-:Y:S02]  /*15b60*/  IMAD.MOV.U32 R202, RZ, RZ, R9 ;  /* 0x000000ffffca7224 */ /* 0x000fe400078e0009 */
[----:B--2---:R-:W-:-:S07]  /*15b70*/  IMAD.MOV.U32 R201, RZ, RZ, R19 ;  /* 0x000000ffffc97224 */ /* 0x004fce00078e0013 */
.L_x_3666:
[----:B------:R-:W-:-:S05]  /*15b80*/  VIADD R19, R201, 0x1 ;  /* 0x00000001c9137836 */ /* 0x000fca0000000000 */
[----:B------:R-:W-:-:S04]  /*15b90*/  ISETP.NE.AND P2, PT, R19, 0x2, PT ;  /* 0x000000021300780c */ /* 0x000fc80003f45270 */
[----:B------:R-:W-:Y:S02]  /*15ba0*/  SEL R9, RZ, 0x1, P2 ;  /* 0x00000001ff097807 */ /* 0x000fe40001000000 */
[----:B------:R-:W-:Y:S02]  /*15bb0*/  SEL R19, R19, RZ, P2 ;  /* 0x000000ff13137207 */ /* 0x000fe40001000000 */
[----:B------:R-:W-:Y:S01]  /*15bc0*/  LOP3.LUT R22, R22, R9, RZ, 0x3c, !PT ;  /* 0x0000000916167212 */ /* 0x000fe200078e3cff */
[----:B------:R-:W-:Y:S06]  /*15bd0*/  @!P0 BRA `(.L_x_3648) ;  /* 0x0000000000048947 */ /* 0x000fec0003800000 */
[----:B------:R-:W-:Y:S01]  /*15be0*/  BPT.TRAP 0x1 ;  /* 0x000000040000795c */ /* 0x000fe20000300000 */
.L_x_3648:
[----:B-1----:R-:W-:Y:S01]  /*15bf0*/  IMAD R21, R19, 0x8, R18 ;  /* 0x0000000813157824 */ /* 0x002fe200078e0212 */
[----:B------:R-:W-:-:S04]  /*15c00*/  SHF.L.U32 R9, R22, 0x1f, RZ ;  /* 0x0000001f16097819 */ /* 0x000fc800000006ff */
[----:B------:R0:W1:Y:S01]  /*15c10*/  SYNCS.PHASECHK.TRANS64.TRYWAIT P2, [R21+URZ+0x38830], R9 ;  /* 0x03883009150075a7 */ /* 0x000062000804017f */
[----:B------:R-:W-:Y:S05]  /*15c20*/  @!P0 BRA `(.L_x_3649) ;  /* 0x0000000000048947 */ /* 0x000fea0003800000 */
[----:B------:R-:W-:Y:S01]  /*15c30*/  BPT.TRAP 0x1 ;  /* 0x000000040000795c */ /* 0x000fe20000300000 */
.L_x_3649:
[----:B------:R-:W-:Y:S01]  /*15c40*/  BSSY B1, `(.L_x_3650) ;  /* 0x0000006000017945 */ /* 0x000fe20003800000 */
[----:B------:R-:W-:Y:S02]  /*15c50*/  IMAD R156, R19, 0x200, R191 ;  /* 0x00000200139c7824 */ /* 0x000fe400078e02bf */
[----:B------:R-:W-:Y:S01]  /*15c60*/  IMAD.MOV.U32 R157, RZ, RZ, 0x40000040 ;  /* 0x40000040ff9d7424 */ /* 0x000fe200078e00ff */
[----:B-1----:R-:W-:Y:S06]  /*15c70*/  @P2 BRA `(.L_x_3651) ;  /* 0x0000000000082947 */ /* 0x002fec0003800000 */
[----:B------:R-:W1:Y:S02]  /*15c80*/  SYNCS.PHASECHK.TRANS64.TRYWAIT P2, [R21+URZ+0x38830], R9 ;  /* 0x03883009150075a7 */ /* 0x000e64000804017f */
[----:B-1----:R-:W-:Y:S05]  /*15c90*/  @!P2 BRA `(.L_x_3652) ;  /* 0x0000014c00b0a947 */ /* 0x002fea0003800000 */
.L_x_3651:
[----:B------:R-:W-:Y:S05]  /*15ca0*/  BSYNC B1 ;  /* 0x0000000000017941 */ /* 0x000fea0003800000 */
.L_x_3650:
        /* <DEDUP_REMOVED lines=36> */
.L_x_3653:
[----:B------:R2:W3:Y:S01]  /*15ef0*/  SYNCS.PHASECHK.TRANS64.TRYWAIT P2, [R21+URZ+0x38850], R9 ;  /* 0x03885009150075a7 */ /* 0x0004e2000804017f */
[----:B------:R-:W-:Y:S05]  /*15f00*/  @!P0 BRA `(.L_x_3654) ;  /* 0x0000000000048947 */ /* 0x000fea0003800000 */
[----:B------:R-:W-:Y:S01]  /*15f10*/  BPT.TRAP 0x1 ;  /* 0x000000040000795c */ /* 0x000fe20000300000 */
.L_x_3654:
[----:B------:R-:W-:Y:S04]  /*15f20*/  BSSY B1, `(.L_x_3655) ;  /* 0x0000004000017945 */ /* 0x000fe80003800000 */
[----:B---3--:R-:W-:Y:S05]  /*15f30*/  @P2 BRA `(.L_x_3656) ;  /* 0x0000000000082947 */ /* 0x008fea0003800000 */
[----:B------:R-:W3:Y:S02]  /*15f40*/  SYNCS.PHASECHK.TRANS64.TRYWAIT P2, [R21+URZ+0x38850], R9 ;  /* 0x03885009150075a7 */ /* 0x000ee4000804017f */
[----:B---3--:R-:W-:Y:S05]  /*15f50*/  @!P2 BRA `(.L_x_3657) ;  /* 0x0000014c0014a947 */ /* 0x008fea0003800000 */
.L_x_3656:
[----:B------:R-:W-:Y:S05]  /*15f60*/  BSYNC B1 ;  /* 0x0000000000017941 */ /* 0x000fea0003800000 */
.L_x_3655:
        /* <DEDUP_REMOVED lines=20> */
[----:B------:R-:W-:Y:S01]  /*160b0*/  IMAD.MOV.U32 R211, RZ, RZ, 0x40000040 ;  /* 0x40000040ffd37424 */ /* 0x000fe200078e00ff */
[----:B------:R-:W-:Y:S01]  /*160c0*/  R2UR UR6, R206 ;  /* 0x00000000ce0672ca */ /* 0x000fe200000e0000 */
[----:B------:R-:W-:Y:S01]  /*160d0*/  VIADD R206, R2, 0x4 ;  /* 0x0000000402ce7836 */ /* 0x000fe20000000000 */
[----:B------:R-:W-:Y:S01]  /*160e0*/  R2UR UR7, R207 ;  /* 0x00000000cf0772ca */ /* 0x000fe200000e0000 */
[----:B------:R-:W-:Y:S02]  /*160f0*/  IMAD.MOV.U32 R207, RZ, RZ, 0x40000040 ;  /* 0x40000040ffcf7424 */ /* 0x000fe400078e00ff */
[----:B------:R-:W-:Y:S01]  /*16100*/  IMAD.MOV.U32 R213, RZ, RZ, 0x40000040 ;  /* 0x40000040ffd57424 */ /* 0x000fe200078e00ff */
[----:B----4-:R-:W-:-:S05]  /*16110*/  SHF.R.U32.HI R14, RZ, 0x7, R14 ;  /* 0x00000007ff0e7819 */ /* 0x010fca000001160e */
[----:B0123--:R-:W0:Y:S02]  /*16120*/  SHFL.IDX PT, R9, R14, RZ, 0x1f ;  /* 0x00001fff0e097589 */ /* 0x00fe2400000e0000 */
[----:B0-----:R-:W-:Y:S01]  /*16130*/  ISETP.GT.AND P2, PT, R9, 0x7f, PT ;  /* 0x0000007f0900780c */ /* 0x001fe20003f44270 */
[----:B------:R-:W-:-:S03]  /*16140*/  IMAD.MOV.U32 R9, RZ, RZ, 0x4 ;  /* 0x00000004ff097424 */ /* 0x000fc600078e00ff */
[----:B------:R-:W-:Y:S02]  /*16150*/  SEL R20, RZ, 0x2, !P2 ;  /* 0x00000002ff147807 */ /* 0x000fe40005000000 */
[C---:B------:R-:W-:Y:S02]  /*16160*/  SEL R14, R9.reuse, 0x2, P2 ;  /* 0x00000002090e7807 */ /* 0x040fe40001000000 */
[----:B------:R-:W-:Y:S02]  /*16170*/  SEL R9, R9, 0x6, !P2 ;  /* 0x0000000609097807 */ /* 0x000fe40005000000 */
[----:B------:R-:W-:Y:S01]  /*16180*/  SEL R208, R208, 0x26, P2 ;  /* 0x00000026d0d07807 */ /* 0x000fe20001000000 */
[----:B------:R-:W-:Y:S01]  /*16190*/  IMAD.IADD R210, R212, 0x1, R14 ;  /* 0x00000001d4d27824 */ /* 0x000fe200078e020e */
[----:B------:R-:W-:Y:S02]  /*161a0*/  SEL R209, R209, 0x980, P2 ;  /* 0x00000980d1d17807 */ /* 0x000fe40001000000 */
[----:B------:R-:W-:-:S02]  /*161b0*/  LOP3.LUT R208, R208, 0x6, RZ, 0xc0, !PT ;  /* 0x00000006d0d07812 */ /* 0x000fc400078ec0ff */
        /* <DEDUP_REMOVED lines=281> */
[----:B------:R-:W-:Y:S01]  /*17350*/  IMAD.IADD R203, R218, 0x1, R195 ;  /* 0x00000001dacb7824 */ /* 0x000fe200078e02c3 */
[----:B------:R-:W-:Y:S02]  /*17360*/  WARPGROUP.DEPBAR.LE gsb0, 0x0 ;  /* 0x00008000000079c5 */ /* 0x000fe40000010000 */
[----:B------:R-:W-:-:S07]  /*17370*/  WARPGROUP.ARRIVE ;  /* 0x00000000000079c5 */ /* 0x000fce0000000000 */
[----:B------:R-:W-:Y:S01]  /*17380*/  HGMMA.64x64x16.F32.BF16 R152, gdesc[UR4], R152, gsb0 ;  /* 0x00e00000049879f0 */ /* 0x000fe20008001898 */
[----:B------:R-:W-:Y:S01]  /*17390*/  R2UR UR4, R206 ;  /* 0x00000000ce0472ca */ /* 0x000fe200000e0000 */
[----:B------:R-:W-:Y:S01]  /*173a0*/  IMAD.IADD R206, R205, 0x1, R9 ;  /* 0x00000001cdce7824 */ /* 0x000fe200078e0209 */
[----:B------:R-:W-:Y:S01]  /*173b0*/  R2UR UR5, R207 ;  /* 0x00000000cf0572ca */ /* 0x000fe200000e0000 */
[----:B------:R-:W-:Y:S01]  /*173c0*/  IMAD.MOV.U32 R207, RZ, RZ, 0x40000040 ;  /* 0x40000040ffcf7424 */ /* 0x000fe200078e00ff */
[----:B------:R-:W0:Y:S02]  /*173d0*/  @P5 LDC R205, c[0x0][0x450] ;  /* 0x00011400ffcd5b82 */ /* 0x000e240000000800 */
        /* <DEDUP_REMOVED lines=9> */
[----:B------:R-:W-:Y:S02]  /*17470*/  R2UR UR4, R206 ;  /* 0x00000000ce0472ca */ /* 0x000fe400000e0000 */
[----:B------:R-:W-:Y:S01]  /*17480*/  R2UR UR5, R207 ;  /* 0x00000000cf0572ca */ /* 0x000fe200000e0000 */
[----:B------:R-:W1:Y:S01]  /*17490*/  @P5 LDC R206, c[0x0][0x44c] ;  /* 0x00011300ffce5b82 */ /* 0x000e620000000800 */
[----:B------:R-:W-:Y:S01]  /*174a0*/  R2UR UR6, R208 ;  /* 0x00000000d00672ca */ /* 0x000fe200000e0000 */
[----:B------:R-:W-:Y:S01]  /*174b0*/  VIADD R208, R2, 0xe00 ;  /* 0x00000e0002d07836 */ /* 0x000fe20000000000 */
[----:B------:R-:W-:Y:S01]  /*174c0*/  R2UR UR7, R209 ;  /* 0x00000000d10772ca */ /* 0x000fe200000e0000 */
[----:B------:R-:W-:Y:S02]  /*174d0*/  IMAD.MOV.U32 R207, RZ, RZ, 0x40000040 ;  /* 0x40000040ffcf7424 */ /* 0x000fe400078e00ff */
[----:B------:R-:W-:-:S02]  /*174e0*/  IMAD.MOV.U32 R209, RZ, RZ, 0x40000040 ;  /* 0x40000040ffd17424 */ /* 0x000fc400078e00ff */
[----:B-1----:R-:W-:-:S05]  /*174f0*/  @P5 IMAD.HI.U32 R206, R203, R206, RZ ;  /* 0x000000cecbce5227 */ /* 0x002fca00078e00ff */
[----:B0-----:R-:W-:Y:S01]  /*17500*/  @P5 SHF.R.U32.HI R203, RZ, R205, R206 ;  /* 0x000000cdffcb5219 */ /* 0x001fe200000116ce */
[----:B------:R-:W-:Y:S02]  /*17510*/  IMAD.IADD R206, R208, 0x1, R20 ;  /* 0x00000001d0ce7824 */ /* 0x000fe400078e0214 */
[----:B------:R-:W-:-:S05]  /*17520*/  IMAD.MOV.U32 R205, RZ, RZ, 0x40 ;  /* 0x00000040ffcd7424 */ /* 0x000fca00078e00ff */
[----:B------:R-:W-:-:S04]  /*17530*/  SEL R205, R205, 0x3e, P2 ;  /* 0x0000003ecdcd7807 */ /* 0x000fc80001000000 */
[----:B------:R-:W-:Y:S01]  /*17540*/  LOP3.LUT R205, R205, 0x6, RZ, 0xc0, !PT ;  /* 0x00000006cdcd7812 */ /* 0x000fe200078ec0ff */
[----:B------:R-:W-:Y:S02]  /*17550*/  WARPGROUP.DEPBAR.LE gsb0, 0x0 ;  /* 0x00008000000079c5 */ /* 0x000fe40000010000 */
[----:B------:R-:W-:-:S06]  /*17560*/  WARPGROUP.ARRIVE ;  /* 0x00000000000079c5 */ /* 0x000fcc0000000000 */
[----:B------:R-:W-:Y:S01]  /*17570*/  HGMMA.64x64x16.F32.BF16 R152, gdesc[UR4], R152, gsb0 ;  /* 0x00e00000049879f0 */ /* 0x000fe20008001898 */
[----:B------:R-:W-:Y:S01]  /*17580*/  R2UR UR4, R206 ;  /* 0x00000000ce0472ca */ /* 0x000fe200000e0000 */
[C---:B------:R-:W-:Y:S01]  /*17590*/  IMAD.IADD R206, R212.reuse, 0x1, R20 ;  /* 0x00000001d4ce7824 */ /* 0x040fe200078e0214 */
[----:B------:R-:W-:Y:S01]  /*175a0*/  R2UR UR5, R207 ;  /* 0x00000000cf0572ca */ /* 0x000fe200000e0000 */
[----:B------:R-:W-:Y:S01]  /*175b0*/  IMAD.MOV.U32 R207, RZ, RZ, 0x40000040 ;  /* 0x40000040ffcf7424 */ /* 0x000fe200078e00ff */
[----:B------:R-:W0:Y:S01]  /*175c0*/  SHFL.IDX PT, R20, R203, RZ, 0x1c1f ;  /* 0x001c1fffcb147589 */ /* 0x000e2200000e0000 */
[----:B------:R-:W-:Y:S01]  /*175d0*/  IMAD.IADD R212, R212, 0x1, R9 ;  /* 0x00000001d4d47824 */ /* 0x000fe200078e0209 */
[----:B------:R-:W-:Y:S01]  /*175e0*/  R2UR UR6, R206 ;  /* 0x00000000ce0672ca */ /* 0x000fe200000e0000 */
[----:B------:R-:W-:Y:S01]  /*175f0*/  IMAD.IADD R206, R208, 0x1, R14 ;  /* 0x00000001d0ce7824 */ /* 0x000fe200078e020e */
[----:B------:R-:W-:Y:S01]  /*17600*/  R2UR UR7, R207 ;  /* 0x00000000cf0772ca */ /* 0x000fe200000e0000 */
[----:B------:R-:W-:-:S02]  /*17610*/  IMAD.MOV.U32 R207, RZ, RZ, 0x40000040 ;  /* 0x40000040ffcf7424 */ /* 0x000fc400078e00ff */
[----:B------:R-:W-:Y:S02]  /*17620*/  IMAD.IADD R208, R208, 0x1, R9 ;  /* 0x00000001d0d07824 */ /* 0x000fe400078e0209 */
        /* <DEDUP_REMOVED lines=33> */
[----:B------:R-:W-:Y:S02]  /*17840*/  ULOP3.LUT UR4, URZ, UR45, URZ, 0x33, !UPT ;  /* 0x0000002d3f047292 */ /* 0x000fe4000f8e333f */
[----:B------:R-:W-:Y:S02]  /*17850*/  WARPGROUP.DEPBAR.LE gsb0, 0x0 ;  /* 0x00008000000079c5 */ /* 0x000fe40000010000 */
[----:B------:R1:W-:Y:S02]  /*17860*/  @!P1 SYNCS.ARRIVE.TRANS64.RED.A1T0 RZ, [R9+URZ], RZ ;  /* 0x000000ff09ff99a7 */ /* 0x0003e4000810043f */
[----:B-1----:R-:W-:-:S05]  /*17870*/  IMAD.SHL.U32 R9, R15, 0x40, RZ ;  /* 0x000000400f097824 */ /* 0x002fca00078e00ff */
[----:B------:R-:W-:-:S04]  /*17880*/  IADD3 R207, -R187, 0x1, -R9 ;  /* 0x00000001bbcf7810 */ /* 0x000fc80007ffe909 */
[----:B------:R-:W-:-:S05]  /*17890*/  IADD3 R207, -R23, R207, R184 ;  /* 0x000000cf17cf7210 */ /* 0x000fca0007ffe1b8 */
[C---:B------:R-:W-:Y:S02]  /*178a0*/  VIADD R208, R207.reuse, UR44 ;  /* 0x0000002ccfd07c36 */ /* 0x040fe40008000000 */
[----:B------:R-:W-:Y:S02]  /*178b0*/  VIADD R207, R207, UR4 ;  /* 0x00000004cfcf7c36 */ /* 0x000fe40008000000 */
        /* <DEDUP_REMOVED lines=15> */
.L_x_3660:
[----:B------:R-:W-:-:S05]  /*179b0*/  IMAD.U32 R209, RZ, RZ, UR39 ;  /* 0x00000027ffd17e24 */ /* 0x000fca000f8e00ff */
[----:B------:R-:W-:-:S13]  /*179c0*/  ISETP.NE.AND P2, PT, R209, 0x1, PT ;  /* 0x00000001d100780c */ /* 0x000fda0003f45270 */
[----:B------:R-:W0:Y:S02]  /*179d0*/  @P2 LDC.64 R204, c[0x0][0xae0] ;  /* 0x0002b800ffcc2b82 */ /* 0x000e240000000a00 */
[----:B0-----:R-:W-:-:S05]  /*179e0*/  @P2 IMAD.HI.U32 R204, R20, R204, RZ ;  /* 0x000000cc14cc2227 */ /* 0x001fca00078e00ff */
[----:B------:R-:W-:-:S07]  /*179f0*/  @P2 SHF.R.U32.HI R20, RZ, R205, R204 ;  /* 0x000000cdff142219 */ /* 0x000fce00000116cc */
.L_x_3661:
[----:B------:R-:W-:Y:S05]  /*17a00*/  BSYNC B1 ;  /* 0x0000000000017941 */ /* 0x000fea0003800000 */
.L_x_3659:
[----:B------:R-:W-:-:S04]  /*17a10*/  IMAD R20, R20, R209, -R9 ;  /* 0x000000d114147224 */ /* 0x000fc800078e0a09 */
[----:B------:R-:W-:-:S05]  /*17a20*/  IMAD.IADD R20, R20, 0x1, -R187 ;  /* 0x0000000114147824 */ /* 0x000fca00078e0abb */
[----:B------:R-:W-:Y:S02]  /*17a30*/  VIMNMX R14, R14, R20, !PT ;  /* 0x000000140e0e7248 */ /* 0x000fe40007fe0100 */
[----:B------:R-:W-:-:S07]  /*17a40*/  VIADDMNMX R206, R20, R209, R206, PT ;  /* 0x000000d114ce7246 */ /* 0x000fce00038001ce */
.L_x_3658:
        /* <DEDUP_REMOVED lines=65> */
.L_x_3664:
[----:B------:R-:W-:-:S05]  /*17e60*/  IMAD.U32 R14, RZ, RZ, UR39 ;  /* 0x00000027ff0e7e24 */ /* 0x000fca000f8e00ff */
[----:B------:R-:W-:-:S13]  /*17e70*/  ISETP.NE.AND P3, PT, R14, 0x1, PT ;  /* 0x000000010e00780c */ /* 0x000fda0003f65270 */
[----:B------:R-:W0:Y:S02]  /*17e80*/  @P3 LDC.64 R152, c[0x0][0xae0] ;  /* 0x0002b800ff983b82 */ /* 0x000e240000000a00 */
[----:B0-----:R-:W-:-:S05]  /*17e90*/  @P3 IMAD.HI.U32 R152, R203, R152, RZ ;  /* 0x00000098cb983227 */ /* 0x001fca00078e00ff */
[----:B------:R-:W-:-:S07]  /*17ea0*/  @P3 SHF.R.U32.HI R203, RZ, R153, R152 ;  /* 0x00000099ffcb3219 */ /* 0x000fce0000011698 */
.L_x_3665:
[----:B------:R-:W-:Y:S05]  /*17eb0*/  BSYNC B1 ;  /* 0x0000000000017941 */ /* 0x000fea0003800000 */
.L_x_3663:
[----:B------:R-:W-:-:S04]  /*17ec0*/  IMAD R9, R203, R14, -R9 ;  /* 0x0000000ecb097224 */ /* 0x000fc800078e0a09 */
[----:B------:R-:W-:-:S05]  /*17ed0*/  IMAD.IADD R9, R9, 0x1, -R187 ;  /* 0x0000000109097824 */ /* 0x000fca00078e0abb */
[----:B------:R-:W-:Y:S02]  /*17ee0*/  VIMNMX R207, R207, R9, !PT ;  /* 0x00000009cfcf7248 */ /* 0x000fe40007fe0100 */
[----:B------:R-:W-:-:S07]  /*17ef0*/  VIADDMNMX R208, R9, R14, R208, PT ;  /* 0x0000000e09d07246 */ /* 0x000fce00038001d0 */
.L_x_3662:
[----:B------:R-:W-:Y:S01]  /*17f00*/  FMNMX.FTZ R9, R20, R202, !PT ;  /* 0x000000ca14097209 */ /* 0x000fe20007810000 */
[----:B------:R-:W-:-:S03]  /*17f10*/  @!P1 VIADD R21, R21, 0x38860 ;  /* 0x0003886015159836 */ /* 0x000fc60000000000 */
[----:B------:R-:W-:Y:S02]  /*17f20*/  FMNMX.FTZ R9, R204, R9, !PT ;  /* 0x00000009cc097209 */ /* 0x000fe40007810000 */
[----:B------:R-:W-:Y:S02]  /*17f30*/  @!P1 PRMT R21, RZ, 0x654, R21 ;  /* 0x00000654ff159816 */ /* 0x000fe40000000015 */
        /* <DEDUP_REMOVED lines=27> */
[-C--:B------:R-:W-:Y:S01]  /*180f0*/  FMUL.FTZ R153, R153, R14.reuse ;  /* 0x0000000e99997220 */ /* 0x080fe20000410000 */
[----:B------:R-:W-:Y:S01]  /*18100*/  ISETP.GT.AND P3, PT, R207, 0x8, P2 ;  /* 0x00000008cf00780c */ /* 0x000fe20001764270 */
[-CC-:B------:R-:W-:Y:S01]  /*18110*/  FFMA.FTZ R204, R204, R14.reuse, -R152.reuse ;  /* 0x0000000ecccc7223 */ /* 0x180fe20000010898 */
[----:B------:R-:W-:Y:S01]  /*18120*/  FSEL R155, R155, -INF , !P4 ;  /* 0xff8000009b9b7808 */ /* 0x000fe20006000000 */
[----:B------:R-:W-:Y:S01]  /*18130*/  MUFU.EX2 R20, R20 ;  /* 0x0000001400147308 */ /* 0x000fe20000000800 */
[----:B------:R-:W-:Y:S01]  /*18140*/  ISETP.GT.AND P4, PT, R207, 0x9, P2 ;  /* 0x00000009cf00780c */ /* 0x000fe20001784270 */
[-CC-:B------:R-:W-:Y:S01]  /*18150*/  FFMA.FTZ R202, R156, R14.reuse, -R152.reuse ;  /* 0x0000000e9cca7223 */ /* 0x180fe20000010898 */
[C---:B------:R-:W-:Y:S01]  /*18160*/  ISETP.LT.OR P3, PT, R208.reuse, 0x9, P3 ;  /* 0x00000009d000780c */ /* 0x040fe20001f61670 */
[-CC-:B------:R-:W-:Y:S01]  /*18170*/  FFMA.FTZ R157, R157, R14.reuse, -R152.reuse ;  /* 0x0000000e9d9d7223 */ /* 0x180fe20000010898 */
[----:B------:R-:W-:Y:S01]  /*18180*/  ISETP.LT.OR P4, PT, R208, 0xa, P4 ;  /* 0x0000000ad000780c */ /* 0x000fe20002781670 */
[-CC-:B------:R-:W-:Y:S01]  /*18190*/  FFMA.FTZ R160, R160, R14.reuse, -R152.reuse ;  /* 0x0000000ea0a07223 */ /* 0x180fe20000010898 */
[----:B------:R-:W-:Y:S01]  /*181a0*/  FSEL R158, R158, -INF , !P3 ;  /* 0xff8000009e9e7808 */ /* 0x000fe20005800000 */
[----:B------:R-:W0:Y:S01]  /*181b0*/  MUFU.EX2 R153, R153 ;  /* 0x0000009900997308 */ /* 0x000e220000000800 */
        /* <DEDUP_REMOVED lines=16> */
[C---:B------:R-:W-:Y:S01]  /*182c0*/  ISETP.LT.OR P4, PT, R208.reuse, 0x1a, P4 ;  /* 0x0000001ad000780c */ /* 0x040fe20002781670 */
[----:B------:R-:W-:Y:S01]  /*182d0*/  FFMA.FTZ R152, R181, R14, -R152 ;  /* 0x0000000eb5987223 */ /* 0x000fe20000010898 */
[----:B------:R-:W-:Y:S01]  /*182e0*/  ISETP.LT.OR P3, PT, R208, 0x11, P3 ;  /* 0x00000011d000780c */ /* 0x000fe20001f61670 */
[----:B0-----:R-:W-:Y:S01]  /*182f0*/  FFMA.FTZ R181, R153, R0, R20 ;  /* 0x0000000099b57223 */ /* 0x001fe20000010014 */
[----:B------:R-:W-:Y:S01]  /*18300*/  FSEL R167, R167, -INF , !P4 ;  /* 0xff800000a7a77808 */ /* 0x000fe20006000000 */
[----:B------:R-:W0:Y:S01]  /*18310*/  MUFU.EX2 R156, R204 ;  /* 0x000000cc009c7308 */ /* 0x000e220000000800 */
[----:B------:R-:W-:Y:S01]  /*18320*/  ISETP.GT.AND P4, PT, R207, 0x21, P2 ;  /* 0x00000021cf00780c */ /* 0x000fe20001784270 */
[-C--:B------:R-:W-:Y:S01]  /*18330*/  FMUL.FTZ R24, R24, R153.reuse ;  /* 0x0000009918187220 */ /* 0x080fe20000410000 */
[----:B------:R-:W-:Y:S01]  /*18340*/  FSEL R162, R162, -INF , !P3 ;  /* 0xff800000a2a27808 */ /* 0x000fe20005800000 */
[-C--:B------:R-:W-:Y:S01]  /*18350*/  FMUL.FTZ R25, R25, R153.reuse ;  /* 0x0000009919197220 */ /* 0x080fe20000410000 */
[----:B------:R-:W-:Y:S01]  /*18360*/  ISETP.LT.OR P4, PT, R208, 0x22, P4 ;  /* 0x00000022d000780c */ /* 0x000fe20002781670 */
[-C--:B------:R-:W-:Y:S01]  /*18370*/  FMUL.FTZ R28, R28, R153.reuse ;  /* 0x000000991c1c7220 */ /* 0x080fe20000410000 */
[----:B------:R-:W-:Y:S01]  /*18380*/  ISETP.GT.AND P3, PT, R207, 0x18, P2 ;  /* 0x00000018cf00780c */ /* 0x000fe20001764270 */
[----:B------:R-:W-:Y:S01]  /*18390*/  MUFU.EX2 R203, R160 ;  /* 0x000000a000cb7308 */ /* 0x000fe20000000800 */
[----:B------:R-:W-:Y:S01]  /*183a0*/  FSEL R171, R171, -INF , !P4 ;  /* 0xff800000abab7808 */ /* 0x000fe20006000000 */
[-C--:B------:R-:W-:Y:S01]  /*183b0*/  FMUL.FTZ R29, R29, R153.reuse ;  /* 0x000000991d1d7220 */ /* 0x080fe20000410000 */
[----:B------:R-:W-:Y:S01]  /*183c0*/  ISETP.GT.AND P4, PT, R207, 0x29, P2 ;  /* 0x00000029cf00780c */ /* 0x000fe20001784270 */
[-C--:B------:R-:W-:Y:S01]  /*183d0*/  FMUL.FTZ R32, R32, R153.reuse ;  /* 0x0000009920207220 */ /* 0x080fe20000410000 */
[C---:B------:R-:W-:Y:S01]  /*183e0*/  ISETP.LT.OR P3, PT, R208.reuse, 0x19, P3 ;  /* 0x00000019d000780c */ /* 0x040fe20001f61670 */
[-C--:B------:R-:W-:Y:S01]  /*183f0*/  FMUL.FTZ R33, R33, R153.reuse ;  /* 0x0000009921217220 */ /* 0x080fe20000410000 */
[----:B------:R-:W-:Y:S01]  /*18400*/  ISETP.LT.OR P4, PT, R208, 0x2a, P4 ;  /* 0x0000002ad000780c */ /* 0x000fe20002781670 */
[----:B------:R-:W1:Y:S01]  /*18410*/  MUFU.EX2 R202, R202 ;  /* 0x000000ca00ca7308 */ /* 0x000e620000000800 */
[----:B------:R-:W-:Y:S01]  /*18420*/  FSEL R166, R166, -INF , !P3 ;  /* 0xff800000a6a67808 */ /* 0x000fe20005800000 */
[----:B0-----:R-:W-:Y:S01]  /*18430*/  FADD.FTZ R181, R156, R181 ;  /* 0x000000b59cb57221 */ /* 0x001fe20000010000 */
[----:B------:R-:W-:Y:S01]  /*18440*/  FSEL R175, R175, -INF , !P4 ;  /* 0xff800000afaf7808 */ /* 0x000fe20006000000 */
[-C--:B------:R-:W-:Y:S01]  /*18450*/  FMUL.FTZ R36, R36, R153.reuse ;  /* 0x0000009924247220 */ /* 0x080fe20000410000 */
[----:B------:R-:W-:Y:S01]  /*18460*/  ISETP.GT.AND P4, PT, R207, RZ, P2 ;  /* 0x000000ffcf00720c */ /* 0x000fe20001784270 */
[-C--:B------:R-:W-:Y:S01]  /*18470*/  FMUL.FTZ R37, R37, R153.reuse ;  /* 0x0000009925257220 */ /* 0x080fe20000410000 */
[----:B------:R-:W-:Y:S01]  /*18480*/  ISETP.GT.AND P3, PT, R207, 0x20, P2 ;  /* 0x00000020cf00780c */ /* 0x000fe20001764270 */
[----:B------:R-:W-:Y:S01]  /*18490*/  MUFU.EX2 R160, R168 ;  /* 0x000000a800a07308 */ /* 0x000fe20000000800 */
[----:B------:R-:W-:Y:S01]  /*184a0*/  ISETP.LT.OR P4, PT, R208, 0x1, P4 ;  /* 0x00000001d000780c */ /* 0x000fe20002781670 */
[-C--:B------:R-:W-:Y:S01]  /*184b0*/  FMUL.FTZ R40, R40, R153.reuse ;  /* 0x0000009928287220 */ /* 0x080fe20000410000 */
[----:B------:R-:W-:Y:S01]  /*184c0*/  ISETP.LT.OR P3, PT, R208, 0x21, P3 ;  /* 0x00000021d000780c */ /* 0x000fe20001f61670 */
[-C--:B------:R-:W-:Y:S01]  /*184d0*/  FMUL.FTZ R41, R41, R153.reuse ;  /* 0x0000009929297220 */ /* 0x080fe20000410000 */
[----:B------:R-:W-:Y:S01]  /*184e0*/  FSEL R154, R154, -INF , !P4 ;  /* 0xff8000009a9a7808 */ /* 0x000fe20006000000 */
[-C--:B------:R-:W-:Y:S01]  /*184f0*/  FMUL.FTZ R44, R44, R153.reuse ;  /* 0x000000992c2c7220 */ /* 0x080fe20000410000 */
[----:B------:R-:W-:Y:S01]  /*18500*/  FSEL R170, R170, -INF , !P3 ;  /* 0xff800000aaaa7808 */ /* 0x000fe20005800000 */
[----:B------:R-:W0:Y:S01]  /*18510*/  MUFU.EX2 R157, R157 ;  /* 0x0000009d009d7308 */ /* 0x000e220000000800 */
[----:B------:R-:W-:Y:S01]  /*18520*/  FMNMX.FTZ R0, R154, R200, !PT ;  /* 0x000000c89a007209 */ /* 0x000fe20007810000 */
[----:B-1----:R-:W-:Y:S01]  /*18530*/  FADD.FTZ R181, R202, R181 ;  /* 0x000000b5cab57221 */ /* 0x002fe20000010000 */
[----:B------:R-:W-:Y:S01]  /*18540*/  ISETP.GT.AND P3, PT, R207, 0x28, P2 ;  /* 0x00000028cf00780c */ /* 0x000fe20001764270 */
[-C--:B------:R-:W-:Y:S01]  /*18550*/  FMUL.FTZ R45, R45, R153.reuse ;  /* 0x000000992d2d7220 */ /* 0x080fe20000410000 */
[----:B------:R-:W-:Y:S01]  /*18560*/  FMNMX.FTZ R0, R155, R0, !PT ;  /* 0x000000009b007209 */ /* 0x000fe20007810000 */
[-C--:B------:R-:W-:Y:S01]  /*18570*/  FMUL.FTZ R48, R48, R153.reuse ;  /* 0x0000009930307220 */ /* 0x080fe20000410000 */
[----:B------:R-:W-:Y:S01]  /*18580*/  ISETP.LT.OR P3, PT, R208, 0x29, P3 ;  /* 0x00000029d000780c */ /* 0x000fe20001f61670 */
[----:B------:R-:W1:Y:S01]  /*18590*/  MUFU.EX2 R161, R161 ;  /* 0x000000a100a17308 */ /* 0x000e620000000800 */
[----:B------:R-:W-:Y:S01]  /*185a0*/  FMNMX.FTZ R0, R158, R0, !PT ;  /* 0x000000009e007209 */ /* 0x000fe20007810000 */
[-C--:B------:R-:W-:Y:S01]  /*185b0*/  FMUL.FTZ R49, R49, R153.reuse ;  /* 0x0000009931317220 */ /* 0x080fe20000410000 */
[----:B------:R-:W-:Y:S01]  /*185c0*/  FSEL R174, R174, -INF , !P3 ;  /* 0xff800000aeae7808 */ /* 0x000fe20005800000 */
[-C--:B------:R-:W-:Y:S01]  /*185d0*/  FMUL.FTZ R52, R52, R153.reuse ;  /* 0x0000009934347220 */ /* 0x080fe20000410000 */
[----:B------:R-:W-:Y:S01]  /*185e0*/  FMNMX.FTZ R0, R159, R0, !PT ;  /* 0x000000009f007209 */ /* 0x000fe20007810000 */
[-C--:B------:R-:W-:Y:S01]  /*185f0*/  FMUL.FTZ R53, R53, R153.reuse ;  /* 0x0000009935357220 */ /* 0x080fe20000410000 */
[----:B------:R-:W-:Y:S01]  /*18600*/  ISETP.GT.AND P3, PT, R207, 0x30, P2 ;  /* 0x00000030cf00780c */ /* 0x000fe20001764270 */
[----:B------:R-:W2:Y:S01]  /*18610*/  MUFU.EX2 R164, R164 ;  /* 0x000000a400a47308 */ /* 0x000ea20000000800 */
[----:B------:R-:W-:Y:S01]  /*18620*/  FMNMX.FTZ R0, R162, R0, !PT ;  /* 0x00000000a2007209 */ /* 0x000fe20007810000 */
[----:B0-----:R-:W-:Y:S01]  /*18630*/  FADD.FTZ R181, R157, R181 ;  /* 0x000000b59db57221 */ /* 0x001fe20000010000 */
[----:B------:R-:W-:Y:S01]  /*18640*/  ISETP.LT.OR P3, PT, R208, 0x31, P3 ;  /* 0x00000031d000780c */ /* 0x000fe20001f61670 */
[-C--:B------:R-:W-:Y:S01]  /*18650*/  FMUL.FTZ R56, R56, R153.reuse ;  /* 0x0000009938387220 */ /* 0x080fe20000410000 */
[----:B------:R-:W-:Y:S01]  /*18660*/  FMNMX.FTZ R0, R163, R0, !PT ;  /* 0x00000000a3007209 */ /* 0x000fe20007810000 */
[----:B------:R-:W-:Y:S01]  /*18670*/  FADD.FTZ R181, R203, R181 ;  /* 0x000000b5cbb57221 */ /* 0x000fe20000010000 */
[----:B------:R-:W-:Y:S01]  /*18680*/  FSEL R178, R178, -INF , !P3 ;  /* 0xff800000b2b27808 */ /* 0x000fe20005800000 */
[----:B------:R-:W-:Y:S01]  /*18690*/  MUFU.EX2 R165, R165 ;  /* 0x000000a500a57308 */ /* 0x000fe20000000800 */
[----:B------:R-:W-:Y:S01]  /*186a0*/  FMNMX.FTZ R0, R166, R0, !PT ;  /* 0x00000000a6007209 */ /* 0x000fe20007810000 */
[----:B-1----:R-:W-:Y:S01]  /*186b0*/  FADD.FTZ R181, R161, R181 ;  /* 0x000000b5a1b57221 */ /* 0x002fe20000010000 */
[----:B------:R-:W-:Y:S01]  /*186c0*/  ISETP.GT.AND P3, PT, R207, 0x31, P2 ;  /* 0x00000031cf00780c */ /* 0x000fe20001764270 */
[-C--:B------:R-:W-:Y:S01]  /*186d0*/  FMUL.FTZ R57, R57, R153.reuse ;  /* 0x0000009939397220 */ /* 0x080fe20000410000 */
[----:B------:R-:W-:Y:S01]  /*186e0*/  FMNMX.FTZ R0, R167, R0, !PT ;  /* 0x00000000a7007209 */ /* 0x000fe20007810000 */
[-C--:B------:R-:W-:Y:S01]  /*186f0*/  FMUL.FTZ R60, R60, R153.reuse ;  /* 0x000000993c3c7220 */ /* 0x080fe20000410000 */
[----:B------:R-:W-:Y:S01]  /*18700*/  ISETP.GT.AND P4, PT, R207, 0x38, P2 ;  /* 0x00000038cf00780c */ /* 0x000fe20001784270 */
[----:B------:R-:W-:Y:S01]  /*18710*/  MUFU.EX2 R172, R172 ;  /* 0x000000ac00ac7308 */ /* 0x000fe20000000800 */
[----:B------:R-:W-:Y:S01]  /*18720*/  FMNMX.FTZ R0, R170, R0, !PT ;  /* 0x00000000aa007209 */ /* 0x000fe20007810000 */
[----:B--2---:R-:W-:Y:S01]  /*18730*/  FADD.FTZ R181, R164, R181 ;  /* 0x000000b5a4b57221 */ /* 0x004fe20000010000 */
[----:B------:R-:W-:Y:S01]  /*18740*/  ISETP.LT.OR P3, PT, R208, 0x32, P3 ;  /* 0x00000032d000780c */ /* 0x000fe20001f61670 */
[-C--:B------:R-:W-:Y:S01]  /*18750*/  FMUL.FTZ R61, R61, R153.reuse ;  /* 0x000000993d3d7220 */ /* 0x080fe20000410000 */
[----:B------:R-:W-:Y:S01]  /*18760*/  FMNMX.FTZ R0, R171, R0, !PT ;  /* 0x00000000ab007209 */ /* 0x000fe20007810000 */
[-C--:B------:R-:W-:Y:S01]  /*18770*/  FMUL.FTZ R64, R64, R153.reuse ;  /* 0x0000009940407220 */ /* 0x080fe20000410000 */
[----:B------:R-:W-:Y:S01]  /*18780*/  ISETP.GT.AND P2, PT, R207, 0x39, P2 ;  /* 0x00000039cf00780c */ /* 0x000fe20001744270 */
[----:B------:R-:W-:Y:S01]  /*18790*/  MUFU.EX2 R173, R173 ;  /* 0x000000ad00ad7308 */ /* 0x000fe20000000800 */
[----:B------:R-:W-:Y:S01]  /*187a0*/  FMNMX.FTZ R0, R174, R0, !PT ;  /* 0x00000000ae007209 */ /* 0x000fe20007810000 */
[-C--:B------:R-:W-:Y:S01]  /*187b0*/  FMUL.FTZ R65, R65, R153.reuse ;  /* 0x0000009941417220 */ /* 0x080fe20000410000 */
        /* <DEDUP_REMOVED lines=8> */
[----:B------:R-:W-:Y:S01]  /*18840*/  ISETP.LT.OR P2, PT, R208, 0x3a, P2 ;  /* 0x0000003ad000780c */ /* 0x000fe20001741670 */
[-C--:B------:R-:W-:Y:S01]  /*18850*/  FMUL.FTZ R73, R73, R153.reuse ;  /* 0x0000009949497220 */ /* 0x080fe20000410000 */
[----:B------:R-:W-:Y:S01]  /*18860*/  FSEL R182, R182, -INF , !P4 ;  /* 0xff800000b6b67808 */ /* 0x000fe20006000000 */
[-C--:B------:R-:W-:Y:S01]  /*18870*/  FMUL.FTZ R76, R76, R153.reuse ;  /* 0x000000994c4c7220 */ /* 0x080fe20000410000 */
[----:B------:R-:W-:Y:S01]  /*18880*/  FMNMX.FTZ R0, R179, R0, !PT ;  /* 0x00000000b3007209 */ /* 0x000fe20007810000 */
[----:B------:R-:W-:Y:S01]  /*18890*/  MUFU.EX2 R177, R177 ;  /* 0x000000b100b17308 */ /* 0x000fe20000000800 */
[----:B------:R-:W-:Y:S01]  /*188a0*/  FSEL R183, R183, -INF , !P2 ;  /* 0xff800000b7b77808 */ /* 0x000fe20005000000 */
[-C--:B------:R-:W-:Y:S01]  /*188b0*/  FMUL.FTZ R77, R77, R153.reuse ;  /* 0x000000994d4d7220 */ /* 0x080fe20000410000 */
[----:B------:R-:W-:Y:S01]  /*188c0*/  FMNMX.FTZ R0, R182, R0, !PT ;  /* 0x00000000b6007209 */ /* 0x000fe20007810000 */
[-C--:B------:R-:W-:Y:S01]  /*188d0*/  FMUL.FTZ R80, R80, R153.reuse ;  /* 0x0000009950507220 */ /* 0x080fe20000410000 */
[----:B------:R-:W-:Y:S01]  /*188e0*/  F2FP.BF16.F32.PACK_AB R156, R156, R20 ;  /* 0x000000149c9c723e */ /* 0x000fe200000010ff */
[-C--:B------:R-:W-:Y:S01]  /*188f0*/  FMUL.FTZ R81, R81, R153.reuse ;  /* 0x0000009951517220 */ /* 0x080fe20000410000 */
[----:B------:R-:W-:Y:S01]  /*18900*/  FMNMX.FTZ R20, R183, R0, !PT ;  /* 0x00000000b7147209 */ /* 0x000fe20007810000 */
        /* <DEDUP_REMOVED lines=30> */
[----:B------:R0:W-:Y:S01]  /*18af0*/  MUFU.EX2 R0, R169 ;  /* 0x000000a900007308 */ /* 0x0001e20000000800 */
[-C--:B------:R-:W-:Y:S01]  /*18b00*/  FMUL.FTZ R137, R137, R153.reuse ;  /* 0x0000009989897220 */ /* 0x080fe20000410000 */
[-C--:B------:R-:W-:Y:S01]  /*18b10*/  FMUL.FTZ R140, R140, R153.reuse ;  /* 0x000000998c8c7220 */ /* 0x080fe20000410000 */
[----:B------:R-:W1:Y:S01]  /*18b20*/  SHFL.BFLY PT, R204, R20, 0x1, 0x1f ;  /* 0x0c201f0014cc7f89 */ /* 0x000e6200000e0000 */
[-C--:B------:R-:W-:Y:S01]  /*18b30*/  FMUL.FTZ R141, R141, R153.reuse ;  /* 0x000000998d8d7220 */ /* 0x080fe20000410000 */
[-C--:B------:R-:W-:Y:S01]  /*18b40*/  FMUL.FTZ R144, R144, R153.reuse ;  /* 0x0000009990907220 */ /* 0x080fe20000410000 */
[-C--:B------:R-:W-:Y:S01]  /*18b50*/  FMUL.FTZ R145, R145, R153.reuse ;  /* 0x0000009991917220 */ /* 0x080fe20000410000 */
[-C--:B------:R-:W-:Y:S01]  /*18b60*/  FMUL.FTZ R148, R148, R153.reuse ;  /* 0x0000009994947220 */ /* 0x080fe20000410000 */
[----:B------:R-:W-:Y:S01]  /*18b70*/  FMUL.FTZ R149, R149, R153 ;  /* 0x0000009995957220 */ /* 0x000fe20000410000 */
[----:B-1----:R-:W-:-:S04]  /*18b80*/  FMNMX.FTZ R20, R20, R204, !PT ;  /* 0x000000cc14147209 */ /* 0x002fc80007810000 */
[C---:B------:R-:W-:Y:S01]  /*18b90*/  FSETP.NEU.FTZ.AND P2, PT, R20.reuse, -INF , PT ;  /* 0xff8000001400780b */ /* 0x040fe20003f5d000 */
[----:B0-----:R-:W-:-:S03]  /*18ba0*/  FMUL.FTZ R169, R20, R14 ;  /* 0x0000000e14a97220 */ /* 0x001fc60000410000 */
[----:B------:R-:W-:Y:S02]  /*18bb0*/  FSEL R168, R20, RZ, P2 ;  /* 0x000000ff14a87208 */ /* 0x000fe40001000000 */
[----:B------:R-:W-:Y:S02]  /*18bc0*/  FSEL R169, R169, RZ, P2 ;  /* 0x000000ffa9a97208 */ /* 0x000fe40001000000 */
[----:B------:R-:W-:Y:S01]  /*18bd0*/  ISETP.NE.AND P2, PT, R197, RZ, PT ;  /* 0x000000ffc500720c */ /* 0x000fe20003f45270 */
[----:B------:R-:W-:Y:S02]  /*18be0*/  FADD.FTZ R168, -R168, R200 ;  /* 0x000000c8a8a87221 */ /* 0x000fe40000010100 */
        /* <DEDUP_REMOVED lines=16> */
[----:B------:R-:W-:-:S02]  /*18cf0*/  IMAD.MOV.U32 R169, RZ, RZ, 0x40000040 ;  /* 0x40000040ffa97424 */ /* 0x000fc400078e00ff */
[----:B------:R-:W-:Y:S01]  /*18d00*/  FMUL.FTZ R168, R168, R14 ;  /* 0x0000000ea8a87220 */ /* 0x000fe20000410000 */
[----:B------:R-:W-:Y:S01]  /*18d10*/  MUFU.EX2 R155, R155 ;  /* 0x0000009b009b7308 */ /* 0x000fe20000000800 */
[----:B------:R-:W-:Y:S01]  /*18d20*/  F2FP.BF16.F32.PACK_AB R158, R157, R202 ;  /* 0x000000ca9d9e723e */ /* 0x000fe200000010ff */
[----:B------:R-:W-:Y:S01]  /*18d30*/  IMAD.MOV.U32 R202, RZ, RZ, R9 ;  /* 0x000000ffffca7224 */ /* 0x000fe200078e0009 */
[----:B------:R-:W-:-:S05]  /*18d40*/  R2UR UR7, R169 ;  /* 0x00000000a90772ca */ /* 0x000fca00000e0000 */
[----:B------:R0:W1:Y:S08]  /*18d50*/  MUFU.EX2 R183, R168 ;  /* 0x000000a800b77308 */ /* 0x0000700000000800 */
[----:B------:R-:W2:Y:S01]  /*18d60*/  MUFU.EX2 R169, R154 ;  /* 0x0000009a00a97308 */ /* 0x000ea20000000800 */
[----:B0-----:R-:W-:-:S05]  /*18d70*/  IMAD R168, R19, 0x1000, R194 ;  /* 0x0000100013a87824 */ /* 0x001fca00078e02c2 */
[----:B------:R-:W-:Y:S02]  /*18d80*/  R2UR UR6, R168 ;  /* 0x00000000a80672ca */ /* 0x000fe400000e0000 */
[----:B------:R-:W0:Y:S01]  /*18d90*/  MUFU.EX2 R200, R200 ;  /* 0x000000c800c87308 */ /* 0x000e220000000800 */
[-C--:B-1----:R-:W-:Y:S01]  /*18da0*/  FMUL.FTZ R26, R26, R183.reuse ;  /* 0x000000b71a1a7220 */ /* 0x082fe20000410000 */
[-C--:B------:R-:W-:Y:S01]  /*18db0*/  FMUL.FTZ R27, R27, R183.reuse ;  /* 0x000000b71b1b7220 */ /* 0x080fe20000410000 */
[-C--:B------:R-:W-:Y:S01]  /*18dc0*/  FMUL.FTZ R30, R30, R183.reuse ;  /* 0x000000b71e1e7220 */ /* 0x080fe20000410000 */
[-C--:B------:R-:W-:Y:S01]  /*18dd0*/  FMUL.FTZ R31, R31, R183.reuse ;  /* 0x000000b71f1f7220 */ /* 0x080fe20000410000 */
[-C--:B------:R-:W-:Y:S01]  /*18de0*/  FMUL.FTZ R34, R34, R183.reuse ;  /* 0x000000b722227220 */ /* 0x080fe20000410000 */
[-C--:B------:R-:W-:Y:S01]  /*18df0*/  FMUL.FTZ R35, R35, R183.reuse ;  /* 0x000000b723237220 */ /* 0x080fe20000410000 */
[----:B------:R-:W-:Y:S01]  /*18e00*/  FMUL.FTZ R38, R38, R183 ;  /* 0x000000b726267220 */ /* 0x000fe20000410000 */
[----:B------:R1:W-:Y:S01]  /*18e10*/  MUFU.EX2 R170, R152 ;  /* 0x0000009800aa7308 */ /* 0x0003e20000000800 */
[----:B--2---:R-:W-:Y:S01]  /*18e20*/  FFMA.FTZ R8, R183, R8, R169 ;  /* 0x00000008b7087223 */ /* 0x004fe200000100a9 */
[----:B------:R-:W-:Y:S01]  /*18e30*/  F2FP.BF16.F32.PACK_AB R157, R155, R169 ;  /* 0x000000a99b9d723e */ /* 0x000fe200000010ff */
[-C--:B------:R-:W-:Y:S01]  /*18e40*/  FMUL.FTZ R39, R39, R183.reuse ;  /* 0x000000b727277220 */ /* 0x080fe20000410000 */
[-C--:B------:R-:W-:Y:S01]  /*18e50*/  FMUL.FTZ R42, R42, R183.reuse ;  /* 0x000000b72a2a7220 */ /* 0x080fe20000410000 */
[----:B------:R-:W-:Y:S01]  /*18e60*/  FADD.FTZ R8, R155, R8 ;  /* 0x000000089b087221 */ /* 0x000fe20000010000 */
[-C--:B------:R-:W-:Y:S01]  /*18e70*/  FMUL.FTZ R43, R43, R183.reuse ;  /* 0x000000b72b2b7220 */ /* 0x080fe20000410000 */
[----:B------:R-:W-:Y:S01]  /*18e80*/  FMUL.FTZ R46, R46, R183 ;  /* 0x000000b72e2e7220 */ /* 0x000fe20000410000 */
[----:B------:R-:W2:Y:S01]  /*18e90*/  MUFU.EX2 R159, R159 ;  /* 0x0000009f009f7308 */ /* 0x000ea20000000800 */
[----:B-1----:R-:W-:-:S02]  /*18ea0*/  @!P2 IMAD R152, R201, 0x40, R193 ;  /* 0x00000040c998a824 */ /* 0x002fc400078e02c1 */
[----:B0-----:R-:W-:Y:S01]  /*18eb0*/  FADD.FTZ R8, R200, R8 ;  /* 0x00000008c8087221 */ /* 0x001fe20000010000 */
[-C--:B------:R-:W-:Y:S01]  /*18ec0*/  FMUL.FTZ R47, R47, R183.reuse ;  /* 0x000000b72f2f7220 */ /* 0x080fe20000410000 */
[-C--:B------:R-:W-:Y:S01]  /*18ed0*/  FMUL.FTZ R50, R50, R183.reuse ;  /* 0x000000b732327220 */ /* 0x080fe20000410000 */
[----:B------:R-:W-:Y:S02]  /*18ee0*/  @!P2 IMAD R152, R152, 0x4, R18 ;  /* 0x000000049898a824 */ /* 0x000fe400078e0212 */
[-C--:B------:R-:W-:Y:S01]  /*18ef0*/  FMUL.FTZ R51, R51, R183.reuse ;  /* 0x000000b733337220 */ /* 0x080fe20000410000 */
[-C--:B------:R-:W-:Y:S01]  /*18f00*/  FMUL.FTZ R54, R54, R183.reuse ;  /* 0x000000b736367220 */ /* 0x080fe20000410000 */
[----:B------:R-:W0:Y:S01]  /*18f10*/  MUFU.EX2 R162, R162 ;  /* 0x000000a200a27308 */ /* 0x000e220000000800 */
[-C--:B------:R-:W-:Y:S01]  /*18f20*/  FMUL.FTZ R55, R55, R183.reuse ;  /* 0x000000b737377220 */ /* 0x080fe20000410000 */
[----:B------:R-:W-:Y:S01]  /*18f30*/  @!P2 STS [R152+0x38400], R153 ;  /* 0x038400999800a388 */ /* 0x000fe20000000800 */
[-C--:B------:R-:W-:Y:S01]  /*18f40*/  FMUL.FTZ R58, R58, R183.reuse ;  /* 0x000000b73a3a7220 */ /* 0x080fe20000410000 */
[-C--:B------:R-:W-:Y:S01]  /*18f50*/  FMUL.FTZ R59, R59, R183.reuse ;  /* 0x000000b73b3b7220 */ /* 0x080fe20000410000 */
[-C--:B------:R-:W-:Y:S01]  /*18f60*/  FMUL.FTZ R62, R62, R183.reuse ;  /* 0x000000b73e3e7220 */ /* 0x080fe20000410000 */
[----:B------:R1:W-:Y:S01]  /*18f70*/  @!P2 STS [R152+0x38420], R183 ;  /* 0x038420b79800a388 */ /* 0x0003e20000000800 */
        /* <DEDUP_REMOVED lines=9> */
[----:B-1----:R-:W-:Y:S01]  /*19010*/  F2FP.BF16.F32.PACK_AB R152, R161, R203 ;  /* 0x000000cba198723e */ /* 0x002fe200000010ff */
[----:B------:R-:W-:Y:S01]  /*19020*/  FADD.FTZ R161, R165, R181 ;  /* 0x000000b5a5a17221 */ /* 0x000fe20000010000 */
[----:B------:R-:W1:Y:S01]  /*19030*/  MUFU.EX2 R166, R166 ;  /* 0x000000a600a67308 */ /* 0x000e620000000800 */
[----:B0-----:R-:W-:Y:S01]  /*19040*/  FADD.FTZ R8, R162, R8 ;  /* 0x00000008a2087221 */ /* 0x001fe20000010000 */
[-C--:B------:R-:W-:Y:S01]  /*19050*/  FMUL.FTZ R78, R78, R183.reuse ;  /* 0x000000b74e4e7220 */ /* 0x080fe20000410000 */
[-C--:B------:R-:W-:Y:S01]  /*19060*/  FMUL.FTZ R79, R79, R183.reuse ;  /* 0x000000b74f4f7220 */ /* 0x080fe20000410000 */
[-C--:B------:R-:W-:Y:S01]  /*19070*/  FMUL.FTZ R82, R82, R183.reuse ;  /* 0x000000b752527220 */ /* 0x080fe20000410000 */
[-C--:B------:R-:W-:Y:S01]  /*19080*/  FMUL.FTZ R83, R83, R183.reuse ;  /* 0x000000b753537220 */ /* 0x080fe20000410000 */
[-C--:B------:R-:W-:Y:S01]  /*19090*/  FMUL.FTZ R86, R86, R183.reuse ;  /* 0x000000b756567220 */ /* 0x080fe20000410000 */
[----:B---3--:R-:W-:Y:S01]  /*190a0*/  FADD.FTZ R155, R163, R8 ;  /* 0x00000008a39b7221 */ /* 0x008fe20000010000 */
        /* <DEDUP_REMOVED lines=33> */
[-C--:B------:R-:W-:Y:S01]  /*192c0*/  FMUL.FTZ R143, R143, R183.reuse ;  /* 0x000000b78f8f7220 */ /* 0x080fe20000410000 */
[-C--:B------:R-:W-:Y:S01]  /*192d0*/  FMUL.FTZ R146, R146, R183.reuse ;  /* 0x000000b792927220 */ /* 0x080fe20000410000 */
[-C--:B------:R-:W-:Y:S01]  /*192e0*/  FMUL.FTZ R147, R147, R183.reuse ;  /* 0x000000b793937220 */ /* 0x080fe20000410000 */
[-C--:B------:R-:W-:Y:S01]  /*192f0*/  FMUL.FTZ R150, R150, R183.reuse ;  /* 0x000000b796967220 */ /* 0x080fe20000410000 */
[----:B------:R-:W-:Y:S01]  /*19300*/  FMUL.FTZ R151, R151, R183 ;  /* 0x000000b797977220 */ /* 0x000fe20000410000 */
[----:B------:R-:W-:Y:S01]  /*19310*/  F2FP.BF16.F32.PACK_AB R159, R159, R200 ;  /* 0x000000c89f9f723e */ /* 0x000fe200000010ff */
[----:B------:R-:W-:Y:S01]  /*19320*/  BAR.SYNC.DEFER_BLOCKING 0xf, 0x100 ;  /* 0x03c4000000007b1d */ /* 0x000fe20000010000 */
[----:B-1----:R-:W-:Y:S01]  /*19330*/  FADD.FTZ R183, R166, R155 ;  /* 0x0000009ba6b77221 */ /* 0x002fe20000010000 */
[----:B------:R-:W-:Y:S01]  /*19340*/  F2FP.BF16.F32.PACK_AB R154, R165, R164 ;  /* 0x000000a4a59a723e */ /* 0x000fe200000010ff */
[----:B------:R-:W-:Y:S01]  /*19350*/  FADD.FTZ R8, R160, R161 ;  /* 0x000000a1a0087221 */ /* 0x000fe20000010000 */
[----:B------:R-:W-:Y:S01]  /*19360*/  F2FP.BF16.F32.PACK_AB R153, R163, R162 ;  /* 0x000000a2a399723e */ /* 0x000fe200000010ff */
[----:B------:R-:W-:Y:S01]  /*19370*/  IMAD.MOV.U32 R169, RZ, RZ, 0x40000040 ;  /* 0x40000040ffa97424 */ /* 0x000fe200078e00ff */
[----:B------:R-:W1:Y:S01]  /*19380*/  MUFU.EX2 R178, R178 ;  /* 0x000000b200b27308 */ /* 0x000e620000000800 */
[C---:B0-----:R-:W-:Y:S01]  /*19390*/  F2FP.BF16.F32.PACK_AB R155, R181.reuse, R166 ;  /* 0x000000a6b59b723e */ /* 0x041fe200000010ff */
[----:B------:R-:W-:Y:S01]  /*193a0*/  FADD.FTZ R183, R181, R183 ;  /* 0x000000b7b5b77221 */ /* 0x000fe20000010000 */
[C---:B------:R-:W-:Y:S01]  /*193b0*/  F2FP.BF16.F32.PACK_AB R160, R0.reuse, R160 ;  /* 0x000000a000a0723e */ /* 0x040fe200000010ff */
[----:B------:R-:W-:Y:S01]  /*193c0*/  FADD.FTZ R8, R0, R8 ;  /* 0x0000000800087221 */ /* 0x000fe20000010000 */
[----:B------:R-:W-:Y:S01]  /*193d0*/  F2FP.BF16.F32.PACK_AB R162, R173, R172 ;  /* 0x000000acada2723e */ /* 0x000fe200000010ff */
[----:B--2---:R-:W-:Y:S01]  /*193e0*/  FADD.FTZ R183, R204, R183 ;  /* 0x000000b7ccb77221 */ /* 0x004fe20000010000 */
[----:B---3--:R-:W-:Y:S01]  /*193f0*/  F2FP.BF16.F32.PACK_AB R161, R171, R204 ;  /* 0x000000ccaba1723e */ /* 0x008fe200000010ff */
[----:B------:R-:W0:Y:S01]  /*19400*/  MUFU.EX2 R179, R179 ;  /* 0x000000b300b37308 */ /* 0x000e220000000800 */
[----:B----4-:R-:W-:Y:S01]  /*19410*/  F2FP.BF16.F32.PACK_AB R163, R175, R174 ;  /* 0x000000aeafa3723e */ /* 0x010fe200000010ff */
[----:B------:R-:W-:Y:S01]  /*19420*/  FADD.FTZ R183, R171, R183 ;  /* 0x000000b7abb77221 */ /* 0x000fe20000010000 */
[----:B------:R-:W-:Y:S01]  /*19430*/  F2FP.BF16.F32.PACK_AB R164, R177, R176 ;  /* 0x000000b0b1a4723e */ /* 0x000fe200000010ff */
[----:B------:R-:W-:Y:S01]  /*19440*/  FADD.FTZ R8, R172, R8 ;  /* 0x00000008ac087221 */ /* 0x000fe20000010000 */
[----:B------:R-:W-:Y:S01]  /*19450*/  F2FP.BF16.F32.PACK_AB R166, R170, R180 ;  /* 0x000000b4aaa6723e */ /* 0x000fe200000010ff */
[----:B------:R-:W-:Y:S01]  /*19460*/  FADD.FTZ R183, R174, R183 ;  /* 0x000000b7aeb77221 */ /* 0x000fe20000010000 */
[----:B------:R-:W-:Y:S01]  /*19470*/  ISETP.GT.AND P2, PT, R15, R219, PT ;  /* 0x000000db0f00720c */ /* 0x000fe20003f44270 */
[----:B------:R-:W2:Y:S01]  /*19480*/  MUFU.EX2 R182, R182 ;  /* 0x000000b600b67308 */ /* 0x000ea20000000800 */
[----:B------:R-:W-:Y:S01]  /*19490*/  FADD.FTZ R8, R173, R8 ;  /* 0x00000008ad087221 */ /* 0x000fe20000010000 */
[----:B------:R3:W-:Y:S01]  /*194a0*/  STSM.16.M88.4 [R199+0x36400], R156 ;  /* 0x0364009cc7007844 */ /* 0x0007e20000000200 */
[----:B------:R-:W-:Y:S01]  /*194b0*/  FADD.FTZ R183, R175, R183 ;  /* 0x000000b7afb77221 */ /* 0x000fe20000010000 */
[----:B------:R-:W-:-:S02]  /*194c0*/  IMAD.MOV.U32 R201, RZ, RZ, R19 ;  /* 0x000000ffffc97224 */ /* 0x000fc400078e0013 */
[----:B------:R-:W-:Y:S01]  /*194d0*/  FADD.FTZ R8, R176, R8 ;  /* 0x00000008b0087221 */ /* 0x000fe20000010000 */
[----:B------:R4:W-:Y:S01]  /*194e0*/  STSM.16.M88.4 [R214], R152 ;  /* 0x00000098d6007844 */ /* 0x0009e20000000200 */
[----:B-1----:R-:W-:Y:S01]  /*194f0*/  FADD.FTZ R183, R178, R183 ;  /* 0x000000b7b2b77221 */ /* 0x002fe20000010000 */
[----:B------:R-:W1:Y:S01]  /*19500*/  MUFU.EX2 R205, R205 ;  /* 0x000000cd00cd7308 */ /* 0x000e620000000800 */
[----:B0-----:R-:W-:Y:S01]  /*19510*/  F2FP.BF16.F32.PACK_AB R165, R179, R178 ;  /* 0x000000b2b3a5723e */ /* 0x001fe200000010ff */
[----:B------:R0:W-:Y:S01]  /*19520*/  STSM.16.M88.4 [R216], R160 ;  /* 0x000000a0d8007844 */ /* 0x0001e20000000200 */
[----:B------:R-:W-:Y:S01]  /*19530*/  FADD.FTZ R8, R177, R8 ;  /* 0x00000008b1087221 */ /* 0x000fe20000010000 */
[----:B------:R-:W-:Y:S01]  /*19540*/  FADD.FTZ R183, R179, R183 ;  /* 0x000000b7b3b77221 */ /* 0x000fe20000010000 */
[----:B------:R-:W-:Y:S02]  /*19550*/  IMAD.MOV.U32 R200, RZ, RZ, R20 ;  /* 0x000000ffffc87224 */ /* 0x000fe400078e0014 */
[----:B------:R-:W-:Y:S01]  /*19560*/  FADD.FTZ R8, R180, R8 ;  /* 0x00000008b4087221 */ /* 0x000fe20000010000 */
[----:B--2---:R-:W-:-:S03]  /*19570*/  FADD.FTZ R183, R182, R183 ;  /* 0x000000b7b6b77221 */ /* 0x004fc60000010000 */
[----:B------:R-:W-:Y:S01]  /*19580*/  FADD.FTZ R0, R170, R8 ;  /* 0x00000008aa007221 */ /* 0x000fe20000010000 */
[C---:B-1----:R-:W-:Y:S01]  /*19590*/  F2FP.BF16.F32.PACK_AB R167, R205.reuse, R182 ;  /* 0x000000b6cda7723e */ /* 0x042fe200000010ff */
[----:B------:R-:W-:-:S04]  /*195a0*/  FADD.FTZ R8, R205, R183 ;  /* 0x000000b7cd087221 */ /* 0x000fc80000010000 */
[----:B------:R0:W-:Y:S01]  /*195b0*/  STSM.16.M88.4 [R215], R164 ;  /* 0x000000a4d7007844 */ /* 0x0001e20000000200 */
[----:B------:R-:W-:-:S06]  /*195c0*/  WARPGROUP.ARRIVE ;  /* 0x00000000000079c5 */ /* 0x000fcc0000000000 */
[----:B------:R-:W-:Y:S03]  /*195d0*/  HGMMA.64x256x16.F32.BF16 R24, R156, gdesc[UR4].tnspB, R24, gsb0 ;  /* 0x43e000049c187df0 */ /* 0x000fe60008001818 */
[----:B------:R-:W-:Y:S02]  /*195e0*/  WARPGROUP.DEPBAR.LE gsb0, 0x0 ;  /* 0x00008000000079c5 */ /* 0x000fe40000010000 */
[----:B---3--:R-:W-:Y:S01]  /*195f0*/  VIADD R156, R168, 0x80 ;  /* 0x00000080a89c7836 */ /* 0x008fe20000000000 */
[----:B------:R-:W-:Y:S01]  /*19600*/  WARPGROUP.ARRIVE ;  /* 0x00000000000079c5 */ /* 0x000fe20000000000 */
[----:B------:R-:W-:-:S03]  /*19610*/  IMAD.MOV.U32 R157, RZ, RZ, 0x40000040 ;  /* 0x40000040ff9d7424 */ /* 0x000fc600078e00ff */
[----:B------:R-:W-:Y:S02]  /*19620*/  R2UR UR6, R156 ;  /* 0x000000009c0672ca */ /* 0x000fe400000e0000 */
[----:B------:R-:W-:-:S15]  /*19630*/  R2UR UR7, R157 ;  /* 0x000000009d0772ca */ /* 0x000fde00000e0000 */
[----:B------:R-:W-:-:S01]  /*19640*/  NOP ;  /* 0x0000000000007918 */ /* 0x000fc20000000000 */
[----:B------:R-:W-:Y:S03]  /*19650*/  HGMMA.64x256x16.F32.BF16 R24, R152, gdesc[UR4].tnspB, R24, gsb0 ;  /* 0x43e0000498187df0 */ /* 0x000fe60008001818 */
[----:B------:R-:W-:Y:S02]  /*19660*/  WARPGROUP.DEPBAR.LE gsb0, 0x0 ;  /* 0x00008000000079c5 */ /* 0x000fe40000010000 */
[C---:B----4-:R-:W-:Y:S01]  /*19670*/  VIADD R152, R168.reuse, 0x100 ;  /* 0x00000100a8987836 */ /* 0x050fe20000000000 */
[----:B------:R-:W-:Y:S01]  /*19680*/  WARPGROUP.ARRIVE ;  /* 0x00000000000079c5 */ /* 0x000fe20000000000 */
[----:B------:R-:W-:Y:S02]  /*19690*/  IMAD.MOV.U32 R153, RZ, RZ, 0x40000040 ;  /* 0x40000040ff997424 */ /* 0x000fe400078e00ff */
[----:B------:R-:W-:Y:S01]  /*196a0*/  VIADD R168, R168, 0x180 ;  /* 0x00000180a8a87836 */ /* 0x000fe20000000000 */
[----:B------:R-:W-:-:S02]  /*196b0*/  R2UR UR6, R152 ;  /* 0x00000000980672ca */ /* 0x000fc400000e0000 */
[----:B------:R-:W-:-:S15]  /*196c0*/  R2UR UR7, R153 ;  /* 0x00000000990772ca */ /* 0x000fde00000e0000 */
[----:B------:R-:W-:-:S01]  /*196d0*/  NOP ;  /* 0x0000000000007918 */ /* 0x000fc20000000000 */
        /* <DEDUP_REMOVED lines=17> */
[----:B-1----:R-:W-:-:S04]  /*197f0*/  VIADD R21, R15, 0xffffffff ;  /* 0xffffffff0f157836 */ /* 0x002fc80000000000 */
[----:B------:R-:W-:Y:S01]  /*19800*/  IMAD.MOV.U32 R15, RZ, RZ, R21 ;  /* 0x000000ffff0f7224 */ /* 0x000fe200078e0015 */
[----:B0-----:R-:W-:Y:S06]  /*19810*/  @P2 BRA `(.L_x_3666) ;  /* 0xffffffc000d82947 */ /* 0x001fec000383ffff */
.L_x_3647:
[----:B------:R-:W-:Y:S05]  /*19820*/  BSYNC B0 ;  /* 0x0000000000007941 */ /* 0x000fea0003800000 */
.L_x_3646:
[----:B------:R-:W0:Y:S01]  /*19830*/  SHFL.BFLY PT, R2, R0, 0x2, 0x1f ;  /* 0x0c401f0000027f89 */ /* 0x000e2200000e0000 */
[----:B------:R-:W-:Y:S02]  /*19840*/  IMAD.MOV.U32 R13, RZ, RZ, -0x800000 ;  /* 0xff800000ff0d7424 */ /* 0x000fe400078e00ff */
[----:B------:R-:W-:Y:S01]  /*19850*/  IMAD.MOV.U32 R12, RZ, RZ, -0x800000 ;  /* 0xff800000ff0c7424 */ /* 0x000fe200078e00ff */
[----:B------:R-:W-:Y:S06]  /*19860*/  BAR.ARV 0x8, 0x100 ;  /* 0x0204000000007b1d */ /* 0x000fec0000002000 */
[----:B------:R-:W-:-:S02]  /*19870*/  VIADD R229, R229, 0x1 ;  /* 0x00000001e5e57836 */ /* 0x000fc40000000000 */
[----:B------:R-:W-:Y:S01]  /*19880*/  BAR.SYNC.DEFER_BLOCKING 0xf, 0x100 ;  /* 0x03c4000000007b1d */ /* 0x000fe20000010000 */
[----:B0-----:R-:W-:-:S05]  /*19890*/  FADD.FTZ R2, R2, R0 ;  /* 0x0000000002027221 */ /* 0x001fca0000010000 */
[----:B------:R-:W0:Y:S02]  /*198a0*/  SHFL.BFLY PT, R0, R2, 0x1, 0x1f ;  /* 0x0c201f0002007f89 */ /* 0x000e2400000e0000 */
[----:B0-----:R-:W-:Y:S01]  /*198b0*/  FADD.FTZ R0, R2, R0 ;  /* 0x0000000002007221 */ /* 0x001fe20000010000 */
[----:B------:R-:W-:-:S04]  /*198c0*/  IMAD.MOV.U32 R2, RZ, RZ, RZ ;  /* 0x000000ffff027224 */ /* 0x000fc800078e00ff */
[----:B------:R-:W-:-:S13]  /*198d0*/  FSETP.NE.FTZ.AND P0, PT, R0, RZ, PT ;  /* 0x000000ff0000720b */ /* 0x000fda0003f15000 */
[----:B------:R-:W0:Y:S01]  /*198e0*/  @P0 MUFU.RCP R2, R0 ;  /* 0x0000000000020308 */ /* 0x000e220000001000 */
[----:B------:R-:W-:-:S07]  /*198f0*/  @P0 FMUL.FTZ R3, R14, 0.69314718246459960938 ;  /* 0x3f3172180e030820 */ /* 0x000fce0000410000 */
[----:B------:R-:W3:Y:S01]  /*19900*/  @P0 MUFU.LG2 R0, R0 ;  /* 0x0000000000000308 */ /* 0x000ee20000000c00 */
        /* <DEDUP_REMOVED lines=11> */
[-C--:B------:R-:W-:Y:S01]  /*199c0*/  FMUL.FTZ R44, R44, R2.reuse ;  /* 0x000000022c2c7220 */ /* 0x080fe20000410000 */
[----:B------:R-:W-:Y:S01]  /*199d0*/  @P0 FFMA.FTZ R13, R3, R9, R0 ;  /* 0x00000009030d0223 */ /* 0x000fe20000010000 */
        /* <DEDUP_REMOVED lines=57> */
[----:B------:R-:W-:Y:S01]  /*19d70*/  FMUL.FTZ R149, R149, R2 ;  /* 0x0000000295957220 */ /* 0x000fe20000410000 */
        /* <DEDUP_REMOVED lines=53> */
[----:B0-----:R-:W-:Y:S01]  /*1a0d0*/  SEL R3, RZ, 0x1, P1 ;  /* 0x00000001ff037807 */ /* 0x001fe20000800000 */
        /* <DEDUP_REMOVED lines=25> */
[----:B------:R-:W-:-:S02]  /*1a270*/  PLOP3.LUT P0, PT, PT, PT, PT, 0x8, 0x0 ;  /* 0x000000000000781c */ /* 0x000fc40003f0e170 */
[----:B------:R-:W-:Y:S02]  /*1a280*/  LOP3.LUT R22, R22, R3, RZ, 0x3c, !PT ;  /* 0x0000000316167212 */ /* 0x000fe400078e3cff */
[----:B------:R-:W-:-:S09]  /*1a290*/  SEL R19, R19, RZ, P1 ;  /* 0x000000ff13137207 */ /* 0x000fd20000800000 */
.L_x_3535:
[----:B------:R-:W-:Y:S05]  /*1a2a0*/  BSYNC B7 ;  /* 0x0000000000077941 */ /* 0x000fea0003800000 */
.L_x_3523:
[----:B------:R-:W0:Y:S08]  /*1a2b0*/  S2UR UR5, SR_CgaCtaId ;  /* 0x00000000000579c3 */ /* 0x000e300000008800 */
[----:B------:R-:W-:Y:S06]  /*1a2c0*/  BAR.SYNC.DEFER_BLOCKING 0x5, 0x180 ;  /* 0x0146000000007b1d */ /* 0x000fec0000010000 */
[----:B------:R-:W-:Y:S01]  /*1a2d0*/  UMOV UR4, 0x400 ;  /* 0x0000040000047882 */ /* 0x000fe20000000000 */
[----:B------:R-:W-:Y:S01]  /*1a2e0*/  BSSY B0, `(.L_x_3667) ;  /* 0x00004a9000007945 */ /* 0x000fe20003800000 */
[----:B0-----:R-:W-:-:S06]  /*1a2f0*/  ULEA UR4, UR5, UR4, 0x18 ;  /* 0x0000000405047291 */ /* 0x001fcc000f8ec03f */
[----:B------:R-:W-:-:S05]  /*1a300*/  IMAD.U32 R18, RZ, RZ, UR4 ;  /* 0x00000004ff127e24 */ /* 0x000fca000f8e00ff */
[----:B------:R0:W3:Y:S01]  /*1a310*/  LDS.128 R152, [R18+0x388d0] ;  /* 0x0388d00012987984 */ /* 0x0000e20000000c00 */
        /* <DEDUP_REMOVED lines=12> */
[----:B-----5:R-:W-:Y:S02]  /*1a3e0*/  MOV R2, R18 ;  /* 0x0000001200027202 */ /* 0x020fe40000000f00 */
[----:B-1----:R-:W-:Y:S01]  /*1a3f0*/  MOV R3, R0 ;  /* 0x0000000000037202 */ /* 0x002fe20000000f00 */
        /* <DEDUP_REMOVED lines=10> */
[----:B-1----:R-:W-:Y:S02]  /*1a4a0*/  IADD3 R4, P0, R14, 0x20, RZ ;  /* 0x000000200e047810 */ /* 0x002fe40007f1e0ff */
        /* <DEDUP_REMOVED lines=8> */
[----:B-1----:R-:W-:Y:S02]  /*1a530*/  IADD3 R4, P0, R14, 0x40, RZ ;  /* 0x000000400e047810 */ /* 0x002fe40007f1e0ff */
        /* <DEDUP_REMOVED lines=148> */
[----:B-1----:R-:W-:-:S11]  /*1ae80*/  LOP3.LUT R4, R0, 0x380, RZ, 0xc0, !PT ;  /* 0x0000038000047812 */ /* 0x002fd600078ec0ff */
[----:B------:R-:W1:Y:S01]  /*1ae90*/  @P0 LDC.64 R6, c[0x0][0xd08] ;  /* 0x00034200ff060b82 */ /* 0x000e620000000a00 */
[----:B------:R-:W-:Y:S02]  /*1aea0*/  F2FP.BF16.F32.PACK_AB R8, R145, R144 ;  /* 0x000000909108723e */ /* 0x000fe400000010ff */
[----:B------:R-:W-:-:S04]  /*1aeb0*/  SHF.R.U64 R4, R4, 0x3, RZ ;  /* 0x0000000304047819 */ /* 0x000fc800000012ff */
[----:B------:R-:W-:Y:S01]  /*1aec0*/  LOP3.LUT R14, R4, R0, RZ, 0x3c, !PT ;  /* 0x00000000040e7212 */ /* 0x000fe200078e3cff */
[----:B------:R-:W-:-:S03]  /*1aed0*/  IMAD.U32 R4, RZ, RZ, UR4 ;  /* 0x00000004ff047e24 */ /* 0x000fc6000f8e00ff */
[----:B------:R-:W-:-:S05]  /*1aee0*/  MOV R14, R14 ;  /* 0x0000000e000e7202 */ /* 0x000fca0000000f00 */
[----:B------:R4:W-:Y:S01]  /*1aef0*/  STSM.16.M88.4 [R14], R8 ;  /* 0x000000080e007844 */ /* 0x0009e20000000200 */
[----:B-1----:R-:W-:Y:S01]  /*1af00*/  @P0 IMAD.WIDE R6, R223, 0x4, R6 ;  /* 0x00000004df060825 */ /* 0x002fe200078e0206 */
[----:B------:R-:W-:Y:S01]  /*1af10*/  BAR.SYNC.DEFER_BLOCKING 0x1, 0x100 ;  /* 0x0044000000007b1d */ /* 0x000fe20000010000 */
[----:B------:R-:W-:-:S04]  /*1af20*/  ISETP.NE.U32.AND P1, PT, RZ, UR6, PT ;  /* 0x00000006ff007c0c */ /* 0x000fc8000bf25070 */
[----:B------:R-:W-:Y:S01]  /*1af30*/  ISETP.NE.AND.EX P1, PT, RZ, UR7, PT, P1 ;  /* 0x00000007ff007c0c */ /* 0x000fe2000bf25310 */
[----:B------:R1:W5:Y:S01]  /*1af40*/  @P0 LDG.E R4, desc[UR50][R6.64] ;  /* 0x0000003206040981 */ /* 0x000362000c1e1900 */
[----:B------:R-:W-:Y:S01]  /*1af50*/  IMAD.MOV.U32 R0, RZ, RZ, RZ ;  /* 0x000000ffff007224 */ /* 0x000fe200078e00ff */
[----:B-1----:R-:W1:Y:S02]  /*1af60*/  LDC.64 R6, c[0x0][0xd00] ;  /* 0x00034000ff067b82 */ /* 0x002e640000000a00 */
[----:B-1----:R-:W-:-:S08]  /*1af70*/  IMAD.WIDE R6, R223, 0x4, R6 ;  /* 0x00000004df067825 */ /* 0x002fd000078e0206 */
[----:B------:R4:W5:Y:S01]  /*1af80*/  @P1 LDG.E R0, desc[UR50][R6.64] ;  /* 0x0000003206001981 */ /* 0x000962000c1e1900 */
[----:B------:R-:W-:Y:S05]  /*1af90*/  @P0 BRA `(.L_x_3669) ;  /* 0x0000000000100947 */ /* 0x000fea0003800000 */
[----:B------:R-:W-:Y:S05]  /*1afa0*/  @!P1 BRA `(.L_x_3669) ;  /* 0x00000000000c9947 */ /* 0x000fea0003800000 */
[----:B-----5:R-:W2:Y:S04]  /*1afb0*/  LDG.E R4, desc[UR50][R6.64] ;  /* 0x0000003206047981 */ /* 0x020ea8000c1e1900 */
[----:B----4-:R-:W2:Y:S02]  /*1afc0*/  LDG.E R6, desc[UR50][R6.64+0x4] ;  /* 0x0000043206067981 */ /* 0x010ea4000c1e1900 */
[----:B--2---:R-:W-:-:S07]  /*1afd0*/  IMAD.IADD R4, R6, 0x1, -R4 ;  /* 0x0000000106047824 */ /* 0x004fce00078e0a04 */
.L_x_3669:
        /* <DEDUP_REMOVED lines=8> */
[----:B---3--:R-:W2:Y:S01]  /*1b060*/  LDL R152, [R1+0x80] ;  /* 0x0000800001987983 */ /* 0x008ea20000100800 */
[----:B----4-:R-:W-:Y:S01]  /*1b070*/  IMAD.MOV.U32 R10, RZ, RZ, 0xab8 ;  /* 0x00000ab8ff0a7424 */ /* 0x010fe200078e00ff */
[----:B------:R-:W-:Y:S01]  /*1b080*/  ISETP.GT.AND P1, PT, R222, 0x1, PT ;  /* 0x00000001de00780c */ /* 0x000fe20003f24270 */
[----:B------:R-:W1:Y:S01]  /*1b090*/  LDC R23, c[0x0][0xce8] ;  /* 0x00033a00ff177b82 */ /* 0x000e620000000800 */
[----:B------:R-:W-:Y:S01]  /*1b0a0*/  ISETP.NE.U32.AND P0, PT, RZ, UR6, PT ;  /* 0x00000006ff007c0c */ /* 0x000fe2000bf05070 */
[----:B------:R-:W-:Y:S01]  /*1b0b0*/  IMAD.IADD R20, R218, 0x1, R195 ;  /* 0x00000001da147824 */ /* 0x000fe200078e02c3 */
[----:B------:R-:W-:Y:S02]  /*1b0c0*/  SEL R10, R10, 0xa78, P1 ;  /* 0x00000a780a0a7807 */ /* 0x000fe40000800000 */
[----:B------:R-:W-:Y:S02]  /*1b0d0*/  ISETP.NE.AND.EX P0, PT, RZ, UR7, PT, P0 ;  /* 0x00000007ff007c0c */ /* 0x000fe4000bf05300 */
[----:B------:R-:W-:Y:S01]  /*1b0e0*/  SHF.R.S32.HI R11, RZ, 0x1f, R223 ;  /* 0x0000001fff0b7819 */ /* 0x000fe200000114df */
[----:B------:R-:W3:Y:S01]  /*1b0f0*/  LDC.64 R8, c[0x0][R10+0x220] ;  /* 0x000088000a087b82 */ /* 0x000ee20000000a00 */
[----:B------:R-:W-:-:S02]  /*1b100*/  SEL R14, R223, RZ, !P0 ;  /* 0x000000ffdf0e7207 */ /* 0x000fc40004000000 */
[----:B------:R-:W-:Y:S02]  /*1b110*/  SEL R11, R11, RZ, !P0 ;  /* 0x000000ff0b0b7207 */ /* 0x000fe40004000000 */
[----:B------:R-:W-:-:S03]  /*1b120*/  SEL R21, R230, RZ, P1 ;  /* 0x000000ffe6157207 */ /* 0x000fc60000800000 */
[----:B------:R-:W4:Y:S01]  /*1b130*/  LDC.64 R6, c[0x0][R10+0x218] ;  /* 0x000086000a067b82 */ /* 0x000f220000000a00 */
[----:B-1----:R-:W-:Y:S01]  /*1b140*/  ISETP.NE.AND P0, PT, R23, 0x1, PT ;  /* 0x000000011700780c */ /* 0x002fe20003f05270 */
[----:B---3--:R-:W-:-:S04]  /*1b150*/  IMAD R9, R9, R14, RZ ;  /* 0x0000000e09097224 */ /* 0x008fc800078e02ff */
[C---:B------:R-:W-:Y:S02]  /*1b160*/  IMAD R11, R8.reuse, R11, R9 ;  /* 0x0000000b080b7224 */ /* 0x040fe400078e0209 */
[----:B------:R-:W-:-:S04]  /*1b170*/  IMAD.WIDE.U32 R8, R8, R14, RZ ;  /* 0x0000000e08087225 */ /* 0x000fc800078e00ff */
[-C--:B----4-:R-:W-:Y:S02]  /*1b180*/  IMAD R14, R7, R221.reuse, RZ ;  /* 0x000000dd070e7224 */ /* 0x090fe400078e02ff */
[----:B------:R-:W-:-:S04]  /*1b190*/  IMAD.WIDE.U32 R6, R6, R221, RZ ;  /* 0x000000dd06067225 */ /* 0x000fc800078e00ff */
[----:B------:R-:W-:Y:S01]  /*1b1a0*/  IMAD.IADD R14, R7, 0x1, R14 ;  /* 0x00000001070e7824 */ /* 0x000fe200078e020e */
[----:B------:R-:W-:Y:S01]  /*1b1b0*/  IADD3 R15, P2, P3, R8, R6, R0 ;  /* 0x00000006080f7210 */ /* 0x000fe20007b5e000 */
[----:B------:R-:W1:Y:S01]  /*1b1c0*/  @P0 LDC R7, c[0x0][0xcec] ;  /* 0x00033b00ff070b82 */ /* 0x000e620000000800 */
[----:B------:R-:W-:-:S05]  /*1b1d0*/  IMAD.IADD R11, R9, 0x1, R11 ;  /* 0x00000001090b7824 */ /* 0x000fca00078e020b */
[----:B------:R-:W-:Y:S01]  /*1b1e0*/  IADD3.X R11, R11, R14, R5, P2, P3 ;  /* 0x0000000e0b0b7210 */ /* 0x000fe200017e6405 */
[----:B------:R-:W-:Y:S01]  /*1b1f0*/  IMAD.MOV.U32 R14, RZ, RZ, R20 ;  /* 0x000000ffff0e7224 */ /* 0x000fe200078e0014 */
[----:B------:R-:W3:Y:S01]  /*1b200*/  @P0 LDC R6, c[0x0][0xcf0] ;  /* 0x00033c00ff060b82 */ /* 0x000ee20000000800 */
[----:B-1----:R-:W-:-:S05]  /*1b210*/  @P0 IMAD.HI.U32 R7, R20, R7, RZ ;  /* 0x0000000714070227 */ /* 0x002fca00078e00ff */
[----:B---3--:R-:W-:Y:S02]  /*1b220*/  @P0 SHF.R.U32.HI R14, RZ, R6, R7 ;  /* 0x00000006ff0e0219 */ /* 0x008fe40000011607 */
[----:B------:R-:W1:Y:S02]  /*1b230*/  LDC.64 R6, c[0x0][R10+0x228] ;  /* 0x00008a000a067b82 */ /* 0x000e640000000a00 */
[----:B-1----:R-:W-:-:S04]  /*1b240*/  IMAD.WIDE.U32 R8, R6, R21, RZ ;  /* 0x0000001506087225 */ /* 0x002fc800078e00ff */
[----:B------:R-:W-:Y:S01]  /*1b250*/  IMAD R6, R7, R21, RZ ;  /* 0x0000001507067224 */ /* 0x000fe200078e02ff */
[----:B------:R-:W-:Y:S01]  /*1b260*/  IADD3 R8, P0, P2, R14, R15, R8 ;  /* 0x0000000f0e087210 */ /* 0x000fe20007a1e008 */
[--C-:B------:R-:W-:Y:S01]  /*1b270*/  IMAD.MOV R15, RZ, RZ, -R14.reuse ;  /* 0x000000ffff0f7224 */ /* 0x100fe200078e0a0e */
[----:B------:R-:W-:Y:S01]  /*1b280*/  SHF.R.S32.HI R14, RZ, 0x1f, R14 ;  /* 0x0000001fff0e7819 */ /* 0x000fe2000001140e */
[----:B------:R-:W-:Y:S02]  /*1b290*/  IMAD.IADD R9, R9, 0x1, R6 ;  /* 0x0000000109097824 */ /* 0x000fe400078e0206 */
[----:B------:R1:W3:Y:S01]  /*1b2a0*/  LDC.64 R6, c[0x0][R10+0x210] ;  /* 0x000084000a067b82 */ /* 0x0002e20000000a00 */
[----:B------:R-:W-:Y:S02]  /*1b2b0*/  IMAD R15, R23, R15, R20 ;  /* 0x0000000f170f7224 */ /* 0x000fe400078e0214 */
[----:B------:R-:W-:Y:S01]  /*1b2c0*/  IADD3.X R9, R14, R11, R9, P0, P2 ;  /* 0x0000000b0e097210 */ /* 0x000fe200007e4409 */
[----:B------:R-:W-:-:S02]  /*1b2d0*/  IMAD.IADD R11, R193, 0x1, R195 ;  /* 0x00000001c10b7824 */ /* 0x000fc400078e02c3 */
[----:B-1----:R-:W-:Y:S01]  /*1b2e0*/  SHF.R.S32.HI R10, RZ, 0x1f, R15 ;  /* 0x0000001fff0a7819 */ /* 0x002fe2000001140f */
[-C--:B---3--:R-:W-:Y:S02]  /*1b2f0*/  IMAD R7, R7, R15.reuse, RZ ;  /* 0x0000000f07077224 */ /* 0x088fe400078e02ff */
[----:B------:R-:W-:-:S04]  /*1b300*/  IMAD.WIDE.U32 R8, R6, R15, R8 ;  /* 0x0000000f06087225 */ /* 0x000fc800078e0008 */
[----:B------:R-:W-:Y:S02]  /*1b310*/  IMAD R10, R6, R10, R7 ;  /* 0x0000000a060a7224 */ /* 0x000fe400078e0207 */
[----:B------:R-:W1:Y:S02]  /*1b320*/  LDC.64 R6, c[0x0][0xca8] ;  /* 0x00032a00ff067b82 */ /* 0x000e640000000a00 */
[----:B------:R-:W-:-:S06]  /*1b330*/  IMAD.IADD R10, R9, 0x1, R10 ;  /* 0x00000001090a7824 */ /* 0x000fcc00078e020a */
[----:B-1----:R-:W1:Y:S08]  /*1b340*/  @!P1 LDC R6, c[0x0][0xc50] ;  /* 0x00031400ff069b82 */ /* 0x002e700000000800 */
[----:B------:R-:W3:Y:S01]  /*1b350*/  @!P1 LDC R7, c[0x0][0xc54] ;  /* 0x00031500ff079b82 */ /* 0x000ee20000000800 */
[----:B-1----:R-:W-:-:S04]  /*1b360*/  LEA R9, P0, R8, R6, 0x2 ;  /* 0x0000000608097211 */ /* 0x002fc800078010ff */
[----:B---3--:R-:W-:Y:S02]  /*1b370*/  LEA.HI.X R10, R8, R7, R10, 0x2, P0 ;  /* 0x00000007080a7211 */ /* 0x008fe400000f140a */
[----:B------:R-:W-:Y:S04]  /*1b380*/  SHFL.IDX PT, R8, R9, 0x1, 0x1c1f ;  /* 0x003c1f0009087f89 */ /* 0x000fe800000e0000 */
[----:B------:R-:W-:Y:S01]  /*1b390*/  SHFL.IDX PT, R7, R10, RZ, 0x1c1f ;  /* 0x001c1fff0a077589 */ /* 0x000fe200000e0000 */
[----:B--2---:R-:W-:-:S05]  /*1b3a0*/  IMAD.MOV R6, RZ, RZ, -R152 ;  /* 0x000000ffff067224 */ /* 0x004fca00078e0a98 */
[----:B------:R-:W-:Y:S02]  /*1b3b0*/  ISETP.NE.AND P0, PT, R187, R6, PT ;  /* 0x00000006bb00720c */ /* 0x000fe40003f05270 */
[----:B------:R-:W1:Y:S04]  /*1b3c0*/  SHFL.IDX PT, R6, R9, RZ, 0x1c1f ;  /* 0x001c1fff09067589 */ /* 0x000e6800000e0000 */
[----:B------:R2:W3:Y:S02]  /*1b3d0*/  SHFL.IDX PT, R9, R10, 0x1, 0x1c1f ;  /* 0x003c1f000a097f89 */ /* 0x0004e400000e0000 */
[----:B--2---:R-:W-:-:S05]  /*1b3e0*/  IMAD R10, R4, R23, RZ ;  /* 0x00000017040a7224 */ /* 0x004fca00078e02ff */
[C---:B------:R-:W-:Y:S01]  /*1b3f0*/  ISETP.GE.OR P1, PT, R11.reuse, R10, P0 ;  /* 0x0000000a0b00720c */ /* 0x040fe20000726670 */
[----:B------:R-:W-:-:S05]  /*1b400*/  VIADD R11, R11, 0x8 ;  /* 0x000000080b0b7836 */ /* 0x000fca0000000000 */
[----:B------:R-:W-:-:S07]  /*1b410*/  ISETP.GE.OR P0, PT, R11, R10, P0 ;  /* 0x0000000a0b00720c */ /* 0x000fce0000706670 */
[----:B-1----:R1:W-:Y:S06]  /*1b420*/  @!P1 ST.E desc[UR50][R6.64], R13 ;  /* 0x0000000d06009985 */ /* 0x0023ec000c101932 */
[----:B---3--:R1:W-:Y:S02]  /*1b430*/  @!P0 ST.E desc[UR50][R8.64], R12 ;  /* 0x0000000c08008985 */ /* 0x0083e4000c101932 */
.L_x_3670:
[----:B------:R-:W-:Y:S02]  /*1b440*/  ISETP.GT.AND P1, PT, R222, 0x1, PT ;  /* 0x00000001de00780c */ /* 0x000fe40003f24270 */
[----:B------:R-:W-:-:S04]  /*1b450*/  ISETP.NE.U32.AND P0, PT, RZ, UR6, PT ;  /* 0x00000006ff007c0c */ /* 0x000fc8000bf05070 */
[----:B------:R-:W-:-:S04]  /*1b460*/  ISETP.NE.AND.EX P0, PT, RZ, UR7, PT, P0 ;  /* 0x00000007ff007c0c */ /* 0x000fc8000bf05300 */
[----:B-1--4-:R-:W-:-:S03]  /*1b470*/  SEL R6, R223, RZ, !P0 ;  /* 0x000000ffdf067207 */ /* 0x012fc60004000000 */
[----:B------:R-:W-:Y:S06]  /*1b480*/  @P1 BRA `(.L_x_3671) ;  /* 0x0000001000381947 */ /* 0x000fec0003800000 */
[----:B------:R-:W1:Y:S01]  /*1b490*/  S2R R20, SR_TID.X ;  /* 0x0000000000147919 */ /* 0x000e620000002100 */
[----:B------:R-:W2:Y:S01]  /*1b4a0*/  LDC R81, c[0x0][0xce8] ;  /* 0x00033a00ff517b82 */ /* 0x000ea20000000800 */
[----:B------:R-:W-:-:S07]  /*1b4b0*/  ULDC.64 UR4, c[0x0][0xba0] ;  /* 0x0002e80000047ab9 */ /* 0x000fce0000000a00 */
[----:B------:R-:W4:Y:S01]  /*1b4c0*/  LDC R23, c[0x0][0xbc8] ;  /* 0x0002f200ff177b82 */ /* 0x000f220000000800 */
[----:B-1----:R-:W-:-:S05]  /*1b4d0*/  VIADD R20, R20, 0xffffff80 ;  /* 0xffffff8014147836 */ /* 0x002fca0000000000 */
        /* <DEDUP_REMOVED lines=45> */
[C---:B------:R-:W-:Y:S01]  /*1b7b0*/  IADD3 R11, P3, R2.reuse, 0xf000, RZ ;  /* 0x0000f000020b7810 */ /* 0x040fe20007f7e0ff */
[----:B------:R-:W-:Y:S01]  /*1b7c0*/  IMAD R5, R5, UR4, RZ ;  /* 0x0000000405057c24 */ /* 0x000fe2000f8e02ff */
[C---:B------:R-:W-:Y:S01]  /*1b7d0*/  IADD3 R53, P4, R2.reuse, 0x9000, RZ ;  /* 0x0000900002357810 */ /* 0x040fe20007f9e0ff */
[----:B------:R-:W5:Y:S01]  /*1b7e0*/  LD.E.128 R24, desc[UR50][R24.64] ;  /* 0x0000003218187980 */ /* 0x000f62000c101d00 */
[C---:B------:R-:W-:Y:S01]  /*1b7f0*/  IADD3 R57, P5, R2.reuse, 0xa000, RZ ;  /* 0x0000a00002397810 */ /* 0x040fe20007fbe0ff */
[----:B------:R-:W-:Y:S01]  /*1b800*/  IMAD.X R77, RZ, RZ, R3, P3 ;  /* 0x000000ffff4d7224 */ /* 0x000fe200018e0603 */
[C---:B------:R-:W-:Y:S01]  /*1b810*/  IADD3 R61, P6, R2.reuse, 0xb000, RZ ;  /* 0x0000b000023d7810 */ /* 0x040fe20007fde0ff */
[----:B------:R-:W5:Y:S01]  /*1b820*/  LD.E.128 R28, desc[UR50][R28.64] ;  /* 0x000000321c1c7980 */ /* 0x000f62000c101d00 */
[----:B------:R-:W-:-:S02]  /*1b830*/  IADD3 R65, P0, R2, 0xc000, RZ ;  /* 0x0000c00002417810 */ /* 0x000fc40007f1e0ff */
[C---:B------:R-:W-:Y:S01]  /*1b840*/  IADD3 R69, P1, R2.reuse, 0xd000, RZ ;  /* 0x0000d00002457810 */ /* 0x040fe20007f3e0ff */
[----:B------:R-:W5:Y:S01]  /*1b850*/  LD.E.128 R32, desc[UR50][R32.64] ;  /* 0x0000003220207980 */ /* 0x000f62000c101d00 */
[C---:B------:R-:W-:Y:S02]  /*1b860*/  IADD3 R73, P2, R2.reuse, 0xe000, RZ ;  /* 0x0000e00002497810 */ /* 0x040fe40007f5e0ff */
        /* <DEDUP_REMOVED lines=11> */
[----:B------:R-:W-:Y:S02]  /*1b920*/  SHF.R.U64 R15, R15, 0x3, RZ ;  /* 0x000000030f0f7819 */ /* 0x000fe400000012ff */
[----:B------:R-:W-:Y:S02]  /*1b930*/  LOP3.LUT R9, R11, 0x380, RZ, 0xc0, !PT ;  /* 0x000003800b097812 */ /* 0x000fe400078ec0ff */
[----:B--2---:R-:W-:-:S02]  /*1b940*/  ISETP.NE.AND P3, PT, R81, 0x1, PT ;  /* 0x000000015100780c */ /* 0x004fc40003f65270 */
[----:B------:R-:W-:Y:S02]  /*1b950*/  SHF.R.U64 R52, R52, 0x3, RZ ;  /* 0x0000000334347819 */ /* 0x000fe400000012ff */
[----:B------:R-:W-:Y:S02]  /*1b960*/  SHF.R.U64 R56, R56, 0x3, RZ ;  /* 0x0000000338387819 */ /* 0x000fe400000012ff */
[----:B------:R-:W-:Y:S02]  /*1b970*/  SHF.R.U64 R60, R60, 0x3, RZ ;  /* 0x000000033c3c7819 */ /* 0x000fe400000012ff */
[----:B------:R-:W-:Y:S02]  /*1b980*/  SHF.R.U64 R64, R64, 0x3, RZ ;  /* 0x0000000340407819 */ /* 0x000fe400000012ff */
[----:B------:R-:W-:Y:S02]  /*1b990*/  SHF.R.U64 R68, R68, 0x3, RZ ;  /* 0x0000000344447819 */ /* 0x000fe400000012ff */
[----:B------:R-:W-:Y:S01]  /*1b9a0*/  SHF.R.U64 R72, R72, 0x3, RZ ;  /* 0x0000000348487819 */ /* 0x000fe200000012ff */
[----:B------:R-:W-:Y:S01]  /*1b9b0*/  IMAD R5, R0, UR5, R5 ;  /* 0x0000000500057c24 */ /* 0x000fe2000f8e0205 */
[----:B------:R-:W-:Y:S01]  /*1b9c0*/  LOP3.LUT R8, R15, R2, RZ, 0x3c, !PT ;  /* 0x000000020f087212 */ /* 0x000fe200078e3cff */
[----:B------:R-:W1:Y:S01]  /*1b9d0*/  @P3 LDC R83, c[0x0][0xcec] ;  /* 0x00033b00ff533b82 */ /* 0x000e620000000800 */
        /* <DEDUP_REMOVED lines=16> */
[----:B------:R-:W-:Y:S01]  /*1bae0*/  ULDC.64 UR4, c[0x0][0xbe8] ;  /* 0x0002fa0000047ab9 */ /* 0x000fe20000000a00 */
[----:B------:R-:W2:Y:S01]  /*1baf0*/  @P3 LDC R85, c[0x0][0xcf0] ;  /* 0x00033c00ff553b82 */ /* 0x000ea20000000800 */
[----:B------:R-:W-:Y:S01]  /*1bb00*/  LOP3.LUT R21, R21, 0xfffffff8, RZ, 0xc0, !PT ;  /* 0xfffffff815157812 */ /* 0x000fe200078ec0ff */
[----:B------:R-:W-:Y:S01]  /*1bb10*/  IMAD.IADD R3, R3, 0x1, R5 ;  /* 0x0000000103037824 */ /* 0x000fe200078e0205 */
[----:B------:R-:W-:Y:S01]  /*1bb20*/  SHF.R.S32.HI R5, RZ, 0x1f, R6 ;  /* 0x0000001fff057819 */ /* 0x000fe20000011406 */
[----:B------:R-:W5:Y:S01]  /*1bb30*/  LD.E.128 R8, desc[UR50][R8.64] ;  /* 0x0000003208087980 */ /* 0x000f62000c101d00 */
[----:B------:R-:W-:Y:S01]  /*1bb40*/  IMAD.WIDE.U32 R2, R221, UR4, R2 ;  /* 0x00000004dd027c25 */ /* 0x000fe2000f8e0002 */
[----:B----4-:R-:W-:-:S02]  /*1bb50*/  ISETP.GE.AND P1, PT, R228, R23, PT ;  /* 0x00000017e400720c */ /* 0x010fc40003f26270 */
[----:B------:R-:W5:Y:S01]  /*1bb60*/  LD.E.128 R12, desc[UR50][R12.64] ;  /* 0x000000320c0c7980 */ /* 0x000f62000c101d00 */
[----:B------:R-:W-:Y:S01]  /*1bb70*/  IMAD R3, R221, UR5, R3 ;  /* 0x00000005dd037c24 */ /* 0x000fe2000f8e0203 */
[----:B------:R-:W-:Y:S01]  /*1bb80*/  ULDC.64 UR4, c[0x0][0xbf0] ;  /* 0x0002fc0000047ab9 */ /* 0x000fe20000000a00 */
[----:B------:R-:W-:Y:S01]  /*1bb90*/  IMAD.IADD R20, R20, 0x1, -R21 ;  /* 0x0000000114147824 */ /* 0x000fe200078e0a15 */
[-C--:B------:R-:W-:Y:S01]  /*1bba0*/  ISETP.GE.AND P0, PT, R227, R23.reuse, PT ;  /* 0x00000017e300720c */ /* 0x080fe20003f06270 */
[----:B------:R-:W-:Y:S01]  /*1bbb0*/  IMAD R5, R5, UR4, RZ ;  /* 0x0000000405057c24 */ /* 0x000fe2000f8e02ff */
[-C--:B------:R-:W-:Y:S01]  /*1bbc0*/  ISETP.GE.AND P2, PT, R196, R23.reuse, PT ;  /* 0x00000017c400720c */ /* 0x080fe20003f46270 */
[----:B------:R-:W-:Y:S01]  /*1bbd0*/  IMAD R20, R20, 0x20, R7 ;  /* 0x0000002014147824 */ /* 0x000fe200078e0207 */
[----:B------:R-:W5:Y:S01]  /*1bbe0*/  LD.E.128 R52, desc[UR50][R52.64] ;  /* 0x0000003234347980 */ /* 0x000f62000c101d00 */
[C---:B------:R-:W-:Y:S01]  /*1bbf0*/  IMAD R21, R6.reuse, UR5, R5 ;  /* 0x0000000506157c24 */ /* 0x040fe2000f8e0205 */
[----:B------:R-:W-:Y:S01]  /*1bc00*/  SEL R5, RZ, 0xffffffff, P1 ;  /* 0xffffffffff057807 */ /* 0x000fe20000800000 */
[----:B------:R-:W-:Y:S01]  /*1bc10*/  IMAD.IADD R80, R195, 0x1, R20 ;  /* 0x00000001c3507824 */ /* 0x000fe200078e0214 */
[----:B------:R-:W-:Y:S01]  /*1bc20*/  SEL R20, RZ, 0xffffffff, P0 ;  /* 0xffffffffff147807 */ /* 0x000fe20000000000 */
[----:B------:R-:W-:Y:S01]  /*1bc30*/  IMAD.IADD R0, R7, 0x1, R195 ;  /* 0x0000000107007824 */ /* 0x000fe200078e02c3 */
[----:B------:R-:W-:Y:S01]  /*1bc40*/  SEL R7, RZ, 0x1, P2 ;  /* 0x00000001ff077807 */ /* 0x000fe20001000000 */
[----:B------:R-:W-:Y:S01]  /*1bc50*/  IMAD.SHL.U32 R82, R5, 0x2, RZ ;  /* 0x0000000205527824 */ /* 0x000fe200078e00ff */
[----:B------:R-:W5:Y:S01]  /*1bc60*/  LD.E.128 R56, desc[UR50][R56.64] ;  /* 0x0000003238387980 */ /* 0x000f62000c101d00 */
[----:B------:R-:W-:Y:S01]  /*1bc70*/  IMAD.WIDE.U32 R2, R6, UR4, R2 ;  /* 0x0000000406027c25 */ /* 0x000fe2000f8e0002 */
[----:B------:R-:W-:Y:S01]  /*1bc80*/  ISETP.GE.AND P0, PT, R226, R23, PT ;  /* 0x00000017e200720c */ /* 0x000fe20003f06270 */
[----:B------:R-:W-:Y:S01]  /*1bc90*/  ULDC.64 UR4, c[0x0][0xbe0] ;  /* 0x0002f80000047ab9 */ /* 0x000fe20000000a00 */
[----:B------:R-:W5:Y:S01]  /*1bca0*/  LD.E.128 R60, desc[UR50][R60.64] ;  /* 0x000000323c3c7980 */ /* 0x000f62000c101d00 */
[----:B-1----:R-:W-:Y:S01]  /*1bcb0*/  @P3 IMAD.HI.U32 R6, R80, R83, RZ ;  /* 0x0000005350063227 */ /* 0x002fe200078e00ff */
[----:B------:R-:W-:-:S02]  /*1bcc0*/  LOP3.LUT R7, R82, 0x2, R7, 0xe2, !PT ;  /* 0x0000000252077812 */ /* 0x000fc400078ee207 */
[----:B------:R-:W5:Y:S01]  /*1bcd0*/  LD.E.128 R64, desc[UR50][R64.64] ;  /* 0x0000003240407980 */ /* 0x000f62000c101d00 */
[----:B------:R-:W-:Y:S02]  /*1bce0*/  IMAD.SHL.U32 R20, R20, 0x4, RZ ;  /* 0x0000000414147824 */ /* 0x000fe400078e00ff */
[----:B------:R-:W-:Y:S01]  /*1bcf0*/  IMAD.MOV.U32 R5, RZ, RZ, R80 ;  /* 0x000000ffff057224 */ /* 0x000fe200078e0050 */
[----:B--2---:R-:W-:Y:S01]  /*1bd00*/  @P3 SHF.R.U32.HI R5, RZ, R85, R6 ;  /* 0x00000055ff053219 */ /* 0x004fe20000011606 */
[----:B------:R-:W5:Y:S01]  /*1bd10*/  LD.E.128 R68, desc[UR50][R68.64] ;  /* 0x0000003244447980 */ /* 0x000f62000c101d00 */
[----:B------:R-:W-:Y:S02]  /*1bd20*/  LOP3.LUT R6, R20, 0x4, R7, 0xe2, !PT ;  /* 0x0000000414067812 */ /* 0x000fe400078ee207 */
        /* <DEDUP_REMOVED lines=17> */
[----:B-1----:R-:W1:Y:S01]  /*1be40*/  FENCE.VIEW.ASYNC.S ;  /* 0x00000000000073c6 */ /* 0x002e620000000000 */
[----:B------:R-:W-:-:S02]  /*1be50*/  IMAD R7, R81, R21, R80 ;  /* 0x0000001551077224 */ /* 0x000fc400078e0250 */
[----:B------:R-:W-:Y:S01]  /*1be60*/  IMAD.SHL.U32 R81, R4, 0x10, RZ ;  /* 0x0000001004517824 */ /* 0x000fe200078e00ff */
[----:B------:R-:W-:Y:S01]  /*1be70*/  SEL R4, RZ, 0xffffffff, P0 ;  /* 0xffffffffff047807 */ /* 0x000fe20000000000 */
[----:B------:R-:W-:Y:S01]  /*1be80*/  IMAD.WIDE.U32 R2, R5, UR4, R2 ;  /* 0x0000000405027c25 */ /* 0x000fe2000f8e0002 */
[----:B------:R-:W-:-:S03]  /*1be90*/  LOP3.LUT R6, R83, 0x8, R6, 0xe2, !PT ;  /* 0x0000000853067812 */ /* 0x000fc600078ee206 */
[----:B------:R-:W-:Y:S01]  /*1bea0*/  IMAD R21, R5, UR5, R20 ;  /* 0x0000000505157c24 */ /* 0x000fe2000f8e0214 */
[----:B------:R-:W-:Y:S01]  /*1beb0*/  SHF.R.S32.HI R5, RZ, 0x1f, R7 ;  /* 0x0000001fff057819 */ /* 0x000fe20000011407 */
[----:B------:R-:W-:Y:S01]  /*1bec0*/  VIADD R89, R196, 0x180 ;  /* 0x00000180c4597836 */ /* 0x000fe20000000000 */
[----:B------:R-:W-:Y:S01]  /*1bed0*/  ULDC.64 UR4, c[0x0][0xbd8] ;  /* 0x0002f60000047ab9 */ /* 0x000fe20000000a00 */
[----:B------:R-:W-:Y:S01]  /*1bee0*/  IMAD.IADD R3, R3, 0x1, R21 ;  /* 0x0000000103037824 */ /* 0x000fe200078e0215 */
[----:B------:R-:W-:Y:S01]  /*1bef0*/  LOP3.LUT R6, R81, 0x10, R6, 0xe2, !PT ;  /* 0x0000001051067812 */ /* 0x000fe200078ee206 */
[----:B------:R-:W-:Y:S01]  /*1bf00*/  IMAD.SHL.U32 R21, R4, 0x20, RZ ;  /* 0x0000002004157824 */ /* 0x000fe200078e00ff */
[----:B------:R-:W-:Y:S01]  /*1bf10*/  ISETP.GE.AND P0, PT, R89, R23, PT ;  /* 0x000000175900720c */ /* 0x000fe20003f06270 */
[----:B------:R-:W-:Y:S02]  /*1bf20*/  IMAD R4, R5, UR4, RZ ;  /* 0x0000000405047c24 */ /* 0x000fe4000f8e02ff */
[----:B------:R-:W-:Y:S01]  /*1bf30*/  VIADD R87, R196, 0x1c0 ;  /* 0x000001c0c4577836 */ /* 0x000fe20000000000 */
[----:B------:R-:W-:Y:S01]  /*1bf40*/  LOP3.LUT R6, R21, 0x20, R6, 0xe2, !PT ;  /* 0x0000002015067812 */ /* 0x000fe200078ee206 */
[C---:B------:R-:W-:Y:S01]  /*1bf50*/  IMAD R21, R7.reuse, UR5, R4 ;  /* 0x0000000507157c24 */ /* 0x040fe2000f8e0204 */
[----:B------:R-:W-:Y:S01]  /*1bf60*/  SEL R5, RZ, 0x40, P0 ;  /* 0x00000040ff057807 */ /* 0x000fe20000000000 */
[----:B------:R-:W-:Y:S01]  /*1bf70*/  IMAD.WIDE.U32 R2, R7, UR4, R2 ;  /* 0x0000000407027c25 */ /* 0x000fe2000f8e0002 */
[----:B------:R-:W-:Y:S01]  /*1bf80*/  ISETP.GE.AND P1, PT, R0, R85, PT ;  /* 0x000000550000720c */ /* 0x000fe20003f26270 */
[----:B------:R-:W-:Y:S01]  /*1bf90*/  ULDC.64 UR4, c[0x0][0xb80] ;  /* 0x0002e00000047ab9 */ /* 0x000fe20000000a00 */
[----:B------:R-:W-:Y:S01]  /*1bfa0*/  LOP3.LUT R80, R6, R5, RZ, 0xfc, !PT ;  /* 0x0000000506507212 */ /* 0x000fe200078efcff */
[----:B------:R-:W-:Y:S01]  /*1bfb0*/  IMAD.IADD R5, R3, 0x1, R21 ;  /* 0x0000000103057824 */ /* 0x000fe200078e0215 */
[----:B------:R-:W-:Y:S01]  /*1bfc0*/  ISETP.GE.AND P0, PT, R87, R23, PT ;  /* 0x000000175700720c */ /* 0x000fe20003f06270 */
[----:B------:R-:W-:Y:S01]  /*1bfd0*/  VIADD R4, R18, 0x38820 ;  /* 0x0003882012047836 */ /* 0x000fe20000000000 */
[----:B------:R-:W-:-:S02]  /*1bfe0*/  LEA R82, P2, R2, UR4, 0x1 ;  /* 0x0000000402527c11 */ /* 0x000fc4000f8408ff */
[----:B------:R-:W-:Y:S02]  /*1bff0*/  SEL R3, RZ, 0x80, P0 ;  /* 0x00000080ff037807 */ /* 0x000fe40000000000 */
[----:B------:R-:W-:Y:S02]  /*1c000*/  LEA.HI.X R83, R2, UR5, R5, 0x1, P2 ;  /* 0x0000000502537c11 */ /* 0x000fe400090f0c05 */
[----:B------:R-:W-:Y:S01]  /*1c010*/  PRMT R4, RZ, 0x654, R4 ;  /* 0x00000654ff047816 */ /* 0x000fe20000000004 */
[----:B-1----:R1:W2:Y:S01]  /*1c020*/  SHFL.IDX PT, R2, R82, RZ, 0x181f ;  /* 0x00181fff52027589 */ /* 0x0022a200000e0000 */
[----:B------:R-:W-:Y:S01]  /*1c030*/  LOP3.LUT R81, R80, R3, RZ, 0xfc, !PT ;  /* 0x0000000350517212 */ /* 0x000fe200078efcff */
[----:B------:R-:W-:Y:S01]  /*1c040*/  BSSY B1, `(.L_x_3672) ;  /* 0x000002a000017945 */ /* 0x000fe20003800000 */
[----:B------:R1:W-:Y:S01]  /*1c050*/  SYNCS.ARRIVE.TRANS64.RED.A1T0 RZ, [R4+URZ], RZ ;  /* 0x000000ff04ff79a7 */ /* 0x0003e2000810043f */
[----:B------:R1:W4:Y:S01]  /*1c060*/  SHFL.IDX PT, R3, R83, RZ, 0x181f ;  /* 0x00181fff53037589 */ /* 0x00032200000e0000 */
[----:B---3--:R-:W-:-:S02]  /*1c070*/  SHF.R.S32.HI R152, RZ, 0x1f, R224 ;  /* 0x0000001fff987819 */ /* 0x008fc400000114e0 */
        /* <DEDUP_REMOVED lines=11> */
[----:B--2-4-:R-:W-:Y:S02]  /*1c130*/  @!P2 IMAD.WIDE R6, R196, 0x2, R2 ;  /* 0x00000002c406a825 */ /* 0x014fe400078e0202 */
        /* <DEDUP_REMOVED lines=10> */
[CC--:B-1----:R-:W-:Y:S02]  /*1c1e0*/  @!P1 LEA R10, P6, R225.reuse, R2.reuse, 0x1 ;  /* 0x00000002e10a9211 */ /* 0x0c2fe400078c08ff */
[----:B------:R-:W-:Y:S02]  /*1c1f0*/  SHF.R.S32.HI R7, RZ, 0x1f, R87 ;  /* 0x0000001fff077819 */ /* 0x000fe40000011457 */
[-C--:B------:R-:W-:Y:S02]  /*1c200*/  @!P1 LEA.HI.X R11, R225, R3.reuse, R156, 0x1, P6 ;  /* 0x00000003e10b9211 */ /* 0x080fe400030f0c9c */
[CC--:B--2---:R-:W-:Y:S02]  /*1c210*/  @!P0 LEA R4, P5, R226.reuse, R2.reuse, 0x1 ;  /* 0x00000002e2048211 */ /* 0x0c4fe400078a08ff */
        /* <DEDUP_REMOVED lines=12> */
.L_x_3673:
[----:B------:R-:W-:Y:S05]  /*1c2e0*/  BSYNC B1 ;  /* 0x0000000000017941 */ /* 0x000fea0003800000 */
.L_x_3672:
[----:B------:R-:W-:Y:S01]  /*1c2f0*/  VIADD R0, R0, 0x20 ;  /* 0x0000002000007836 */ /* 0x000fe20000000000 */
[----:B---34-:R1:W3:Y:S04]  /*1c300*/  SHFL.IDX PT, R3, R83, 0x1, 0x181f ;  /* 0x00381f0053037f89 */ /* 0x0182e800000e0000 */
[----:B------:R-:W-:Y:S01]  /*1c310*/  ISETP.GE.AND P0, PT, R0, R85, PT ;  /* 0x000000550000720c */ /* 0x000fe20003f06270 */
[----:B--2---:R1:W2:-:S12]  /*1c320*/  SHFL.IDX PT, R2, R82, 0x1, 0x181f ;  /* 0x00381f0052027f89 */ /* 0x00429800000e0000 */
        /* <DEDUP_REMOVED lines=8> */
[----:B--2---:R-:W-:Y:S01]  /*1c3b0*/  @!P5 LEA R6, P1, R228, R2, 0x1 ;  /* 0x00000002e406d211 */ /* 0x004fe200078208ff */
[----:B---3--:R-:W-:-:S03]  /*1c3c0*/  @!P6 IMAD.WIDE R4, R196, 0x2, R2 ;  /* 0x00000002c404e825 */ /* 0x008fc600078e0202 */
[----:B------:R-:W-:Y:S02]  /*1c3d0*/  @!P5 LEA.HI.X R7, R228, R3, R159, 0x1, P1 ;  /* 0x00000003e407d211 */ /* 0x000fe400008f0c9f */
[----:B------:R-:W-:Y:S01]  /*1c3e0*/  ISETP.GE.AND P1, PT, R224, R23, PT ;  /* 0x00000017e000720c */ /* 0x000fe20003f26270 */
[----:B-----5:R1:W-:Y:S04]  /*1c3f0*/  @!P6 ST.E.128 desc[UR50][R4.64], R12 ;  /* 0x0000000c0400e985 */ /* 0x0203e8000c101d32 */
[----:B------:R2:W-:Y:S01]  /*1c400*/  @!P5 ST.E.128 desc[UR50][R6.64], R28 ;  /* 0x0000001c0600d985 */ /* 0x0005e2000c101d32 */
[----:B-1----:R-:W-:-:S04]  /*1c410*/  @!P4 LEA R4, P6, R227, R2, 0x1 ;  /* 0x00000002e304c211 */ /* 0x002fc800078c08ff */
[-C--:B------:R-:W-:Y:S02]  /*1c420*/  @!P4 LEA.HI.X R5, R227, R3.reuse, R158, 0x1, P6 ;  /* 0x00000003e305c211 */ /* 0x080fe400030f0c9e */
[CC--:B------:R-:W-:Y:S02]  /*1c430*/  @!P2 LEA R8, P6, R225.reuse, R2.reuse, 0x1 ;  /* 0x00000002e108a211 */ /* 0x0c0fe400078c08ff */
[CC--:B--2---:R-:W-:Y:S01]  /*1c440*/  @!P3 LEA R6, P5, R226.reuse, R2.reuse, 0x1 ;  /* 0x00000002e206b211 */ /* 0x0c4fe200078a08ff */
        /* <DEDUP_REMOVED lines=18> */
.L_x_3671:
[----:B------:R-:W-:Y:S01]  /*1c570*/  ULDC.64 UR4, c[0x0][0xc08] ;  /* 0x0003020000047ab9 */ /* 0x000fe20000000a00 */
[----:B------:R-:W-:Y:S01]  /*1c580*/  IMAD.IADD R7, R218, 0x1, R195 ;  /* 0x00000001da077824 */ /* 0x000fe200078e02c3 */
[----:B------:R-:W-:Y:S01]  /*1c590*/  BSSY B1, `(.L_x_3675) ;  /* 0x0000103000017945 */ /* 0x000fe20003800000 */
[----:B------:R-:W-:Y:S01]  /*1c5a0*/  IMAD R5, R5, UR4, RZ ;  /* 0x0000000405057c24 */ /* 0x000fe2000f8e02ff */
[----:B------:R-:W-:Y:S01]  /*1c5b0*/  SHF.R.S32.HI R15, RZ, 0x1f, R231 ;  /* 0x0000001fff0f7819 */ /* 0x000fe200000114e7 */
[C---:B------:R-:W-:Y:S01]  /*1c5c0*/  IMAD.WIDE.U32 R2, R0.reuse, UR4, RZ ;  /* 0x0000000400027c25 */ /* 0x040fe2000f8e00ff */
[----:B------:R-:W-:Y:S02]  /*1c5d0*/  SHF.R.S32.HI R21, RZ, 0x1f, R232 ;  /* 0x0000001fff157819 */ /* 0x000fe400000114e8 */
[----:B------:R-:W-:Y:S01]  /*1c5e0*/  SHF.R.S32.HI R23, RZ, 0x1f, R233 ;  /* 0x0000001fff177819 */ /* 0x000fe200000114e9 */
[----:B------:R-:W-:Y:S01]  /*1c5f0*/  IMAD R5, R0, UR5, R5 ;  /* 0x0000000500057c24 */ /* 0x000fe2000f8e0205 */
[----:B------:R-:W-:Y:S01]  /*1c600*/  ULDC.64 UR4, c[0x0][0xc38] ;  /* 0x00030e0000047ab9 */ /* 0x000fe20000000a00 */
[----:B------:R-:W-:Y:S01]  /*1c610*/  SHF.R.S32.HI R0, RZ, 0x1f, R6 ;  /* 0x0000001fff007819 */ /* 0x000fe20000011406 */
[----:B------:R-:W-:Y:S01]  /*1c620*/  IMAD.IADD R195, R193, 0x1, R195 ;  /* 0x00000001c1c37824 */ /* 0x000fe200078e02c3 */
[----:B---3--:R-:W-:Y:S01]  /*1c630*/  SHF.R.S32.HI R152, RZ, 0x1f, R234 ;  /* 0x0000001fff987819 */ /* 0x008fe200000114ea */
        /* <DEDUP_REMOVED lines=8> */
[----:B------:R-:W-:Y:S01]  /*1c6c0*/  ULDC.64 UR4, c[0x0][0xc40] ;  /* 0x0003100000047ab9 */ /* 0x000fe20000000a00 */
[----:B------:R-:W-:Y:S02]  /*1c6d0*/  VIADD R162, R197, 0xb8 ;  /* 0x000000b8c5a27836 */ /* 0x000fe40000000000 */
[----:B------:R-:W-:Y:S02]  /*1c6e0*/  IMAD R0, R0, UR4, RZ ;  /* 0x0000000400007c24 */ /* 0x000fe4000f8e02ff */
[----:B------:R-:W-:Y:S01]  /*1c6f0*/  IMAD.WIDE.U32 R2, R6, UR4, R2 ;  /* 0x0000000406027c25 */ /* 0x000fe2000f8e0002 */
[----:B------:R-:W-:-:S03]  /*1c700*/  SHF.R.S32.HI R162, RZ, 0x1f, R162 ;  /* 0x0000001fffa27819 */ /* 0x000fc600000114a2 */
[----:B------:R-:W-:Y:S01]  /*1c710*/  IMAD R0, R6, UR5, R0 ;  /* 0x0000000506007c24 */ /* 0x000fe2000f8e0200 */
[----:B------:R-:W-:Y:S01]  /*1c720*/  ULDC.64 UR4, c[0x0][0xc48] ;  /* 0x0003120000047ab9 */ /* 0x000fe20000000a00 */
[----:B------:R-:W-:Y:S02]  /*1c730*/  IMAD.MOV.U32 R6, RZ, RZ, R7 ;  /* 0x000000ffff067224 */ /* 0x000fe400078e0007 */
[----:B------:R-:W-:Y:S02]  /*1c740*/  IMAD.IADD R3, R3, 0x1, R0 ;  /* 0x0000000103037824 */ /* 0x000fe400078e0200 */
[----:B------:R-:W1:Y:S01]  /*1c750*/  LDC R0, c[0x0][0xce8] ;  /* 0x00033a00ff007b82 */ /* 0x000e620000000800 */
[----:B------:R-:W-:Y:S02]  /*1c760*/  VIADD R164, R197, 0xb0 ;  /* 0x000000b0c5a47836 */ /* 0x000fe40000000000 */
        /* <DEDUP_REMOVED lines=17> */
[----:B-1----:R-:W-:Y:S01]  /*1c880*/  ISETP.NE.AND P0, PT, R0, 0x1, PT ;  /* 0x000000010000780c */ /* 0x002fe20003f05270 */
        /* <DEDUP_REMOVED lines=20> */
[----:B------:R-:W2:Y:S01]  /*1c9d0*/  @P0 LDC R5, c[0x0][0xcf0] ;  /* 0x00033c00ff050b82 */ /* 0x000ea20000000800 */
        /* <DEDUP_REMOVED lines=15> */
[----:B-1----:R-:W-:-:S04]  /*1cad0*/  @P0 IMAD.HI.U32 R8, R7, R8, RZ ;  /* 0x0000000807080227 */ /* 0x002fc800078e00ff */
[C---:B------:R-:W-:Y:S02]  /*1cae0*/  VIADD R169, R197.reuse, 0x98 ;  /* 0x00000098c5a97836 */ /* 0x040fe40000000000 */
[C---:B------:R-:W-:Y:S01]  /*1caf0*/  VIADD R171, R197.reuse, 0x90 ;  /* 0x00000090c5ab7836 */ /* 0x040fe20000000000 */
[----:B--2---:R-:W-:Y:S01]  /*1cb00*/  @P0 SHF.R.U32.HI R6, RZ, R5, R8 ;  /* 0x00000005ff060219 */ /* 0x004fe20000011608 */
        /* <DEDUP_REMOVED lines=8> */
[C---:B------:R-:W-:Y:S02]  /*1cb90*/  VIADD R179, R197.reuse, 0x70 ;  /* 0x00000070c5b37836 */ /* 0x040fe40000000000 */
[----:B------:R-:W-:Y:S02]  /*1cba0*/  IMAD R4, R4, UR4, RZ ;  /* 0x0000000404047c24 */ /* 0x000fe4000f8e02ff */
[----:B------:R-:W-:-:S02]  /*1cbb0*/  VIADD R181, R197, 0x68 ;  /* 0x00000068c5b57836 */ /* 0x000fc40000000000 */
[----:B------:R-:W-:Y:S01]  /*1cbc0*/  IMAD R4, R6, UR5, R4 ;  /* 0x0000000506047c24 */ /* 0x000fe2000f8e0204 */
[----:B------:R-:W-:Y:S01]  /*1cbd0*/  ULDC.64 UR4, c[0x0][0xc28] ;  /* 0x00030a0000047ab9 */ /* 0x000fe20000000a00 */
[----:B------:R-:W-:Y:S02]  /*1cbe0*/  VIADD R183, R197, 0x60 ;  /* 0x00000060c5b77836 */ /* 0x000fe40000000000 */
[----:B------:R-:W-:Y:S01]  /*1cbf0*/  IMAD.IADD R3, R3, 0x1, R4 ;  /* 0x0000000103037824 */ /* 0x000fe200078e0204 */
[----:B------:R-:W-:Y:S01]  /*1cc00*/  SHF.R.S32.HI R4, RZ, 0x1f, R5 ;  /* 0x0000001fff047819 */ /* 0x000fe20000011405 */
[----:B------:R-:W-:Y:S02]  /*1cc10*/  VIADD R191, R197, 0x58 ;  /* 0x00000058c5bf7836 */ /* 0x000fe40000000000 */
[----:B------:R-:W-:-:S04]  /*1cc20*/  IMAD.WIDE.U32 R2, R5, UR4, R2 ;  /* 0x0000000405027c25 */ /* 0x000fc8000f8e0002 */
[----:B------:R-:W-:Y:S02]  /*1cc30*/  IMAD R4, R4, UR4, RZ ;  /* 0x0000000404047c24 */ /* 0x000fe4000f8e02ff */
[----:B------:R-:W-:Y:S02]  /*1cc40*/  VIADD R194, R197, 0x50 ;  /* 0x00000050c5c27836 */ /* 0x000fe40000000000 */
[----:B------:R-:W-:Y:S01]  /*1cc50*/  IMAD R4, R5, UR5, R4 ;  /* 0x0000000505047c24 */ /* 0x000fe2000f8e0204 */
[----:B------:R-:W-:Y:S01]  /*1cc60*/  ULDC.64 UR4, c[0x0][0xc00] ;  /* 0x0003000000047ab9 */ /* 0x000fe20000000a00 */
[----:B------:R-:W-:Y:S01]  /*1cc70*/  VIADD R201, R197, 0x48 ;  /* 0x00000048c5c97836 */ /* 0x000fe20000000000 */
[----:B------:R-:W-:Y:S01]  /*1cc80*/  LEA R8, P0, R2, UR4, 0x2 ;  /* 0x0000000402087c11 */ /* 0x000fe2000f8010ff */
[----:B------:R-:W-:Y:S02]  /*1cc90*/  IMAD.IADD R4, R3, 0x1, R4 ;  /* 0x0000000103047824 */ /* 0x000fe400078e0204 */
[----:B------:R-:W-:-:S02]  /*1cca0*/  VIADD R203, R197, 0x40 ;  /* 0x00000040c5cb7836 */ /* 0x000fc40000000000 */
[----:B------:R1:W2:Y:S01]  /*1ccb0*/  SHFL.IDX PT, R11, R8, RZ, 0x1c1f ;  /* 0x001c1fff080b7589 */ /* 0x0002a200000e0000 */
[----:B------:R-:W-:Y:S01]  /*1ccc0*/  LEA.HI.X R9, R2, UR5, R4, 0x2, P0 ;  /* 0x0000000502097c11 */ /* 0x000fe200080f1404 */
[----:B------:R-:W-:Y:S01]  /*1ccd0*/  VIADD R2, R18, 0x38820 ;  /* 0x0003882012027836 */ /* 0x000fe20000000000 */
[----:B------:R-:W-:Y:S01]  /*1cce0*/  ISETP.GE.AND P0, PT, R195, R0, PT ;  /* 0x00000000c300720c */ /* 0x000fe20003f06270 */
[C---:B------:R-:W-:Y:S02]  /*1ccf0*/  VIADD R205, R197.reuse, 0x38 ;  /* 0x00000038c5cd7836 */ /* 0x040fe40000000000 */
[----:B------:R1:W3:Y:S01]  /*1cd00*/  SHFL.IDX PT, R10, R9, RZ, 0x1c1f ;  /* 0x001c1fff090a7589 */ /* 0x0002e200000e0000 */
[----:B------:R-:W-:Y:S01]  /*1cd10*/  PRMT R2, RZ, 0x654, R2 ;  /* 0x00000654ff027816 */ /* 0x000fe20000000002 */
[C---:B------:R-:W-:Y:S02]  /*1cd20*/  VIADD R207, R197.reuse, 0x30 ;  /* 0x00000030c5cf7836 */ /* 0x040fe40000000000 */
[C---:B------:R-:W-:Y:S01]  /*1cd30*/  VIADD R209, R197.reuse, 0x28 ;  /* 0x00000028c5d17836 */ /* 0x040fe20000000000 */
[----:B------:R1:W-:Y:S01]  /*1cd40*/  SYNCS.ARRIVE.TRANS64.RED.A1T0 RZ, [R2+URZ], RZ ;  /* 0x000000ff02ff79a7 */ /* 0x0003e2000810043f */
[----:B------:R-:W-:-:S02]  /*1cd50*/  VIADD R211, R197, 0x20 ;  /* 0x00000020c5d37836 */ /* 0x000fc40000000000 */
[C---:B------:R-:W-:Y:S02]  /*1cd60*/  VIADD R213, R197.reuse, 0x18 ;  /* 0x00000018c5d57836 */ /* 0x040fe40000000000 */
[C---:B------:R-:W-:Y:S02]  /*1cd70*/  VIADD R222, R197.reuse, 0x10 ;  /* 0x00000010c5de7836 */ /* 0x040fe40000000000 */
[----:B------:R-:W-:Y:S01]  /*1cd80*/  VIADD R221, R197, 0x8 ;  /* 0x00000008c5dd7836 */ /* 0x000fe20000000000 */
[----:B-1----:R-:W-:Y:S06]  /*1cd90*/  @P0 BRA `(.L_x_3676) ;  /* 0x0000000800080947 */ /* 0x002fec0003800000 */
[----:B------:R-:W-:Y:S01]  /*1cda0*/  ULDC UR4, c[0x0][0xbc8] ;  /* 0x0002f20000047ab9 */ /* 0x000fe20000000800 */
[----:B------:R-:W-:Y:S02]  /*1cdb0*/  SHF.R.S32.HI R12, RZ, 0x1f, R197 ;  /* 0x0000001fff0c7819 */ /* 0x000fe400000114c5 */
[----:B------:R-:W-:Y:S02]  /*1cdc0*/  ISETP.GE.AND P0, PT, R197, UR4, PT ;  /* 0x00000004c5007c0c */ /* 0x000fe4000bf06270 */
[----:B------:R-:W-:Y:S02]  /*1cdd0*/  ISETP.GE.AND P4, PT, R183, UR4, PT ;  /* 0x00000004b7007c0c */ /* 0x000fe4000bf86270 */
[----:B------:R-:W-:-:S09]  /*1cde0*/  ISETP.GE.AND P5, PT, R181, UR4, PT ;  /* 0x00000004b5007c0c */ /* 0x000fd2000bfa6270 */
[----:B--2---:R-:W-:-:S04]  /*1cdf0*/  @!P0 LEA R2, P1, R197, R11, 0x2 ;  /* 0x0000000bc5028211 */ /* 0x004fc800078210ff */
[----:B---3--:R-:W-:-:S05]  /*1ce00*/  @!P0 LEA.HI.X R3, R197, R10, R12, 0x2, P1 ;  /* 0x0000000ac5038211 */ /* 0x008fca00008f140c */
[----:B------:R1:W-:Y:S01]  /*1ce10*/  @!P0 ST.E.64 desc[UR50][R2.64], R24 ;  /* 0x0000001802008985 */ /* 0x0003e2000c101b32 */
[----:B------:R-:W-:-:S13]  /*1ce20*/  ISETP.GE.AND P0, PT, R221, UR4, PT ;  /* 0x00000004dd007c0c */ /* 0x000fda000bf06270 */
[----:B-1----:R-:W-:-:S04]  /*1ce30*/  @!P0 LEA R2, P1, R221, R11, 0x2 ;  /* 0x0000000bdd028211 */ /* 0x002fc800078210ff */
[----:B------:R-:W-:Y:S02]  /*1ce40*/  @!P0 LEA.HI.X R3, R221, R10, R230, 0x2, P1 ;  /* 0x0000000add038211 */ /* 0x000fe400008f14e6 */
[----:B------:R-:W-:-:S03]  /*1ce50*/  ISETP.GE.AND P1, PT, R213, UR4, PT ;  /* 0x00000004d5007c0c */ /* 0x000fc6000bf26270 */
[----:B------:R1:W-:Y:S01]  /*1ce60*/  @!P0 ST.E.64 desc[UR50][R2.64], R28 ;  /* 0x0000001c02008985 */ /* 0x0003e2000c101b32 */
[----:B------:R-:W-:-:S13]  /*1ce70*/  ISETP.GE.AND P0, PT, R222, UR4, PT ;  /* 0x00000004de007c0c */ /* 0x000fda000bf06270 */
[----:B-1----:R-:W-:-:S04]  /*1ce80*/  @!P0 LEA R2, P2, R222, R11, 0x2 ;  /* 0x0000000bde028211 */ /* 0x002fc800078410ff */
[----:B------:R-:W-:-:S05]  /*1ce90*/  @!P0 LEA.HI.X R3, R222, R10, R223, 0x2, P2 ;  /* 0x0000000ade038211 */ /* 0x000fca00010f14df */
[----:B------:R1:W-:Y:S01]  /*1cea0*/  @!P0 ST.E.64 desc[UR50][R2.64], R32 ;  /* 0x0000002002008985 */ /* 0x0003e2000c101b32 */
[----:B------:R-:W-:Y:S02]  /*1ceb0*/  ISETP.GE.AND P0, PT, R211, UR4, PT ;  /* 0x00000004d3007c0c */ /* 0x000fe4000bf06270 */
        /* <DEDUP_REMOVED lines=13> */
[----:B------:R-:W-:Y:S02]  /*1cf90*/  @!P0 LEA.HI.X R3, R207, R10, R208, 0x2, P2 ;  /* 0x0000000acf038211 */ /* 0x000fe400010f14d0 */
[----:B------:R-:W-:-:S03]  /*1cfa0*/  ISETP.GE.AND P2, PT, R203, UR4, PT ;  /* 0x00000004cb007c0c */ /* 0x000fc6000bf46270 */
[----:B------:R1:W-:Y:S02]  /*1cfb0*/  @!P0 ST.E.64 desc[UR50][R2.64], R48 ;  /* 0x0000003002008985 */ /* 0x0003e4000c101b32 */
[----:B-1----:R-:W-:-:S04]  /*1cfc0*/  @!P1 LEA R2, P0, R205, R11, 0x2 ;  /* 0x0000000bcd029211 */ /* 0x002fc800078010ff */
[----:B------:R-:W-:Y:S02]  /*1cfd0*/  @!P1 LEA.HI.X R3, R205, R10, R206, 0x2, P0 ;  /* 0x0000000acd039211 */ /* 0x000fe400000f14ce */
[----:B------:R-:W-:-:S03]  /*1cfe0*/  ISETP.GE.AND P0, PT, R201, UR4, PT ;  /* 0x00000004c9007c0c */ /* 0x000fc6000bf06270 */
[----:B------:R1:W-:Y:S01]  /*1cff0*/  @!P1 ST.E.64 desc[UR50][R2.64], R52 ;  /* 0x0000003402009985 */ /* 0x0003e2000c101b32 */
[----:B------:R-:W-:Y:S02]  /*1d000*/  ISETP.GE.AND P1, PT, R194, UR4, PT ;  /* 0x00000004c2007c0c */ /* 0x000fe4000bf26270 */
[----:B-1----:R-:W-:-:S11]  /*1d010*/  @!P2 LEA R2, P3, R203, R11, 0x2 ;  /* 0x0000000bcb02a211 */ /* 0x002fd600078610ff */
[CC--:B------:R-:W-:Y:S02]  /*1d020*/  @!P1 LEA R4, P6, R194.reuse, R11.reuse, 0x2 ;  /* 0x0000000bc2049211 */ /* 0x0c0fe400078c10ff */
[-C--:B------:R-:W-:Y:S02]  /*1d030*/  @!P2 LEA.HI.X R3, R203, R10.reuse, R204, 0x2, P3 ;  /* 0x0000000acb03a211 */ /* 0x080fe400018f14cc */
[----:B------:R-:W-:Y:S02]  /*1d040*/  ISETP.GE.AND P3, PT, R191, UR4, PT ;  /* 0x00000004bf007c0c */ /* 0x000fe4000bf66270 */
[----:B------:R-:W-:Y:S01]  /*1d050*/  @!P1 LEA.HI.X R5, R194, R10, R200, 0x2, P6 ;  /* 0x0000000ac2059211 */ /* 0x000fe200030f14c8 */
[----:B------:R1:W-:Y:S02]  /*1d060*/  @!P2 ST.E.64 desc[UR50][R2.64], R56 ;  /* 0x000000380200a985 */ /* 0x0003e4000c101b32 */
[----:B-1----:R-:W-:-:S04]  /*1d070*/  @!P0 LEA R2, P2, R201, R11, 0x2 ;  /* 0x0000000bc9028211 */ /* 0x002fc800078410ff */
[----:B------:R-:W-:-:S05]  /*1d080*/  @!P0 LEA.HI.X R3, R201, R10, R202, 0x2, P2 ;  /* 0x0000000ac9038211 */ /* 0x000fca00010f14ca */
[----:B------:R1:W-:Y:S01]  /*1d090*/  @!P0 ST.E.64 desc[UR50][R2.64], R60 ;  /* 0x0000003c02008985 */ /* 0x0003e2000c101b32 */
[----:B------:R-:W-:-:S03]  /*1d0a0*/  ISETP.GE.AND P0, PT, R179, UR4, PT ;  /* 0x00000004b3007c0c */ /* 0x000fc6000bf06270 */
[----:B------:R2:W-:Y:S01]  /*1d0b0*/  @!P1 ST.E.64 desc[UR50][R4.64], R64 ;  /* 0x0000004004009985 */ /* 0x0005e2000c101b32 */
[----:B------:R-:W-:Y:S02]  /*1d0c0*/  ISETP.GE.AND P1, PT, R177, UR4, PT ;  /* 0x00000004b1007c0c */ /* 0x000fe4000bf26270 */
[-C--:B-1----:R-:W-:Y:S02]  /*1d0d0*/  @!P3 LEA R2, P6, R191, R11.reuse, 0x2 ;  /* 0x0000000bbf02b211 */ /* 0x082fe400078c10ff */
[-C--:B--2---:R-:W-:Y:S02]  /*1d0e0*/  @!P4 LEA R4, P2, R183, R11.reuse, 0x2 ;  /* 0x0000000bb704c211 */ /* 0x084fe400078410ff */
[-C--:B------:R-:W-:Y:S02]  /*1d0f0*/  @!P3 LEA.HI.X R3, R191, R10.reuse, R192, 0x2, P6 ;  /* 0x0000000abf03b211 */ /* 0x080fe400030f14c0 */
[----:B------:R-:W-:Y:S02]  /*1d100*/  @!P4 LEA.HI.X R5, R183, R10, R184, 0x2, P2 ;  /* 0x0000000ab705c211 */ /* 0x000fe400010f14b8 */
[----:B------:R-:W-:Y:S01]  /*1d110*/  ISETP.GE.AND P2, PT, R175, UR4, PT ;  /* 0x00000004af007c0c */ /* 0x000fe2000bf46270 */
[----:B------:R1:W-:Y:S01]  /*1d120*/  @!P3 ST.E.64 desc[UR50][R2.64], R68 ;  /* 0x000000440200b985 */ /* 0x0003e2000c101b32 */
[----:B------:R-:W-:-:S02]  /*1d130*/  @!P5 LEA R6, P6, R181, R11, 0x2 ;  /* 0x0000000bb506d211 */ /* 0x000fc400078c10ff */
[----:B------:R-:W-:Y:S01]  /*1d140*/  ISETP.GE.AND P3, PT, R173, UR4, PT ;  /* 0x00000004ad007c0c */ /* 0x000fe2000bf66270 */
[----:B------:R2:W-:Y:S01]  /*1d150*/  @!P4 ST.E.64 desc[UR50][R4.64], R72 ;  /* 0x000000480400c985 */ /* 0x0005e2000c101b32 */
[----:B------:R-:W-:-:S05]  /*1d160*/  @!P5 LEA.HI.X R7, R181, R10, R182, 0x2, P6 ;  /* 0x0000000ab507d211 */ /* 0x000fca00030f14b6 */
[----:B------:R3:W-:Y:S01]  /*1d170*/  @!P5 ST.E.64 desc[UR50][R6.64], R76 ;  /* 0x0000004c0600d985 */ /* 0x0007e2000c101b32 */
[----:B-1----:R-:W-:-:S04]  /*1d180*/  @!P0 LEA R2, P4, R179, R11, 0x2 ;  /* 0x0000000bb3028211 */ /* 0x002fc800078810ff */
[-C--:B------:R-:W-:Y:S02]  /*1d190*/  @!P0 LEA.HI.X R3, R179, R10.reuse, R180, 0x2, P4 ;  /* 0x0000000ab3038211 */ /* 0x080fe400020f14b4 */
[----:B------:R-:W-:Y:S02]  /*1d1a0*/  ISETP.GE.AND P4, PT, R171, UR4, PT ;  /* 0x00000004ab007c0c */ /* 0x000fe4000bf86270 */
[-C--:B--2---:R-:W-:Y:S01]  /*1d1b0*/  @!P1 LEA R4, P5, R177, R11.reuse, 0x2 ;  /* 0x0000000bb1049211 */ /* 0x084fe200078a10ff */
        /* <DEDUP_REMOVED lines=13> */
[-C--:B------:R-:W-:Y:S02]  /*1d290*/  @!P4 LEA.HI.X R5, R171, R10.reuse, R172, 0x2, P0 ;  /* 0x0000000aab05c211 */ /* 0x080fe400000f14ac */
[----:B------:R-:W-:Y:S02]  /*1d2a0*/  ISETP.GE.AND P0, PT, R163, UR4, PT ;  /* 0x00000004a3007c0c */ /* 0x000fe4000bf06270 */
[-C--:B---3--:R-:W-:Y:S01]  /*1d2b0*/  @!P5 LEA R6, P6, R169, R11.reuse, 0x2 ;  /* 0x0000000ba906d211 */ /* 0x088fe200078c10ff */
[----:B------:R2:W-:Y:S01]  /*1d2c0*/  @!P4 ST.E.64 desc[UR50][R4.64], R96 ;  /* 0x000000600400c985 */ /* 0x0005e2000c101b32 */
[----:B------:R-:W-:Y:S02]  /*1d2d0*/  ISETP.GE.AND P4, PT, R159, UR4, PT ;  /* 0x000000049f007c0c */ /* 0x000fe4000bf86270 */
[----:B------:R-:W-:Y:S02]  /*1d2e0*/  @!P5 LEA.HI.X R7, R169, R10, R170, 0x2, P6 ;  /* 0x0000000aa907d211 */ /* 0x000fe400030f14aa */
[----:B-1----:R-:W-:-:S03]  /*1d2f0*/  @!P2 LEA R2, P6, R167, R11, 0x2 ;  /* 0x0000000ba702a211 */ /* 0x002fc600078c10ff */
[----:B------:R1:W-:Y:S01]  /*1d300*/  @!P5 ST.E.64 desc[UR50][R6.64], R100 ;  /* 0x000000640600d985 */ /* 0x0003e2000c101b32 */
[----:B------:R-:W-:Y:S02]  /*1d310*/  ISETP.GE.AND P5, PT, R161, UR4, PT ;  /* 0x00000004a1007c0c */ /* 0x000fe4000bfa6270 */
        /* <DEDUP_REMOVED lines=42> */
.L_x_3676:
[----:B------:R-:W-:Y:S05]  /*1d5c0*/  BSYNC B1 ;  /* 0x0000000000017941 */ /* 0x000fea0003800000 */
.L_x_3675:
[----:B------:R-:W-:Y:S01]  /*1d5d0*/  VIADD R195, R195, 0x8 ;  /* 0x00000008c3c37836 */ /* 0x000fe20000000000 */
[----:B------:R4:W0:Y:S04]  /*1d5e0*/  SHFL.IDX PT, R14, R9, 0x1, 0x1c1f ;  /* 0x003c1f00090e7f89 */ /* 0x00082800000e0000 */
[----:B------:R-:W-:Y:S01]  /*1d5f0*/  ISETP.GE.AND P0, PT, R195, R0, PT ;  /* 0x00000000c300720c */ /* 0x000fe20003f06270 */
[----:B------:R4:W0:-:S12]  /*1d600*/  SHFL.IDX PT, R20, R8, 0x1, 0x1c1f ;  /* 0x003c1f0008147f89 */ /* 0x00081800000e0000 */
[----:B----4-:R-:W-:Y:S05]  /*1d610*/  @P0 BRA `(.L_x_3674) ;  /* 0x0000001400d40947 */ /* 0x010fea0003800000 */
[----:B------:R-:W-:Y:S01]  /*1d620*/  ULDC UR4, c[0x0][0xbc8] ;  /* 0x0002f20000047ab9 */ /* 0x000fe20000000800 */
[----:B-1----:R-:W-:Y:S02]  /*1d630*/  SHF.R.S32.HI R4, RZ, 0x1f, R197 ;  /* 0x0000001fff047819 */ /* 0x002fe400000114c5 */
[----:B------:R-:W-:Y:S02]  /*1d640*/  ISETP.GE.AND P4, PT, R197, UR4, PT ;  /* 0x00000004c5007c0c */ /* 0x000fe4000bf86270 */
[----:B------:R-:W-:Y:S02]  /*1d650*/  ISETP.GE.AND P2, PT, R221, UR4, PT ;  /* 0x00000004dd007c0c */ /* 0x000fe4000bf46270 */
[----:B------:R-:W-:Y:S02]  /*1d660*/  ISETP.GE.AND P1, PT, R222, UR4, PT ;  /* 0x00000004de007c0c */ /* 0x000fe4000bf26270 */
[----:B------:R-:W-:-:S07]  /*1d670*/  ISETP.GE.AND P0, PT, R213, UR4, PT ;  /* 0x00000004d5007c0c */ /* 0x000fce000bf06270 */
[----:B0-----:R-:W-:-:S04]  /*1d680*/  @!P4 LEA R2, P3, R197, R20, 0x2 ;  /* 0x00000014c502c211 */ /* 0x001fc800078610ff */
        /* <DEDUP_REMOVED lines=69> */
[----:B------:R-:W-:Y:S02]  /*1dae0*/  @!P4 LEA.HI.X R5, R173, R14, R174, 0x2, P0 ;  /* 0x0000000ead05c211 */ /* 0x000fe400000f14ae */
[----:B------:R-:W-:Y:S02]  /*1daf0*/  ISETP.GE.AND P0, PT, R165, UR4, PT ;  /* 0x00000004a5007c0c */ /* 0x000fe4000bf06270 */
[----:B----4-:R-:W-:Y:S01]  /*1db00*/  @!P3 LEA R6, P6, R171, R20, 0x2 ;  /* 0x00000014ab06b211 */ /* 0x010fe200078c10ff */
[----:B------:R1:W-:Y:S01]  /*1db10*/  @!P4 ST.E.64 desc[UR50][R4.64], R94 ;  /* 0x0000005e0400c985 */ /* 0x0003e2000c101b32 */
[----:B------:R-:W-:Y:S02]  /*1db20*/  ISETP.GE.AND P4, PT, R161, UR4, PT ;  /* 0x00000004a1007c0c */ /* 0x000fe4000bf86270 */
[----:B------:R-:W-:-:S02]  /*1db30*/  @!P3 LEA.HI.X R7, R171, R14, R172, 0x2, P6 ;  /* 0x0000000eab07b211 */ /* 0x000fc400030f14ac */
[----:B------:R-:W-:-:S03]  /*1db40*/  @!P2 LEA R8, P6, R169, R20, 0x2 ;  /* 0x00000014a908a211 */ /* 0x000fc600078c10ff */
[----:B------:R4:W-:Y:S01]  /*1db50*/  @!P3 ST.E.64 desc[UR50][R6.64], R98 ;  /* 0x000000620600b985 */ /* 0x0009e2000c101b32 */
[----:B---3--:R-:W-:Y:S02]  /*1db60*/  @!P1 LEA R10, P3, R167, R20, 0x2 ;  /* 0x00000014a70a9211 */ /* 0x008fe400078610ff */
[----:B------:R-:W-:Y:S02]  /*1db70*/  @!P2 LEA.HI.X R9, R169, R14, R170, 0x2, P6 ;  /* 0x0000000ea909a211 */ /* 0x000fe400030f14aa */
[----:B------:R-:W-:Y:S02]  /*1db80*/  @!P0 LEA R12, P6, R165, R20, 0x2 ;  /* 0x00000014a50c8211 */ /* 0x000fe400078c10ff */
[-C--:B--2---:R-:W-:Y:S01]  /*1db90*/  @!P1 LEA.HI.X R11, R167, R14.reuse, R168, 0x2, P3 ;  /* 0x0000000ea70b9211 */ /* 0x084fe200018f14a8 */
[----:B------:R2:W-:Y:S01]  /*1dba0*/  @!P2 ST.E.64 desc[UR50][R8.64], R102 ;  /* 0x000000660800a985 */ /* 0x0005e2000c101b32 */
[----:B------:R-:W-:Y:S02]  /*1dbb0*/  ISETP.GE.AND P3, PT, R159, UR4, PT ;  /* 0x000000049f007c0c */ /* 0x000fe4000bf66270 */
[----:B------:R-:W-:Y:S01]  /*1dbc0*/  @!P0 LEA.HI.X R13, R165, R14, R166, 0x2, P6 ;  /* 0x0000000ea50d8211 */ /* 0x000fe200030f14a6 */
[----:B------:R3:W-:Y:S01]  /*1dbd0*/  @!P1 ST.E.64 desc[UR50][R10.64], R106 ;  /* 0x0000006a0a009985 */ /* 0x0007e2000c101b32 */
[----:B0-----:R-:W-:-:S02]  /*1dbe0*/  @!P5 LEA R2, P1, R163, R20, 0x2 ;  /* 0x00000014a302d211 */ /* 0x001fc400078210ff */
[----:B-1----:R-:W-:Y:S01]  /*1dbf0*/  @!P4 LEA R4, P2, R161, R20, 0x2 ;  /* 0x00000014a104c211 */ /* 0x002fe200078410ff */
[----:B------:R-:W-:Y:S01]  /*1dc00*/  @!P0 ST.E.64 desc[UR50][R12.64], R110 ;  /* 0x0000006e0c008985 */ /* 0x000fe2000c101b32 */
[----:B------:R-:W-:Y:S02]  /*1dc10*/  ISETP.GE.AND P0, PT, R237, UR4, PT ;  /* 0x00000004ed007c0c */ /* 0x000fe4000bf06270 */
[----:B------:R-:W-:Y:S02]  /*1dc20*/  @!P5 LEA.HI.X R3, R163, R14, R164, 0x2, P1 ;  /* 0x0000000ea303d211 */ /* 0x000fe400008f14a4 */
[----:B------:R-:W-:Y:S02]  /*1dc30*/  ISETP.GE.AND P1, PT, R236, UR4, PT ;  /* 0x00000004ec007c0c */ /* 0x000fe4000bf26270 */
[----:B----4-:R-:W-:Y:S01]  /*1dc40*/  @!P3 LEA R6, P6, R159, R20, 0x2 ;  /* 0x000000149f06b211 */ /* 0x010fe200078c10ff */
[----:B------:R0:W-:Y:S01]  /*1dc50*/  @!P5 ST.E.64 desc[UR50][R2.64], R114 ;  /* 0x000000720200d985 */ /* 0x0001e2000c101b32 */
[----:B------:R-:W-:-:S02]  /*1dc60*/  @!P4 LEA.HI.X R5, R161, R14, R162, 0x2, P2 ;  /* 0x0000000ea105c211 */ /* 0x000fc400010f14a2 */
[----:B------:R-:W-:Y:S02]  /*1dc70*/  @!P3 LEA.HI.X R7, R159, R14, R160, 0x2, P6 ;  /* 0x0000000e9f07b211 */ /* 0x000fe400030f14a0 */
[----:B------:R-:W-:Y:S01]  /*1dc80*/  ISETP.GE.AND P2, PT, R233, UR4, PT ;  /* 0x00000004e9007c0c */ /* 0x000fe2000bf46270 */
[----:B------:R1:W-:Y:S01]  /*1dc90*/  @!P4 ST.E.64 desc[UR50][R4.64], R118 ;  /* 0x000000760400c985 */ /* 0x0003e2000c101b32 */
[----:B------:R-:W-:Y:S02]  /*1dca0*/  ISETP.GE.AND P4, PT, R235, UR4, PT ;  /* 0x00000004eb007c0c */ /* 0x000fe4000bf86270 */
[C---:B--2---:R-:W-:Y:S01]  /*1dcb0*/  @!P0 LEA R8, P5, R237.reuse, R20, 0x2 ;  /* 0x00000014ed088211 */ /* 0x044fe200078a10ff */
[----:B------:R2:W-:Y:S01]  /*1dcc0*/  @!P3 ST.E.64 desc[UR50][R6.64], R122 ;  /* 0x0000007a0600b985 */ /* 0x0005e2000c101b32 */
[----:B------:R-:W-:Y:S02]  /*1dcd0*/  ISETP.GE.AND P3, PT, R234, UR4, PT ;  /* 0x00000004ea007c0c */ /* 0x000fe4000bf66270 */
[----:B------:R-:W-:-:S02]  /*1dce0*/  @!P0 LEA.HI.X R9, R237, R14, R158, 0x2, P5 ;  /* 0x0000000eed098211 */ /* 0x000fc400028f149e */
[----:B------:R-:W-:Y:S02]  /*1dcf0*/  ISETP.GE.AND P5, PT, R232, UR4, PT ;  /* 0x00000004e8007c0c */ /* 0x000fe4000bfa6270 */
[CC--:B---3--:R-:W-:Y:S01]  /*1dd00*/  @!P1 LEA R10, P6, R236.reuse, R20.reuse, 0x2 ;  /* 0x00000014ec0a9211 */ /* 0x0c8fe200078c10ff */
[----:B------:R3:W-:Y:S02]  /*1dd10*/  @!P0 ST.E.64 desc[UR50][R8.64], R126 ;  /* 0x0000007e08008985 */ /* 0x0007e4000c101b32 */
[C---:B0-----:R-:W-:Y:S02]  /*1dd20*/  @!P4 LEA R2, P0, R235.reuse, R20, 0x2 ;  /* 0x00000014eb02c211 */ /* 0x041fe400078010ff */
[----:B------:R-:W-:Y:S02]  /*1dd30*/  @!P1 LEA.HI.X R11, R236, R14, R157, 0x2, P6 ;  /* 0x0000000eec0b9211 */ /* 0x000fe400030f149d */
[----:B-1----:R-:W-:Y:S02]  /*1dd40*/  @!P3 LEA R4, P6, R234, R20, 0x2 ;  /* 0x00000014ea04b211 */ /* 0x002fe400078c10ff */
[----:B------:R-:W-:Y:S01]  /*1dd50*/  @!P4 LEA.HI.X R3, R235, R14, R156, 0x2, P0 ;  /* 0x0000000eeb03c211 */ /* 0x000fe200000f149c */
[----:B------:R3:W-:Y:S01]  /*1dd60*/  @!P1 ST.E.64 desc[UR50][R10.64], R130 ;  /* 0x000000820a009985 */ /* 0x0007e2000c101b32 */
[----:B--2---:R-:W-:-:S02]  /*1dd70*/  @!P2 LEA R6, P1, R233, R20, 0x2 ;  /* 0x00000014e906a211 */ /* 0x004fc400078210ff */
[----:B------:R-:W-:Y:S01]  /*1dd80*/  @!P5 LEA R12, P0, R232, R20, 0x2 ;  /* 0x00000014e80cd211 */ /* 0x000fe200078010ff */
        /* <DEDUP_REMOVED lines=13> */
.L_x_3668:
[----:B------:R-:W-:Y:S01]  /*1de60*/  ULDC.64 UR4, c[0x0][0xd08] ;  /* 0x0003420000047ab9 */ /* 0x000fe20000000a00 */
[----:B-----5:R-:W4:Y:S01]  /*1de70*/  LDC.64 R2, c[0x0][0xd00] ;  /* 0x00034000ff027b82 */ /* 0x020f220000000a00 */
[----:B------:R-:W-:Y:S01]  /*1de80*/  ISETP.NE.U32.AND P0, PT, RZ, UR4, PT ;  /* 0x00000004ff007c0c */ /* 0x000fe2000bf05070 */
[----:B------:R-:W-:-:S03]  /*1de90*/  IMAD.MOV.U32 R15, RZ, RZ, RZ ;  /* 0x000000ffff0f7224 */ /* 0x000fc600078e00ff */
[----:B------:R-:W-:Y:S01]  /*1dea0*/  ISETP.NE.AND.EX P1, PT, RZ, UR5, PT, P0 ;  /* 0x00000005ff007c0c */ /* 0x000fe2000bf25300 */
[----:B------:R-:W-:Y:S02]  /*1deb0*/  ULDC.64 UR4, c[0x0][0xd00] ;  /* 0x0003400000047ab9 */ /* 0x000fe40000000a00 */
[----:B------:R-:W-:-:S04]  /*1dec0*/  ISETP.NE.U32.AND P0, PT, RZ, UR4, PT ;  /* 0x00000004ff007c0c */ /* 0x000fc8000bf05070 */
[----:B------:R-:W-:-:S06]  /*1ded0*/  ISETP.NE.AND.EX P0, PT, RZ, UR5, PT, P0 ;  /* 0x00000005ff007c0c */ /* 0x000fcc000bf05300 */
[----:B------:R-:W1:Y:S01]  /*1dee0*/  @P1 LDC.64 R4, c[0x0][0xd08] ;  /* 0x00034200ff041b82 */ /* 0x000e620000000a00 */
[----:B------:R-:W-:Y:S02]  /*1def0*/  ULDC UR4, c[0x0][0xb88] ;  /* 0x0002e20000047ab9 */ /* 0x000fe40000000800 */
[----:B------:R-:W-:Y:S02]  /*1df00*/  IMAD.U32 R0, RZ, RZ, UR4 ;  /* 0x00000004ff007e24 */ /* 0x000fe4000f8e00ff */
[----:B----4-:R-:W-:-:S05]  /*1df10*/  IMAD.WIDE R2, R223, 0x4, R2 ;  /* 0x00000004df027825 */ /* 0x010fca00078e0202 */
[----:B------:R4:W5:Y:S01]  /*1df20*/  @P0 LDG.E R15, desc[UR50][R2.64] ;  /* 0x00000032020f0981 */ /* 0x000962000c1e1900 */
[----:B-1----:R-:W-:-:S05]  /*1df30*/  @P1 IMAD.WIDE R4, R223, 0x4, R4 ;  /* 0x00000004df041825 */ /* 0x002fca00078e0204 */
[----:B------:R4:W5:Y:S01]  /*1df40*/  @P1 LDG.E R0, desc[UR50][R4.64] ;  /* 0x0000003204001981 */ /* 0x000962000c1e1900 */
[----:B------:R-:W-:Y:S02]  /*1df50*/  ISETP.NE.AND P2, PT, R222, RZ, PT ;  /* 0x000000ffde00720c */ /* 0x000fe40003f45270 */
[----:B------:R-:W-:Y:S01]  /*1df60*/  SHF.R.S32.HI R26, RZ, 0x1f, R223 ;  /* 0x0000001fff1a7819 */ /* 0x000fe200000114df */
[----:B------:R-:W1:Y:S10]  /*1df70*/  S2R R6, SR_TID.X ;  /* 0x0000000000067919 */ /* 0x000e740000002100 */
[----:B------:R-:W2:Y:S01]  /*1df80*/  @!P2 LDC R222, c[0x0][0xbd4] ;  /* 0x0002f500ffdeab82 */ /* 0x000ea20000000800 */
[----:B-1----:R-:W-:Y:S01]  /*1df90*/  VIADD R7, R6, 0xffffff80 ;  /* 0xffffff8006077836 */ /* 0x002fe20000000000 */
[----:B--2---:R-:W-:-:S04]  /*1dfa0*/  ISETP.GT.AND P2, PT, R222, 0x1, PT ;  /* 0x00000001de00780c */ /* 0x004fc80003f44270 */
[----:B------:R-:W-:Y:S01]  /*1dfb0*/  ISETP.GT.AND P3, PT, R7, 0x3f, PT ;  /* 0x0000003f0700780c */ /* 0x000fe20003f64270 */
[----:B----4-:R-:W-:-:S12]  /*1dfc0*/  @P1 BRA `(.L_x_3677) ;  /* 0x0000000000101947 */ /* 0x010fd80003800000 */
[----:B------:R-:W-:Y:S05]  /*1dfd0*/  @!P0 BRA `(.L_x_3677) ;  /* 0x00000000000c8947 */ /* 0x000fea0003800000 */
[----:B------:R-:W2:Y:S04]  /*1dfe0*/  LDG.E R5, desc[UR50][R2.64] ;  /* 0x0000003202057981 */ /* 0x000ea8000c1e1900 */
[----:B-----5:R-:W2:Y:S02]  /*1dff0*/  LDG.E R0, desc[UR50][R2.64+0x4] ;  /* 0x0000043202007981 */ /* 0x020ea4000c1e1900 */
[----:B--2---:R-:W-:-:S07]  /*1e000*/  IMAD.IADD R0, R0, 0x1, -R5 ;  /* 0x0000000100007824 */ /* 0x004fce00078e0a05 */
.L_x_3677:
[----:B------:R-:W-:Y:S01]  /*1e010*/  BSSY B1, `(.L_x_3678) ;  /* 0x0000035000017945 */ /* 0x000fe20003800000 */
[----:B------:R-:W-:Y:S02]  /*1e020*/  SEL R27, R223, RZ, !P0 ;  /* 0x000000ffdf1b7207 */ /* 0x000fe40004000000 */
[----:B------:R-:W-:Y:S02]  /*1e030*/  SEL R26, R26, RZ, !P0 ;  /* 0x000000ff1a1a7207 */ /* 0x000fe40004000000 */
[----:B-----5:R-:W-:Y:S01]  /*1e040*/  SHF.R.S32.HI R24, RZ, 0x1f, R15 ;  /* 0x0000001fff187819 */ /* 0x020fe2000001140f */
[----:B------:R-:W-:Y:S06]  /*1e050*/  @P3 BRA `(.L_x_3679) ;  /* 0x0000000000c03947 */ /* 0x000fec0003800000 */
[----:B------:R-:W1:Y:S01]  /*1e060*/  LDC R31, c[0x0][0xce8] ;  /* 0x00033a00ff1f7b82 */ /* 0x000e620000000800 */
[----:B------:R-:W-:Y:S01]  /*1e070*/  IADD3 R29, R195, -0x80, R6 ;  /* 0xffffff80c31d7810 */ /* 0x000fe20007ffe006 */
[----:B-1----:R-:W-:-:S05]  /*1e080*/  IMAD R2, R0, R31, RZ ;  /* 0x0000001f00027224 */ /* 0x002fca00078e02ff */
[----:B------:R-:W-:-:S13]  /*1e090*/  ISETP.GE.AND P0, PT, R29, R2, PT ;  /* 0x000000021d00720c */ /* 0x000fda0003f06270 */
[----:B------:R-:W-:Y:S05]  /*1e0a0*/  @P0 BRA `(.L_x_3679) ;  /* 0x0000000000ac0947 */ /* 0x000fea0003800000 */
[----:B------:R-:W-:Y:S01]  /*1e0b0*/  IMAD.MOV.U32 R20, RZ, RZ, 0xab8 ;  /* 0x00000ab8ff147424 */ /* 0x000fe200078e00ff */
[----:B------:R-:W-:Y:S01]  /*1e0c0*/  ISETP.GT.AND P0, PT, R222, 0x1, PT ;  /* 0x00000001de00780c */ /* 0x000fe20003f04270 */
[----:B------:R-:W1:Y:S01]  /*1e0d0*/  LDC.64 R2, c[0x0][0xca8] ;  /* 0x00032a00ff027b82 */ /* 0x000e620000000a00 */
[----:B------:R-:W-:Y:S01]  /*1e0e0*/  ISETP.NE.AND P1, PT, R31, 0x1, PT ;  /* 0x000000011f00780c */ /* 0x000fe20003f25270 */
[----:B------:R-:W-:Y:S01]  /*1e0f0*/  IMAD.MOV.U32 R21, RZ, RZ, R29 ;  /* 0x000000ffff157224 */ /* 0x000fe200078e001d */
[----:B------:R-:W-:-:S05]  /*1e100*/  SEL R20, R20, 0xa78, P0 ;  /* 0x00000a7814147807 */ /* 0x000fca0000000000 */
[----:B------:R-:W2:Y:S08]  /*1e110*/  LDC.64 R8, c[0x0][R20+0x220] ;  /* 0x0000880014087b82 */ /* 0x000eb00000000a00 */
[----:B------:R-:W4:Y:S08]  /*1e120*/  LDC.64 R12, c[0x0][R20+0x218] ;  /* 0x00008600140c7b82 */ /* 0x000f300000000a00 */
[----:B------:R-:W5:Y:S08]  /*1e130*/  LDC.64 R6, c[0x0][R20+0x228] ;  /* 0x00008a0014067b82 */ /* 0x000f700000000a00 */
[----:B------:R-:W0:Y:S08]  /*1e140*/  @P1 LDC R14, c[0x0][0xcec] ;  /* 0x00033b00ff0e1b82 */ /* 0x000e300000000800 */
[----:B------:R-:W3:Y:S08]  /*1e150*/  LDC.64 R4, c[0x0][R20+0x210] ;  /* 0x0000840014047b82 */ /* 0x000ef00000000a00 */
[----:B------:R-:W5:Y:S01]  /*1e160*/  @P1 LDC R25, c[0x0][0xcf0] ;  /* 0x00033c00ff191b82 */ /* 0x000f620000000800 */
[----:B0-----:R-:W-:-:S07]  /*1e170*/  @P1 IMAD.HI.U32 R14, R29, R14, RZ ;  /* 0x0000000e1d0e1227 */ /* 0x001fce00078e00ff */
[----:B-1----:R-:W0:Y:S01]  /*1e180*/  @!P0 LDC R2, c[0x0][0xc50] ;  /* 0x00031400ff028b82 */ /* 0x002e220000000800 */
[-C--:B--2---:R-:W-:Y:S02]  /*1e190*/  IMAD R9, R9, R27.reuse, RZ ;  /* 0x0000001b09097224 */ /* 0x084fe400078e02ff */
[----:B------:R-:W-:-:S05]  /*1e1a0*/  IMAD.WIDE.U32 R10, R8, R27, RZ ;  /* 0x0000001b080a7225 */ /* 0x000fca00078e00ff */
        /* <DEDUP_REMOVED lines=16> */
[----:B---3--:R-:W-:Y:S01]  /*1e2b0*/  IMAD R5, R5, R9, RZ ;  /* 0x0000000905057224 */ /* 0x008fe200078e02ff */
        /* <DEDUP_REMOVED lines=10> */
.L_x_3679:
[----:B------:R-:W-:Y:S05]  /*1e360*/  BSYNC B1 ;  /* 0x0000000000017941 */ /* 0x000fea0003800000 */
.L_x_3678:
[----:B------:R-:W-:Y:S05]  /*1e370*/  @P2 BRA `(.L_x_3674) ;  /* 0x00000008007c2947 */ /* 0x000fea0003800000 */
[----:B-1----:R-:W1:Y:S01]  /*1e380*/  S2R R3, SR_TID.X ;  /* 0x0000000000037919 */ /* 0x002e620000002100 */
[----:B------:R-:W2:Y:S01]  /*1e390*/  LDC R9, c[0x0][0xce8] ;  /* 0x00033a00ff097b82 */ /* 0x000ea20000000800 */
[----:B------:R-:W-:Y:S01]  /*1e3a0*/  ULDC.64 UR4, c[0x0][0xba0] ;  /* 0x0002e80000047ab9 */ /* 0x000fe20000000a00 */
[----:B------:R-:W-:Y:S01]  /*1e3b0*/  VIADD R29, R196, 0x180 ;  /* 0x00000180c41d7836 */ /* 0x000fe20000000000 */
[----:B------:R-:W-:Y:S01]  /*1e3c0*/  BSSY B1, `(.L_x_3680) ;  /* 0x0000076000017945 */ /* 0x000fe20003800000 */
[----:B------:R-:W-:Y:S01]  /*1e3d0*/  IMAD R2, R24, UR4, RZ ;  /* 0x0000000418027c24 */ /* 0x000fe2000f8e02ff */
[----:B------:R-:W-:Y:S02]  /*1e3e0*/  SHF.R.S32.HI R30, RZ, 0x1f, R224 ;  /* 0x0000001fff1e7819 */ /* 0x000fe400000114e0 */
[----:B------:R-:W-:Y:S01]  /*1e3f0*/  SHF.R.S32.HI R28, RZ, 0x1f, R29 ;  /* 0x0000001fff1c7819 */ /* 0x000fe2000001141d */
[----:B------:R-:W-:Y:S01]  /*1e400*/  IMAD R5, R15, UR5, R2 ;  /* 0x000000050f057c24 */ /* 0x000fe2000f8e0202 */
[----:B------:R-:W4:Y:S01]  /*1e410*/  LDC R21, c[0x0][0xbc8] ;  /* 0x0002f200ff157b82 */ /* 0x000f220000000800 */
[----:B------:R-:W-:-:S02]  /*1e420*/  SHF.R.S32.HI R31, RZ, 0x1f, R225 ;  /* 0x0000001fff1f7819 */ /* 0x000fc400000114e1 */
[----:B------:R-:W-:Y:S02]  /*1e430*/  SHF.R.S32.HI R32, RZ, 0x1f, R226 ;  /* 0x0000001fff207819 */ /* 0x000fe400000114e2 */
[----:B------:R-:W-:Y:S02]  /*1e440*/  SHF.R.S32.HI R33, RZ, 0x1f, R227 ;  /* 0x0000001fff217819 */ /* 0x000fe400000114e3 */
[----:B------:R-:W-:Y:S02]  /*1e450*/  SHF.R.S32.HI R34, RZ, 0x1f, R228 ;  /* 0x0000001fff227819 */ /* 0x000fe400000114e4 */
[----:B--2---:R-:W-:Y:S01]  /*1e460*/  ISETP.NE.AND P0, PT, R9, 0x1, PT ;  /* 0x000000010900780c */ /* 0x004fe20003f05270 */
[----:B------:R-:W-:Y:S02]  /*1e470*/  IMAD R25, R0, R9, RZ ;  /* 0x0000000900197224 */ /* 0x000fe400078e02ff */
[----:B-1----:R-:W-:Y:S02]  /*1e480*/  VIADD R4, R3, 0xffffff80 ;  /* 0xffffff8003047836 */ /* 0x002fe40000000000 */
[----:B------:R-:W-:Y:S01]  /*1e490*/  IMAD.WIDE.U32 R2, R15, UR4, RZ ;  /* 0x000000040f027c25 */ /* 0x000fe2000f8e00ff */
[----:B------:R-:W-:Y:S01]  /*1e4a0*/  ULDC.64 UR4, c[0x0][0xbe8] ;  /* 0x0002fa0000047ab9 */ /* 0x000fe20000000a00 */
[----:B----4-:R-:W-:-:S02]  /*1e4b0*/  ISETP.GE.AND P1, PT, R228, R21, PT ;  /* 0x00000015e400720c */ /* 0x010fc40003f26270 */
[----:B------:R-:W-:-:S04]  /*1e4c0*/  SHF.R.S32.HI R7, RZ, 0x1f, R4 ;  /* 0x0000001fff077819 */ /* 0x000fc80000011404 */
[----:B------:R-:W1:Y:S01]  /*1e4d0*/  @P0 LDC R11, c[0x0][0xcec] ;  /* 0x00033b00ff0b0b82 */ /* 0x000e620000000800 */
[----:B------:R-:W-:Y:S01]  /*1e4e0*/  IMAD.IADD R3, R3, 0x1, R5 ;  /* 0x0000000103037824 */ /* 0x000fe200078e0205 */
[----:B------:R-:W-:Y:S02]  /*1e4f0*/  ISETP.GE.AND P2, PT, R196, R21, PT ;  /* 0x00000015c400720c */ /* 0x000fe40003f46270 */
[----:B------:R-:W-:Y:S01]  /*1e500*/  LEA.HI R7, R7, R4, RZ, 0x3 ;  /* 0x0000000407077211 */ /* 0x000fe200078f18ff */
[----:B------:R-:W-:-:S03]  /*1e510*/  IMAD.WIDE.U32 R2, R221, UR4, R2 ;  /* 0x00000004dd027c25 */ /* 0x000fc6000f8e0002 */
[----:B------:R-:W2:Y:S01]  /*1e520*/  @P0 LDC R13, c[0x0][0xcf0] ;  /* 0x00033c00ff0d0b82 */ /* 0x000ea20000000800 */
[----:B------:R-:W-:Y:S01]  /*1e530*/  LOP3.LUT R5, R7, 0xfffffff8, RZ, 0xc0, !PT ;  /* 0xfffffff807057812 */ /* 0x000fe200078ec0ff */
[----:B------:R-:W-:Y:S01]  /*1e540*/  IMAD R3, R221, UR5, R3 ;  /* 0x00000005dd037c24 */ /* 0x000fe2000f8e0203 */
[----:B------:R-:W-:Y:S01]  /*1e550*/  SHF.R.S32.HI R24, RZ, 0x3, R7 ;  /* 0x00000003ff187819 */ /* 0x000fe20000011407 */
[----:B------:R-:W-:Y:S02]  /*1e560*/  ULDC.64 UR4, c[0x0][0xbf0] ;  /* 0x0002fc0000047ab9 */ /* 0x000fe40000000a00 */
[----:B------:R-:W-:Y:S02]  /*1e570*/  IMAD.IADD R5, R4, 0x1, -R5 ;  /* 0x0000000104057824 */ /* 0x000fe400078e0a05 */
[----:B------:R-:W-:Y:S02]  /*1e580*/  IMAD R4, R26, UR4, RZ ;  /* 0x000000041a047c24 */ /* 0x000fe4000f8e02ff */
[----:B------:R-:W-:-:S02]  /*1e590*/  IMAD R6, R5, 0x20, R24 ;  /* 0x0000002005067824 */ /* 0x000fc400078e0218 */
[----:B------:R-:W-:Y:S02]  /*1e5a0*/  IMAD R7, R27, UR5, R4 ;  /* 0x000000051b077c24 */ /* 0x000fe4000f8e0204 */
[----:B------:R-:W-:Y:S02]  /*1e5b0*/  IMAD.IADD R6, R195, 0x1, R6 ;  /* 0x00000001c3067824 */ /* 0x000fe400078e0206 */
[----:B------:R-:W-:Y:S01]  /*1e5c0*/  IMAD.WIDE.U32 R2, R27, UR4, R2 ;  /* 0x000000041b027c25 */ /* 0x000fe2000f8e0002 */
[----:B------:R-:W-:-:S03]  /*1e5d0*/  ULDC.64 UR4, c[0x0][0xbe0] ;  /* 0x0002f80000047ab9 */ /* 0x000fc60000000a00 */
[----:B-1----:R-:W-:-:S04]  /*1e5e0*/  @P0 IMAD.HI.U32 R4, R6, R11, RZ ;  /* 0x0000000b06040227 */ /* 0x002fc800078e00ff */
[----:B------:R-:W-:Y:S01]  /*1e5f0*/  IMAD.MOV.U32 R5, RZ, RZ, R6 ;  /* 0x000000ffff057224 */ /* 0x000fe200078e0006 */
[----:B--2---:R-:W-:Y:S01]  /*1e600*/  @P0 SHF.R.U32.HI R5, RZ, R13, R4 ;  /* 0x0000000dff050219 */ /* 0x004fe20000011604 */
[----:B------:R-:W-:Y:S01]  /*1e610*/  IMAD.IADD R3, R3, 0x1, R7 ;  /* 0x0000000103037824 */ /* 0x000fe200078e0207 */
[----:B------:R-:W-:Y:S01]  /*1e620*/  SEL R4, RZ, 0xffffffff, P1 ;  /* 0xffffffffff047807 */ /* 0x000fe20000800000 */
[----:B------:R-:W-:Y:S01]  /*1e630*/  IMAD.IADD R24, R24, 0x1, R195 ;  /* 0x0000000118187824 */ /* 0x000fe200078e02c3 */
[--C-:B------:R-:W-:Y:S01]  /*1e640*/  SHF.R.S32.HI R0, RZ, 0x1f, R5.reuse ;  /* 0x0000001fff007819 */ /* 0x100fe20000011405 */
[----:B------:R-:W-:Y:S01]  /*1e650*/  IMAD.MOV R7, RZ, RZ, -R5 ;  /* 0x000000ffff077224 */ /* 0x000fe200078e0a05 */
[----:B------:R-:W-:Y:S01]  /*1e660*/  ISETP.GE.AND P0, PT, R227, R21, PT ;  /* 0x00000015e300720c */ /* 0x000fe20003f06270 */
[----:B------:R-:W-:-:S04]  /*1e670*/  IMAD.WIDE.U32 R2, R5, UR4, R2 ;  /* 0x0000000405027c25 */ /* 0x000fc8000f8e0002 */
[----:B------:R-:W-:Y:S02]  /*1e680*/  IMAD R0, R0, UR4, RZ ;  /* 0x0000000400007c24 */ /* 0x000fe4000f8e02ff */
[----:B------:R-:W-:Y:S02]  /*1e690*/  IMAD R7, R9, R7, R6 ;  /* 0x0000000709077224 */ /* 0x000fe400078e0206 */
[----:B------:R-:W-:Y:S01]  /*1e6a0*/  IMAD R5, R5, UR5, R0 ;  /* 0x0000000505057c24 */ /* 0x000fe2000f8e0200 */
[----:B------:R-:W-:Y:S01]  /*1e6b0*/  SEL R0, RZ, 0x1, P2 ;  /* 0x00000001ff007807 */ /* 0x000fe20001000000 */
[----:B------:R-:W-:Y:S01]  /*1e6c0*/  IMAD.SHL.U32 R9, R4, 0x2, RZ ;  /* 0x0000000204097824 */ /* 0x000fe200078e00ff */
[----:B------:R-:W-:Y:S01]  /*1e6d0*/  SEL R4, RZ, 0xffffffff, P0 ;  /* 0xffffffffff047807 */ /* 0x000fe20000000000 */
[----:B------:R-:W-:Y:S01]  /*1e6e0*/  IMAD.IADD R3, R3, 0x1, R5 ;  /* 0x0000000103037824 */ /* 0x000fe200078e0205 */
[-C--:B------:R-:W-:Y:S01]  /*1e6f0*/  ISETP.GE.AND P0, PT, R226, R21.reuse, PT ;  /* 0x00000015e200720c */ /* 0x080fe20003f06270 */
[----:B------:R-:W-:Y:S01]  /*1e700*/  ULDC.64 UR4, c[0x0][0xbd8] ;  /* 0x0002f60000047ab9 */ /* 0x000fe20000000a00 */
[----:B------:R-:W-:Y:S01]  /*1e710*/  LOP3.LUT R0, R9, 0x2, R0, 0xe2, !PT ;  /* 0x0000000209007812 */ /* 0x000fe200078ee200 */
[----:B------:R-:W-:Y:S01]  /*1e720*/  IMAD.SHL.U32 R9, R4, 0x4, RZ ;  /* 0x0000000404097824 */ /* 0x000fe200078e00ff */
[----:B------:R-:W-:Y:S01]  /*1e730*/  SEL R5, RZ, 0xffffffff, P0 ;  /* 0xffffffffff057807 */ /* 0x000fe20000000000 */
[----:B------:R-:W-:Y:S01]  /*1e740*/  IMAD.WIDE.U32 R2, R7, UR4, R2 ;  /* 0x0000000407027c25 */ /* 0x000fe2000f8e0002 */
[----:B------:R-:W-:-:S02]  /*1e750*/  ISETP.GE.AND P0, PT, R225, R21, PT ;  /* 0x00000015e100720c */ /* 0x000fc40003f06270 */
[----:B------:R-:W-:Y:S01]  /*1e760*/  LOP3.LUT R4, R9, 0x4, R0, 0xe2, !PT ;  /* 0x0000000409047812 */ /* 0x000fe200078ee200 */
[----:B------:R-:W-:Y:S01]  /*1e770*/  IMAD.SHL.U32 R9, R5, 0x8, RZ ;  /* 0x0000000805097824 */ /* 0x000fe200078e00ff */
[----:B------:R-:W-:Y:S01]  /*1e780*/  SEL R5, RZ, 0xffffffff, P0 ;  /* 0xffffffffff057807 */ /* 0x000fe20000000000 */
[----:B------:R-:W-:Y:S01]  /*1e790*/  VIADD R27, R196, 0x1c0 ;  /* 0x000001c0c41b7836 */ /* 0x000fe20000000000 */
[-C--:B------:R-:W-:Y:S02]  /*1e7a0*/  ISETP.GE.AND P0, PT, R224, R21.reuse, PT ;  /* 0x00000015e000720c */ /* 0x080fe40003f06270 */
[----:B------:R-:W-:Y:S02]  /*1e7b0*/  SHF.R.S32.HI R0, RZ, 0x1f, R7 ;  /* 0x0000001fff007819 */ /* 0x000fe40000011407 */
[----:B------:R-:W-:Y:S01]  /*1e7c0*/  LOP3.LUT R4, R9, 0x8, R4, 0xe2, !PT ;  /* 0x0000000809047812 */ /* 0x000fe200078ee204 */
[----:B------:R-:W-:Y:S01]  /*1e7d0*/  IMAD.SHL.U32 R9, R5, 0x10, RZ ;  /* 0x0000001005097824 */ /* 0x000fe200078e00ff */
[----:B------:R-:W-:Y:S01]  /*1e7e0*/  SEL R5, RZ, 0xffffffff, P0 ;  /* 0xffffffffff057807 */ /* 0x000fe20000000000 */
[----:B------:R-:W-:Y:S01]  /*1e7f0*/  IMAD R0, R0, UR4, RZ ;  /* 0x0000000400007c24 */ /* 0x000fe2000f8e02ff */
[----:B------:R-:W-:-:S02]  /*1e800*/  ISETP.GE.AND P0, PT, R29, R21, PT ;  /* 0x000000151d00720c */ /* 0x000fc40003f06270 */
[----:B------:R-:W-:Y:S01]  /*1e810*/  LOP3.LUT R4, R9, 0x10, R4, 0xe2, !PT ;  /* 0x0000001009047812 */ /* 0x000fe200078ee204 */
[----:B------:R-:W-:Y:S01]  /*1e820*/  IMAD.SHL.U32 R9, R5, 0x20, RZ ;  /* 0x0000002005097824 */ /* 0x000fe200078e00ff */
[----:B------:R-:W-:Y:S01]  /*1e830*/  ISETP.GE.AND P2, PT, R27, R21, PT ;  /* 0x000000151b00720c */ /* 0x000fe20003f46270 */
[----:B------:R-:W-:Y:S01]  /*1e840*/  IMAD R5, R7, UR5, R0 ;  /* 0x0000000507057c24 */ /* 0x000fe2000f8e0200 */
[----:B------:R-:W-:Y:S01]  /*1e850*/  SEL R7, RZ, 0x40, P0 ;  /* 0x00000040ff077807 */ /* 0x000fe20000000000 */
[----:B------:R-:W-:Y:S01]  /*1e860*/  ULDC.64 UR4, c[0x0][0xb80] ;  /* 0x0002e00000047ab9 */ /* 0x000fe20000000a00 */
[----:B------:R-:W-:Y:S01]  /*1e870*/  ISETP.GE.AND P0, PT, R24, R25, PT ;  /* 0x000000191800720c */ /* 0x000fe20003f06270 */
[----:B------:R-:W-:Y:S01]  /*1e880*/  IMAD.IADD R3, R3, 0x1, R5 ;  /* 0x0000000103037824 */ /* 0x000fe200078e0205 */
[----:B------:R-:W-:Y:S02]  /*1e890*/  LEA R14, P1, R2, UR4, 0x1 ;  /* 0x00000004020e7c11 */ /* 0x000fe4000f8208ff */
[----:B------:R-:W-:-:S02]  /*1e8a0*/  LOP3.LUT R4, R9, 0x20, R4, 0xe2, !PT ;  /* 0x0000002009047812 */ /* 0x000fc400078ee204 */
[----:B------:R-:W-:Y:S02]  /*1e8b0*/  LEA.HI.X R15, R2, UR5, R3, 0x1, P1 ;  /* 0x00000005020f7c11 */ /* 0x000fe400088f0c03 */
[----:B------:R-:W-:Y:S01]  /*1e8c0*/  LOP3.LUT R20, R4, R7, RZ, 0xfc, !PT ;  /* 0x0000000704147212 */ /* 0x000fe200078efcff */
[----:B------:R1:W2:Y:S01]  /*1e8d0*/  SHFL.IDX PT, R2, R14, RZ, 0x181f ;  /* 0x00181fff0e027589 */ /* 0x0002a200000e0000 */
[----:B------:R-:W-:Y:S02]  /*1e8e0*/  SEL R5, RZ, 0x80, P2 ;  /* 0x00000080ff057807 */ /* 0x000fe40001000000 */
[----:B------:R-:W-:Y:S01]  /*1e8f0*/  SHF.R.S32.HI R26, RZ, 0x1f, R27 ;  /* 0x0000001fff1a7819 */ /* 0x000fe2000001141b */
[----:B------:R1:W4:Y:S01]  /*1e900*/  SHFL.IDX PT, R3, R15, RZ, 0x181f ;  /* 0x00181fff0f037589 */ /* 0x00032200000e0000 */
[----:B------:R-:W-:Y:S01]  /*1e910*/  LOP3.LUT R23, R20, R5, RZ, 0xfc, !PT ;  /* 0x0000000514177212 */ /* 0x000fe200078efcff */
[----:B------:R-:W-:Y:S06]  /*1e920*/  @P0 BRA `(.L_x_3681) ;  /* 0x00000000007c0947 */ /* 0x000fec0003800000 */
[-C--:B------:R-:W-:Y:S02]  /*1e930*/  ISETP.GE.AND P2, PT, R228, R21.reuse, PT ;  /* 0x00000015e400720c */ /* 0x080fe40003f46270 */
[-C--:B------:R-:W-:Y:S02]  /*1e940*/  ISETP.GE.AND P1, PT, R196, R21.reuse, PT ;  /* 0x00000015c400720c */ /* 0x080fe40003f26270 */
[-C--:B------:R-:W-:Y:S02]  /*1e950*/  ISETP.GE.AND P5, PT, R227, R21.reuse, PT ;  /* 0x00000015e300720c */ /* 0x080fe40003fa6270 */
[----:B------:R-:W-:-:S07]  /*1e960*/  ISETP.GE.AND P3, PT, R226, R21, PT ;  /* 0x00000015e200720c */ /* 0x000fce0003f66270 */
[-C--:B--2---:R-:W-:Y:S02]  /*1e970*/  @!P2 LEA R6, P0, R228, R2.reuse, 0x1 ;  /* 0x00000002e406a211 */ /* 0x084fe400078008ff */
        /* <DEDUP_REMOVED lines=26> */
.L_x_3681:
[----:B------:R-:W-:Y:S05]  /*1eb20*/  BSYNC B1 ;  /* 0x0000000000017941 */ /* 0x000fea0003800000 */
.L_x_3680:
        /* <DEDUP_REMOVED lines=10> */
[-C--:B--2---:R-:W-:Y:S02]  /*1ebd0*/  @!P5 LEA R6, P3, R228, R2.reuse, 0x1 ;  /* 0x00000002e406d211 */ /* 0x084fe400078608ff */
        /* <DEDUP_REMOVED lines=17> */
[-C--:B-1----:R-:W-:Y:S01]  /*1ecf0*/  @P4 LEA R14, P6, R27, R2.reuse, 0x1 ;  /* 0x000000021b0e4211 */ /* 0x082fe200078c08ff */
[----:B------:R4:W-:Y:S01]  /*1ed00*/  @!P3 ST.E.128 desc[UR50][R4.64], RZ ;  /* 0x000000ff0400b985 */ /* 0x0009e2000c101d32 */
[----:B------:R-:W-:-:S02]  /*1ed10*/  @!P5 LEA R2, P0, R224, R2, 0x1 ;  /* 0x00000002e002d211 */ /* 0x000fc400078008ff */
[-C--:B------:R-:W-:Y:S02]  /*1ed20*/  @P4 LEA.HI.X R15, R27, R3.reuse, R26, 0x1, P6 ;  /* 0x000000031b0f4211 */ /* 0x080fe400030f0c1a */
[----:B------:R-:W-:-:S05]  /*1ed30*/  @!P5 LEA.HI.X R3, R224, R3, R30, 0x1, P0 ;  /* 0x00000003e003d211 */ /* 0x000fca00000f0c1e */
[----:B------:R4:W-:Y:S04]  /*1ed40*/  @!P5 ST.E.128 desc[UR50][R2.64], RZ ;  /* 0x000000ff0200d985 */ /* 0x0009e8000c101d32 */
[----:B------:R4:W-:Y:S04]  /*1ed50*/  @P2 ST.E.128 desc[UR50][R12.64], RZ ;  /* 0x000000ff0c002985 */ /* 0x0009e8000c101d32 */
[----:B------:R4:W-:Y:S02]  /*1ed60*/  @P4 ST.E.128 desc[UR50][R14.64], RZ ;  /* 0x000000ff0e004985 */ /* 0x0009e4000c101d32 */
.L_x_3674:
[----:B------:R-:W-:Y:S05]  /*1ed70*/  BSYNC B0 ;  /* 0x0000000000007941 */ /* 0x000fea0003800000 */
.L_x_3667:
[----:B------:R-:W-:Y:S02]  /*1ed80*/  ULDC UR4, c[0x0][0xd3c] ;  /* 0x00034f0000047ab9 */ /* 0x000fe40000000800 */
[----:B---3--:R-:W-:-:S13]  /*1ed90*/  ISETP.GE.AND P0, PT, R155, UR4, PT ;  /* 0x000000049b007c0c */ /* 0x008fda000bf06270 */
[----:B------:R-:W-:Y:S05]  /*1eda0*/  @!P0 BRA `(.L_x_3682) ;  /* 0xfffffe2800108947 */ /* 0x000fea000383ffff */
[----:B------:R-:W-:Y:S05]  /*1edb0*/  BRA `(.L_x_3472) ;  /* 0x000000b0009c7947 */ /* 0x000fea0003800000 */
.L_x_3470:
        /* <DEDUP_REMOVED lines=18> */
.L_x_3683:
        /* <DEDUP_REMOVED lines=43> */
.L_x_3687:
        /* <DEDUP_REMOVED lines=39> */
.L_x_3685:
        /* <DEDUP_REMOVED lines=12> */
.L_x_3688:
        /* <DEDUP_REMOVED lines=63> */
.L_x_3689:
        /* <DEDUP_REMOVED lines=61> */
.L_x_3690:
[----:B01----:R-:W-:-:S05]  /*1fc80*/  LOP3.LUT R3, RZ, R2, RZ, 0x33, !PT ;  /* 0x00000002ff037212 */ /* 0x003fca00078e33ff */
[----:B------:R-:W-:-:S05]  /*1fc90*/  IMAD.IADD R2, R4, 0x1, R3 ;  /* 0x0000000104027824 */ /* 0x000fca00078e0203 */
[----:B------:R1:W-:Y:S01]  /*1fca0*/  STL [R1+0x4], R2 ;  /* 0x0000040201007387 */ /* 0x0003e20000100800 */
[----:B------:R-:W-:Y:S05]  /*1fcb0*/  BRA `(.L_x_3691) ;  /* 0x0000000000107947 */ /* 0x000fea0003800000 */
.L_x_3686:
[----:B------:R-:W-:Y:S01]  /*1fcc0*/  IMAD.U32 R2, RZ, RZ, UR6 ;  /* 0x00000006ff027e24 */ /* 0x000fe2000f8e00ff */
[----:B------:R0:W-:Y:S04]  /*1fcd0*/  STL [R1+0x4], RZ ;  /* 0x000004ff01007387 */ /* 0x0001e80000100800 */
[----:B------:R0:W-:Y:S04]  /*1fce0*/  STL [R1+0x8], RZ ;  /* 0x000008ff01007387 */ /* 0x0001e80000100800 */
[----:B------:R0:W-:Y:S02]  /*1fcf0*/  STL [R1], R2 ;  /* 0x0000000201007387 */ /* 0x0001e40000100800 */
.L_x_3691:
        /* <DEDUP_REMOVED lines=10> */
.L_x_3684:
        /* <DEDUP_REMOVED lines=13> */
[----:B------:R-:W-:Y:S01]  /*1fe70*/  ULDC.64 UR40, c[0x0][0x198] ;  /* 0x0000660000287ab9 */ /* 0x000fe20000000a00 */
[----:B------:R-:W-:Y:S01]  /*1fe80*/  LOP3.LUT R3, R0, 0x1f8, RZ, 0xc0, !PT ;  /* 0x000001f800037812 */ /* 0x000fe200078ec0ff */
[----:B01----:R-:W-:Y:S01]  /*1fe90*/  IMAD.SHL.U32 R2, R4, 0x8, RZ ;  /* 0x0000000804027824 */ /* 0x003fe200078e00ff */
[----:B------:R-:W-:Y:S01]  /*1fea0*/  LOP3.LUT R0, R0, 0x38, RZ, 0xc0, !PT ;  /* 0x0000003800007812 */ /* 0x000fe200078ec0ff */
[----:B------:R-:W-:Y:S01]  /*1feb0*/  ULDC UR38, c[0x0][0xc] ;  /* 0x0000030000267ab9 */ /* 0x000fe20000000800 */
[----:B------:R-:W-:Y:S01]  /*1fec0*/  LOP3.LUT R3, R3, 0x38, R6, 0x78, !PT ;  /* 0x0000003803037812 */ /* 0x000fe200078e7806 */
[----:B------:R-:W-:-:S03]  /*1fed0*/  IMAD.SHL.U32 R6, R6, 0x10, RZ ;  /* 0x0000001006067824 */ /* 0x000fc600078e00ff */
[----:B------:R-:W-:Y:S02]  /*1fee0*/  LOP3.LUT R3, R3, 0x200, R2, 0xf8, !PT ;  /* 0x0000020003037812 */ /* 0x000fe400078ef802 */
[----:B------:R-:W-:-:S04]  /*1fef0*/  SHF.R.U32.HI R2, RZ, 0x3, R4 ;  /* 0x00000003ff027819 */ /* 0x000fc80000011604 */
[----:B------:R-:W-:Y:S01]  /*1ff00*/  LOP3.LUT R4, R2, 0x70, R6, 0xf8, !PT ;  /* 0x0000007002047812 */ /* 0x000fe200078ef806 */
[----:B------:R-:W-:Y:S01]  /*1ff10*/  IMAD.MOV.U32 R2, RZ, RZ, 0x1 ;  /* 0x00000001ff027424 */ /* 0x000fe200078e00ff */
[C---:B------:R-:W-:Y:S01]  /*1ff20*/  LOP3.LUT R4, R0.reuse, 0x40, RZ, 0xfc, !PT ;  /* 0x0000004000047812 */ /* 0x040fe200078efcff */
[----:B--2---:R-:W-:Y:S01]  /*1ff30*/  ULEA UR4, UR5, UR4, 0x18 ;  /* 0x0000000405047291 */ /* 0x004fe2000f8ec03f */
        /* <DEDUP_REMOVED lines=9> */
[----:B------:R-:W-:Y:S04]  /*1ffd0*/  STL [R1+0x10], RZ ;  /* 0x000010ff01007387 */ /* 0x000fe80000100800 */
[----:B------:R0:W-:Y:S02]  /*1ffe0*/  STL [R1+0x1c], R2 ;  /* 0x00001c0201007387 */ /* 0x0001e40000100800 */
[C---:B0-----:R-:W-:Y:S02]  /*1fff0*/  LOP3.LUT R2, R0.reuse, 0xc0, RZ, 0xfc, !PT ;  /* 0x000000c000027812 */ /* 0x041fe400078efcff */
[C---:B------:R-:W-:Y:S02]  /*20000*/  LOP3.LUT R2, R0.reuse, 0x180, RZ, 0xfc, !PT ;  /* 0x0000018000027812 */ /* 0x040fe400078efcff */
[----:B------:R-:W-:-:S07]  /*20010*/  LOP3.LUT R0, R0, 0x1c0, RZ, 0xfc, !PT ;  /* 0x000001c000007812 */ /* 0x000fce00078efcff */
.L_x_3882:
[----:B------:R-:W2:Y:S01]  /*20020*/  LDL R14, [R1+0xc] ;  /* 0x00000c00010e7983 */ /* 0x000ea20000100800 */
[----:B------:R-:W-:Y:S05]  /*20030*/  YIELD ;  /* 0x0000000000007946 */ /* 0x000fea0003800000 */
[----:B------:R-:W-:Y:S01]  /*20040*/  ULDC.64 UR4, c[0x0][0xb20] ;  /* 0x0002c80000047ab9 */ /* 0x000fe20000000a00 */
[----:B01----:R-:W-:Y:S02]  /*20050*/  CS2R R6, SRZ ;  /* 0x0000000000067805 */ /* 0x003fe4000001ff00 */
[----:B------:R-:W-:Y:S01]  /*20060*/  ISETP.NE.U32.AND P0, PT, RZ, UR4, PT ;  /* 0x00000004ff007c0c */ /* 0x000fe2000bf05070 */
[----:B------:R-:W0:Y:S01]  /*20070*/  LDC.64 R12, c[0x0][0xaf8] ;  /* 0x0002be00ff0c7b82 */ /* 0x000e220000000a00 */
[----:B------:R-:W-:Y:S01]  /*20080*/  ULDC.64 UR6, c[0x0][0xb00] ;  /* 0x0002c00000067ab9 */ /* 0x000fe20000000a00 */
[----:B------:R-:W-:Y:S01]  /*20090*/  ULDC.64 UR8, c[0x0][0xb08] ;  /* 0x0002c20000087ab9 */ /* 0x000fe20000000a00 */
[----:B------:R-:W-:Y:S01]  /*200a0*/  ISETP.NE.AND.EX P0, PT, RZ, UR5, PT, P0 ;  /* 0x00000005ff007c0c */ /* 0x000fe2000bf05300 */
[----:B------:R-:W-:-:S04]  /*200b0*/  ULDC.64 UR4, c[0x0][0xb10] ;  /* 0x0002c40000047ab9 */ /* 0x000fc80000000a00 */
[----:B------:R-:W1:Y:S08]  /*200c0*/  LDC.64 R4, c[0x0][0xb00] ;  /* 0x0002c000ff047b82 */ /* 0x000e700000000a00 */
        /* <DEDUP_REMOVED lines=8> */
[----:B------:R-:W-:Y:S01]  /*20150*/  ISETP.NE.U32.AND P4, PT, RZ, UR8, PT ;  /* 0x00000008ff007c0c */ /* 0x000fe2000bf85070 */
[----:B---3--:R-:W-:Y:S01]  /*20160*/  IMAD.MOV.U32 R8, RZ, RZ, RZ ;  /* 0x000000ffff087224 */ /* 0x008fe200078e00ff */
[----:B------:R-:W-:Y:S01]  /*20170*/  ISETP.NE.U32.AND P1, PT, RZ, UR4, PT ;  /* 0x00000004ff007c0c */ /* 0x000fe2000bf25070 */
[----:B--2---:R-:W0:Y:S01]  /*20180*/  LDC.64 R2, c[0x0][0xb08] ;  /* 0x0002c200ff027b82 */ /* 0x004e220000000a00 */
[----:B------:R-:W-:-:S02]  /*20190*/  IMAD.MOV.U32 R0, RZ, RZ, RZ ;  /* 0x000000ffff007224 */ /* 0x000fc400078e00ff */
[----:B------:R-:W-:Y:S01]  /*201a0*/  ISETP.NE.AND.EX P3, PT, RZ, UR5, PT, P1 ;  /* 0x00000005ff007c0c */ /* 0x000fe2000bf65310 */
[----:B-1----:R-:W-:-:S04]  /*201b0*/  IMAD.WIDE R4, R14, 0x4, R4 ;  /* 0x000000040e047825 */ /* 0x002fc800078e0204 */
        /* <DEDUP_REMOVED lines=30> */
.L_x_3693:
        /* <DEDUP_REMOVED lines=16> */
.L_x_3694:
[----:B------:R-:W-:Y:S05]  /*204a0*/  @!P1 BRA `(.L_x_3695) ;  /* 0x00000000000c9947 */ /* 0x000fea0003800000 */
[----:B------:R-:W2:Y:S04]  /*204b0*/  LDG.E R7, desc[UR50][R4.64] ;  /* 0x0000003204077981 */ /* 0x000ea8000c1e1900 */
[----:B------:R-:W2:Y:S02]  /*204c0*/  LDG.E R4, desc[UR50][R4.64+0x4] ;  /* 0x0000043204047981 */ /* 0x000ea4000c1e1900 */
[----:B--2---:R-:W-:-:S07]  /*204d0*/  IMAD.IADD R7, R4, 0x1, -R7 ;  /* 0x0000000104077824 */ /* 0x004fce00078e0a07 */
.L_x_3695:
        /* <DEDUP_REMOVED lines=37> */
.L_x_3698:
[----:B------:R-:W-:-:S13]  /*20730*/  ISETP.NE.AND P0, PT, R3, 0x1, PT ;  /* 0x000000010300780c */ /* 0x000fda0003f05270 */
[----:B------:R-:W1:Y:S02]  /*20740*/  @P0 LDC.64 R4, c[0x0][0xae0] ;  /* 0x0002b800ff040b82 */ /* 0x000e640000000a00 */
[----:B-1----:R-:W-:-:S05]  /*20750*/  @P0 IMAD.HI.U32 R4, R2, R4, RZ ;  /* 0x0000000402040227 */ /* 0x002fca00078e00ff */
[----:B------:R-:W-:-:S07]  /*20760*/  @P0 SHF.R.U32.HI R2, RZ, R5, R4 ;  /* 0x00000005ff020219 */ /* 0x000fce0000011604 */
.L_x_3699:
[----:B------:R-:W-:Y:S05]  /*20770*/  BSYNC B0 ;  /* 0x0000000000007941 */ /* 0x000fea0003800000 */
.L_x_3697:
[----:B------:R-:W-:-:S05]  /*20780*/  IMAD R2, R2, R3, R3 ;  /* 0x0000000302027224 */ /* 0x000fca00078e0203 */
[----:B------:R-:W-:-:S07]  /*20790*/  VIMNMX R8, R8, R2, PT ;  /* 0x0000000208087248 */ /* 0x000fce0003fe0100 */
.L_x_3696:
        /* <DEDUP_REMOVED lines=25> */
.L_x_3702:
[----:B------:R-:W-:-:S13]  /*20930*/  ISETP.NE.AND P0, PT, R3, 0x1, PT ;  /* 0x000000010300780c */ /* 0x000fda0003f05270 */
[----:B------:R-:W1:Y:S02]  /*20940*/  @P0 LDC.64 R4, c[0x0][0xae0] ;  /* 0x0002b800ff040b82 */ /* 0x000e640000000a00 */
[----:B-1----:R-:W-:-:S05]  /*20950*/  @P0 IMAD.HI.U32 R4, R6, R4, RZ ;  /* 0x0000000406040227 */ /* 0x002fca00078e00ff */
[----:B------:R-:W-:-:S07]  /*20960*/  @P0 SHF.R.U32.HI R6, RZ, R5, R4 ;  /* 0x00000005ff060219 */ /* 0x000fce0000011604 */
.L_x_3703:
[----:B------:R-:W-:Y:S05]  /*20970*/  BSYNC B0 ;  /* 0x0000000000007941 */ /* 0x000fea0003800000 */
.L_x_3701:
[----:B------:R-:W-:-:S05]  /*20980*/  IMAD R3, R6, R3, RZ ;  /* 0x0000000306037224 */ /* 0x000fca00078e02ff */
[----:B------:R-:W-:-:S07]  /*20990*/  VIMNMX R2, R2, R3, !PT ;  /* 0x0000000302027248 */ /* 0x000fce0007fe0100 */
.L_x_3700:
        /* <DEDUP_REMOVED lines=41> */
.L_x_3705:
[----:B------:R-:W-:Y:S05]  /*20c30*/  BSYNC B0 ;  /* 0x0000000000007941 */ /* 0x000fea0003800000 */
.L_x_3704:
[-C--:B------:R-:W-:Y:S01]  /*20c40*/  IMAD R7, R13, R2.reuse, R7 ;  /* 0x000000020d077224 */ /* 0x080fe200078e0207 */
        /* <DEDUP_REMOVED lines=23> */
.L_x_3926:
[----:B--2---:R-:W-:Y:S02]  /*20dc0*/  ISETP.NE.AND P0, PT, R14, RZ, PT ;  /* 0x000000ff0e00720c */ /* 0x004fe40003f05270 */
[----:B------:R-:W-:-:S11]  /*20dd0*/  PLOP3.LUT P6, PT, PT, PT, PT, 0x8, 0x0 ;  /* 0x000000000000781c */ /* 0x000fd60003fce170 */
[----:B------:R-:W-:Y:S05]  /*20de0*/  @P0 BRA `(.L_x_3709) ;  /* 0x00000000000c0947 */ /* 0x000fea0003800000 */
[----:B------:R-:W-:-:S03]  /*20df0*/  UMOV UR4, 0xffffffff ;  /* 0xffffffff00047882 */ /* 0x000fc60000000000 */
[----:B------:R-:W-:Y:S05]  /*20e00*/  BRA.DIV UR4, `(.L_x_3710) ;  /* 0x0000009e04b07947 */ /* 0x000fea000b800000 */
[----:B------:R-:W-:-:S13]  /*20e10*/  ELECT P6, URZ, PT ;  /* 0x00000000003f782f */ /* 0x000fda00038c0000 */
.L_x_3709:
        /* <DEDUP_REMOVED lines=9> */
.L_x_3929:
[----:B------:R-:W-:Y:S05]  /*20eb0*/  BSYNC B1 ;  /* 0x0000000000017941 */ /* 0x000fea0003800000 */
.L_x_3711:
        /* <DEDUP_REMOVED lines=12> */
.L_x_3930:
[----:B------:R-:W-:Y:S05]  /*20f80*/  BSYNC B2 ;  /* 0x0000000000027941 */ /* 0x000fea0003800000 */
.L_x_3715:
        /* <DEDUP_REMOVED lines=9> */
.L_x_3718:
[----:B------:R-:W-:Y:S05]  /*21020*/  BSYNC B2 ;  /* 0x0000000000027941 */ /* 0x000fea0003800000 */
.L_x_3717:
        /* <DEDUP_REMOVED lines=13> */
.L_x_3719:
        /* <DEDUP_REMOVED lines=13> */
.L_x_3931:
[----:B------:R-:W-:Y:S05]  /*211d0*/  BSYNC B2 ;  /* 0x0000000000027941 */ /* 0x000fea0003800000 */
.L_x_3720:
        /* <DEDUP_REMOVED lines=11> */
.L_x_3723:
[----:B------:R-:W-:Y:S05]  /*21290*/  BSYNC B2 ;  /* 0x0000000000027941 */ /* 0x000fea0003800000 */
.L_x_3722:
        /* <DEDUP_REMOVED lines=10> */
.L_x_3724:
        /* <DEDUP_REMOVED lines=15> */
.L_x_3725:
        /* <DEDUP_REMOVED lines=15> */
.L_x_3726:
        /* <DEDUP_REMOVED lines=15> */
.L_x_3727:
        /* <DEDUP_REMOVED lines=15> */
.L_x_3728:
        /* <DEDUP_REMOVED lines=15> */
.L_x_3729:
        /* <DEDUP_REMOVED lines=15> */
.L_x_3730:
        /* <DEDUP_REMOVED lines=15> */
.L_x_3731:
        /* <DEDUP_REMOVED lines=10> */
.L_x_3714:
[----:B------:R-:W-:Y:S05]  /*21a70*/  BSYNC B1 ;  /* 0x0000000000017941 */ /* 0x000fea0003800000 */
.L_x_3713:
[----:B------:R-:W2:Y:S04]  /*21a80*/  LDL.LU R10, [R1+0x14] ;  /* 0x00001400010a7983 */ /* 0x000ea80000300800 */
[----:B------:R-:W3:Y:S01]  /*21a90*/  LDL.LU R8, [R1+0x20] ;  /* 0x0000200001087983 */ /* 0x000ee20000300800 */
[----:B-1----:R-:W-:Y:S01]  /*21aa0*/  VIADD R5, R9, 0xfffffffe ;  /* 0xfffffffe09057836 */ /* 0x002fe20000000000 */
        /* <DEDUP_REMOVED lines=10> */
.L_x_3751:
        /* <DEDUP_REMOVED lines=13> */
.L_x_3932:
[----:B------:R-:W-:Y:S05]  /*21c20*/  BSYNC B2 ;  /* 0x0000000000027941 */ /* 0x000fea0003800000 */
.L_x_3734:
        /* <DEDUP_REMOVED lines=9> */
.L_x_3737:
[----:B------:R-:W-:Y:S05]  /*21cc0*/  BSYNC B2 ;  /* 0x0000000000027941 */ /* 0x000fea0003800000 */
.L_x_3736:
        /* <DEDUP_REMOVED lines=12> */
.L_x_3738:
        /* <DEDUP_REMOVED lines=13> */
.L_x_3933:
[----:B------:R-:W-:Y:S05]  /*21e60*/  BSYNC B2 ;  /* 0x0000000000027941 */ /* 0x000fea0003800000 */
.L_x_3739:
        /* <DEDUP_REMOVED lines=11> */
.L_x_3742:
[----:B------:R-:W-:Y:S05]  /*21f20*/  BSYNC B2 ;  /* 0x0000000000027941 */ /* 0x000fea0003800000 */
.L_x_3741:
        /* <DEDUP_REMOVED lines=10> */
.L_x_3743:
        /* <DEDUP_REMOVED lines=15> */
.L_x_3744:
        /* <DEDUP_REMOVED lines=15> */
.L_x_3745:
        /* <DEDUP_REMOVED lines=15> */
.L_x_3746:
        /* <DEDUP_REMOVED lines=15> */
.L_x_3747:
        /* <DEDUP_REMOVED lines=15> */
.L_x_3748:
        /* <DEDUP_REMOVED lines=15> */
.L_x_3749:
        /* <DEDUP_REMOVED lines=15> */
.L_x_3750:
        /* <DEDUP_REMOVED lines=10> */
.L_x_3733:
[----:B------:R-:W-:Y:S05]  /*22700*/  BSYNC B1 ;  /* 0x0000000000017941 */ /* 0x000fea0003800000 */
.L_x_3732:
        /* <DEDUP_REMOVED lines=12> */
.L_x_3707:
[----:B------:R-:W-:Y:S05]  /*227d0*/  BSYNC B0 ;  /* 0x0000000000007941 */ /* 0x000fea0003800000 */
.L_x_3706:
[----:B-12---:R-:W2:Y:S01]  /*227e0*/  LDL R8, [R1+0x2c] ;  /* 0x00002c0001087983 */ /* 0x006ea20000100800 */
[----:B------:R-:W1:Y:S01]  /*227f0*/  LDC R0, c[0x0][0x448] ;  /* 0x00011200ff007b82 */ /* 0x000e620000000800 */
[----:B------:R-:W-:Y:S07]  /*22800*/  @!P0 WARPSYNC.ALL ;  /* 0x0000000000008948 */ /* 0x000fee0003800000 */
[----:B------:R-:W-:Y:S01]  /*22810*/  @!P0 BAR.SYNC.DEFER_BLOCKING 0xc, 0x180 ;  /* 0x0306000000008b1d */ /* 0x000fe20000010000 */
[----:B-1----:R-:W-:-:S13]  /*22820*/  ISETP.NE.AND P1, PT, R0, 0x1, PT ;  /* 0x000000010000780c */ /* 0x002fda0003f25270 */
[----:B------:R-:W1:Y:S08]  /*22830*/  @P1 LDC R0, c[0x0][0x44c] ;  /* 0x00011300ff001b82 */ /* 0x000e700000000800 */
[----:B------:R-:W3:Y:S01]  /*22840*/  @P1 LDC R3, c[0x0][0x450] ;  /* 0x00011400ff031b82 */ /* 0x000ee20000000800 */
[----:B--2---:R-:W-:-:S04]  /*22850*/  VIADD R2, R8, 0x3f ;  /* 0x0000003f08027836 */ /* 0x004fc80000000000 */
[----:B-1----:R-:W-:-:S05]  /*22860*/  @P1 IMAD.HI.U32 R0, R2, R0, RZ ;  /* 0x0000000002001227 */ /* 0x002fca00078e00ff */
[----:B---3--:R-:W-:-:S05]  /*22870*/  @P1 SHF.R.U32.HI R2, RZ, R3, R0 ;  /* 0x00000003ff021219 */ /* 0x008fca0000011600 */
[----:B------:R-:W-:Y:S02]  /*22880*/  IMAD.IADD R0, R20, 0x1, R2 ;  /* 0x0000000114007824 */ /* 0x000fe400078e0202 */
[----:B------:R-:W1:Y:S02]  /*22890*/  LDC.64 R2, c[0x0][0xad8] ;  /* 0x0002b600ff027b82 */ /* 0x000e640000000a00 */
[----:B-1----:R-:W-:Y:S01]  /*228a0*/  ISETP.GE.AND P2, PT, R3, 0x1, PT ;  /* 0x000000010300780c */ /* 0x002fe20003f46270 */
        /* <DEDUP_REMOVED lines=13> */
.L_x_3754:
[----:B------:R-:W-:-:S13]  /*22980*/  ISETP.NE.AND P0, PT, R3, 0x1, PT ;  /* 0x000000010300780c */ /* 0x000fda0003f05270 */
[----:B------:R-:W1:Y:S02]  /*22990*/  @P0 LDC.64 R6, c[0x0][0xae0] ;  /* 0x0002b800ff060b82 */ /* 0x000e640000000a00 */
[----:B-1----:R-:W-:-:S05]  /*229a0*/  @P0 IMAD.HI.U32 R6, R2, R6, RZ ;  /* 0x0000000602060227 */ /* 0x002fca00078e00ff */
[----:B------:R-:W-:-:S07]  /*229b0*/  @P0 SHF.R.U32.HI R2, RZ, R7, R6 ;  /* 0x00000007ff020219 */ /* 0x000fce0000011606 */
.L_x_3755:
[----:B------:R-:W-:Y:S05]  /*229c0*/  BSYNC B0 ;  /* 0x0000000000007941 */ /* 0x000fea0003800000 */
.L_x_3753:
[----:B------:R-:W-:-:S05]  /*229d0*/  IMAD R2, R2, R3, R3 ;  /* 0x0000000302027224 */ /* 0x000fca00078e0203 */
[----:B------:R-:W-:-:S07]  /*229e0*/  VIMNMX R5, R5, R2, PT ;  /* 0x0000000205057248 */ /* 0x000fce0003fe0100 */
.L_x_3752:
[----:B------:R-:W2:Y:S01]  /*229f0*/  LDL R7, [R1+0x74] ;  /* 0x0000740001077983 */ /* 0x000ea20000100800 */
[----:B------:R-:W1:Y:S01]  /*22a00*/  @P1 LDC R2, c[0x0][0x44c] ;  /* 0x00011300ff021b82 */ /* 0x000e620000000800 */
[----:B------:R-:W-:Y:S01]  /*22a10*/  IMAD.MOV.U32 R0, RZ, RZ, R8 ;  /* 0x000000ffff007224 */ /* 0x000fe200078e0008 */
[----:B------:R-:W-:Y:S01]  /*22a20*/  ULDC UR4, c[0x0][0xad4] ;  /* 0x0002b50000047ab9 */ /* 0x000fe20000000800 */
[----:B------:R-:W-:-:S05]  /*22a30*/  VIADD R5, R5, 0x3f ;  /* 0x0000003f05057836 */ /* 0x000fca0000000000 */
[----:B------:R-:W3:Y:S01]  /*22a40*/  @P1 LDC R6, c[0x0][0x450] ;  /* 0x00011400ff061b82 */ /* 0x000ee20000000800 */
[----:B-1----:R-:W-:-:S05]  /*22a50*/  @P1 IMAD.HI.U32 R2, R8, R2, RZ ;  /* 0x0000000208021227 */ /* 0x002fca00078e00ff */
[----:B---3--:R-:W-:-:S05]  /*22a60*/  @P1 SHF.R.U32.HI R0, RZ, R6, R2 ;  /* 0x00000006ff001219 */ /* 0x008fca0000011602 */
        /* <DEDUP_REMOVED lines=18> */
.L_x_3758:
[----:B------:R-:W-:-:S13]  /*22b90*/  ISETP.NE.AND P0, PT, R3, 0x1, PT ;  /* 0x000000010300780c */ /* 0x000fda0003f05270 */
[----:B------:R-:W1:Y:S02]  /*22ba0*/  @P0 LDC.64 R6, c[0x0][0xae0] ;  /* 0x0002b800ff060b82 */ /* 0x000e640000000a00 */
[----:B-1----:R-:W-:-:S05]  /*22bb0*/  @P0 IMAD.HI.U32 R6, R2, R6, RZ ;  /* 0x0000000602060227 */ /* 0x002fca00078e00ff */
[----:B------:R-:W-:-:S07]  /*22bc0*/  @P0 SHF.R.U32.HI R2, RZ, R7, R6 ;  /* 0x00000007ff020219 */ /* 0x000fce0000011606 */
.L_x_3759:
[----:B------:R-:W-:Y:S05]  /*22bd0*/  BSYNC B0 ;  /* 0x0000000000007941 */ /* 0x000fea0003800000 */
.L_x_3757:
[----:B------:R-:W-:-:S05]  /*22be0*/  IMAD R2, R2, R3, RZ ;  /* 0x0000000302027224 */ /* 0x000fca00078e02ff */
[----:B------:R-:W-:-:S07]  /*22bf0*/  VIMNMX R0, R0, R2, !PT ;  /* 0x0000000200007248 */ /* 0x000fce0007fe0100 */
.L_x_3756:
        /* <DEDUP_REMOVED lines=20> */
[----:B------:R-:W-:Y:S02]  /*22d40*/  IADD3 R6, R4, -0x1, R5 ;  /* 0xffffffff04067810 */ /* 0x000fe40007ffe005 */
[----:B------:R-:W-:-:S03]  /*22d50*/  IABS R2, R4 ;  /* 0x0000000400027213 */ /* 0x000fc60000000000 */
[----:B------:R-:W-:Y:S02]  /*22d60*/  IMAD.IADD R6, R6, 0x1, -R9 ;  /* 0x0000000106067824 */ /* 0x000fe400078e0a09 */
[----:B------:R-:W-:-:S03]  /*22d70*/  IMAD.MOV R2, RZ, RZ, -R2 ;  /* 0x000000ffff027224 */ /* 0x000fc600078e0a02 */
[----:B------:R-:W-:Y:S01]  /*22d80*/  IABS R3, R6 ;  /* 0x0000000600037213 */ /* 0x000fe20000000000 */
[----:B------:R-:W-:Y:S01]  /*22d90*/  IMAD.MOV.U32 R7, RZ, RZ, R2 ;  /* 0x000000ffff077224 */ /* 0x000fe200078e0002 */
        /* <DEDUP_REMOVED lines=13> */
.L_x_3761:
[----:B------:R-:W-:Y:S05]  /*22e70*/  BSYNC B0 ;  /* 0x0000000000007941 */ /* 0x000fea0003800000 */
.L_x_3760:
        /* <DEDUP_REMOVED lines=15> */
[----:B-1----:R-:W1:Y:S01]  /*22f70*/  LDC.64 R4, c[0x0][0xd60] ;  /* 0x00035800ff047b82 */ /* 0x002e620000000a00 */
[----:B------:R-:W2:Y:S02]  /*22f80*/  FLO.U32 R0, UR4 ;  /* 0x0000000400007d00 */ /* 0x000ea400080e0000 */
[----:B--2---:R-:W-:-:S06]  /*22f90*/  ISETP.EQ.U32.AND P0, PT, R0, R2, PT ;  /* 0x000000020000720c */ /* 0x004fcc0003f02070 */
[----:B------:R-:W1:Y:S07]  /*22fa0*/  POPC R2, UR4 ;  /* 0x0000000400027d09 */ /* 0x000e6e0008000000 */
[----:B-1----:R-:W2:Y:S04]  /*22fb0*/  @P0 ATOMG.E.ADD.STRONG.GPU PT, R2, desc[UR50][R4.64], R2 ;  /* 0x00000002040209a8 */ /* 0x002ea800081ee1f2 */
[----:B--2---:R1:W2:Y:S02]  /*22fc0*/  SHFL.IDX PT, R2, R2, R0, 0x1f ;  /* 0x00001f0002027589 */ /* 0x0042a400000e0000 */
[----:B-1----:R-:W1:Y:S02]  /*22fd0*/  S2R R0, SR_LTMASK ;  /* 0x0000000000007919 */ /* 0x002e640000003900 */
[----:B-1----:R-:W-:-:S06]  /*22fe0*/  LOP3.LUT R0, R0, UR4, RZ, 0xc0, !PT ;  /* 0x0000000400007c12 */ /* 0x002fcc000f8ec0ff */
[----:B------:R-:W2:Y:S02]  /*22ff0*/  POPC R0, R0 ;  /* 0x0000000000007309 */ /* 0x000ea40000000000 */
[----:B--2---:R-:W-:-:S05]  /*23000*/  IADD3 R0, R2, UR38, R0 ;  /* 0x0000002602007c10 */ /* 0x004fca000fffe000 */
[----:B------:R2:W-:Y:S01]  /*23010*/  STL [R1], R0 ;  /* 0x0000000001007387 */ /* 0x0005e20000100800 */
[----:B------:R-:W-:Y:S05]  /*23020*/  BRA `(.L_x_3764) ;  /* 0x0000005800987947 */ /* 0x000fea0003800000 */
.L_x_3763:
        /* <DEDUP_REMOVED lines=20> */
.L_x_3766:
[----:B------:R-:W-:Y:S05]  /*23170*/  BSYNC B6 ;  /* 0x0000000000067941 */ /* 0x000fea0003800000 */
.L_x_3765:
        /* <DEDUP_REMOVED lines=20> */
.L_x_3769:
        /* <DEDUP_REMOVED lines=15> */
.L_x_3768:
[----:B------:R-:W-:Y:S05]  /*233b0*/  BSYNC B6 ;  /* 0x0000000000067941 */ /* 0x000fea0003800000 */
.L_x_3767:
        /* <DEDUP_REMOVED lines=24> */
.L_x_3936:
        /* <DEDUP_REMOVED lines=9> */
.L_x_3939:
        /* <DEDUP_REMOVED lines=24> */
.L_x_3773:
[----:B------:R-:W4:Y:S04]  /*23750*/  LDL R0, [R1+0x10] ;  /* 0x0000100001007983 */ /* 0x000f280000100800 */
[----:B---3--:R-:W3:Y:S01]  /*23760*/  LDL R2, [R1+0x1c] ;  /* 0x00001c0001027983 */ /* 0x008ee20000100800 */
[----:B----4-:R-:W-:Y:S01]  /*23770*/  IMAD R0, R0, 0x8, R18 ;  /* 0x0000000800007824 */ /* 0x010fe200078e0212 */
[----:B---3--:R-:W-:-:S04]  /*23780*/  SHF.L.U32 R2, R2, 0x1f, RZ ;  /* 0x0000001f02027819 */ /* 0x008fc800000006ff */
[----:B------:R-:W3:Y:S02]  /*23790*/  SYNCS.PHASECHK.TRANS64.TRYWAIT P0, [R0+URZ+0x38840], R2 ;  /* 0x03884002000075a7 */ /* 0x000ee4000800017f */
[----:B---3--:R-:W-:Y:S05]  /*237a0*/  @!P0 BRA `(.L_x_3774) ;  /* 0x0000007800208947 */ /* 0x008fea0003800000 */
.L_x_3940:
        /* <DEDUP_REMOVED lines=11> */
.L_x_3775:
        /* <DEDUP_REMOVED lines=23> */
.L_x_3771:
        /* <DEDUP_REMOVED lines=34> */
.L_x_3777:
[----:B------:R-:W-:Y:S05]  /*23bf0*/  BSYNC B6 ;  /* 0x0000000000067941 */ /* 0x000fea0003800000 */
.L_x_3776:
[----:B------:R-:W3:Y:S01]  /*23c00*/  LDL R11, [R1+0x2c] ;  /* 0x00002c00010b7983 */ /* 0x000ee20000100800 */
[----:B--2---:R-:W2:Y:S01]  /*23c10*/  LDC R7, c[0x0][0x448] ;  /* 0x00011200ff077b82 */ /* 0x004ea20000000800 */
[----:B------:R-:W-:Y:S01]  /*23c20*/  ULDC.64 UR4, c[0x0][0x298] ;  /* 0x0000a60000047ab9 */ /* 0x000fe20000000a00 */
[----:B------:R-:W-:Y:S01]  /*23c30*/  ULDC.64 UR6, c[0x0][0x280] ;  /* 0x0000a00000067ab9 */ /* 0x000fe20000000a00 */
[----:B-1----:R-:W4:Y:S04]  /*23c40*/  LDL R4, [R1+0x58] ;  /* 0x0000580001047983 */ /* 0x002f280000100800 */
[----:B------:R-:W4:Y:S04]  /*23c50*/  LDL R9, [R1+0x38] ;  /* 0x0000380001097983 */ /* 0x000f280000100800 */
[----:B------:R-:W4:Y:S01]  /*23c60*/  LDL R8, [R1+0x60] ;  /* 0x0000600001087983 */ /* 0x000f220000100800 */
[----:B------:R-:W1:Y:S01]  /*23c70*/  S2R R2, SR_TID.X ;  /* 0x0000000000027919 */ /* 0x000e620000002100 */
[----:B------:R-:W0:Y:S02]  /*23c80*/  S2R R0, SR_TID.X ;  /* 0x0000000000007919 */ /* 0x000e240000002100 */
[----:B------:R-:W4:Y:S01]  /*23c90*/  LDL R6, [R1+0x40] ;  /* 0x0000400001067983 */ /* 0x000f220000100800 */
[----:B--2---:R-:W-:-:S13]  /*23ca0*/  ISETP.NE.AND P0, PT, R7, 0x1, PT ;  /* 0x000000010700780c */ /* 0x004fda0003f05270 */
[----:B------:R-:W2:Y:S01]  /*23cb0*/  @P0 LDC R3, c[0x0][0x450] ;  /* 0x00011400ff030b82 */ /* 0x000ea20000000800 */
[----:B-1----:R-:W-:-:S04]  /*23cc0*/  LOP3.LUT R2, R2, 0x7f, RZ, 0xc0, !PT ;  /* 0x0000007f02027812 */ /* 0x002fc800078ec0ff */
[----:B------:R-:W-:Y:S01]  /*23cd0*/  SHF.R.U32.HI R2, RZ, 0x3, R2 ;  /* 0x00000003ff027819 */ /* 0x000fe20000011602 */
[----:B0-----:R-:W-:-:S05]  /*23ce0*/  IMAD.SHL.U32 R0, R0, 0x10, RZ ;  /* 0x0000001000007824 */ /* 0x001fca00078e00ff */
[----:B------:R-:W-:Y:S02]  /*23cf0*/  LOP3.LUT R0, R2, 0x70, R0, 0xf8, !PT ;  /* 0x0000007002007812 */ /* 0x000fe400078ef800 */
[----:B------:R-:W0:Y:S03]  /*23d00*/  @P0 LDC R2, c[0x0][0x44c] ;  /* 0x00011300ff020b82 */ /* 0x000e260000000800 */
[----:B---3--:R-:W-:-:S04]  /*23d10*/  IMAD.IADD R5, R0, 0x1, R11 ;  /* 0x0000000100057824 */ /* 0x008fc800078e020b */
[----:B0-----:R-:W-:-:S04]  /*23d20*/  @P0 IMAD.HI.U32 R2, R5, R2, RZ ;  /* 0x0000000205020227 */ /* 0x001fc800078e00ff */
[----:B------:R-:W-:Y:S01]  /*23d30*/  IMAD.MOV.U32 R0, RZ, RZ, R5 ;  /* 0x000000ffff007224 */ /* 0x000fe200078e0005 */
[----:B--2---:R-:W-:Y:S01]  /*23d40*/  @P0 SHF.R.U32.HI R0, RZ, R3, R2 ;  /* 0x00000003ff000219 */ /* 0x004fe20000011602 */
[----:B----4-:R-:W-:-:S04]  /*23d50*/  IMAD R2, R4, UR4, RZ ;  /* 0x0000000404027c24 */ /* 0x010fc8000f8e02ff */
[C---:B------:R-:W-:Y:S02]  /*23d60*/  IMAD R4, R9.reuse, UR5, R2 ;  /* 0x0000000509047c24 */ /* 0x040fe4000f8e0202 */
        /* <DEDUP_REMOVED lines=76> */
.L_x_3949:
        /* <DEDUP_REMOVED lines=12> */
.L_x_3779:
        /* <DEDUP_REMOVED lines=37> */
.L_x_3781:
[----:B------:R-:W-:Y:S05]  /*24540*/  BSYNC B6 ;  /* 0x0000000000067941 */ /* 0x000fea0003800000 */
.L_x_3780:
        /* <DEDUP_REMOVED lines=41> */
[----:B------:R-:W-:Y:S01]  /*247e0*/  ULDC UR4, c[0x0][0x3b8] ;  /* 0x0000ee0000047ab9 */ /* 0x000fe20000000800 */
[----:B------:R-:W-:Y:S01]  /*247f0*/  IMAD.IADD R4, R3, 0x1, R4 ;  /* 0x0000000103047824 */ /* 0x000fe200078e0204 */
[----:B------:R-:W-:-:S04]  /*24800*/  ISETP.GE.AND P3, PT, R10, UR4, PT ;  /* 0x000000040a007c0c */ /* 0x000fc8000bf66270 */
[----:B------:R-:W-:Y:S01]  /*24810*/  LEA.HI.X R4, R2, UR5, R4, 0x1, P0 ;  /* 0x0000000502047c11 */ /* 0x000fe200080f0c04 */
[----:B0-----:R-:W-:Y:S01]  /*24820*/  IMAD.SHL.U32 R6, R6, 0x8, RZ ;  /* 0x0000000806067824 */ /* 0x001fe200078e00ff */
[----:B------:R-:W-:-:S04]  /*24830*/  SEL R5, RZ, 0x1, P3 ;  /* 0x00000001ff057807 */ /* 0x000fc80001800000 */
[----:B------:R-:W-:-:S03]  /*24840*/  LOP3.LUT R6, R6, 0x38, RZ, 0xc0, !PT ;  /* 0x0000003806067812 */ /* 0x000fc600078ec0ff */
[----:B------:R-:W-:Y:S02]  /*24850*/  @P3 LOP3.LUT R19, R19, 0x8, RZ, 0xfc, !PT ;  /* 0x0000000813133812 */ /* 0x000fe400078efcff */
[C---:B------:R-:W-:Y:S02]  /*24860*/  LOP3.LUT R8, R6.reuse, 0x80, RZ, 0xfc, !PT ;  /* 0x0000008006087812 */ /* 0x040fe400078efcff */
[----:B------:R-:W-:Y:S02]  /*24870*/  LOP3.LUT R6, R6, 0x40, RZ, 0xfc, !PT ;  /* 0x0000004006067812 */ /* 0x000fe400078efcff */
[----:B------:R-:W-:Y:S02]  /*24880*/  ISETP.GE.AND P2, PT, R8, UR4, PT ;  /* 0x0000000408007c0c */ /* 0x000fe4000bf46270 */
[----:B------:R-:W-:Y:S02]  /*24890*/  ISETP.GE.AND P1, PT, R6, UR4, PT ;  /* 0x0000000406007c0c */ /* 0x000fe4000bf26270 */
[----:B------:R-:W0:Y:S01]  /*248a0*/  S2R R6, SR_TID.X ;  /* 0x0000000000067919 */ /* 0x000e220000002100 */
[----:B------:R-:W-:-:S02]  /*248b0*/  LOP3.LUT R19, R19, 0xfffffffd, RZ, 0xc0, !PT ;  /* 0xfffffffd13137812 */ /* 0x000fc400078ec0ff */
[----:B------:R-:W-:Y:S02]  /*248c0*/  SEL R3, RZ, 0x4, P2 ;  /* 0x00000004ff037807 */ /* 0x000fe40001000000 */
[----:B------:R-:W-:-:S04]  /*248d0*/  SEL R2, RZ, 0x2, P1 ;  /* 0x00000002ff027807 */ /* 0x000fc80000800000 */
        /* <DEDUP_REMOVED lines=38> */
[----:B------:R-:W-:-:S04]  /*24b40*/  @P1 LOP3.LUT R19, R19, 0x10000, RZ, 0xfc, !PT ;  /* 0x0001000013131812 */ /* 0x000fc800078efcff */
[C---:B------:R-:W-:Y:S02]  /*24b50*/  LOP3.LUT P1, RZ, R19.reuse, 0x8, RZ, 0xc0, !PT ;  /* 0x0000000813ff7812 */ /* 0x040fe4000782c0ff */
[C---:B------:R-:W-:Y:S02]  /*24b60*/  LOP3.LUT P4, RZ, R19.reuse, 0x2, RZ, 0xc0, !PT ;  /* 0x0000000213ff7812 */ /* 0x040fe4000788c0ff */
[----:B------:R-:W-:Y:S01]  /*24b70*/  LOP3.LUT R19, R19, 0xffffbfff, RZ, 0xc0, !PT ;  /* 0xffffbfff13137812 */ /* 0x000fe200078ec0ff */
[----:B------:R-:W0:Y:S02]  /*24b80*/  S2R R12, SR_TID.X ;  /* 0x00000000000c7919 */ /* 0x000e240000002100 */
[----:B0-----:R-:W-:-:S05]  /*24b90*/  IMAD.SHL.U32 R12, R12, 0x8, RZ ;  /* 0x000000080c0c7824 */ /* 0x001fca00078e00ff */
[----:B------:R-:W-:Y:S01]  /*24ba0*/  LOP3.LUT R12, R12, 0x38, RZ, 0xc0, !PT ;  /* 0x000000380c0c7812 */ /* 0x000fe200078ec0ff */
[----:B------:R-:W-:Y:S04]  /*24bb0*/  SHFL.IDX PT, R14, R0, 0x1, 0x181f ;  /* 0x00381f00000e7f89 */ /* 0x000fe800000e0000 */
        /* <DEDUP_REMOVED lines=80> */
.L_x_3959:
        /* <DEDUP_REMOVED lines=30> */
.L_x_3784:
[----:B------:R-:W-:Y:S05]  /*252a0*/  BSYNC B0 ;  /* 0x0000000000007941 */ /* 0x000fea0003800000 */
.L_x_3783:
[----:B------:R-:W-:Y:S01]  /*252b0*/  NOP ;  /* 0x0000000000007918 */ /* 0x000fe20000000000 */
[----:B------:R-:W-:-:S13]  /*252c0*/  PLOP3.LUT P0, PT, PT, PT, PT, 0x80, 0x0 ;  /* 0x000000000000781c */ /* 0x000fda0003f0f070 */
.L_x_3785:
        /* <DEDUP_REMOVED lines=18> */
.L_x_3960:
[----:B------:R-:W-:Y:S05]  /*253f0*/  BSYNC B0 ;  /* 0x0000000000007941 */ /* 0x000fea0003800000 */
.L_x_3786:
        /* <DEDUP_REMOVED lines=13> */
.L_x_3961:
[----:B------:R-:W-:Y:S05]  /*254d0*/  BSYNC B1 ;  /* 0x0000000000017941 */ /* 0x000fea0003800000 */
.L_x_3790:
        /* <DEDUP_REMOVED lines=9> */
.L_x_3793:
[----:B------:R-:W-:Y:S05]  /*25570*/  BSYNC B1 ;  /* 0x0000000000017941 */ /* 0x000fea0003800000 */
.L_x_3792:
        /* <DEDUP_REMOVED lines=13> */
.L_x_3794:
        /* <DEDUP_REMOVED lines=15> */
.L_x_3795:
        /* <DEDUP_REMOVED lines=15> */
.L_x_3796:
        /* <DEDUP_REMOVED lines=15> */
.L_x_3797:
        /* <DEDUP_REMOVED lines=15> */
.L_x_3798:
        /* <DEDUP_REMOVED lines=15> */
.L_x_3799:
        /* <DEDUP_REMOVED lines=15> */
.L_x_3800:
        /* <DEDUP_REMOVED lines=15> */
.L_x_3801:
        /* <DEDUP_REMOVED lines=10> */
.L_x_3789:
[----:B------:R-:W-:Y:S05]  /*25d80*/  BSYNC B0 ;  /* 0x0000000000007941 */ /* 0x000fea0003800000 */
.L_x_3788:
        /* <DEDUP_REMOVED lines=61> */
.L_x_3808:
        /* <DEDUP_REMOVED lines=8> */
.L_x_3962:
[----:B------:R-:W-:Y:S05]  /*261e0*/  BSYNC B3 ;  /* 0x0000000000037941 */ /* 0x000fea0003800000 */
.L_x_3809:
        /* <DEDUP_REMOVED lines=9> */
.L_x_3812:
[----:B------:R-:W-:Y:S05]  /*26280*/  BSYNC B3 ;  /* 0x0000000000037941 */ /* 0x000fea0003800000 */
.L_x_3811:
        /* <DEDUP_REMOVED lines=13> */
.L_x_3813:
        /* <DEDUP_REMOVED lines=13> */
.L_x_3963:
[----:B------:R-:W-:Y:S05]  /*26430*/  BSYNC B3 ;  /* 0x0000000000037941 */ /* 0x000fea0003800000 */
.L_x_3814:
        /* <DEDUP_REMOVED lines=11> */
.L_x_3817:
[----:B------:R-:W-:Y:S05]  /*264f0*/  BSYNC B3 ;  /* 0x0000000000037941 */ /* 0x000fea0003800000 */
.L_x_3816:
        /* <DEDUP_REMOVED lines=10> */
.L_x_3818:
        /* <DEDUP_REMOVED lines=15> */
.L_x_3819:
        /* <DEDUP_REMOVED lines=15> */
.L_x_3820:
        /* <DEDUP_REMOVED lines=15> */
.L_x_3821:
        /* <DEDUP_REMOVED lines=15> */
.L_x_3822:
        /* <DEDUP_REMOVED lines=15> */
.L_x_3823:
        /* <DEDUP_REMOVED lines=15> */
.L_x_3824:
        /* <DEDUP_REMOVED lines=15> */
.L_x_3825:
        /* <DEDUP_REMOVED lines=10> */
.L_x_3807:
[----:B------:R-:W-:Y:S05]  /*26cd0*/  BSYNC B1 ;  /* 0x0000000000017941 */ /* 0x000fea0003800000 */
.L_x_3806:
[----:B------:R-:W2:Y:S02]  /*26ce0*/  LDL.LU R5, [R1+0x4c] ;  /* 0x00004c0001057983 */ /* 0x000ea40000300800 */
[----:B--2---:R-:W-:-:S07]  /*26cf0*/  VIADD R0, R5, 0xfffffffd ;  /* 0xfffffffd05007836 */ /* 0x004fce0000000000 */
.L_x_3805:
[----:B------:R-:W-:Y:S05]  /*26d00*/  BSYNC B2 ;  /* 0x0000000000027941 */ /* 0x000fea0003800000 */
.L_x_3804:
[----:B------:R-:W-:-:S05]  /*26d10*/  VIADD R8, R8, 0xfffffffe ;  /* 0xfffffffe08087836 */ /* 0x000fca0000000000 */
[----:B------:R-:W-:-:S13]  /*26d20*/  ISETP.NE.AND P0, PT, R8, R4, PT ;  /* 0x000000040800720c */ /* 0x000fda0003f05270 */
[----:B------:R-:W-:Y:S05]  /*26d30*/  @!P0 BRA `(.L_x_3803) ;  /* 0x0000001800e08947 */ /* 0x000fea0003800000 */
.L_x_3866:
        /* <DEDUP_REMOVED lines=35> */
.L_x_3828:
        /* <DEDUP_REMOVED lines=8> */
.L_x_3964:
[----:B------:R-:W-:Y:S05]  /*26ff0*/  BSYNC B2 ;  /* 0x0000000000027941 */ /* 0x000fea0003800000 */
.L_x_3829:
        /* <DEDUP_REMOVED lines=9> */
.L_x_3832:
[----:B------:R-:W-:Y:S05]  /*27090*/  BSYNC B2 ;  /* 0x0000000000027941 */ /* 0x000fea0003800000 */
.L_x_3831:
        /* <DEDUP_REMOVED lines=12> */
.L_x_3833:
        /* <DEDUP_REMOVED lines=13> */
.L_x_3965:
[----:B------:R-:W-:Y:S05]  /*27230*/  BSYNC B2 ;  /* 0x0000000000027941 */ /* 0x000fea0003800000 */
.L_x_3834:
        /* <DEDUP_REMOVED lines=11> */
.L_x_3837:
[----:B------:R-:W-:Y:S05]  /*272f0*/  BSYNC B2 ;  /* 0x0000000000027941 */ /* 0x000fea0003800000 */
.L_x_3836:
[----:B------:R-:W-:Y:S01]  /*27300*/  R2UR UR10, R10 ;  /* 0x000000000a0a72ca */ /* 0x000fe200000e0000 */
[----:B01----:R-:W-:Y:S01]  /*27310*/  IMAD R2, R7, 0x10000, R18 ;  /* 0x0001000007027824 */ /* 0x003fe200078e0212 */
[----:B------:R-:W-:Y:S01]  /*27320*/  R2UR UR6, R8 ;  /* 0x00000000080672ca */ /* 0x000fe200000e0000 */
[----:B------:R-:W-:Y:S01]  /*27330*/  UIADD3 UR4, UP0, UR40, 0x470, URZ ;  /* 0x0000047028047890 */ /* 0x000fe2000ff1e03f */
[----:B------:R-:W-:Y:S01]  /*27340*/  R2UR UR7, R9 ;  /* 0x00000000090772ca */ /* 0x000fe200000e0000 */
[----:B------:R-:W-:Y:S01]  /*27350*/  VIADD R3, R3, 0x38850 ;  /* 0x0003885003037836 */ /* 0x000fe20000000000 */
[----:B------:R-:W-:Y:S01]  /*27360*/  PLOP3.LUT P0, PT, PT, PT, PT, 0x80, 0x0 ;  /* 0x000000000000781c */ /* 0x000fe20003f0f070 */
[----:B------:R-:W-:Y:S01]  /*27370*/  VIADD R5, R2, 0x400 ;  /* 0x0000040002057836 */ /* 0x000fe20000000000 */
[----:B------:R-:W-:-:S12]  /*27380*/  UIADD3.X UR5, URZ, UR41, URZ, UP0, !UPT ;  /* 0x000000293f057290 */ /* 0x000fd800087fe43f */
.L_x_3838:
        /* <DEDUP_REMOVED lines=15> */
.L_x_3839:
        /* <DEDUP_REMOVED lines=15> */
.L_x_3840:
        /* <DEDUP_REMOVED lines=15> */
.L_x_3841:
        /* <DEDUP_REMOVED lines=15> */
.L_x_3842:
        /* <DEDUP_REMOVED lines=15> */
.L_x_3843:
        /* <DEDUP_REMOVED lines=15> */
.L_x_3844:
        /* <DEDUP_REMOVED lines=15> */
.L_x_3845:
        /* <DEDUP_REMOVED lines=10> */
.L_x_3827:
[----:B------:R-:W-:Y:S05]  /*27ac0*/  BSYNC B1 ;  /* 0x0000000000017941 */ /* 0x000fea0003800000 */
.L_x_3826:
        /* <DEDUP_REMOVED lines=35> */
.L_x_3848:
        /* <DEDUP_REMOVED lines=8> */
.L_x_3966:
[----:B------:R-:W-:Y:S05]  /*27d80*/  BSYNC B2 ;  /* 0x0000000000027941 */ /* 0x000fea0003800000 */
.L_x_3849:
        /* <DEDUP_REMOVED lines=9> */
.L_x_3852:
[----:B------:R-:W-:Y:S05]  /*27e20*/  BSYNC B2 ;  /* 0x0000000000027941 */ /* 0x000fea0003800000 */
.L_x_3851:
        /* <DEDUP_REMOVED lines=13> */
.L_x_3853:
        /* <DEDUP_REMOVED lines=13> */
.L_x_3967:
[----:B------:R-:W-:Y:S05]  /*27fd0*/  BSYNC B2 ;  /* 0x0000000000027941 */ /* 0x000fea0003800000 */
.L_x_3854:
        /* <DEDUP_REMOVED lines=11> */
.L_x_3857:
[----:B------:R-:W-:Y:S05]  /*28090*/  BSYNC B2 ;  /* 0x0000000000027941 */ /* 0x000fea0003800000 */
.L_x_3856:
        /* <DEDUP_REMOVED lines=10> */
.L_x_3858:
        /* <DEDUP_REMOVED lines=15> */
.L_x_3859:
        /* <DEDUP_REMOVED lines=15> */
.L_x_3860:
        /* <DEDUP_REMOVED lines=15> */
.L_x_3861:
        /* <DEDUP_REMOVED lines=15> */
.L_x_3862:
        /* <DEDUP_REMOVED lines=15> */
.L_x_3863:
        /* <DEDUP_REMOVED lines=15> */
.L_x_3864:
        /* <DEDUP_REMOVED lines=15> */
.L_x_3865:
        /* <DEDUP_REMOVED lines=10> */
.L_x_3847:
[----:B------:R-:W-:Y:S05]  /*28870*/  BSYNC B1 ;  /* 0x0000000000017941 */ /* 0x000fea0003800000 */
.L_x_3846:
[----:B------:R-:W2:Y:S01]  /*28880*/  LDL R5, [R1+0x28] ;  /* 0x0000280001057983 */ /* 0x000ea20000100800 */
[----:B------:R-:W-:Y:S01]  /*28890*/  VIADD R0, R0, 0xfffffffe ;  /* 0xfffffffe00007836 */ /* 0x000fe20000000000 */
[----:B--2---:R-:W-:-:S13]  /*288a0*/  ISETP.GT.AND P0, PT, R6, R5, PT ;  /* 0x000000050600720c */ /* 0x004fda0003f04270 */
[----:B------:R-:W-:Y:S05]  /*288b0*/  @P0 BRA `(.L_x_3866) ;  /* 0xffffffe400200947 */ /* 0x000fea000383ffff */
.L_x_3803:
[----:B------:R-:W-:Y:S05]  /*288c0*/  BSYNC B0 ;  /* 0x0000000000007941 */ /* 0x000fea0003800000 */
.L_x_3802:
        /* <DEDUP_REMOVED lines=25> */
.L_x_3868:
[----:B------:R-:W-:Y:S05]  /*28a60*/  BSYNC B0 ;  /* 0x0000000000007941 */ /* 0x000fea0003800000 */
.L_x_3867:
[----:B------:R-:W-:-:S05]  /*28a70*/  SEL R0, R0, RZ, P0 ;  /* 0x000000ff00007207 */ /* 0x000fca0000000000 */
[----:B------:R3:W-:Y:S02]  /*28a80*/  STL [R1+0x10], R0 ;  /* 0x0000100001007387 */ /* 0x0007e40000100800 */
.L_x_3764:
[----:B------:R-:W-:Y:S05]  /*28a90*/  BSYNC B7 ;  /* 0x0000000000077941 */ /* 0x000fea0003800000 */
.L_x_3762:
[----:B------:R-:W-:-:S13]  /*28aa0*/  LOP3.LUT P0, RZ, R19, 0x40, RZ, 0xc0, !PT ;  /* 0x0000004013ff7812 */ /* 0x000fda000780c0ff */
[----:B------:R-:W-:Y:S05]  /*28ab0*/  @!P0 BRA `(.L_x_3869) ;  /* 0x00000000002c8947 */ /* 0x000fea0003800000 */
[----:B------:R-:W-:Y:S05]  /*28ac0*/  WARPSYNC.ALL ;  /* 0x0000000000007948 */ /* 0x000fea0003800000 */
[----:B------:R-:W4:Y:S08]  /*28ad0*/  S2UR UR5, SR_CgaCtaId ;  /* 0x00000000000579c3 */ /* 0x000f300000008800 */
[----:B------:R-:W-:Y:S06]  /*28ae0*/  BAR.SYNC.DEFER_BLOCKING 0x5, 0x180 ;  /* 0x0146000000007b1d */ /* 0x000fec0000010000 */
[----:B------:R-:W-:-:S02]  /*28af0*/  UMOV UR4, 0x400 ;  /* 0x0000040000047882 */ /* 0x000fc40000000000 */
[----:B----4-:R-:W-:-:S06]  /*28b00*/  ULEA UR4, UR5, UR4, 0x18 ;  /* 0x0000000405047291 */ /* 0x010fcc000f8ec03f */
[----:B------:R-:W-:-:S05]  /*28b10*/  IMAD.U32 R18, RZ, RZ, UR4 ;  /* 0x00000004ff127e24 */ /* 0x000fca000f8e00ff */
[----:B-1----:R-:W1:Y:S04]  /*28b20*/  LDS.128 R4, [R18+0x388d0] ;  /* 0x0388d00012047984 */ /* 0x002e680000000c00 */
[----:B-1----:R1:W-:Y:S04]  /*28b30*/  STL.64 [R1], R4 ;  /* 0x0000000401007387 */ /* 0x0023e80000100a00 */
[----:B------:R1:W-:Y:S01]  /*28b40*/  STL.64 [R1+0x8], R6 ;  /* 0x0000080601007387 */ /* 0x0003e20000100a00 */
[----:B------:R-:W-:Y:S06]  /*28b50*/  BAR.ARV 0x4, 0x180 ;  /* 0x0106000000007b1d */ /* 0x000fec0000002000 */
[----:B------:R-:W-:Y:S05]  /*28b60*/  BRA `(.L_x_3870) ;  /* 0x0000001000347947 */ /* 0x000fea0003800000 */
.L_x_3869:
[----:B------:R-:W4:Y:S01]  /*28b70*/  S2R R16, SR_TID.X ;  /* 0x0000000000107919 */ /* 0x000f220000002100 */
[----:B------:R-:W-:Y:S01]  /*28b80*/  UMOV UR4, 0xffffffff ;  /* 0xffffffff00047882 */ /* 0x000fe20000000000 */
[----:B----4-:R-:W-:-:S04]  /*28b90*/  LOP3.LUT R16, R16, 0x1f, RZ, 0xc0, !PT ;  /* 0x0000001f10107812 */ /* 0x010fc800078ec0ff */
[----:B------:R-:W-:Y:S01]  /*28ba0*/  ISETP.NE.AND P0, PT, R16, 0x1f, PT ;  /* 0x0000001f1000780c */ /* 0x000fe20003f05270 */
[----:B------:R-:W-:-:S12]  /*28bb0*/  BRA.DIV UR4, `(.L_x_3871) ;  /* 0x0000003604f47947 */ /* 0x000fd8000b800000 */
[----:B--2---:R-:W0:Y:S01]  /*28bc0*/  LDL.LU R2, [R1] ;  /* 0x0000000001027983 */ /* 0x004e220000300800 */
[----:B------:R-:W-:-:S03]  /*28bd0*/  ULDC UR4, c[0x0][0xd3c] ;  /* 0x00034f0000047ab9 */ /* 0x000fc60000000800 */
[----:B-1----:R-:W3:Y:S01]  /*28be0*/  LDL R3, [R1+0xc] ;  /* 0x00000c0001037983 */ /* 0x002ee20000100800 */
[----:B0-----:R-:W-:Y:S02]  /*28bf0*/  IMAD.MOV.U32 R10, RZ, RZ, R2 ;  /* 0x000000ffff0a7224 */ /* 0x001fe400078e0002 */
[----:B---3--:R-:W-:-:S05]  /*28c00*/  IMAD.IADD R0, R3, 0x1, R16 ;  /* 0x0000000103007824 */ /* 0x008fca00078e0210 */
        /* <DEDUP_REMOVED lines=36> */
.L_x_3977:
[----:B------:R-:W-:Y:S02]  /*28e50*/  ULDC UR4, c[0x0][0xd38] ;  /* 0x00034e0000047ab9 */ /* 0x000fe40000000800 */
[----:B------:R-:W-:-:S04]  /*28e60*/  IMAD.U32 R2, RZ, RZ, UR4 ;  /* 0x00000004ff027e24 */ /* 0x000fc8000f8e00ff */
[----:B-1----:R-:W-:-:S04]  /*28e70*/  IMAD R9, R9, R2, RZ ;  /* 0x0000000209097224 */ /* 0x002fc800078e02ff */
[----:B------:R-:W-:-:S05]  /*28e80*/  IMAD.IADD R4, R4, 0x1, R9 ;  /* 0x0000000104047824 */ /* 0x000fca00078e0209 */
[----:B------:R-:W-:-:S13]  /*28e90*/  ISETP.GT.AND P6, PT, R4, R5, PT ;  /* 0x000000050400720c */ /* 0x000fda0003fc4270 */
[----:B------:R-:W-:Y:S05]  /*28ea0*/  @P6 BRA `(.L_x_3872) ;  /* 0x0000000000ac6947 */ /* 0x000fea0003800000 */
.L_x_3875:
        /* <DEDUP_REMOVED lines=37> */
.L_x_3985:
[----:B------:R-:W-:Y:S02]  /*29100*/  ULDC UR4, c[0x0][0xd38] ;  /* 0x00034e0000047ab9 */ /* 0x000fe40000000800 */
[----:B------:R-:W-:-:S04]  /*29110*/  IMAD.U32 R2, RZ, RZ, UR4 ;  /* 0x00000004ff027e24 */ /* 0x000fc8000f8e00ff */
[----:B-1----:R-:W-:-:S04]  /*29120*/  IMAD R9, R9, R2, RZ ;  /* 0x0000000209097224 */ /* 0x002fc800078e02ff */
[----:B------:R-:W-:-:S05]  /*29130*/  IMAD.IADD R4, R9, 0x1, R4 ;  /* 0x0000000109047824 */ /* 0x000fca00078e0204 */
[----:B------:R-:W-:-:S13]  /*29140*/  ISETP.GT.AND P6, PT, R4, R5, PT ;  /* 0x000000050400720c */ /* 0x000fda0003fc4270 */
[----:B------:R-:W-:Y:S05]  /*29150*/  @!P6 BRA `(.L_x_3875) ;  /* 0xfffffffc0054e947 */ /* 0x000fea000383ffff */
.L_x_3872:
        /* <DEDUP_REMOVED lines=12> */
.L_x_3990:
[----:B------:R-:W-:-:S13]  /*29220*/  ISETP.NE.AND P0, PT, R3, RZ, PT ;  /* 0x000000ff0300720c */ /* 0x000fda0003f05270 */
[----:B------:R-:W-:Y:S05]  /*29230*/  @!P0 BRA `(.L_x_3877) ;  /* 0x0000000000148947 */ /* 0x000fea0003800000 */
[----:B------:R-:W-:Y:S01]  /*29240*/  UMOV UR4, 0xffffffff ;  /* 0xffffffff00047882 */ /* 0x000fe20000000000 */
[----:B-1----:R-:W-:Y:S02]  /*29250*/  VIADD R4, R4, 0xffffffff ;  /* 0xffffffff04047836 */ /* 0x002fe40000000000 */
[----:B------:R-:W-:Y:S05]  /*29260*/  BRA.DIV UR4, `(.L_x_3878) ;  /* 0x0000003a04e87947 */ /* 0x000fea000b800000 */
[----:B------:R1:W3:Y:S02]  /*29270*/  SHFL.IDX PT, R4, R7, R4, 0x1f ;  /* 0x00001f0407047589 */ /* 0x0002e400000e0000 */
.L_x_3993:
[----:B---3--:R-:W-:-:S07]  /*29280*/  IMAD.MOV.U32 R8, RZ, RZ, R4 ;  /* 0x000000ffff087224 */ /* 0x008fce00078e0004 */
.L_x_3877:
[----:B------:R-:W-:Y:S01]  /*29290*/  IMAD R3, R8, R2, R9 ;  /* 0x0000000208037224 */ /* 0x000fe200078e0209 */
[----:B------:R-:W-:-:S03]  /*292a0*/  ISETP.NE.AND P0, PT, R6, 0x1, PT ;  /* 0x000000010600780c */ /* 0x000fc60003f05270 */
[----:B01----:R-:W-:Y:S01]  /*292b0*/  IMAD.IADD R7, R5, 0x1, -R3 ;  /* 0x0000000105077824 */ /* 0x003fe200078e0a03 */
[----:B------:R0:W-:Y:S09]  /*292c0*/  STL [R1], R3 ;  /* 0x0000000301007387 */ /* 0x0001f20000100800 */
[----:B------:R-:W-:Y:S05]  /*292d0*/  @!P0 BRA `(.L_x_3879) ;  /* 0x0000000000e48947 */ /* 0x000fea0003800000 */
[----:B------:R-:W-:-:S04]  /*292e0*/  IABS R4, R0 ;  /* 0x0000000000047213 */ /* 0x000fc80000000000 */
[----:B------:R-:W1:Y:S08]  /*292f0*/  I2F.RP R2, R4 ;  /* 0x0000000400027306 */ /* 0x000e700000209400 */
        /* <DEDUP_REMOVED lines=55> */
.L_x_3879:
[----:B0-----:R-:W3:Y:S01]  /*29670*/  LDL R3, [R1+0xc] ;  /* 0x00000c0001037983 */ /* 0x001ee20000100800 */
[----:B------:R-:W3:Y:S02]  /*29680*/  LDC.64 R4, c[0x0][0xd90] ;  /* 0x00036400ff047b82 */ /* 0x000ee40000000a00 */
        /* <DEDUP_REMOVED lines=61> */
.L_x_3880:
[----:B------:R-:W-:-:S05]  /*29a60*/  LOP3.LUT R7, RZ, R7, RZ, 0x33, !PT ;  /* 0x00000007ff077212 */ /* 0x000fca00078e33ff */
[----:B------:R-:W-:-:S05]  /*29a70*/  IMAD.IADD R0, R0, 0x1, R7 ;  /* 0x0000000100007824 */ /* 0x000fca00078e0207 */
[----:B------:R3:W-:Y:S01]  /*29a80*/  STL [R1+0x4], R0 ;  /* 0x0000040001007387 */ /* 0x0007e20000100800 */
[----:B------:R-:W-:Y:S05]  /*29a90*/  BRA `(.L_x_3881) ;  /* 0x0000000000287947 */ /* 0x000fea0003800000 */
.L_x_3873:
        /* <DEDUP_REMOVED lines=10> */
.L_x_3881:
[----:B-1--4-:R-:W4:Y:S04]  /*29b40*/  LDL R2, [R1+0xc] ;  /* 0x00000c0001027983 */ /* 0x012f280000100800 */
[----:B0-----:R-:W5:Y:S04]  /*29b50*/  LDL R3, [R1+0x8] ;  /* 0x0000080001037983 */ /* 0x001f680000100800 */
[----:B------:R-:W2:Y:S04]  /*29b60*/  LDL R5, [R1+0x4] ;  /* 0x0000040001057983 */ /* 0x000ea80000100800 */
[----:B------:R-:W2:Y:S01]  /*29b70*/  LDL R4, [R1] ;  /* 0x0000000001047983 */ /* 0x000ea20000100800 */
[----:B---3--:R-:W0:Y:S01]  /*29b80*/  S2R R0, SR_TID.X ;  /* 0x0000000000007919 */ /* 0x008e220000002100 */
[----:B------:R-:W-:Y:S05]  /*29b90*/  WARPSYNC.ALL ;  /* 0x0000000000007948 */ /* 0x000fea0003800000 */
[----:B0-----:R-:W-:Y:S01]  /*29ba0*/  LOP3.LUT R0, R0, 0x1f, RZ, 0xc0, !PT ;  /* 0x0000001f00007812 */ /* 0x001fe200078ec0ff */
[----:B------:R-:W-:Y:S03]  /*29bb0*/  BAR.SYNC.DEFER_BLOCKING 0x4, 0x180 ;  /* 0x0106000000007b1d */ /* 0x000fe60000010000 */
[----:B------:R-:W-:-:S13]  /*29bc0*/  ISETP.NE.AND P0, PT, R0, RZ, PT ;  /* 0x000000ff0000720c */ /* 0x000fda0003f05270 */
[----:B------:R-:W0:Y:S01]  /*29bd0*/  @!P0 S2R R0, SR_CgaCtaId ;  /* 0x0000000000008919 */ /* 0x000e220000008800 */
[----:B----4-:R-:W-:Y:S01]  /*29be0*/  IMAD.MOV.U32 R7, RZ, RZ, R2 ;  /* 0x000000ffff077224 */ /* 0x010fe200078e0002 */
[----:B------:R-:W-:Y:S01]  /*29bf0*/  @!P0 MOV R2, 0x400 ;  /* 0x0000040000028802 */ /* 0x000fe20000000f00 */
[----:B-----5:R-:W-:-:S03]  /*29c00*/  IMAD.MOV.U32 R6, RZ, RZ, R3 ;  /* 0x000000ffff067224 */ /* 0x020fc600078e0003 */
[----:B0-----:R-:W-:-:S05]  /*29c10*/  @!P0 LEA R18, R0, R2, 0x18 ;  /* 0x0000000200128211 */ /* 0x001fca00078ec0ff */
[----:B--2---:R0:W-:Y:S01]  /*29c20*/  @!P0 STS.128 [R18+0x388d0], R4 ;  /* 0x0388d00412008388 */ /* 0x0041e20000000c00 */
[----:B------:R-:W-:Y:S06]  /*29c30*/  BAR.ARV 0x5, 0x180 ;  /* 0x0146000000007b1d */ /* 0x000fec0000002000 */
.L_x_3870:
[----:B--23--:R-:W2:Y:S01]  /*29c40*/  LDL R0, [R1+0xc] ;  /* 0x00000c0001007983 */ /* 0x00cea20000100800 */
[----:B------:R-:W-:Y:S02]  /*29c50*/  ULDC UR4, c[0x0][0xd3c] ;  /* 0x00034f0000047ab9 */ /* 0x000fe40000000800 */
[----:B--2---:R-:W-:-:S13]  /*29c60*/  ISETP.GE.AND P0, PT, R0, UR4, PT ;  /* 0x0000000400007c0c */ /* 0x004fda000bf06270 */
[----:B------:R-:W-:Y:S05]  /*29c70*/  @!P0 BRA `(.L_x_3882) ;  /* 0xffffff6000e88947 */ /* 0x000fea000383ffff */
[----:B------:R-:W-:Y:S05]  /*29c80*/  BSYNC B8 ;  /* 0x0000000000087941 */ /* 0x000fea0003800000 */
.L_x_3692:
[----:B----4-:R-:W2:Y:S01]  /*29c90*/  LDL.LU R0, [R1+0x6c] ;  /* 0x00006c0001007983 */ /* 0x010ea20000300800 */
        /* <DEDUP_REMOVED lines=11> */
.L_x_3994:
[----:B------:R-:W-:Y:S05]  /*29d50*/  BSYNC B0 ;  /* 0x0000000000007941 */ /* 0x000fea0003800000 */
.L_x_3883:
[----:B------:R-:W-:-:S03]  /*29d60*/  UMOV UR4, 0xffffffff ;  /* 0xffffffff00047882 */ /* 0x000fc60000000000 */
[----:B------:R-:W-:Y:S05]  /*29d70*/  BRA.DIV UR4, `(.L_x_3885) ;  /* 0x0000003204647947 */ /* 0x000fea000b800000 */
[----:B------:R-:W1:Y:S02]  /*29d80*/  S2R R2, SR_TID.X ;  /* 0x0000000000027919 */ /* 0x000e640000002100 */
[----:B-1----:R-:W-:-:S04]  /*29d90*/  SHF.R.U32.HI R2, RZ, 0x5, R2 ;  /* 0x00000005ff027819 */ /* 0x002fc80000011602 */
[----:B------:R-:W-:-:S05]  /*29da0*/  LOP3.LUT R2, R2, 0x3, RZ, 0xc0, !PT ;  /* 0x0000000302027812 */ /* 0x000fca00078ec0ff */
[----:B------:R1:W2:Y:S02]  /*29db0*/  SHFL.IDX PT, R14, R2, RZ, 0x1f ;  /* 0x00001fff020e7589 */ /* 0x0002a400000e0000 */
.L_x_3997:
[----:B--2---:R-:W-:-:S13]  /*29dc0*/  ISETP.NE.AND P0, PT, R14, RZ, PT ;  /* 0x000000ff0e00720c */ /* 0x004fda0003f05270 */
[----:B------:R-:W-:Y:S05]  /*29dd0*/  @P0 BRA `(.L_x_3472) ;  /* 0x0000000000940947 */ /* 0x000fea0003800000 */
[----:B------:R-:W-:-:S03]  /*29de0*/  UMOV UR4, 0xffffffff ;  /* 0xffffffff00047882 */ /* 0x000fc60000000000 */
[----:B------:R-:W-:Y:S05]  /*29df0*/  BRA.DIV UR4, `(.L_x_3886) ;  /* 0x0000003204787947 */ /* 0x000fea000b800000 */
[----:B------:R-:W-:-:S13]  /*29e00*/  ELECT P6, URZ, PT ;  /* 0x00000000003f782f */ /* 0x000fda00038c0000 */
.L_x_4000:
[----:B------:R-:W-:Y:S05]  /*29e10*/  @!P6 BRA `(.L_x_3472) ;  /* 0x000000000084e947 */ /* 0x000fea0003800000 */
[----:B------:R-:W-:-:S06]  /*29e20*/  ULOP3.LUT UR4, UR36, 0x2, URZ, 0xfc, !UPT ;  /* 0x0000000224047892 */ /* 0x000fcc000f8efc3f */
[----:B-1----:R-:W-:-:S05]  /*29e30*/  IMAD.U32 R2, RZ, RZ, UR4 ;  /* 0x00000004ff027e24 */ /* 0x002fca000f8e00ff */
[----:B------:R-:W-:-:S13]  /*29e40*/  ISETP.NE.AND P2, PT, R2, 0x3, PT ;  /* 0x000000030200780c */ /* 0x000fda0003f45270 */
[----:B------:R-:W-:Y:S05]  /*29e50*/  @!P2 BRA `(.L_x_3887) ;  /* 0x000000000004a947 */ /* 0x000fea0003800000 */
[----:B------:R-:W-:Y:S01]  /*29e60*/  BPT.TRAP 0x1 ;  /* 0x000000040000795c */ /* 0x000fe20000300000 */
.L_x_3887:
        /* <DEDUP_REMOVED lines=14> */
.L_x_4001:
[----:B------:R-:W1:Y:S02]  /*29f50*/  SYNCS.PHASECHK.TRANS64.TRYWAIT P0, [R7+URZ], R2 ;  /* 0x00000002070075a7 */ /* 0x000e64000800017f */
[----:B-1----:R-:W-:Y:S05]  /*29f60*/  @!P0 BRA `(.L_x_3889) ;  /* 0x0000003000508947 */ /* 0x002fea0003800000 */
.L_x_4002:
[----:B------:R-:W-:Y:S05]  /*29f70*/  @!P2 BRA `(.L_x_3890) ;  /* 0x000000000004a947 */ /* 0x000fea0003800000 */
[----:B------:R-:W-:Y:S01]  /*29f80*/  BPT.TRAP 0x1 ;  /* 0x000000040000795c */ /* 0x000fe20000300000 */
.L_x_3890:
[----:B------:R-:W2:Y:S01]  /*29f90*/  LDL.LU R4, [R1+0x10] ;  /* 0x0000100001047983 */ /* 0x000ea20000300800 */
[----:B------:R-:W-:-:S04]  /*29fa0*/  VIADD R0, R0, 0x38860 ;  /* 0x0003886000007836 */ /* 0x000fc80000000000 */
[----:B--2---:R-:W-:-:S04]  /*29fb0*/  IMAD R4, R4, 0x8, R0 ;  /* 0x0000000804047824 */ /* 0x004fc800078e0200 */
[----:B------:R-:W2:Y:S02]  /*29fc0*/  SYNCS.PHASECHK.TRANS64.TRYWAIT P0, [R4+URZ], R5 ;  /* 0x00000005040075a7 */ /* 0x000ea4000800017f */
[----:B--2---:R-:W-:Y:S05]  /*29fd0*/  @!P0 BRA `(.L_x_3891) ;  /* 0x0000003000488947 */ /* 0x004fea0003800000 */
.L_x_4003:
[----:B------:R-:W-:-:S07]  /*29fe0*/  IMAD R3, R3, 0x8, R0 ;  /* 0x0000000803037824 */ /* 0x000fce00078e0200 */
.L_x_3892:
[----:B----4-:R4:W0:Y:S02]  /*29ff0*/  SYNCS.PHASECHK.TRANS64.TRYWAIT P0, [R3+URZ], R2 ;  /* 0x00000002030075a7 */ /* 0x010824000800017f */
[----:B0-----:R-:W-:Y:S05]  /*2a000*/  @!P0 NANOSLEEP.SYNCS 0x989680 ;  /* 0x009896800000895d */ /* 0x001fea0003900000 */
[----:B------:R-:W0:Y:S02]  /*2a010*/  @!P0 SYNCS.PHASECHK.TRANS64 P0, [R3+URZ], R2 ;  /* 0x00000002030085a7 */ /* 0x000e24000800007f */
[----:B0-----:R-:W-:Y:S05]  /*2a020*/  @!P0 BRA `(.L_x_3892) ;  /* 0xfffffffc00f08947 */ /* 0x001fea000383ffff */
.L_x_3472:
[----:B------:R-:W-:Y:S05]  /*2a030*/  BSYNC B9 ;  /* 0x0000000000097941 */ /* 0x000fea0003800000 */
.L_x_3469:
[----:B------:R-:W-:Y:S05]  /*2a040*/  EXIT ;  /* 0x000000000000794d */ /* 0x000fea0003800000 */
.L_x_3498:
[----:B0-----:R0:W1:Y:S02]  /*2a050*/  SYNCS.PHASECHK.TRANS64.TRYWAIT P5, [R75+URZ+0x38890], R78 ;  /* 0x0388904e4b0075a7 */ /* 0x00106400080a017f */
[----:B-1----:R-:W-:Y:S05]  /*2a060*/  @!P5 NANOSLEEP.SYNCS 0x989680 ;  /* 0x009896800000d95d */ /* 0x002fea0003900000 */
[----:B------:R-:W1:Y:S02]  /*2a070*/  @!P5 SYNCS.PHASECHK.TRANS64 P5, [R75+URZ+0x38890], R78 ;  /* 0x0388904e4b00d5a7 */ /* 0x000e6400080a007f */
[----:B-1----:R-:W-:Y:S05]  /*2a080*/  @!P5 BRA `(.L_x_3498) ;  /* 0xfffffffc00f0d947 */ /* 0x002fea000383ffff */
[----:B------:R-:W-:Y:S05]  /*2a090*/  BRA `(.L_x_3893) ;  /* 0xfffffd90001c7947 */ /* 0x000fea000383ffff */
.L_x_3508:
[----:B0-----:R0:W1:Y:S02]  /*2a0a0*/  SYNCS.PHASECHK.TRANS64.TRYWAIT P5, [R75+URZ+0x38890], R78 ;  /* 0x0388904e4b0075a7 */ /* 0x00106400080a017f */
[----:B-1----:R-:W-:Y:S05]  /*2a0b0*/  @!P5 NANOSLEEP.SYNCS 0x989680 ;  /* 0x009896800000d95d */ /* 0x002fea0003900000 */
[----:B------:R-:W1:Y:S02]  /*2a0c0*/  @!P5 SYNCS.PHASECHK.TRANS64 P5, [R75+URZ+0x38890], R78 ;  /* 0x0388904e4b00d5a7 */ /* 0x000e6400080a007f */
[----:B-1----:R-:W-:Y:S05]  /*2a0d0*/  @!P5 BRA `(.L_x_3508) ;  /* 0xfffffffc00f0d947 */ /* 0x002fea000383ffff */
[----:B------:R-:W-:Y:S05]  /*2a0e0*/  BRA `(.L_x_3894) ;  /* 0xfffffd9800947947 */ /* 0x000fea000383ffff */
.L_x_3513:
[----:B0-----:R0:W1:Y:S02]  /*2a0f0*/  SYNCS.PHASECHK.TRANS64.TRYWAIT P5, [R75+URZ+0x38890], R78 ;  /* 0x0388904e4b0075a7 */ /* 0x00106400080a017f */
[----:B-1----:R-:W-:Y:S05]  /*2a100*/  @!P5 NANOSLEEP.SYNCS 0x989680 ;  /* 0x009896800000d95d */ /* 0x002fea0003900000 */
[----:B------:R-:W1:Y:S02]  /*2a110*/  @!P5 SYNCS.PHASECHK.TRANS64 P5, [R75+URZ+0x38890], R78 ;  /* 0x0388904e4b00d5a7 */ /* 0x000e6400080a007f */
[----:B-1----:R-:W-:Y:S05]  /*2a120*/  @!P5 BRA `(.L_x_3513) ;  /* 0xfffffffc00f0d947 */ /* 0x002fea000383ffff */
[----:B------:R-:W-:Y:S05]  /*2a130*/  BRA `(.L_x_3895) ;  /* 0xfffffda000d07947 */ /* 0x000fea000383ffff */
.L_x_3517:
[----:B------:R0:W0:Y:S02]  /*2a140*/  SYNCS.PHASECHK.TRANS64.TRYWAIT P5, [R75+URZ+0x388b0], R78 ;  /* 0x0388b04e4b0075a7 */ /* 0x00002400080a017f */
[----:B0-----:R-:W-:Y:S05]  /*2a150*/  @!P5 NANOSLEEP.SYNCS 0x989680 ;  /* 0x009896800000d95d */ /* 0x001fea0003900000 */
[----:B------:R-:W0:Y:S02]  /*2a160*/  @!P5 SYNCS.PHASECHK.TRANS64 P5, [R75+URZ+0x388b0], R78 ;  /* 0x0388b04e4b00d5a7 */ /* 0x000e2400080a007f */
[----:B0-----:R-:W-:Y:S05]  /*2a170*/  @!P5 BRA `(.L_x_3517) ;  /* 0xfffffffc00f0d947 */ /* 0x001fea000383ffff */
[----:B------:R-:W-:Y:S05]  /*2a180*/  BRA `(.L_x_3896) ;  /* 0xfffffda4004c7947 */ /* 0x000fea000383ffff */
.L_x_3560:
        /* <DEDUP_REMOVED lines=8> */
.L_x_3898:
[----:B------:R-:W-:Y:S05]  /*2a210*/  BSYNC B1 ;  /* 0x0000000000017941 */ /* 0x000fea0003800000 */
.L_x_3897:
        /* <DEDUP_REMOVED lines=8> */
.L_x_3899:
[----:B------:R-:W-:Y:S02]  /*2a2a0*/  IMAD.MOV.U32 R13, RZ, RZ, R31 ;  /* 0x000000ffff0d7224 */ /* 0x000fe400078e001f */
[----:B------:R-:W-:-:S07]  /*2a2b0*/  IMAD.MOV.U32 R2, RZ, RZ, R14 ;  /* 0x000000ffff027224 */ /* 0x000fce00078e000e */
[----:B------:R-:W-:Y:S05]  /*2a2c0*/  WARPSYNC.COLLECTIVE R15, `(.L_x_3900) ;  /* 0x000000000f087348 */ /* 0x000fea0003c00000 */
[----:B------:R0:W1:Y:S02]  /*2a2d0*/  SHFL.IDX P6, R14, R13, R12, R11 ;  /* 0x0000000c0d0e7389 */ /* 0x00006400000c000b */
[----:B01----:R-:W-:Y:S01]  /*2a2e0*/  ENDCOLLECTIVE ;  /* 0x000000000000791b */ /* 0x003fe20003800000 */
.L_x_3900:
[----:B------:R-:W-:Y:S02]  /*2a2f0*/  IMAD.MOV.U32 R13, RZ, RZ, R30 ;  /* 0x000000ffff0d7224 */ /* 0x000fe400078e001e */
[----:B------:R-:W-:-:S07]  /*2a300*/  IMAD.MOV.U32 R5, RZ, RZ, R14 ;  /* 0x000000ffff057224 */ /* 0x000fce00078e000e */
[----:B------:R-:W-:Y:S05]  /*2a310*/  WARPSYNC.COLLECTIVE R15, `(.L_x_3901) ;  /* 0x000000000f087348 */ /* 0x000fea0003c00000 */
[----:B------:R0:W1:Y:S02]  /*2a320*/  SHFL.IDX P6, R14, R13, R12, R11 ;  /* 0x0000000c0d0e7389 */ /* 0x00006400000c000b */
[----:B01----:R-:W-:Y:S01]  /*2a330*/  ENDCOLLECTIVE ;  /* 0x000000000000791b */ /* 0x003fe20003800000 */
.L_x_3901:
[----:B------:R-:W-:Y:S05]  /*2a340*/  BRA `(.L_x_3902) ;  /* 0xfffffde000287947 */ /* 0x000fea000383ffff */
.L_x_3563:
        /* <DEDUP_REMOVED lines=8> */
.L_x_3904:
[----:B------:R-:W-:Y:S05]  /*2a3d0*/  BSYNC B1 ;  /* 0x0000000000017941 */ /* 0x000fea0003800000 */
.L_x_3903:
        /* <DEDUP_REMOVED lines=8> */
.L_x_3905:
[----:B------:R-:W-:Y:S02]  /*2a460*/  IMAD.MOV.U32 R13, RZ, RZ, R31 ;  /* 0x000000ffff0d7224 */ /* 0x000fe400078e001f */
[----:B------:R-:W-:-:S07]  /*2a470*/  IMAD.MOV.U32 R4, RZ, RZ, R14 ;  /* 0x000000ffff047224 */ /* 0x000fce00078e000e */
[----:B------:R-:W-:Y:S05]  /*2a480*/  WARPSYNC.COLLECTIVE R15, `(.L_x_3906) ;  /* 0x000000000f087348 */ /* 0x000fea0003c00000 */
[----:B------:R0:W1:Y:S02]  /*2a490*/  SHFL.IDX P6, R14, R13, R12, R11 ;  /* 0x0000000c0d0e7389 */ /* 0x00006400000c000b */
[----:B01----:R-:W-:Y:S01]  /*2a4a0*/  ENDCOLLECTIVE ;  /* 0x000000000000791b */ /* 0x003fe20003800000 */
.L_x_3906:
[----:B------:R-:W-:Y:S02]  /*2a4b0*/  IMAD.MOV.U32 R13, RZ, RZ, R30 ;  /* 0x000000ffff0d7224 */ /* 0x000fe400078e001e */
[----:B------:R-:W-:-:S07]  /*2a4c0*/  IMAD.MOV.U32 R7, RZ, RZ, R14 ;  /* 0x000000ffff077224 */ /* 0x000fce00078e000e */
[----:B------:R-:W-:Y:S05]  /*2a4d0*/  WARPSYNC.COLLECTIVE R15, `(.L_x_3907) ;  /* 0x000000000f087348 */ /* 0x000fea0003c00000 */
[----:B------:R0:W1:Y:S02]  /*2a4e0*/  SHFL.IDX P6, R14, R13, R12, R11 ;  /* 0x0000000c0d0e7389 */ /* 0x00006400000c000b */
[----:B01----:R-:W-:Y:S01]  /*2a4f0*/  ENDCOLLECTIVE ;  /* 0x000000000000791b */ /* 0x003fe20003800000 */
.L_x_3907:
[----:B------:R-:W-:Y:S05]  /*2a500*/  BRA `(.L_x_3908) ;  /* 0xfffffde000807947 */ /* 0x000fea000383ffff */
.L_x_3567:
[----:B0-----:R0:W1:Y:S02]  /*2a510*/  SYNCS.PHASECHK.TRANS64.TRYWAIT P0, [R18+URZ+0x38800], R35 ;  /* 0x03880023120075a7 */ /* 0x001064000800017f */
[----:B-1----:R-:W-:Y:S05]  /*2a520*/  @!P0 NANOSLEEP.SYNCS 0x989680 ;  /* 0x009896800000895d */ /* 0x002fea0003900000 */
[----:B------:R-:W1:Y:S02]  /*2a530*/  @!P0 SYNCS.PHASECHK.TRANS64 P0, [R18+URZ+0x38800], R35 ;  /* 0x03880023120085a7 */ /* 0x000e64000800007f */
[----:B-1----:R-:W-:Y:S05]  /*2a540*/  @!P0 BRA `(.L_x_3567) ;  /* 0xfffffffc00f08947 */ /* 0x002fea000383ffff */
[----:B------:R-:W-:Y:S05]  /*2a550*/  BRA `(.L_x_3909) ;  /* 0xfffffde4006c7947 */ /* 0x000fea000383ffff */
.L_x_3575:
        /* <DEDUP_REMOVED lines=8> */
.L_x_3911:
[----:B------:R-:W-:Y:S05]  /*2a5e0*/  BSYNC B1 ;  /* 0x0000000000017941 */ /* 0x000fea0003800000 */
.L_x_3910:
        /* <DEDUP_REMOVED lines=8> */
.L_x_3912:
[----:B------:R-:W-:Y:S02]  /*2a670*/  IMAD.MOV.U32 R13, RZ, RZ, R6 ;  /* 0x000000ffff0d7224 */ /* 0x000fe400078e0006 */
[----:B------:R-:W-:-:S07]  /*2a680*/  IMAD.MOV.U32 R2, RZ, RZ, R14 ;  /* 0x000000ffff027224 */ /* 0x000fce00078e000e */
[----:B------:R-:W-:Y:S05]  /*2a690*/  WARPSYNC.COLLECTIVE R15, `(.L_x_3913) ;  /* 0x000000000f087348 */ /* 0x000fea0003c00000 */
[----:B------:R0:W1:Y:S02]  /*2a6a0*/  SHFL.IDX P6, R14, R13, R12, R11 ;  /* 0x0000000c0d0e7389 */ /* 0x00006400000c000b */
[----:B01----:R-:W-:Y:S01]  /*2a6b0*/  ENDCOLLECTIVE ;  /* 0x000000000000791b */ /* 0x003fe20003800000 */
.L_x_3913:
[----:B------:R-:W-:Y:S02]  /*2a6c0*/  IMAD.MOV.U32 R13, RZ, RZ, R8 ;  /* 0x000000ffff0d7224 */ /* 0x000fe400078e0008 */
[----:B------:R-:W-:-:S07]  /*2a6d0*/  IMAD.MOV.U32 R5, RZ, RZ, R14 ;  /* 0x000000ffff057224 */ /* 0x000fce00078e000e */
[----:B------:R-:W-:Y:S05]  /*2a6e0*/  WARPSYNC.COLLECTIVE R15, `(.L_x_3914) ;  /* 0x000000000f087348 */ /* 0x000fea0003c00000 */
[----:B------:R0:W1:Y:S02]  /*2a6f0*/  SHFL.IDX P6, R14, R13, R12, R11 ;  /* 0x0000000c0d0e7389 */ /* 0x00006400000c000b */
[----:B01----:R-:W-:Y:S01]  /*2a700*/  ENDCOLLECTIVE ;  /* 0x000000000000791b */ /* 0x003fe20003800000 */
.L_x_3914:
[----:B------:R-:W-:Y:S05]  /*2a710*/  BRA `(.L_x_3915) ;  /* 0xfffffdf000c47947 */ /* 0x000fea000383ffff */
.L_x_3578:
        /* <DEDUP_REMOVED lines=8> */
.L_x_3917:
[----:B------:R-:W-:Y:S05]  /*2a7a0*/  BSYNC B1 ;  /* 0x0000000000017941 */ /* 0x000fea0003800000 */
.L_x_3916:
        /* <DEDUP_REMOVED lines=8> */
.L_x_3918:
[----:B------:R-:W-:Y:S02]  /*2a830*/  IMAD.MOV.U32 R13, RZ, RZ, R6 ;  /* 0x000000ffff0d7224 */ /* 0x000fe400078e0006 */
[----:B------:R-:W-:-:S07]  /*2a840*/  IMAD.MOV.U32 R2, RZ, RZ, R14 ;  /* 0x000000ffff027224 */ /* 0x000fce00078e000e */
[----:B------:R-:W-:Y:S05]  /*2a850*/  WARPSYNC.COLLECTIVE R15, `(.L_x_3919) ;  /* 0x000000000f087348 */ /* 0x000fea0003c00000 */
[----:B------:R0:W1:Y:S02]  /*2a860*/  SHFL.IDX P6, R14, R13, R12, R11 ;  /* 0x0000000c0d0e7389 */ /* 0x00006400000c000b */
[----:B01----:R-:W-:Y:S01]  /*2a870*/  ENDCOLLECTIVE ;  /* 0x000000000000791b */ /* 0x003fe20003800000 */
.L_x_3919:
[----:B------:R-:W-:Y:S02]  /*2a880*/  IMAD.MOV.U32 R13, RZ, RZ, R8 ;  /* 0x000000ffff0d7224 */ /* 0x000fe400078e0008 */
[----:B------:R-:W-:-:S07]  /*2a890*/  IMAD.MOV.U32 R6, RZ, RZ, R14 ;  /* 0x000000ffff067224 */ /* 0x000fce00078e000e */
[----:B------:R-:W-:Y:S05]  /*2a8a0*/  WARPSYNC.COLLECTIVE R15, `(.L_x_3920) ;  /* 0x000000000f087348 */ /* 0x000fea0003c00000 */
[----:B------:R0:W1:Y:S02]  /*2a8b0*/  SHFL.IDX P6, R14, R13, R12, R11 ;  /* 0x0000000c0d0e7389 */ /* 0x00006400000c000b */
[----:B01----:R-:W-:Y:S01]  /*2a8c0*/  ENDCOLLECTIVE ;  /* 0x000000000000791b */ /* 0x003fe20003800000 */
.L_x_3920:
[----:B------:R-:W-:Y:S05]  /*2a8d0*/  BRA `(.L_x_3921) ;  /* 0xfffffdf000f07947 */ /* 0x000fea000383ffff */
.L_x_3582:
[----:B0-----:R0:W1:Y:S02]  /*2a8e0*/  SYNCS.PHASECHK.TRANS64.TRYWAIT P1, [R18+URZ+0x38800], R15 ;  /* 0x0388000f120075a7 */ /* 0x001064000802017f */
[----:B-1----:R-:W-:Y:S05]  /*2a8f0*/  @!P1 NANOSLEEP.SYNCS 0x989680 ;  /* 0x009896800000995d */ /* 0x002fea0003900000 */
[----:B------:R-:W1:Y:S02]  /*2a900*/  @!P1 SYNCS.PHASECHK.TRANS64 P1, [R18+URZ+0x38800], R15 ;  /* 0x0388000f120095a7 */ /* 0x000e64000802007f */
[----:B-1----:R-:W-:Y:S05]  /*2a910*/  @!P1 BRA `(.L_x_3582) ;  /* 0xfffffffc00f09947 */ /* 0x002fea000383ffff */
[----:B------:R-:W-:Y:S05]  /*2a920*/  BRA `(.L_x_3922) ;  /* 0xfffffdf400947947 */ /* 0x000fea000383ffff */
.L_x_3588:
[----:B-1----:R1:W2:Y:S02]  /*2a930*/  SYNCS.PHASECHK.TRANS64.TRYWAIT P1, [R15+URZ+0x38830], R8 ;  /* 0x038830080f0075a7 */ /* 0x0022a4000802017f */
[----:B--2---:R-:W-:Y:S05]  /*2a940*/  @!P1 NANOSLEEP.SYNCS 0x989680 ;  /* 0x009896800000995d */ /* 0x004fea0003900000 */
[----:B------:R-:W2:Y:S02]  /*2a950*/  @!P1 SYNCS.PHASECHK.TRANS64 P1, [R15+URZ+0x38830], R8 ;  /* 0x038830080f0095a7 */ /* 0x000ea4000802007f */
[----:B--2---:R-:W-:Y:S05]  /*2a960*/  @!P1 BRA `(.L_x_3588) ;  /* 0xfffffffc00f09947 */ /* 0x004fea000383ffff */
[----:B------:R-:W-:Y:S05]  /*2a970*/  BRA `(.L_x_3587) ;  /* 0xfffffe04004c7947 */ /* 0x000fea000383ffff */
.L_x_3590:
[----:B--2---:R2:W3:Y:S02]  /*2a980*/  SYNCS.PHASECHK.TRANS64.TRYWAIT P1, [R18+URZ+0x38810], R3 ;  /* 0x03881003120075a7 */ /* 0x0044e4000802017f */
[----:B---3--:R-:W-:Y:S05]  /*2a990*/  @!P1 NANOSLEEP.SYNCS 0x989680 ;  /* 0x009896800000995d */ /* 0x008fea0003900000 */
[----:B------:R-:W3:Y:S02]  /*2a9a0*/  @!P1 SYNCS.PHASECHK.TRANS64 P1, [R18+URZ+0x38810], R3 ;  /* 0x03881003120095a7 */ /* 0x000ee4000802007f */
[----:B---3--:R-:W-:Y:S05]  /*2a9b0*/  @!P1 BRA `(.L_x_3590) ;  /* 0xfffffffc00f09947 */ /* 0x008fea000383ffff */
[----:B------:R-:W-:Y:S05]  /*2a9c0*/  BRA `(.L_x_3923) ;  /* 0xfffffe0400fc7947 */ /* 0x000fea000383ffff */
.L_x_3594:
[----:B----4-:R4:W0:Y:S02]  /*2a9d0*/  SYNCS.PHASECHK.TRANS64.TRYWAIT P2, [R15+URZ+0x38850], R8 ;  /* 0x038850080f0075a7 */ /* 0x010824000804017f */
[----:B0-----:R-:W-:Y:S05]  /*2a9e0*/  @!P2 NANOSLEEP.SYNCS 0x989680 ;  /* 0x009896800000a95d */ /* 0x001fea0003900000 */
[----:B------:R-:W0:Y:S02]  /*2a9f0*/  @!P2 SYNCS.PHASECHK.TRANS64 P2, [R15+URZ+0x38850], R8 ;  /* 0x038850080f00a5a7 */ /* 0x000e24000804007f */
[----:B0-----:R-:W-:Y:S05]  /*2aa00*/  @!P2 BRA `(.L_x_3594) ;  /* 0xfffffffc00f0a947 */ /* 0x001fea000383ffff */
[----:B------:R-:W-:Y:S05]  /*2aa10*/  BRA `(.L_x_3593) ;  /* 0xfffffe0800207947 */ /* 0x000fea000383ffff */
.L_x_3614:
[----:B-1----:R1:W2:Y:S02]  /*2aa20*/  SYNCS.PHASECHK.TRANS64.TRYWAIT P3, [R201+URZ+0x38830], R14 ;  /* 0x0388300ec90075a7 */ /* 0x0022a4000806017f */
[----:B--2---:R-:W-:Y:S05]  /*2aa30*/  @!P3 NANOSLEEP.SYNCS 0x989680 ;  /* 0x009896800000b95d */ /* 0x004fea0003900000 */
[----:B------:R-:W2:Y:S02]  /*2aa40*/  @!P3 SYNCS.PHASECHK.TRANS64 P3, [R201+URZ+0x38830], R14 ;  /* 0x0388300ec900b5a7 */ /* 0x000ea4000806007f */
[----:B--2---:R-:W-:Y:S05]  /*2aa50*/  @!P3 BRA `(.L_x_3614) ;  /* 0xfffffffc00f0b947 */ /* 0x004fea000383ffff */
[----:B------:R-:W-:Y:S05]  /*2aa60*/  BRA `(.L_x_3613) ;  /* 0xfffffe3c00e07947 */ /* 0x000fea000383ffff */
.L_x_3619:
[----:B---3--:R3:W4:Y:S02]  /*2aa70*/  SYNCS.PHASECHK.TRANS64.TRYWAIT P3, [R201+URZ+0x38850], R14 ;  /* 0x0388500ec90075a7 */ /* 0x008724000806017f */
[----:B----4-:R-:W-:Y:S05]  /*2aa80*/  @!P3 NANOSLEEP.SYNCS 0x989680 ;  /* 0x009896800000b95d */ /* 0x010fea0003900000 */
[----:B------:R-:W4:Y:S02]  /*2aa90*/  @!P3 SYNCS.PHASECHK.TRANS64 P3, [R201+URZ+0x38850], R14 ;  /* 0x0388500ec900b5a7 */ /* 0x000f24000806007f */
[----:B----4-:R-:W-:Y:S05]  /*2aaa0*/  @!P3 BRA `(.L_x_3619) ;  /* 0xfffffffc00f0b947 */ /* 0x010fea000383ffff */
[----:B------:R-:W-:Y:S05]  /*2aab0*/  BRA `(.L_x_3618) ;  /* 0xfffffe40007c7947 */ /* 0x000fea000383ffff */
.L_x_3639:
[----:B-1----:R1:W2:Y:S02]  /*2aac0*/  SYNCS.PHASECHK.TRANS64.TRYWAIT P3, [R21+URZ+0x38830], R14 ;  /* 0x0388300e150075a7 */ /* 0x0022a4000806017f */
[----:B--2---:R-:W-:Y:S05]  /*2aad0*/  @!P3 NANOSLEEP.SYNCS 0x989680 ;  /* 0x009896800000b95d */ /* 0x004fea0003900000 */
[----:B------:R-:W2:Y:S02]  /*2aae0*/  @!P3 SYNCS.PHASECHK.TRANS64 P3, [R21+URZ+0x38830], R14 ;  /* 0x0388300e1500b5a7 */ /* 0x000ea4000806007f */
[----:B--2---:R-:W-:Y:S05]  /*2aaf0*/  @!P3 BRA `(.L_x_3639) ;  /* 0xfffffffc00f0b947 */ /* 0x004fea000383ffff */
[----:B------:R-:W-:Y:S05]  /*2ab00*/  BRA `(.L_x_3638) ;  /* 0xfffffe7c00c47947 */ /* 0x000fea000383ffff */
.L_x_3644:
[----:B---3--:R3:W4:Y:S02]  /*2ab10*/  SYNCS.PHASECHK.TRANS64.TRYWAIT P3, [R21+URZ+0x38850], R14 ;  /* 0x0388500e150075a7 */ /* 0x008724000806017f */
[----:B----4-:R-:W-:Y:S05]  /*2ab20*/  @!P3 NANOSLEEP.SYNCS 0x989680 ;  /* 0x009896800000b95d */ /* 0x010fea0003900000 */
[----:B------:R-:W4:Y:S02]  /*2ab30*/  @!P3 SYNCS.PHASECHK.TRANS64 P3, [R21+URZ+0x38850], R14 ;  /* 0x0388500e1500b5a7 */ /* 0x000f24000806007f */
[----:B----4-:R-:W-:Y:S05]  /*2ab40*/  @!P3 BRA `(.L_x_3644) ;  /* 0xfffffffc00f0b947 */ /* 0x010fea000383ffff */
[----:B------:R-:W-:Y:S05]  /*2ab50*/  BRA `(.L_x_3643) ;  /* 0xfffffe8000607947 */ /* 0x000fea000383ffff */
.L_x_3652:
[----:B-1----:R1:W2:Y:S02]  /*2ab60*/  SYNCS.PHASECHK.TRANS64.TRYWAIT P2, [R21+URZ+0x38830], R9 ;  /* 0x03883009150075a7 */ /* 0x0022a4000804017f */
[----:B--2---:R-:W-:Y:S05]  /*2ab70*/  @!P2 NANOSLEEP.SYNCS 0x989680 ;  /* 0x009896800000a95d */ /* 0x004fea0003900000 */
[----:B------:R-:W2:Y:S02]  /*2ab80*/  @!P2 SYNCS.PHASECHK.TRANS64 P2, [R21+URZ+0x38830], R9 ;  /* 0x038830091500a5a7 */ /* 0x000ea4000804007f */
[----:B--2---:R-:W-:Y:S05]  /*2ab90*/  @!P2 BRA `(.L_x_3652) ;  /* 0xfffffffc00f0a947 */ /* 0x004fea000383ffff */
[----:B------:R-:W-:Y:S05]  /*2aba0*/  BRA `(.L_x_3651) ;  /* 0xfffffeb0003c7947 */ /* 0x000fea000383ffff */
.L_x_3657:
[----:B---3--:R3:W4:Y:S02]  /*2abb0*/  SYNCS.PHASECHK.TRANS64.TRYWAIT P2, [R21+URZ+0x38850], R9 ;  /* 0x03885009150075a7 */ /* 0x008724000804017f */
[----:B----4-:R-:W-:Y:S05]  /*2abc0*/  @!P2 NANOSLEEP.SYNCS 0x989680 ;  /* 0x009896800000a95d */ /* 0x010fea0003900000 */
[----:B------:R-:W4:Y:S02]  /*2abd0*/  @!P2 SYNCS.PHASECHK.TRANS64 P2, [R21+URZ+0x38850], R9 ;  /* 0x038850091500a5a7 */ /* 0x000f24000804007f */
[----:B----4-:R-:W-:Y:S05]  /*2abe0*/  @!P2 BRA `(.L_x_3657) ;  /* 0xfffffffc00f0a947 */ /* 0x010fea000383ffff */
[----:B------:R-:W-:Y:S05]  /*2abf0*/  BRA `(.L_x_3656) ;  /* 0xfffffeb000d87947 */ /* 0x000fea000383ffff */
.L_x_3708:
        /* <DEDUP_REMOVED lines=11> */
.L_x_3925:
[----:B------:R-:W-:Y:S05]  /*2acb0*/  BSYNC B1 ;  /* 0x0000000000017941 */ /* 0x000fea0003800000 */
.L_x_3924:
[----:B------:R-:W-:Y:S05]  /*2acc0*/  BRA `(.L_x_3926) ;  /* 0xffffff60003c7947 */ /* 0x000fea000383ffff */
.L_x_3710:
[----:B------:R-:W-:Y:S01]  /*2acd0*/  BSSY B1, `(.L_x_3927) ;  /* 0x0000006000017945 */ /* 0x000fe20003800000 */
[----:B0-----:R-:W-:-:S07]  /*2ace0*/  IMAD.MOV.U32 R15, RZ, RZ, -0x1 ;  /* 0xffffffffff0f7424 */ /* 0x001fce00078e00ff */
[----:B-1----:R-:W-:Y:S05]  /*2acf0*/  WARPSYNC.COLLECTIVE R15, `(.L_x_3928) ;  /* 0x000000000f0c7348 */ /* 0x002fea0003c00000 */
[----:B------:R-:W-:Y:S02]  /*2ad00*/  ELECT P6, UR62, PT ;  /* 0x00000000003e782f */ /* 0x000fe400038c0000 */
[----:B------:R-:W-:Y:S01]  /*2ad10*/  MOV R14, UR62 ;  /* 0x0000003e000e7c02 */ /* 0x000fe20008000f00 */
[----:B-1----:R-:W-:Y:S10]  /*2ad20*/  ENDCOLLECTIVE ;  /* 0x000000000000791b */ /* 0x002ff40003800000 */
.L_x_3928:
[----:B------:R-:W-:Y:S05]  /*2ad30*/  BSYNC B1 ;  /* 0x0000000000017941 */ /* 0x000fea0003800000 */
.L_x_3927:
[----:B------:R-:W-:Y:S05]  /*2ad40*/  BRA `(.L_x_3709) ;  /* 0xffffff6000347947 */ /* 0x000fea000383ffff */
.L_x_3712:
[----:B-1----:R1:W2:Y:S02]  /*2ad50*/  SYNCS.PHASECHK.TRANS64.TRYWAIT P0, [R18+URZ+0x38820], R5 ;  /* 0x03882005120075a7 */ /* 0x0022a4000800017f */
[----:B--2---:R-:W-:Y:S05]  /*2ad60*/  @!P0 NANOSLEEP.SYNCS 0x989680 ;  /* 0x009896800000895d */ /* 0x004fea0003900000 */
[----:B------:R-:W2:Y:S02]  /*2ad70*/  @!P0 SYNCS.PHASECHK.TRANS64 P0, [R18+URZ+0x38820], R5 ;  /* 0x03882005120085a7 */ /* 0x000ea4000800007f */
[----:B--2---:R-:W-:Y:S05]  /*2ad80*/  @!P0 BRA `(.L_x_3712) ;  /* 0xfffffffc00f08947 */ /* 0x004fea000383ffff */
[----:B------:R-:W-:Y:S05]  /*2ad90*/  BRA `(.L_x_3929) ;  /* 0xffffff6000447947 */ /* 0x000fea000383ffff */
.L_x_3716:
[----:B--2---:R2:W3:Y:S02]  /*2ada0*/  SYNCS.PHASECHK.TRANS64.TRYWAIT P0, [R6+URZ+0x388a0], R10 ;  /* 0x0388a00a060075a7 */ /* 0x0044e4000800017f */
[----:B---3--:R-:W-:Y:S05]  /*2adb0*/  @!P0 NANOSLEEP.SYNCS 0x989680 ;  /* 0x009896800000895d */ /* 0x008fea0003900000 */
[----:B------:R-:W3:Y:S02]  /*2adc0*/  @!P0 SYNCS.PHASECHK.TRANS64 P0, [R6+URZ+0x388a0], R10 ;  /* 0x0388a00a060085a7 */ /* 0x000ee4000800007f */
[----:B---3--:R-:W-:Y:S05]  /*2add0*/  @!P0 BRA `(.L_x_3716) ;  /* 0xfffffffc00f08947 */ /* 0x008fea000383ffff */
[----:B------:R-:W-:Y:S05]  /*2ade0*/  BRA `(.L_x_3930) ;  /* 0xffffff6000647947 */ /* 0x000fea000383ffff */
.L_x_3721:
[----:B-1----:R1:W3:Y:S02]  /*2adf0*/  SYNCS.PHASECHK.TRANS64.TRYWAIT P0, [R6+URZ+0x388c0], R10 ;  /* 0x0388c00a060075a7 */ /* 0x0022e4000800017f */
[----:B---3--:R-:W-:Y:S05]  /*2ae00*/  @!P0 NANOSLEEP.SYNCS 0x989680 ;  /* 0x009896800000895d */ /* 0x008fea0003900000 */
[----:B------:R-:W3:Y:S02]  /*2ae10*/  @!P0 SYNCS.PHASECHK.TRANS64 P0, [R6+URZ+0x388c0], R10 ;  /* 0x0388c00a060085a7 */ /* 0x000ee4000800007f */
[----:B---3--:R-:W-:Y:S05]  /*2ae20*/  @!P0 BRA `(.L_x_3721) ;  /* 0xfffffffc00f08947 */ /* 0x008fea000383ffff */
[----:B------:R-:W-:Y:S05]  /*2ae30*/  BRA `(.L_x_3931) ;  /* 0xffffff6000e47947 */ /* 0x000fea000383ffff */
.L_x_3735:
[----:B-1----:R1:W2:Y:S02]  /*2ae40*/  SYNCS.PHASECHK.TRANS64.TRYWAIT P1, [R6+URZ+0x388a0], R7 ;  /* 0x0388a007060075a7 */ /* 0x0022a4000802017f */
[----:B--2---:R-:W-:Y:S05]  /*2ae50*/  @!P1 NANOSLEEP.SYNCS 0x989680 ;  /* 0x009896800000995d */ /* 0x004fea0003900000 */
[----:B------:R-:W2:Y:S02]  /*2ae60*/  @!P1 SYNCS.PHASECHK.TRANS64 P1, [R6+URZ+0x388a0], R7 ;  /* 0x0388a007060095a7 */ /* 0x000ea4000802007f */
[----:B--2---:R-:W-:Y:S05]  /*2ae70*/  @!P1 BRA `(.L_x_3735) ;  /* 0xfffffffc00f09947 */ /* 0x004fea000383ffff */
[----:B------:R-:W-:Y:S05]  /*2ae80*/  BRA `(.L_x_3932) ;  /* 0xffffff6c00647947 */ /* 0x000fea000383ffff */
.L_x_3740:
[----:B--2---:R2:W3:Y:S02]  /*2ae90*/  SYNCS.PHASECHK.TRANS64.TRYWAIT P1, [R6+URZ+0x388c0], R7 ;  /* 0x0388c007060075a7 */ /* 0x0044e4000802017f */
[----:B---3--:R-:W-:Y:S05]  /*2aea0*/  @!P1 NANOSLEEP.SYNCS 0x989680 ;  /* 0x009896800000995d */ /* 0x008fea0003900000 */
[----:B------:R-:W3:Y:S02]  /*2aeb0*/  @!P1 SYNCS.PHASECHK.TRANS64 P1, [R6+URZ+0x388c0], R7 ;  /* 0x0388c007060095a7 */ /* 0x000ee4000802007f */
[----:B---3--:R-:W-:Y:S05]  /*2aec0*/  @!P1 BRA `(.L_x_3740) ;  /* 0xfffffffc00f09947 */ /* 0x008fea000383ffff */
[----:B------:R-:W-:Y:S05]  /*2aed0*/  BRA `(.L_x_3933) ;  /* 0xffffff6c00e07947 */ /* 0x000fea000383ffff */
.L_x_3770:
        /* <DEDUP_REMOVED lines=11> */
.L_x_3935:
[----:B------:R-:W-:Y:S05]  /*2af90*/  BSYNC B0 ;  /* 0x0000000000007941 */ /* 0x000fea0003800000 */
.L_x_3934:
[----:B------:R-:W-:Y:S05]  /*2afa0*/  BRA `(.L_x_3936) ;  /* 0xffffff8400647947 */ /* 0x000fea000383ffff */
.L_x_3772:
[----:B------:R-:W-:Y:S01]  /*2afb0*/  BSSY B0, `(.L_x_3937) ;  /* 0x0000006000007945 */ /* 0x000fe20003800000 */
[----:B0-----:R-:W-:-:S07]  /*2afc0*/  IMAD.MOV.U32 R15, RZ, RZ, -0x1 ;  /* 0xffffffffff0f7424 */ /* 0x001fce00078e00ff */
[----:B-12---:R-:W-:Y:S05]  /*2afd0*/  WARPSYNC.COLLECTIVE R15, `(.L_x_3938) ;  /* 0x000000000f0c7348 */ /* 0x006fea0003c00000 */
[----:B------:R-:W-:Y:S02]  /*2afe0*/  ELECT P6, UR62, PT ;  /* 0x00000000003e782f */ /* 0x000fe400038c0000 */
[----:B------:R-:W-:Y:S01]  /*2aff0*/  MOV R14, UR62 ;  /* 0x0000003e000e7c02 */ /* 0x000fe20008000f00 */
[----:B-12---:R-:W-:Y:S10]  /*2b000*/  ENDCOLLECTIVE ;  /* 0x000000000000791b */ /* 0x006ff40003800000 */
.L_x_3938:
[----:B------:R-:W-:Y:S05]  /*2b010*/  BSYNC B0 ;  /* 0x0000000000007941 */ /* 0x000fea0003800000 */
.L_x_3937:
[----:B------:R-:W-:Y:S05]  /*2b020*/  BRA `(.L_x_3939) ;  /* 0xffffff8400687947 */ /* 0x000fea000383ffff */
.L_x_3774:
[----:B---3--:R3:W4:Y:S02]  /*2b030*/  SYNCS.PHASECHK.TRANS64.TRYWAIT P0, [R0+URZ+0x38840], R2 ;  /* 0x03884002000075a7 */ /* 0x008724000800017f */
[----:B----4-:R-:W-:Y:S05]  /*2b040*/  @!P0 NANOSLEEP.SYNCS 0x989680 ;  /* 0x009896800000895d */ /* 0x010fea0003900000 */
[----:B------:R-:W4:Y:S02]  /*2b050*/  @!P0 SYNCS.PHASECHK.TRANS64 P0, [R0+URZ+0x38840], R2 ;  /* 0x03884002000085a7 */ /* 0x000f24000800007f */
[----:B----4-:R-:W-:Y:S05]  /*2b060*/  @!P0 BRA `(.L_x_3774) ;  /* 0xfffffffc00f08947 */ /* 0x010fea000383ffff */
[----:B------:R-:W-:Y:S05]  /*2b070*/  BRA `(.L_x_3940) ;  /* 0xffffff8400cc7947 */ /* 0x000fea000383ffff */
.L_x_3778:
        /* <DEDUP_REMOVED lines=10> */
.L_x_3941:
[----:B------:R0:W-:Y:S01]  /*2b120*/  STL [R1+0x2c], R10 ;  /* 0x00002c0a01007387 */ /* 0x0001e20000100800 */
[----:B------:R-:W-:Y:S02]  /*2b130*/  IMAD.MOV.U32 R13, RZ, RZ, R3 ;  /* 0x000000ffff0d7224 */ /* 0x000fe400078e0003 */
[----:B------:R-:W-:-:S07]  /*2b140*/  IMAD.MOV.U32 R4, RZ, RZ, R14 ;  /* 0x000000ffff047224 */ /* 0x000fce00078e000e */
[----:B0-----:R-:W-:Y:S05]  /*2b150*/  WARPSYNC.COLLECTIVE R15, `(.L_x_3942) ;  /* 0x000000000f087348 */ /* 0x001fea0003c00000 */
[----:B------:R1:W2:Y:S02]  /*2b160*/  SHFL.IDX P6, R14, R13, R12, R11 ;  /* 0x0000000c0d0e7389 */ /* 0x0002a400000c000b */
[----:B012---:R-:W-:Y:S01]  /*2b170*/  ENDCOLLECTIVE ;  /* 0x000000000000791b */ /* 0x007fe20003800000 */
.L_x_3942:
[----:B------:R-:W-:Y:S02]  /*2b180*/  IMAD.MOV.U32 R13, RZ, RZ, R2 ;  /* 0x000000ffff0d7224 */ /* 0x000fe400078e0002 */
[----:B------:R-:W-:Y:S02]  /*2b190*/  IMAD.MOV.U32 R12, RZ, RZ, 0x1 ;  /* 0x00000001ff0c7424 */ /* 0x000fe400078e00ff */
[----:B------:R-:W-:-:S07]  /*2b1a0*/  IMAD.MOV.U32 R5, RZ, RZ, R14 ;  /* 0x000000ffff057224 */ /* 0x000fce00078e000e */
[----:B------:R-:W-:Y:S05]  /*2b1b0*/  WARPSYNC.COLLECTIVE R15, `(.L_x_3943) ;  /* 0x000000000f087348 */ /* 0x000fea0003c00000 */
[----:B------:R0:W1:Y:S02]  /*2b1c0*/  SHFL.IDX P6, R14, R13, R12, R11 ;  /* 0x0000000c0d0e7389 */ /* 0x00006400000c000b */
[----:B01----:R-:W-:Y:S01]  /*2b1d0*/  ENDCOLLECTIVE ;  /* 0x000000000000791b */ /* 0x003fe20003800000 */
.L_x_3943:
[----:B------:R-:W-:Y:S02]  /*2b1e0*/  IMAD.MOV.U32 R13, RZ, RZ, R3 ;  /* 0x000000ffff0d7224 */ /* 0x000fe400078e0003 */
[----:B------:R-:W-:-:S07]  /*2b1f0*/  IMAD.MOV.U32 R6, RZ, RZ, R14 ;  /* 0x000000ffff067224 */ /* 0x000fce00078e000e */
[----:B------:R-:W-:Y:S05]  /*2b200*/  WARPSYNC.COLLECTIVE R15, `(.L_x_3944) ;  /* 0x000000000f087348 */ /* 0x000fea0003c00000 */
[----:B------:R0:W1:Y:S02]  /*2b210*/  SHFL.IDX P6, R14, R13, R12, R11 ;  /* 0x0000000c0d0e7389 */ /* 0x00006400000c000b */
[----:B01----:R-:W-:Y:S01]  /*2b220*/  ENDCOLLECTIVE ;  /* 0x000000000000791b */ /* 0x003fe20003800000 */
.L_x_3944:
        /* <DEDUP_REMOVED lines=22> */
.L_x_3945:
        /* <DEDUP_REMOVED lines=10> */
.L_x_3946:
        /* <DEDUP_REMOVED lines=11> */
.L_x_3947:
        /* <DEDUP_REMOVED lines=14> */
.L_x_3948:
[----:B------:R-:W-:Y:S01]  /*2b5c0*/  IMAD.MOV.U32 R3, RZ, RZ, R14 ;  /* 0x000000ffff037224 */ /* 0x000fe200078e000e */
[----:B------:R-:W-:Y:S06]  /*2b5d0*/  BRA `(.L_x_3949) ;  /* 0xffffff8c00147947 */ /* 0x000fec000383ffff */
.L_x_3782:
        /* <DEDUP_REMOVED lines=26> */
.L_x_3951:
[----:B------:R-:W-:Y:S05]  /*2b780*/  BSYNC B0 ;  /* 0x0000000000007941 */ /* 0x000fea0003800000 */
.L_x_3950:
        /* <DEDUP_REMOVED lines=13> */
.L_x_3952:
        /* <DEDUP_REMOVED lines=35> */
[----:B------:R0:W-:Y:S03]  /*2ba90*/  @!P2 LDGSTS.E.BYPASS.LTC128B.128 [R7+0x32400], desc[UR50][R2.64+0x300], P6 ;  /* 0x324003000207afae */ /* 0x0001e6000b101d72 */
[----:B------:R-:W-:-:S07]  /*2baa0*/  @!P3 SHF.R.U32.HI R8, RZ, 0x2, R8 ;  /* 0x00000002ff08b819 */ /* 0x000fce0000011608 */
[----:B0-----:R-:W-:Y:S05]  /*2bab0*/  WARPSYNC.COLLECTIVE R15, `(.L_x_3953) ;  /* 0x000000000f087348 */ /* 0x001fea0003c00000 */
[----:B------:R1:W2:Y:S02]  /*2bac0*/  SHFL.IDX P6, R14, R13, R12, R11 ;  /* 0x0000000c0d0e7389 */ /* 0x0002a400000c000b */
[----:B012---:R-:W-:Y:S01]  /*2bad0*/  ENDCOLLECTIVE ;  /* 0x000000000000791b */ /* 0x007fe20003800000 */
.L_x_3953:
        /* <DEDUP_REMOVED lines=17> */
.L_x_3954:
        /* <DEDUP_REMOVED lines=29> */
.L_x_3955:
        /* <DEDUP_REMOVED lines=12> */
.L_x_3956:
        /* <DEDUP_REMOVED lines=34> */
.L_x_3957:
[----:B------:R-:W-:Y:S02]  /*2c0a0*/  IMAD.MOV.U32 R13, RZ, RZ, R0 ;  /* 0x000000ffff0d7224 */ /* 0x000fe400078e0000 */
[----:B------:R-:W-:-:S07]  /*2c0b0*/  IMAD.MOV.U32 R4, RZ, RZ, R14 ;  /* 0x000000ffff047224 */ /* 0x000fce00078e000e */
[----:B------:R-:W-:Y:S05]  /*2c0c0*/  WARPSYNC.COLLECTIVE R15, `(.L_x_3958) ;  /* 0x000000000f087348 */ /* 0x000fea0003c00000 */
[----:B------:R0:W1:Y:S02]  /*2c0d0*/  SHFL.IDX P6, R14, R13, R12, R11 ;  /* 0x0000000c0d0e7389 */ /* 0x00006400000c000b */
[----:B01----:R-:W-:Y:S01]  /*2c0e0*/  ENDCOLLECTIVE ;  /* 0x000000000000791b */ /* 0x003fe20003800000 */
.L_x_3958:
[----:B------:R-:W-:Y:S01]  /*2c0f0*/  IMAD.MOV.U32 R0, RZ, RZ, R14 ;  /* 0x000000ffff007224 */ /* 0x000fe200078e000e */
[----:B------:R-:W-:Y:S06]  /*2c100*/  BRA `(.L_x_3959) ;  /* 0xffffff8c00ec7947 */ /* 0x000fec000383ffff */
.L_x_3787:
[----:B0-----:R0:W2:Y:S02]  /*2c110*/  SYNCS.PHASECHK.TRANS64.TRYWAIT P0, [R18+URZ+0x38820], R0 ;  /* 0x03882000120075a7 */ /* 0x0010a4000800017f */
[----:B--2---:R-:W-:Y:S05]  /*2c120*/  @!P0 NANOSLEEP.SYNCS 0x989680 ;  /* 0x009896800000895d */ /* 0x004fea0003900000 */
[----:B------:R-:W2:Y:S02]  /*2c130*/  @!P0 SYNCS.PHASECHK.TRANS64 P0, [R18+URZ+0x38820], R0 ;  /* 0x03882000120085a7 */ /* 0x000ea4000800007f */
[----:B--2---:R-:W-:Y:S05]  /*2c140*/  @!P0 BRA `(.L_x_3787) ;  /* 0xfffffffc00f08947 */ /* 0x004fea000383ffff */
[----:B------:R-:W-:Y:S05]  /*2c150*/  BRA `(.L_x_3960) ;  /* 0xffffff9000a47947 */ /* 0x000fea000383ffff */
.L_x_3791:
[----:B0-----:R0:W1:Y:S02]  /*2c160*/  SYNCS.PHASECHK.TRANS64.TRYWAIT P0, [R0+URZ+0x38860], R2 ;  /* 0x03886002000075a7 */ /* 0x001064000800017f */
[----:B-1----:R-:W-:Y:S05]  /*2c170*/  @!P0 NANOSLEEP.SYNCS 0x989680 ;  /* 0x009896800000895d */ /* 0x002fea0003900000 */
[----:B------:R-:W1:Y:S02]  /*2c180*/  @!P0 SYNCS.PHASECHK.TRANS64 P0, [R0+URZ+0x38860], R2 ;  /* 0x03886002000085a7 */ /* 0x000e64000800007f */
[----:B-1----:R-:W-:Y:S05]  /*2c190*/  @!P0 BRA `(.L_x_3791) ;  /* 0xfffffffc00f08947 */ /* 0x002fea000383ffff */
[----:B------:R-:W-:Y:S05]  /*2c1a0*/  BRA `(.L_x_3961) ;  /* 0xffffff9000c87947 */ /* 0x000fea000383ffff */
.L_x_3810:
[----:B-1----:R1:W2:Y:S02]  /*2c1b0*/  SYNCS.PHASECHK.TRANS64.TRYWAIT P0, [R2+URZ+0x38840], R6 ;  /* 0x03884006020075a7 */ /* 0x0022a4000800017f */
[----:B--2---:R-:W-:Y:S05]  /*2c1c0*/  @!P0 NANOSLEEP.SYNCS 0x989680 ;  /* 0x009896800000895d */ /* 0x004fea0003900000 */
[----:B------:R-:W2:Y:S02]  /*2c1d0*/  @!P0 SYNCS.PHASECHK.TRANS64 P0, [R2+URZ+0x38840], R6 ;  /* 0x03884006020085a7 */ /* 0x000ea4000800007f */
[----:B--2---:R-:W-:Y:S05]  /*2c1e0*/  @!P0 BRA `(.L_x_3810) ;  /* 0xfffffffc00f08947 */ /* 0x004fea000383ffff */
[----:B------:R-:W-:Y:S05]  /*2c1f0*/  BRA `(.L_x_3962) ;  /* 0xffffff9c00f87947 */ /* 0x000fea000383ffff */
.L_x_3815:
[----:B0-----:R0:W2:Y:S02]  /*2c200*/  SYNCS.PHASECHK.TRANS64.TRYWAIT P0, [R2+URZ+0x38860], R6 ;  /* 0x03886006020075a7 */ /* 0x0010a4000800017f */
[----:B--2---:R-:W-:Y:S05]  /*2c210*/  @!P0 NANOSLEEP.SYNCS 0x989680 ;  /* 0x009896800000895d */ /* 0x004fea0003900000 */
[----:B------:R-:W2:Y:S02]  /*2c220*/  @!P0 SYNCS.PHASECHK.TRANS64 P0, [R2+URZ+0x38860], R6 ;  /* 0x03886006020085a7 */ /* 0x000ea4000800007f */
[----:B--2---:R-:W-:Y:S05]  /*2c230*/  @!P0 BRA `(.L_x_3815) ;  /* 0xfffffffc00f08947 */ /* 0x004fea000383ffff */
[----:B------:R-:W-:Y:S05]  /*2c240*/  BRA `(.L_x_3963) ;  /* 0xffffffa000787947 */ /* 0x000fea000383ffff */
.L_x_3830:
[----:B-1----:R1:W2:Y:S02]  /*2c250*/  SYNCS.PHASECHK.TRANS64.TRYWAIT P0, [R3+URZ+0x38840], R2 ;  /* 0x03884002030075a7 */ /* 0x0022a4000800017f */
[----:B--2---:R-:W-:Y:S05]  /*2c260*/  @!P0 NANOSLEEP.SYNCS 0x989680 ;  /* 0x009896800000895d */ /* 0x004fea0003900000 */
[----:B------:R-:W2:Y:S02]  /*2c270*/  @!P0 SYNCS.PHASECHK.TRANS64 P0, [R3+URZ+0x38840], R2 ;  /* 0x03884002030085a7 */ /* 0x000ea4000800007f */
[----:B--2---:R-:W-:Y:S05]  /*2c280*/  @!P0 BRA `(.L_x_3830) ;  /* 0xfffffffc00f08947 */ /* 0x004fea000383ffff */
[----:B------:R-:W-:Y:S05]  /*2c290*/  BRA `(.L_x_3964) ;  /* 0xffffffac00547947 */ /* 0x000fea000383ffff */
.L_x_3835:
[----:B0-----:R0:W2:Y:S02]  /*2c2a0*/  SYNCS.PHASECHK.TRANS64.TRYWAIT P0, [R3+URZ+0x38860], R2 ;  /* 0x03886002030075a7 */ /* 0x0010a4000800017f */
[----:B--2---:R-:W-:Y:S05]  /*2c2b0*/  @!P0 NANOSLEEP.SYNCS 0x989680 ;  /* 0x009896800000895d */ /* 0x004fea0003900000 */
[----:B------:R-:W2:Y:S02]  /*2c2c0*/  @!P0 SYNCS.PHASECHK.TRANS64 P0, [R3+URZ+0x38860], R2 ;  /* 0x03886002030085a7 */ /* 0x000ea4000800007f */
[----:B--2---:R-:W-:Y:S05]  /*2c2d0*/  @!P0 BRA `(.L_x_3835) ;  /* 0xfffffffc00f08947 */ /* 0x004fea000383ffff */
[----:B------:R-:W-:Y:S05]  /*2c2e0*/  BRA `(.L_x_3965) ;  /* 0xffffffac00d07947 */ /* 0x000fea000383ffff */
.L_x_3850:
[----:B-1----:R1:W2:Y:S02]  /*2c2f0*/  SYNCS.PHASECHK.TRANS64.TRYWAIT P0, [R3+URZ+0x38840], R2 ;  /* 0x03884002030075a7 */ /* 0x0022a4000800017f */
[----:B--2---:R-:W-:Y:S05]  /*2c300*/  @!P0 NANOSLEEP.SYNCS 0x989680 ;  /* 0x009896800000895d */ /* 0x004fea0003900000 */
[----:B------:R-:W2:Y:S02]  /*2c310*/  @!P0 SYNCS.PHASECHK.TRANS64 P0, [R3+URZ+0x38840], R2 ;  /* 0x03884002030085a7 */ /* 0x000ea4000800007f */
[----:B--2---:R-:W-:Y:S05]  /*2c320*/  @!P0 BRA `(.L_x_3850) ;  /* 0xfffffffc00f08947 */ /* 0x004fea000383ffff */
[----:B------:R-:W-:Y:S05]  /*2c330*/  BRA `(.L_x_3966) ;  /* 0xffffffb800907947 */ /* 0x000fea000383ffff */
.L_x_3855:
[----:B--2---:R2:W3:Y:S02]  /*2c340*/  SYNCS.PHASECHK.TRANS64.TRYWAIT P0, [R3+URZ+0x38860], R2 ;  /* 0x03886002030075a7 */ /* 0x0044e4000800017f */
[----:B---3--:R-:W-:Y:S05]  /*2c350*/  @!P0 NANOSLEEP.SYNCS 0x989680 ;  /* 0x009896800000895d */ /* 0x008fea0003900000 */
[----:B------:R-:W3:Y:S02]  /*2c360*/  @!P0 SYNCS.PHASECHK.TRANS64 P0, [R3+URZ+0x38860], R2 ;  /* 0x03886002030085a7 */ /* 0x000ee4000800007f */
[----:B---3--:R-:W-:Y:S05]  /*2c370*/  @!P0 BRA `(.L_x_3855) ;  /* 0xfffffffc00f08947 */ /* 0x008fea000383ffff */
[----:B------:R-:W-:Y:S05]  /*2c380*/  BRA `(.L_x_3967) ;  /* 0xffffffbc00107947 */ /* 0x000fea000383ffff */
.L_x_3871:
[----:B--2---:R-:W2:Y:S01]  /*2c390*/  LDL R2, [R1] ;  /* 0x0000000001027983 */ /* 0x004ea20000100800 */
[----:B------:R-:W-:Y:S01]  /*2c3a0*/  BSSY B0, `(.L_x_3968) ;  /* 0x0000008000007945 */ /* 0x000fe20003800000 */
[----:B------:R-:W-:Y:S02]  /*2c3b0*/  IMAD.MOV.U32 R12, RZ, RZ, RZ ;  /* 0x000000ffff0c7224 */ /* 0x000fe400078e00ff */
[----:B------:R-:W-:Y:S02]  /*2c3c0*/  IMAD.MOV.U32 R11, RZ, RZ, 0x1f ;  /* 0x0000001fff0b7424 */ /* 0x000fe400078e00ff */
[----:B0-----:R-:W-:Y:S02]  /*2c3d0*/  IMAD.MOV.U32 R15, RZ, RZ, -0x1 ;  /* 0xffffffffff0f7424 */ /* 0x001fe400078e00ff */
[----:B--2---:R-:W-:-:S07]  /*2c3e0*/  IMAD.MOV.U32 R13, RZ, RZ, R2 ;  /* 0x000000ffff0d7224 */ /* 0x004fce00078e0002 */
[----:B-1-3--:R-:W-:Y:S05]  /*2c3f0*/  WARPSYNC.COLLECTIVE R15, `(.L_x_3969) ;  /* 0x000000000f087348 */ /* 0x00afea0003c00000 */
[----:B------:R0:W2:Y:S02]  /*2c400*/  SHFL.IDX P6, R14, R13, R12, R11 ;  /* 0x0000000c0d0e7389 */ /* 0x0000a400000c000b */
[----:B0123--:R-:W-:Y:S01]  /*2c410*/  ENDCOLLECTIVE ;  /* 0x000000000000791b */ /* 0x00ffe20003800000 */
.L_x_3969:
[----:B------:R-:W-:Y:S05]  /*2c420*/  BSYNC B0 ;  /* 0x0000000000007941 */ /* 0x000fea0003800000 */
.L_x_3968:
        /* <DEDUP_REMOVED lines=9> */
.L_x_3970:
        /* <DEDUP_REMOVED lines=26> */
.L_x_3971:
        /* <DEDUP_REMOVED lines=8> */
.L_x_3972:
        /* <DEDUP_REMOVED lines=8> */
.L_x_3973:
        /* <DEDUP_REMOVED lines=8> */
.L_x_3974:
        /* <DEDUP_REMOVED lines=8> */
.L_x_3975:
        /* <DEDUP_REMOVED lines=9> */
.L_x_3976:
[----:B------:R-:W-:Y:S01]  /*2c8f0*/  IMAD.MOV.U32 R9, RZ, RZ, R14 ;  /* 0x000000ffff097224 */ /* 0x000fe200078e000e */
[----:B------:R-:W-:Y:S06]  /*2c900*/  BRA `(.L_x_3977) ;  /* 0xffffffc400507947 */ /* 0x000fec000383ffff */
.L_x_3874:
[----:B------:R-:W-:Y:S01]  /*2c910*/  BSSY B0, `(.L_x_3978) ;  /* 0x0000008000007945 */ /* 0x000fe20003800000 */
[----:B------:R-:W-:Y:S02]  /*2c920*/  IMAD.MOV.U32 R13, RZ, RZ, R2 ;  /* 0x000000ffff0d7224 */ /* 0x000fe400078e0002 */
[----:B------:R-:W-:Y:S02]  /*2c930*/  IMAD.MOV.U32 R12, RZ, RZ, 0x1 ;  /* 0x00000001ff0c7424 */ /* 0x000fe400078e00ff */
[----:B------:R-:W-:Y:S02]  /*2c940*/  IMAD.MOV.U32 R11, RZ, RZ, RZ ;  /* 0x000000ffff0b7224 */ /* 0x000fe400078e00ff */
[----:B------:R-:W-:-:S07]  /*2c950*/  IMAD.MOV.U32 R15, RZ, RZ, -0x1 ;  /* 0xffffffffff0f7424 */ /* 0x000fce00078e00ff */
[----:B0-----:R-:W-:Y:S05]  /*2c960*/  WARPSYNC.COLLECTIVE R15, `(.L_x_3979) ;  /* 0x000000000f087348 */ /* 0x001fea0003c00000 */
[----:B------:R1:W2:Y:S02]  /*2c970*/  SHFL.UP P6, R14, R13, R12, R11 ;  /* 0x0400000c0d0e7389 */ /* 0x0002a400000c000b */
[----:B012---:R-:W-:Y:S01]  /*2c980*/  ENDCOLLECTIVE ;  /* 0x000000000000791b */ /* 0x007fe20003800000 */
.L_x_3979:
[----:B------:R-:W-:Y:S05]  /*2c990*/  BSYNC B0 ;  /* 0x0000000000007941 */ /* 0x000fea0003800000 */
.L_x_3978:
        /* <DEDUP_REMOVED lines=10> */
.L_x_3980:
        /* <DEDUP_REMOVED lines=8> */
.L_x_3981:
        /* <DEDUP_REMOVED lines=8> */
.L_x_3982:
        /* <DEDUP_REMOVED lines=8> */
.L_x_3983:
        /* <DEDUP_REMOVED lines=9> */
.L_x_3984:
[----:B------:R-:W-:Y:S01]  /*2cc50*/  IMAD.MOV.U32 R9, RZ, RZ, R14 ;  /* 0x000000ffff097224 */ /* 0x000fe200078e000e */
[----:B------:R-:W-:Y:S06]  /*2cc60*/  BRA `(.L_x_3985) ;  /* 0xffffffc400247947 */ /* 0x000fec000383ffff */
.L_x_3876:
[----:B------:R-:W-:Y:S01]  /*2cc70*/  BSSY B0, `(.L_x_3986) ;  /* 0x0000006000007945 */ /* 0x000fe20003800000 */
[----:B------:R-:W-:Y:S01]  /*2cc80*/  PLOP3.LUT P6, PT, P6, PT, PT, 0x8, 0x0 ;  /* 0x000000000000781c */ /* 0x000fe200037ce170 */
[----:B------:R-:W-:-:S12]  /*2cc90*/  IMAD.MOV.U32 R15, RZ, RZ, -0x1 ;  /* 0xffffffffff0f7424 */ /* 0x000fd800078e00ff */
[----:B0-----:R-:W-:Y:S05]  /*2cca0*/  WARPSYNC.COLLECTIVE R15, `(.L_x_3987) ;  /* 0x000000000f087348 */ /* 0x001fea0003c00000 */
[----:B------:R-:W-:Y:S01]  /*2ccb0*/  VOTE.ANY R14, PT, P6 ;  /* 0x00000000000e7806 */ /* 0x000fe200030e0100 */
[----:B0-----:R-:W-:Y:S06]  /*2ccc0*/  ENDCOLLECTIVE ;  /* 0x000000000000791b */ /* 0x001fec0003800000 */
.L_x_3987:
[----:B------:R-:W-:Y:S05]  /*2ccd0*/  BSYNC B0 ;  /* 0x0000000000007941 */ /* 0x000fea0003800000 */
.L_x_3986:
        /* <DEDUP_REMOVED lines=10> */
.L_x_3988:
[----:B------:R-:W-:Y:S02]  /*2cd80*/  IMAD.MOV.U32 R13, RZ, RZ, R6 ;  /* 0x000000ffff0d7224 */ /* 0x000fe400078e0006 */
[----:B------:R-:W-:-:S07]  /*2cd90*/  IMAD.MOV.U32 R0, RZ, RZ, R14 ;  /* 0x000000ffff007224 */ /* 0x000fce00078e000e */
[----:B------:R-:W-:Y:S05]  /*2cda0*/  WARPSYNC.COLLECTIVE R15, `(.L_x_3989) ;  /* 0x000000000f087348 */ /* 0x000fea0003c00000 */
[----:B------:R0:W1:Y:S02]  /*2cdb0*/  SHFL.IDX P6, R14, R13, R12, R11 ;  /* 0x0000000c0d0e7389 */ /* 0x00006400000c000b */
[----:B01----:R-:W-:Y:S01]  /*2cdc0*/  ENDCOLLECTIVE ;  /* 0x000000000000791b */ /* 0x003fe20003800000 */
.L_x_3989:
[----:B------:R-:W-:Y:S02]  /*2cdd0*/  IMAD.MOV.U32 R6, RZ, RZ, R14 ;  /* 0x000000ffff067224 */ /* 0x000fe400078e000e */
[----:B------:R-:W-:-:S05]  /*2cde0*/  IMAD.IADD R10, R4, 0x1, R10 ;  /* 0x00000001040a7824 */ /* 0x000fca00078e020a */
[----:B------:R2:W-:Y:S01]  /*2cdf0*/  STL [R1+0xc], R10 ;  /* 0x00000c0a01007387 */ /* 0x0005e20000100800 */
[----:B------:R-:W-:Y:S05]  /*2ce00*/  BRA `(.L_x_3990) ;  /* 0xffffffc400047947 */ /* 0x000fea000383ffff */
.L_x_3878:
        /* <DEDUP_REMOVED lines=8> */
.L_x_3992:
[----:B------:R-:W-:Y:S05]  /*2ce90*/  BSYNC B0 ;  /* 0x0000000000007941 */ /* 0x000fea0003800000 */
.L_x_3991:
[----:B------:R-:W-:Y:S01]  /*2cea0*/  IMAD.MOV.U32 R4, RZ, RZ, R14 ;  /* 0x000000ffff047224 */ /* 0x000fe200078e000e */
[----:B------:R-:W-:Y:S06]  /*2ceb0*/  BRA `(.L_x_3993) ;  /* 0xffffffc000f07947 */ /* 0x000fec000383ffff */
.L_x_3884:
[----:B0-----:R0:W1:Y:S02]  /*2cec0*/  SYNCS.PHASECHK.TRANS64.TRYWAIT P0, [R0+URZ+0x38820], R3 ;  /* 0x03882003000075a7 */ /* 0x001064000800017f */
[----:B-1----:R-:W-:Y:S05]  /*2ced0*/  @!P0 NANOSLEEP.SYNCS 0x989680 ;  /* 0x009896800000895d */ /* 0x002fea0003900000 */
[----:B------:R-:W1:Y:S02]  /*2cee0*/  @!P0 SYNCS.PHASECHK.TRANS64 P0, [R0+URZ+0x38820], R3 ;  /* 0x03882003000085a7 */ /* 0x000e64000800007f */
[----:B-1----:R-:W-:Y:S05]  /*2cef0*/  @!P0 BRA `(.L_x_3884) ;  /* 0xfffffffc00f08947 */ /* 0x002fea000383ffff */
[----:B------:R-:W-:Y:S05]  /*2cf00*/  BRA `(.L_x_3994) ;  /* 0xffffffcc00907947 */ /* 0x000fea000383ffff */
.L_x_3885:
        /* <DEDUP_REMOVED lines=11> */
.L_x_3996:
[----:B------:R-:W-:Y:S05]  /*2cfc0*/  BSYNC B0 ;  /* 0x0000000000007941 */ /* 0x000fea0003800000 */
.L_x_3995:
[----:B------:R-:W-:Y:S05]  /*2cfd0*/  BRA `(.L_x_3997) ;  /* 0xffffffcc00787947 */ /* 0x000fea000383ffff */
.L_x_3886:
[----:B------:R-:W-:Y:S01]  /*2cfe0*/  BSSY B0, `(.L_x_3998) ;  /* 0x0000006000007945 */ /* 0x000fe20003800000 */
[----:B------:R-:W-:-:S07]  /*2cff0*/  IMAD.MOV.U32 R15, RZ, RZ, -0x1 ;  /* 0xffffffffff0f7424 */ /* 0x000fce00078e00ff */
[----:B01-3--:R-:W-:Y:S05]  /*2d000*/  WARPSYNC.COLLECTIVE R15, `(.L_x_3999) ;  /* 0x000000000f0c7348 */ /* 0x00bfea0003c00000 */
[----:B------:R-:W-:Y:S02]  /*2d010*/  ELECT P6, UR62, PT ;  /* 0x00000000003e782f */ /* 0x000fe400038c0000 */
[----:B------:R-:W-:Y:S01]  /*2d020*/  MOV R14, UR62 ;  /* 0x0000003e000e7c02 */ /* 0x000fe20008000f00 */
[----:B01-3--:R-:W-:Y:S10]  /*2d030*/  ENDCOLLECTIVE ;  /* 0x000000000000791b */ /* 0x00bff40003800000 */
.L_x_3999:
[----:B------:R-:W-:Y:S05]  /*2d040*/  BSYNC B0 ;  /* 0x0000000000007941 */ /* 0x000fea0003800000 */
.L_x_3998:
[----:B------:R-:W-:Y:S05]  /*2d050*/  BRA `(.L_x_4000) ;  /* 0xffffffcc006c7947 */ /* 0x000fea000383ffff */
.L_x_3888:
[----:B0-----:R0:W1:Y:S02]  /*2d060*/  SYNCS.PHASECHK.TRANS64.TRYWAIT P0, [R6+URZ], R5 ;  /* 0x00000005060075a7 */ /* 0x001064000800017f */
[----:B-1----:R-:W-:Y:S05]  /*2d070*/  @!P0 NANOSLEEP.SYNCS 0x989680 ;  /* 0x009896800000895d */ /* 0x002fea0003900000 */
[----:B------:R-:W1:Y:S02]  /*2d080*/  @!P0 SYNCS.PHASECHK.TRANS64 P0, [R6+URZ], R5 ;  /* 0x00000005060085a7 */ /* 0x000e64000800007f */
[----:B-1----:R-:W-:Y:S05]  /*2d090*/  @!P0 BRA `(.L_x_3888) ;  /* 0xfffffffc00f08947 */ /* 0x002fea000383ffff */
[----:B------:R-:W-:Y:S05]  /*2d0a0*/  BRA `(.L_x_4001) ;  /* 0xffffffcc00a87947 */ /* 0x000fea000383ffff */
.L_x_3889:
[----:B-1----:R1:W2:Y:S02]  /*2d0b0*/  SYNCS.PHASECHK.TRANS64.TRYWAIT P0, [R7+URZ], R2 ;  /* 0x00000002070075a7 */ /* 0x0022a4000800017f */
[----:B--2---:R-:W-:Y:S05]  /*2d0c0*/  @!P0 NANOSLEEP.SYNCS 0x989680 ;  /* 0x009896800000895d */ /* 0x004fea0003900000 */
[----:B------:R-:W2:Y:S02]  /*2d0d0*/  @!P0 SYNCS.PHASECHK.TRANS64 P0, [R7+URZ], R2 ;  /* 0x00000002070085a7 */ /* 0x000ea4000800007f */
[----:B--2---:R-:W-:Y:S05]  /*2d0e0*/  @!P0 BRA `(.L_x_3889) ;  /* 0xfffffffc00f08947 */ /* 0x004fea000383ffff */
[----:B------:R-:W-:Y:S05]  /*2d0f0*/  BRA `(.L_x_4002) ;  /* 0xffffffcc009c7947 */ /* 0x000fea000383ffff */
.L_x_3891:
[----:B--2---:R2:W4:Y:S02]  /*2d100*/  SYNCS.PHASECHK.TRANS64.TRYWAIT P0, [R4+URZ], R5 ;  /* 0x00000005040075a7 */ /* 0x004524000800017f */
[----:B----4-:R-:W-:Y:S05]  /*2d110*/  @!P0 NANOSLEEP.SYNCS 0x989680 ;  /* 0x009896800000895d */ /* 0x010fea0003900000 */
[----:B------:R-:W4:Y:S02]  /*2d120*/  @!P0 SYNCS.PHASECHK.TRANS64 P0, [R4+URZ], R5 ;  /* 0x00000005040085a7 */ /* 0x000f24000800007f */
[----:B----4-:R-:W-:Y:S05]  /*2d130*/  @!P0 BRA `(.L_x_3891) ;  /* 0xfffffffc00f08947 */ /* 0x010fea000383ffff */
[----:B------:R-:W-:Y:S05]  /*2d140*/  BRA `(.L_x_4003) ;  /* 0xffffffcc00a47947 */ /* 0x000fea000383ffff */
.L_x_4004:
        /* <DEDUP_REMOVED lines=11> */
.L_x_5877:


//--------------------- .text._ZN7cutlass13device_kernelIN5flash11enable_sm90INS1_16FlashAttnFwdSm90INS1_25CollectiveMainloopFwdSm90ILi2EN4cute5tupleIJNS5_1CILi1EEES8_S8_EEENS6_IJNS7_ILi64EEESA_SA_EEELi512ENS_10bfloat16_tEfNS_4arch4Sm90ELb1ELb0ELb0ELb0ELb0ELb0ELb0ELb0ELb0ELb1ELb1ELb0EEENS1_21CollectiveEpilogueFwdINS6_IJSA_NS7_ILi512EEESA_EEES9_SC_SE_Li256ELb0ELb1ELb1ELb0EEENS1_19SingleTileSchedulerILb0ELb1ELb1ELi64EEEEEEEEEvNT_6ParamsE --------------------------
	.section	.text._ZN7cutlass13device_kernelIN5flash11enable_sm90INS1_16FlashAttnFwdSm90INS1_25CollectiveMainloopFwdSm90ILi2EN4cute5tupleIJNS5_1CILi1EEES8_S8_EEENS6_IJNS7_ILi64EEESA_SA_EEELi512ENS_10bfloat16_tEfNS_4arch4Sm90ELb1ELb0ELb0ELb0ELb0ELb0ELb0ELb0ELb0ELb1ELb1ELb0EEENS1_21CollectiveEpilogueFwdINS6_IJSA_NS7_ILi512EEESA_EEES9_SC_SE_Li256ELb0ELb1ELb1ELb0EEENS1_19SingleTileSchedulerILb0ELb1ELb1ELi64EEEEEEEEEvNT_6ParamsE,"ax",@progbits
	.align	128
.text._ZN7cutlass13device_kernelIN5flash11enable_sm90INS1_16FlashAttnFwdSm90INS1_25CollectiveMainloopFwdSm90ILi2EN4cute5tupleIJNS5_1CILi1EEES8_S8_EEENS6_IJNS7_ILi64EEESA_SA_EEELi512ENS_10bfloat16_tEfNS_4arch4Sm90ELb1ELb0ELb0ELb0ELb0ELb0ELb0ELb0ELb0ELb1ELb1ELb0EEENS1_21CollectiveEpilogueFwdINS6_IJSA_NS7_ILi512EEESA_EEES9_SC_SE_Li256ELb0ELb1ELb1ELb0EEENS1_19SingleTileSchedulerILb0ELb1ELb1ELi64EEEEEEEEEvNT_6ParamsE:
        .type           _ZN7cutlass13device_kernelIN5flash11enable_sm90INS1_16FlashAttnFwdSm90INS1_25CollectiveMainloopFwdSm90ILi2EN4cute5tupleIJNS5_1CILi1EEES8_S8_EEENS6_IJNS7_ILi64EEESA_SA_EEELi512ENS_10bfloat16_tEfNS_4arch4Sm90ELb1ELb0ELb0ELb0ELb0ELb0ELb0ELb0ELb0ELb1ELb1ELb0EEENS1_21CollectiveEpilogueFwdINS6_IJSA_NS7_ILi512EEESA_EEES9_SC_SE_Li256ELb0ELb1ELb1ELb0EEENS1_19SingleTileSchedulerILb0ELb1ELb1ELi64EEEEEEEEEvNT_6ParamsE,@function
        .size           _ZN7cutlass13device_kernelIN5flash11enable_sm90INS1_16FlashAttnFwdSm90INS1_25CollectiveMainloopFwdSm90ILi2EN4cute5tupleIJNS5_1CILi1EEES8_S8_EEENS6_IJNS7_ILi64EEESA_SA_EEELi512ENS_10bfloat16_tEfNS_4arch4Sm90ELb1ELb0ELb0ELb0ELb0ELb0ELb0ELb0ELb0ELb1ELb1ELb0EEENS1_21CollectiveEpilogueFwdINS6_IJSA_NS7_ILi512EEESA_EEES9_SC_SE_Li256ELb0ELb1ELb1ELb0EEENS1_19SingleTileSchedulerILb0ELb1ELb1ELi64EEEEEEEEEvNT_6ParamsE,(.L_x_5878 - _ZN7cutlass13device_kernelIN5flash11enable_sm90INS1_16FlashAttnFwdSm90INS1_25CollectiveMainloopFwdSm90ILi2EN4cute5tupleIJNS5_1CILi1EEES8_S8_EEENS6_IJNS7_ILi64EEESA_SA_EEELi512ENS_10bfloat16_tEfNS_4arch4Sm90ELb1ELb0ELb0ELb0ELb0ELb0ELb0ELb0ELb0ELb1ELb1ELb0EEENS1_21CollectiveEpilogueFwdINS6_IJSA_NS7_ILi512EEESA_EEES9_SC_SE_Li256ELb0ELb1ELb1ELb0EEENS1_19SingleTileSchedulerILb0ELb1ELb1ELi64EEEEEEEEEvNT_6ParamsE)
        .other          _ZN7cutlass13device_kernelIN5flash11enable_sm90INS1_16FlashAttnFwdSm90INS1_25CollectiveMainloopFwdSm90ILi2EN4cute5tupleIJNS5_1CILi1EEES8_S8_EEENS6_IJNS7_ILi64EEESA_SA_EEELi512ENS_10bfloat16_tEfNS_4arch4Sm90ELb1ELb0ELb0ELb0ELb0ELb0ELb0ELb0ELb0ELb1ELb1ELb0EEENS1_21CollectiveEpilogueFwdINS6_IJSA_NS7_ILi512EEESA_EEES9_SC_SE_Li256ELb0ELb1ELb1ELb0EEENS1_19SingleTileSchedulerILb0ELb1ELb1ELi64EEEEEEEEEvNT_6ParamsE,@"STO_CUDA_ENTRY STV_DEFAULT"
_ZN7cutlass13device_kernelIN5flash11enable_sm90INS1_16FlashAttnFwdSm90INS1_25CollectiveMainloopFwdSm90ILi2EN4cute5tupleIJNS5_1CILi1EEES8_S8_EEENS6_IJNS7_ILi64EEESA_SA_EEELi512ENS_10bfloat16_tEfNS_4arch4Sm90ELb1ELb0ELb0ELb0ELb0ELb0ELb0ELb0ELb0ELb1ELb1ELb0EEENS1_21CollectiveEpilogueFwdINS6_IJSA_NS7_ILi512EEESA_EEES9_SC_SE_Li256ELb0ELb1ELb1ELb0EEENS1_19SingleTileSchedulerILb0ELb1ELb1ELi64EEEEEEEEEvNT_6ParamsE:
        /* <DEDUP_REMOVED lines=18> */
.L_x_4006:
[----:B------:R-:W-:Y:S05]  /*0120*/  BSYNC B0 ;  /* 0x0000000000007941 */ /* 0x000fea0003800000 */
.L_x_4005:
        /* <DEDUP_REMOVED lines=37> */
.L_x_4007:
        /* <DEDUP_REMOVED lines=22> */
.L_x_4008:
        /* <DEDUP_REMOVED lines=18> */
.L_x_4009:
        /* <DEDUP_REMOVED lines=22> */
.L_x_4010:
        /* <DEDUP_REMOVED lines=22> */
.L_x_4011:
        /* <DEDUP_REMOVED lines=8> */
.L_x_4014:
        /* <DEDUP_REMOVED lines=24> */
[----:B------:R-:W-:Y:S01]  /*0ac0*/  ULDC UR37, c[0x0][0x424] ;  /* 0x0001090000257ab9 */ /* 0x000fe20000000800 */
[----:B------:R-:W-:Y:S01]  /*0ad0*/  UISETP.NE.U32.AND UP0, UPT, UR4, URZ, UPT ;  /* 0x0000003f0400728c */ /* 0x000fe2000bf05070 */
[----:B------:R-:W0:Y:S01]  /*0ae0*/  S2UR UR7, SR_CTAID.X ;  /* 0x00000000000779c3 */ /* 0x000e220000002500 */
[----:B------:R-:W-:Y:S01]  /*0af0*/  ULDC UR10, c[0x0][0x2f0] ;  /* 0x0000bc00000a7ab9 */ /* 0x000fe20000000800 */
[----:B------:R-:W-:Y:S01]  /*0b00*/  VIADD R16, R2, 0xffffff80 ;  /* 0xffffff8002107836 */ /* 0x000fe20000000000 */
[----:B------:R-:W-:-:S04]  /*0b10*/  UISETP.NE.AND.EX UP0, UPT, UR5, URZ, UPT, UP0 ;  /* 0x0000003f0500728c */ /* 0x000fc8000bf05300 */
[----:B------:R-:W-:Y:S02]  /*0b20*/  USEL UR37, UR37, 0x1, UP0 ;  /* 0x0000000125257887 */ /* 0x000fe40008000000 */
[----:B------:R-:W-:Y:S02]  /*0b30*/  UISETP.NE.AND UP0, UPT, UR11, 0x1, UPT ;  /* 0x000000010b00788c */ /* 0x000fe4000bf05270 */
[----:B------:R-:W-:-:S04]  /*0b40*/  UIMAD UR4, UR37, UR10, 0x3f ;  /* 0x0000003f250474a4 */ /* 0x000fc8000f8e020a */
[----:B------:R-:W-:Y:S01]  /*0b50*/  PLOP3.LUT P0, PT, PT, PT, UP0, 0x80, 0x0 ;  /* 0x000000000000781c */ /* 0x000fe20003f0f008 */
[----:B------:R-:W-:-:S04]  /*0b60*/  USHF.R.S32.HI UR5, URZ, 0x1f, UR4 ;  /* 0x0000001f3f057899 */ /* 0x000fc80008011404 */
[----:B------:R-:W-:-:S04]  /*0b70*/  ULEA.HI UR5, UR5, UR4, URZ, 0x6 ;  /* 0x0000000405057291 */ /* 0x000fc8000f8f303f */
[----:B------:R-:W-:-:S04]  /*0b80*/  USHF.R.S32.HI UR6, URZ, 0x6, UR5 ;  /* 0x000000063f067899 */ /* 0x000fc80008011405 */
[----:B0-----:R-:W-:Y:S08]  /*0b90*/  @!P0 BRA `(.L_x_4016) ;  /* 0x0000002000408947 */ /* 0x001ff00003800000 */
[----:B------:R-:W-:Y:S01]  /*0ba0*/  ULDC UR4, c[0x0][0x448] ;  /* 0x0001120000047ab9 */ /* 0x000fe20000000800 */
[----:B------:R-:W-:Y:S01]  /*0bb0*/  ULEA UR7, UR7, 0x3f, 0x6 ;  /* 0x0000003f07077891 */ /* 0x000fe2000f8e303f */
[----:B------:R-:W-:Y:S01]  /*0bc0*/  PLOP3.LUT P0, PT, PT, PT, PT, 0x80, 0x0 ;  /* 0x000000000000781c */ /* 0x000fe20003f0f070 */
[----:B------:R-:W-:Y:S01]  /*0bd0*/  UISETP.NE.AND UP0, UPT, UR4, 0x1, UPT ;  /* 0x000000010400788c */ /* 0x000fe2000bf05270 */
[----:B------:R-:W-:Y:S01]  /*0be0*/  IMAD.MOV.U32 R3, RZ, RZ, RZ ;  /* 0x000000ffff037224 */ /* 0x000fe200078e00ff */
[----:B------:R-:W-:Y:S01]  /*0bf0*/  ULDC UR8, c[0x0][0x288] ;  /* 0x0000a20000087ab9 */ /* 0x000fe20000000800 */
[----:B------:R-:W-:Y:S01]  /*0c00*/  USHF.R.U32.HI UR11, URZ, 0x10, UR9 ;  /* 0x000000103f0b7899 */ /* 0x000fe20008011609 */
[----:B------:R-:W-:Y:S01]  /*0c10*/  IMAD.MOV.U32 R6, RZ, RZ, RZ ;  /* 0x000000ffff067224 */ /* 0x000fe200078e00ff */
[----:B------:R-:W-:Y:S01]  /*0c20*/  UIADD3 UR8, -UR8, 0x40, URZ ;  /* 0x0000004008087890 */ /* 0x000fe2000fffe13f */
[----:B------:R-:W-:Y:S01]  /*0c30*/  MOV R5, RZ ;  /* 0x000000ff00057202 */ /* 0x000fe20000000f00 */
[----:B------:R-:W-:Y:S01]  /*0c40*/  ULOP3.LUT UR9, UR9, 0xffff, URZ, 0xc0, !UPT ;  /* 0x0000ffff09097892 */ /* 0x000fe2000f8ec03f */
[----:B------:R-:W-:Y:S01]  /*0c50*/  CS2R R150, SRZ ;  /* 0x0000000000967805 */ /* 0x000fe2000001ff00 */
[----:B------:R-:W-:Y:S01]  /*0c60*/  UIMAD UR8, UR37, UR10, UR8 ;  /* 0x0000000a250872a4 */ /* 0x000fe2000f8e0208 */
[----:B------:R-:W-:Y:S01]  /*0c70*/  CS2R R148, SRZ ;  /* 0x0000000000947805 */ /* 0x000fe2000001ff00 */
[----:B------:R-:W-:Y:S01]  /*0c80*/  @UP0 ULDC UR4, c[0x0][0x44c] ;  /* 0x0001130000040ab9 */ /* 0x000fe20000000800 */
[----:B------:R-:W-:Y:S01]  /*0c90*/  @UP0 ULDC UR12, c[0x0][0x450] ;  /* 0x00011400000c0ab9 */ /* 0x000fe20000000800 */
[----:B------:R-:W-:Y:S01]  /*0ca0*/  UIMAD.WIDE.U32 UR4, UR7, UR4, URZ ;  /* 0x00000004070472a5 */ /* 0x000fe2000f8e003f */
[----:B------:R-:W-:-:S02]  /*0cb0*/  CS2R R146, SRZ ;  /* 0x0000000000927805 */ /* 0x000fc4000001ff00 */
[----:B------:R-:W-:Y:S02]  /*0cc0*/  CS2R R144, SRZ ;  /* 0x0000000000907805 */ /* 0x000fe4000001ff00 */
[----:B------:R-:W-:Y:S01]  /*0cd0*/  CS2R R142, SRZ ;  /* 0x00000000008e7805 */ /* 0x000fe2000001ff00 */
[----:B------:R-:W-:Y:S01]  /*0ce0*/  @UP0 USHF.R.U32.HI UR7, URZ, UR12, UR5 ;  /* 0x0000000c3f070299 */ /* 0x000fe20008011605 */
[----:B------:R-:W-:Y:S02]  /*0cf0*/  CS2R R140, SRZ ;  /* 0x00000000008c7805 */ /* 0x000fe4000001ff00 */
[----:B------:R-:W-:Y:S02]  /*0d00*/  CS2R R138, SRZ ;  /* 0x00000000008a7805 */ /* 0x000fe4000001ff00 */
[----:B------:R-:W-:Y:S01]  /*0d10*/  CS2R R136, SRZ ;  /* 0x0000000000887805 */ /* 0x000fe2000001ff00 */
[----:B------:R-:W-:Y:S01]  /*0d20*/  UIADD3 UR7, UR8, UR7, URZ ;  /* 0x0000000708077290 */ /* 0x000fe2000fffe03f */
[----:B------:R-:W-:-:S02]  /*0d30*/  CS2R R134, SRZ ;  /* 0x0000000000867805 */ /* 0x000fc4000001ff00 */
[----:B------:R-:W-:Y:S02]  /*0d40*/  CS2R R132, SRZ ;  /* 0x0000000000847805 */ /* 0x000fe4000001ff00 */
[----:B------:R-:W-:Y:S01]  /*0d50*/  CS2R R130, SRZ ;  /* 0x0000000000827805 */ /* 0x000fe2000001ff00 */
[----:B------:R-:W-:Y:S01]  /*0d60*/  USHF.R.S32.HI UR4, URZ, 0x1f, UR7 ;  /* 0x0000001f3f047899 */ /* 0x000fe20008011407 */
[----:B------:R-:W-:Y:S02]  /*0d70*/  CS2R R128, SRZ ;  /* 0x0000000000807805 */ /* 0x000fe4000001ff00 */
[----:B------:R-:W-:Y:S02]  /*0d80*/  CS2R R126, SRZ ;  /* 0x00000000007e7805 */ /* 0x000fe4000001ff00 */
[----:B------:R-:W-:Y:S01]  /*0d90*/  CS2R R124, SRZ ;  /* 0x00000000007c7805 */ /* 0x000fe2000001ff00 */
[----:B------:R-:W-:Y:S01]  /*0da0*/  ULEA.HI UR4, UR4, UR7, URZ, 0x6 ;  /* 0x0000000704047291 */ /* 0x000fe2000f8f303f */
[----:B------:R-:W-:-:S02]  /*0db0*/  CS2R R122, SRZ ;  /* 0x00000000007a7805 */ /* 0x000fc4000001ff00 */
[----:B------:R-:W-:Y:S02]  /*0dc0*/  CS2R R120, SRZ ;  /* 0x0000000000787805 */ /* 0x000fe4000001ff00 */
[----:B------:R-:W-:Y:S01]  /*0dd0*/  CS2R R118, SRZ ;  /* 0x0000000000767805 */ /* 0x000fe2000001ff00 */
[----:B------:R-:W-:Y:S01]  /*0de0*/  USHF.R.S32.HI UR4, URZ, 0x6, UR4 ;  /* 0x000000063f047899 */ /* 0x000fe20008011404 */
[----:B------:R-:W-:Y:S02]  /*0df0*/  CS2R R116, SRZ ;  /* 0x0000000000747805 */ /* 0x000fe4000001ff00 */
[----:B------:R-:W-:Y:S02]  /*0e00*/  CS2R R114, SRZ ;  /* 0x0000000000727805 */ /* 0x000fe4000001ff00 */
[----:B------:R-:W-:Y:S01]  /*0e10*/  CS2R R112, SRZ ;  /* 0x0000000000707805 */ /* 0x000fe2000001ff00 */
[----:B------:R-:W-:Y:S01]  /*0e20*/  UISETP.LT.AND UP0, UPT, UR6, UR4, UPT ;  /* 0x000000040600728c */ /* 0x000fe2000bf01270 */
[----:B------:R-:W-:-:S02]  /*0e30*/  CS2R R110, SRZ ;  /* 0x00000000006e7805 */ /* 0x000fc4000001ff00 */
[----:B------:R-:W-:Y:S02]  /*0e40*/  CS2R R108, SRZ ;  /* 0x00000000006c7805 */ /* 0x000fe4000001ff00 */
[----:B------:R-:W-:Y:S01]  /*0e50*/  CS2R R106, SRZ ;  /* 0x00000000006a7805 */ /* 0x000fe2000001ff00 */
[----:B------:R-:W-:Y:S01]  /*0e60*/  USEL UR6, UR6, UR4, UP0 ;  /* 0x0000000406067287 */ /* 0x000fe20008000000 */
[----:B------:R-:W-:Y:S01]  /*0e70*/  CS2R R104, SRZ ;  /* 0x0000000000687805 */ /* 0x000fe2000001ff00 */
[----:B------:R-:W-:Y:S01]  /*0e80*/  UISETP.NE.AND UP0, UPT, UR11, URZ, UPT ;  /* 0x0000003f0b00728c */ /* 0x000fe2000bf05270 */
[----:B------:R-:W-:Y:S01]  /*0e90*/  CS2R R102, SRZ ;  /* 0x0000000000667805 */ /* 0x000fe2000001ff00 */
[----:B------:R-:W-:Y:S01]  /*0ea0*/  UISETP.GE.AND UP1, UPT, UR6, 0x1, UPT ;  /* 0x000000010600788c */ /* 0x000fe2000bf26270 */
[----:B------:R-:W-:Y:S02]  /*0eb0*/  CS2R R100, SRZ ;  /* 0x0000000000647805 */ /* 0x000fe4000001ff00 */
[----:B------:R-:W-:-:S02]  /*0ec0*/  CS2R R98, SRZ ;  /* 0x0000000000627805 */ /* 0x000fc4000001ff00 */
[----:B------:R-:W-:Y:S02]  /*0ed0*/  CS2R R96, SRZ ;  /* 0x0000000000607805 */ /* 0x000fe4000001ff00 */
[----:B------:R-:W-:Y:S02]  /*0ee0*/  CS2R R94, SRZ ;  /* 0x00000000005e7805 */ /* 0x000fe4000001ff00 */
[----:B------:R-:W-:Y:S02]  /*0ef0*/  CS2R R92, SRZ ;  /* 0x00000000005c7805 */ /* 0x000fe4000001ff00 */
[----:B------:R-:W-:Y:S02]  /*0f00*/  PLOP3.LUT P1, PT, PT, PT, UP1, 0x80, 0x0 ;  /* 0x000000000000781c */ /* 0x000fe40003f2f018 */
[----:B------:R-:W-:Y:S02]  /*0f10*/  CS2R R90, SRZ ;  /* 0x00000000005a7805 */ /* 0x000fe4000001ff00 */
[----:B------:R-:W-:Y:S01]  /*0f20*/  CS2R R88, SRZ ;  /* 0x0000000000587805 */ /* 0x000fe2000001ff00 */
[----:B------:R-:W-:Y:S01]  /*0f30*/  @!UP0 ULDC UR11, c[0x0][0x9f0] ;  /* 0x00027c00000b8ab9 */ /* 0x000fe20000000800 */
        /* <DEDUP_REMOVED lines=30> */
[----:B------:R-:W-:Y:S01]  /*1120*/  MOV R8, UR4 ;  /* 0x0000000400087c02 */ /* 0x000fe20008000f00 */
[----:B------:R-:W-:Y:S01]  /*1130*/  ULOP3.LUT UR4, UR4, UR11, URZ, 0x3c, !UPT ;  /* 0x0000000b04047292 */ /* 0x000fe2000f8e3c3f */
[----:B------:R-:W0:Y:S01]  /*1140*/  I2F.RP R0, R7 ;  /* 0x0000000700007306 */ /* 0x000e220000209400 */
[----:B------:R-:W-:-:S04]  /*1150*/  IABS R4, R4 ;  /* 0x0000000400047213 */ /* 0x000fc80000000000 */
[----:B------:R-:W-:Y:S01]  /*1160*/  ISETP.LE.AND P3, PT, RZ, UR4, PT ;  /* 0x00000004ff007c0c */ /* 0x000fe2000bf63270 */
[----:B------:R-:W-:Y:S02]  /*1170*/  IMAD.MOV R4, RZ, RZ, -R4 ;  /* 0x000000ffff047224 */ /* 0x000fe400078e0a04 */
[----:B0-----:R-:W0:Y:S02]  /*1180*/  MUFU.RCP R0, R0 ;  /* 0x0000000000007308 */ /* 0x001e240000001000 */
        /* <DEDUP_REMOVED lines=11> */
[----:B------:R-:W-:Y:S01]  /*1240*/  @!P2 IMAD.IADD R0, R0, 0x1, -R7 ;  /* 0x000000010000a824 */ /* 0x000fe200078e0a07 */
[----:B------:R-:W-:Y:S02]  /*1250*/  @!P2 IADD3 R3, R3, 0x1, RZ ;  /* 0x000000010303a810 */ /* 0x000fe40007ffe0ff */
[----:B------:R-:W-:Y:S02]  /*1260*/  ISETP.NE.AND P2, PT, RZ, UR11, PT ;  /* 0x0000000bff007c0c */ /* 0x000fe4000bf45270 */
[----:B------:R-:W-:-:S13]  /*1270*/  ISETP.GE.U32.AND P1, PT, R0, R7, PT ;  /* 0x000000070000720c */ /* 0x000fda0003f26070 */
[----:B------:R-:W-:-:S04]  /*1280*/  @P1 VIADD R3, R3, 0x1 ;  /* 0x0000000103031836 */ /* 0x000fc80000000000 */
[----:B------:R-:W-:Y:S01]  /*1290*/  @!P3 IMAD.MOV R3, RZ, RZ, -R3 ;  /* 0x000000ffff03b224 */ /* 0x000fe200078e0a03 */
[----:B------:R-:W-:-:S07]  /*12a0*/  @!P2 LOP3.LUT R3, RZ, UR11, RZ, 0x33, !PT ;  /* 0x0000000bff03ac12 */ /* 0x000fce000f8e33ff */
.L_x_4017:
        /* <DEDUP_REMOVED lines=30> */
[----:B0-----:R-:W-:Y:S01]  /*1490*/  ULEA UR5, UR8, UR7, 0x18 ;  /* 0x0000000708057291 */ /* 0x001fe2000f8ec03f */
[----:B------:R-:W-:Y:S01]  /*14a0*/  IADD3 R7, R6, -R7, RZ ;  /* 0x8000000706077210 */ /* 0x000fe20007ffe0ff */
[----:B------:R-:W-:Y:S02]  /*14b0*/  UIADD3 UR6, UR4, -UR6, URZ ;  /* 0x8000000604067290 */ /* 0x000fe4000fffe03f */
        /* <DEDUP_REMOVED lines=11> */
.L_x_4019:
[----:B------:R-:W-:-:S04]  /*1570*/  SHF.L.U32 R2, RZ, 0x1f, RZ ;  /* 0x0000001fff027819 */ /* 0x000fc800000006ff */
[----:B------:R-:W0:Y:S02]  /*1580*/  SYNCS.PHASECHK.TRANS64.TRYWAIT P1, [UR5+0x28c50], R2 ;  /* 0x028c5002ff0075a7 */ /* 0x000e240008020145 */
[----:B0-----:R-:W-:Y:S05]  /*1590*/  @!P1 BRA `(.L_x_4020) ;  /* 0x000000ec00149947 */ /* 0x001fea0003800000 */
.L_x_4162:
        /* <DEDUP_REMOVED lines=47> */
[----:B------:R-:W-:Y:S01]  /*1890*/  MOV R7, RZ ;  /* 0x000000ff00077202 */ /* 0x000fe20000000f00 */
[----:B------:R-:W-:-:S06]  /*18a0*/  UMOV UR4, URZ ;  /* 0x0000003f00047c82 */ /* 0x000fcc0008000000 */
.L_x_4026:
[----:B------:R-:W-:Y:S01]  /*18b0*/  BAR.SYNC.DEFER_BLOCKING 0xe, 0x100 ;  /* 0x0384000000007b1d */ /* 0x000fe20000010000 */
[----:B------:R-:W-:Y:S01]  /*18c0*/  IMAD.U32 R5, RZ, RZ, UR4 ;  /* 0x00000004ff057e24 */ /* 0x000fe2000f8e00ff */
[----:B------:R-:W-:Y:S01]  /*18d0*/  UIADD3 UR4, UR4, 0x1, URZ ;  /* 0x0000000104047890 */ /* 0x000fe2000fffe03f */
[C---:B------:R-:W-:Y:S01]  /*18e0*/  ISETP.GT.AND P3, PT, R3.reuse, R0, PT ;  /* 0x000000000300720c */ /* 0x040fe20003f64270 */
[----:B------:R-:W-:Y:S02]  /*18f0*/  VIADD R3, R3, 0xffffffff ;  /* 0xffffffff03037836 */ /* 0x000fe40000000000 */
[----:B01----:R-:W-:Y:S01]  /*1900*/  IMAD R2, R5, 0x40, R4 ;  /* 0x0000004005027824 */ /* 0x003fe200078e0204 */
        /* <DEDUP_REMOVED lines=137> */
.L_x_4022:
[----:B------:R-:W-:Y:S01]  /*21a0*/  ULEA UR7, UR4, UR5, 0x3 ;  /* 0x0000000504077291 */ /* 0x000fe2000f8e183f */
[----:B------:R-:W-:-:S08]  /*21b0*/  SHF.L.U32 R2, R7, 0x1f, RZ ;  /* 0x0000001f07027819 */ /* 0x000fd000000006ff */
[----:B------:R0:W1:Y:S01]  /*21c0*/  SYNCS.PHASECHK.TRANS64.TRYWAIT P1, [UR7+0x28c50], R2 ;  /* 0x028c5002ff0075a7 */ /* 0x0000620008020147 */
[----:B------:R-:W-:Y:S05]  /*21d0*/  @!P0 BRA `(.L_x_4023) ;  /* 0x0000000000048947 */ /* 0x000fea0003800000 */
[----:B------:R-:W-:Y:S01]  /*21e0*/  BPT.TRAP 0x1 ;  /* 0x000000040000795c */ /* 0x000fe20000300000 */
.L_x_4023:
[----:B-1----:R-:W-:Y:S05]  /*21f0*/  @P1 BRA `(.L_x_4024) ;  /* 0x0000000000081947 */ /* 0x002fea0003800000 */
[----:B------:R-:W1:Y:S02]  /*2200*/  SYNCS.PHASECHK.TRANS64.TRYWAIT P1, [UR7+0x28c50], R2 ;  /* 0x028c5002ff0075a7 */ /* 0x000e640008020147 */
[----:B-1----:R-:W-:Y:S05]  /*2210*/  @!P1 BRA `(.L_x_4025) ;  /* 0x000000e0000c9947 */ /* 0x002fea0003800000 */
.L_x_4024:
        /* <DEDUP_REMOVED lines=10> */
[----:B------:R-:W-:Y:S01]  /*22c0*/  @!P2 IADD3 R2, R2, 0x28c60, RZ ;  /* 0x00028c600202a810 */ /* 0x000fe20007ffe0ff */
[----:B------:R-:W-:-:S03]  /*22d0*/  UMOV UR23, 0x40000040 ;  /* 0x4000004000177882 */ /* 0x000fc60000000000 */
[----:B------:R-:W-:Y:S01]  /*22e0*/  @!P2 PRMT R2, RZ, 0x654, R2 ;  /* 0x00000654ff02a816 */ /* 0x000fe20000000002 */
        /* <DEDUP_REMOVED lines=17> */
.L_x_4021:
[----:B------:R-:W-:Y:S01]  /*2400*/  BAR.SYNC.DEFER_BLOCKING 0xe, 0x100 ;  /* 0x0384000000007b1d */ /* 0x000fe20000010000 */
[----:B------:R-:W-:Y:S01]  /*2410*/  VIADD R4, R4, UR4 ;  /* 0x0000000404047c36 */ /* 0x000fe20008000000 */
[----:B------:R-:W-:Y:S01]  /*2420*/  PLOP3.LUT P0, PT, PT, PT, PT, 0x8, 0x0 ;  /* 0x000000000000781c */ /* 0x000fe20003f0e170 */
[----:B------:R-:W-:Y:S02]  /*2430*/  IMAD.MOV.U32 R6, RZ, RZ, RZ ;  /* 0x000000ffff067224 */ /* 0x000fe400078e00ff */
[----:B------:R-:W-:Y:S01]  /*2440*/  IMAD.MOV.U32 R5, RZ, RZ, RZ ;  /* 0x000000ffff057224 */ /* 0x000fe200078e00ff */
[----:B------:R-:W-:-:S05]  /*2450*/  LEA R4, R4, UR5, 0x2 ;  /* 0x0000000504047c11 */ /* 0x000fca000f8e10ff */
        /* <DEDUP_REMOVED lines=132> */
.L_x_4016:
[----:B------:R-:W-:Y:S01]  /*2ca0*/  ULDC UR4, c[0x0][0x448] ;  /* 0x0001120000047ab9 */ /* 0x000fe20000000800 */
[----:B------:R-:W-:Y:S02]  /*2cb0*/  ULEA UR7, UR7, 0x3f, 0x6 ;  /* 0x0000003f07077891 */ /* 0x000fe4000f8e303f */
[----:B------:R-:W-:Y:S01]  /*2cc0*/  UISETP.NE.AND UP0, UPT, UR4, 0x1, UPT ;  /* 0x000000010400788c */ /* 0x000fe2000bf05270 */
[----:B------:R-:W-:Y:S01]  /*2cd0*/  ULDC UR8, c[0x0][0x288] ;  /* 0x0000a20000087ab9 */ /* 0x000fe20000000800 */
[----:B------:R-:W-:Y:S02]  /*2ce0*/  ULOP3.LUT UR40, UR9, 0xffff, URZ, 0xc0, !UPT ;  /* 0x0000ffff09287892 */ /* 0x000fe4000f8ec03f */
[----:B------:R-:W-:-:S04]  /*2cf0*/  UIADD3 UR8, -UR8, 0x40, URZ ;  /* 0x0000004008087890 */ /* 0x000fc8000fffe13f */
[----:B------:R-:W-:-:S03]  /*2d00*/  UIMAD UR8, UR37, UR10, UR8 ;  /* 0x0000000a250872a4 */ /* 0x000fc6000f8e0208 */
[----:B------:R-:W-:Y:S01]  /*2d10*/  @UP0 ULDC UR4, c[0x0][0x44c] ;  /* 0x0001130000040ab9 */ /* 0x000fe20000000800 */
[----:B------:R-:W-:Y:S01]  /*2d20*/  @UP0 ULDC UR11, c[0x0][0x450] ;  /* 0x00011400000b0ab9 */ /* 0x000fe20000000800 */
[----:B------:R-:W-:-:S04]  /*2d30*/  UIMAD.WIDE.U32 UR4, UR7, UR4, URZ ;  /* 0x00000004070472a5 */ /* 0x000fc8000f8e003f */
[----:B------:R-:W-:Y:S02]  /*2d40*/  @UP0 USHF.R.U32.HI UR7, URZ, UR11, UR5 ;  /* 0x0000000b3f070299 */ /* 0x000fe40008011605 */
[----:B------:R-:W-:Y:S02]  /*2d50*/  USHF.R.U32.HI UR11, URZ, 0x10, UR9 ;  /* 0x000000103f0b7899 */ /* 0x000fe40008011609 */
[----:B------:R-:W-:Y:S02]  /*2d60*/  UIADD3 UR7, UR8, UR7, URZ ;  /* 0x0000000708077290 */ /* 0x000fe4000fffe03f */
[----:B------:R-:W-:Y:S02]  /*2d70*/  UISETP.NE.AND UP1, UPT, UR11, URZ, UPT ;  /* 0x0000003f0b00728c */ /* 0x000fe4000bf25270 */
[----:B------:R-:W-:-:S04]  /*2d80*/  USHF.R.S32.HI UR4, URZ, 0x1f, UR7 ;  /* 0x0000001f3f047899 */ /* 0x000fc80008011407 */
[----:B------:R-:W-:-:S04]  /*2d90*/  ULEA.HI UR4, UR4, UR7, URZ, 0x6 ;  /* 0x0000000704047291 */ /* 0x000fc8000f8f303f */
[----:B------:R-:W-:Y:S01]  /*2da0*/  USHF.R.S32.HI UR4, URZ, 0x6, UR4 ;  /* 0x000000063f047899 */ /* 0x000fe20008011404 */
[----:B------:R-:W-:-:S03]  /*2db0*/  @!UP1 ULDC UR11, c[0x0][0x9f0] ;  /* 0x00027c00000b9ab9 */ /* 0x000fc60000000800 */
[----:B------:R-:W-:-:S04]  /*2dc0*/  UISETP.LT.AND UP0, UPT, UR6, UR4, UPT ;  /* 0x000000040600728c */ /* 0x000fc8000bf01270 */
[----:B------:R-:W-:-:S03]  /*2dd0*/  USEL UR10, UR6, UR4, UP0 ;  /* 0x00000004060a7287 */ /* 0x000fc60008000000 */
[----:B------:R-:W-:Y:S01]  /*2de0*/  UMOV UR4, URZ ;  /* 0x0000003f00047c82 */ /* 0x000fe20008000000 */
[----:B------:R-:W-:-:S06]  /*2df0*/  UISETP.GE.AND UP0, UPT, UR10, 0x1, UPT ;  /* 0x000000010a00788c */ /* 0x000fcc000bf06270 */
        /* <DEDUP_REMOVED lines=15> */
[----:B0-----:R-:W-:Y:S01]  /*2ef0*/  IADD3 R2, R0, 0xffffffe, RZ ;  /* 0x0ffffffe00027810 */ /* 0x001fe20007ffe0ff */
[----:B------:R-:W-:-:S05]  /*2f00*/  IMAD.MOV R0, RZ, RZ, -R5 ;  /* 0x000000ffff007224 */ /* 0x000fca00078e0a05 */
        /* <DEDUP_REMOVED lines=18> */
.L_x_4027:
[----:B------:R-:W-:Y:S01]  /*3030*/  UIMAD UR40, UR40, UR4, URZ ;  /* 0x00000004282872a4 */ /* 0x000fe2000f8e023f */
[----:B------:R-:W-:Y:S01]  /*3040*/  IMAD.U32 R0, RZ, RZ, UR10 ;  /* 0x0000000aff007e24 */ /* 0x000fe2000f8e00ff */
[----:B------:R-:W-:Y:S01]  /*3050*/  MOV R3, UR4 ;  /* 0x0000000400037c02 */ /* 0x000fe20008000f00 */
[----:B------:R-:W-:Y:S01]  /*3060*/  IMAD.MOV.U32 R6, RZ, RZ, RZ ;  /* 0x000000ffff067224 */ /* 0x000fe200078e00ff */
[----:B------:R-:W-:Y:S01]  /*3070*/  PLOP3.LUT P0, PT, PT, PT, PT, 0x80, 0x0 ;  /* 0x000000000000781c */ /* 0x000fe20003f0f070 */
[----:B------:R-:W-:Y:S01]  /*3080*/  IMAD.MOV.U32 R5, RZ, RZ, RZ ;  /* 0x000000ffff057224 */ /* 0x000fe200078e00ff */
[----:B------:R-:W-:Y:S02]  /*3090*/  VIADDMNMX R0, R3, UR40, R0, PT ;  /* 0x0000002803007c46 */ /* 0x000fe4000b800100 */
[----:B------:R-:W-:Y:S02]  /*30a0*/  CS2R R150, SRZ ;  /* 0x0000000000967805 */ /* 0x000fe4000001ff00 */
        /* <DEDUP_REMOVED lines=96> */
[----:B------:R-:W-:Y:S01]  /*36b0*/  IMAD.U32 R7, RZ, RZ, UR5 ;  /* 0x00000005ff077e24 */ /* 0x000fe2000f8e00ff */
[----:B------:R-:W-:Y:S01]  /*36c0*/  MOV R12, 0x1 ;  /* 0x00000001000c7802 */ /* 0x000fe20000000f00 */
[----:B------:R-:W-:-:S02]  /*36d0*/  IMAD.U32 R11, RZ, RZ, UR7 ;  /* 0x00000007ff0b7e24 */ /* 0x000fc4000f8e00ff */
[----:B------:R-:W-:Y:S02]  /*36e0*/  IMAD.MOV.U32 R8, RZ, RZ, 0x70 ;  /* 0x00000070ff087424 */ /* 0x000fe400078e00ff */
[----:B0-----:R-:W-:-:S07]  /*36f0*/  IMAD.MOV.U32 R13, RZ, RZ, RZ ;  /* 0x000000ffff0d7224 */ /* 0x001fce00078e00ff */
[----:B------:R-:W-:-:S07]  /*3700*/  LEPC R20, `(.L_x_4028) ;  /* 0x000000001014794e */ /* 0x000fce0000000000 */
[----:B-1----:R-:W-:Y:S05]  /*3710*/  CALL.ABS.NOINC R2 ;  /* 0x0000000002007343 */ /* 0x002fea0003c00000 */
.L_x_4028:
        /* <DEDUP_REMOVED lines=11> */
.L_x_4163:
[----:B------:R-:W-:Y:S01]  /*37d0*/  ULOP3.LUT UR4, UR42, 0x1, URZ, 0xfc, !UPT ;  /* 0x000000012a047892 */ /* 0x000fe2000f8efc3f */
[----:B0-----:R-:W-:Y:S01]  /*37e0*/  LEA.HI R6, R0, R5, RZ, 0x3 ;  /* 0x0000000500067211 */ /* 0x001fe200078f18ff */
[----:B------:R-:W-:Y:S01]  /*37f0*/  IMAD.IADD R2, R23, 0x1, -R2 ;  /* 0x0000000117027824 */ /* 0x000fe200078e0a02 */
[----:B------:R-:W-:Y:S02]  /*3800*/  LOP3.LUT R0, R3, 0x7ffffffc, RZ, 0xc0, !PT ;  /* 0x7ffffffc03007812 */ /* 0x000fe400078ec0ff */
[----:B------:R-:W-:Y:S01]  /*3810*/  LOP3.LUT R6, R6, 0xfffffff8, RZ, 0xc0, !PT ;  /* 0xfffffff806067812 */ /* 0x000fe200078ec0ff */
[----:B------:R-:W-:Y:S01]  /*3820*/  IMAD.U32 R3, RZ, RZ, UR4 ;  /* 0x00000004ff037e24 */ /* 0x000fe2000f8e00ff */
[-C--:B------:R-:W-:Y:S02]  /*3830*/  IADD3 R0, -R0, R17.reuse, RZ ;  /* 0x0000001100007210 */ /* 0x080fe40007ffe1ff */
[----:B------:R-:W-:Y:S01]  /*3840*/  LEA.HI R4, R4, R17, RZ, 0x5 ;  /* 0x0000001104047211 */ /* 0x000fe200078f28ff */
[----:B------:R-:W-:Y:S01]  /*3850*/  IMAD.IADD R6, R5, 0x1, -R6 ;  /* 0x0000000105067824 */ /* 0x000fe200078e0a06 */
[----:B------:R-:W-:Y:S01]  /*3860*/  ISETP.NE.AND P0, PT, R3, 0x3, PT ;  /* 0x000000030300780c */ /* 0x000fe20003f05270 */
[----:B------:R-:W-:Y:S01]  /*3870*/  IMAD.SHL.U32 R11, R0, 0x2, RZ ;  /* 0x00000002000b7824 */ /* 0x000fe200078e00ff */
[----:B------:R-:W-:-:S03]  /*3880*/  SHF.R.S32.HI R3, RZ, 0x5, R4 ;  /* 0x00000005ff037819 */ /* 0x000fc60000011404 */
[----:B------:R-:W-:Y:S02]  /*3890*/  IMAD R4, R2, 0x100, R11 ;  /* 0x0000010002047824 */ /* 0x000fe400078e020b */
[----:B------:R-:W-:-:S06]  /*38a0*/  IMAD R3, R3, 0x10, R6 ;  /* 0x0000001003037824 */ /* 0x000fcc00078e0206 */
[----:B------:R-:W-:Y:S05]  /*38b0*/  @!P0 BRA `(.L_x_4030) ;  /* 0x0000000000048947 */ /* 0x000fea0003800000 */
[----:B------:R-:W-:Y:S01]  /*38c0*/  BPT.TRAP 0x1 ;  /* 0x000000040000795c */ /* 0x000fe20000300000 */
.L_x_4030:
[----:B------:R0:W1:Y:S01]  /*38d0*/  SYNCS.PHASECHK.TRANS64.TRYWAIT P2, [UR39+0x28c30], R13 ;  /* 0x028c300dff0075a7 */ /* 0x0000620008040167 */
[----:B------:R-:W-:Y:S05]  /*38e0*/  @!P0 BRA `(.L_x_4031) ;  /* 0x0000000000048947 */ /* 0x000fea0003800000 */
[----:B------:R-:W-:Y:S01]  /*38f0*/  BPT.TRAP 0x1 ;  /* 0x000000040000795c */ /* 0x000fe20000300000 */
.L_x_4031:
[----:B------:R-:W2:Y:S02]  /*3900*/  S2R R0, SR_TID.X ;  /* 0x0000000000007919 */ /* 0x000ea40000002100 */
[----:B--2---:R-:W-:-:S04]  /*3910*/  LOP3.LUT R0, R0, 0x7f, RZ, 0xc0, !PT ;  /* 0x0000007f00007812 */ /* 0x004fc800078ec0ff */
[----:B------:R-:W-:Y:S01]  /*3920*/  ISETP.NE.AND P1, PT, R0, RZ, PT ;  /* 0x000000ff0000720c */ /* 0x000fe20003f25270 */
[----:B-1----:R-:W-:-:S12]  /*3930*/  @P2 BRA `(.L_x_4032) ;  /* 0x0000000000082947 */ /* 0x002fd80003800000 */
[----:B------:R-:W1:Y:S02]  /*3940*/  SYNCS.PHASECHK.TRANS64.TRYWAIT P2, [UR39+0x28c30], R13 ;  /* 0x028c300dff0075a7 */ /* 0x000e640008040167 */
[----:B-1----:R-:W-:Y:S05]  /*3950*/  @!P2 BRA `(.L_x_4033) ;  /* 0x000000c8006ca947 */ /* 0x002fea0003800000 */
.L_x_4032:
[----:B------:R-:W-:Y:S05]  /*3960*/  WARPSYNC.ALL ;  /* 0x0000000000007948 */ /* 0x000fea0003800000 */
[----:B------:R-:W-:Y:S01]  /*3970*/  UIADD3 UR4, UR39, 0x20400, URZ ;  /* 0x0002040027047890 */ /* 0x000fe2000fffe03f */
[----:B------:R-:W-:Y:S01]  /*3980*/  WARPGROUP.ARRIVE ;  /* 0x00000000000079c5 */ /* 0x000fe20000000000 */
[----:B------:R-:W-:-:S05]  /*3990*/  UIADD3 UR5, UR39, 0x22400, URZ ;  /* 0x0002240027057890 */ /* 0x000fca000fffe03f */
[----:B------:R-:W2:Y:S01]  /*39a0*/  S2R R2, SR_CTAID.X ;  /* 0x0000000000027919 */ /* 0x000ea20000002500 */
[----:B------:R-:W-:Y:S01]  /*39b0*/  USHF.R.U32.HI UR4, URZ, 0x4, UR4 ;  /* 0x000000043f047899 */ /* 0x000fe20008011604 */
[----:B-1----:R-:W-:Y:S01]  /*39c0*/  LEA.HI R0, R19, R16, RZ, 0x2 ;  /* 0x0000001013007211 */ /* 0x002fe200078f10ff */
[----:B------:R-:W-:Y:S01]  /*39d0*/  USHF.R.U32.HI UR5, URZ, 0x4, UR5 ;  /* 0x000000043f057899 */ /* 0x000fe20008011605 */
[----:B------:R-:W-:Y:S01]  /*39e0*/  MOV R14, UR39 ;  /* 0x00000027000e7c02 */ /* 0x000fe20008000f00 */
[----:B------:R-:W-:Y:S01]  /*39f0*/  ULOP3.LUT UR4, UR4, 0x3fff, URZ, 0xc0, !UPT ;  /* 0x00003fff04047892 */ /* 0x000fe2000f8ec03f */
[----:B------:R-:W-:Y:S01]  /*3a00*/  LOP3.LUT R5, R0, 0xfffffffc, RZ, 0xc0, !PT ;  /* 0xfffffffc00057812 */ /* 0x000fe200078ec0ff */
[----:B------:R-:W-:Y:S02]  /*3a10*/  ULOP3.LUT UR5, UR5, 0x3fff, URZ, 0xc0, !UPT ;  /* 0x00003fff05057892 */ /* 0x000fe4000f8ec03f */
[----:B------:R-:W-:Y:S01]  /*3a20*/  ULOP3.LUT UR4, UR4, 0x10000, URZ, 0xfc, !UPT ;  /* 0x0001000004047892 */ /* 0x000fe2000f8efc3f */
[----:B------:R-:W-:Y:S01]  /*3a30*/  IADD3 R5, R16, -R5, RZ ;  /* 0x8000000510057210 */ /* 0x000fe20007ffe0ff */
[----:B------:R-:W-:Y:S01]  /*3a40*/  ULOP3.LUT UR24, UR5, 0x10000, URZ, 0xfc, !UPT ;  /* 0x0001000005187892 */ /* 0x000fe2000f8efc3f */
[----:B------:R-:W-:Y:S01]  /*3a50*/  UMOV UR9, 0x40000040 ;  /* 0x4000004000097882 */ /* 0x000fe20000000000 */
[----:B------:R-:W-:Y:S01]  /*3a60*/  UMOV UR11, 0x40000040 ;  /* 0x40000040000b7882 */ /* 0x000fe20000000000 */
[----:B------:R-:W-:Y:S01]  /*3a70*/  UIADD3 UR12, UR4, 0x2, URZ ;  /* 0x00000002040c7890 */ /* 0x000fe2000fffe03f */
[----:B------:R-:W-:Y:S01]  /*3a80*/  LEA.HI R0, R5, R5, RZ, 0x1 ;  /* 0x0000000505007211 */ /* 0x000fe200078f08ff */
[----:B------:R-:W-:-:S02]  /*3a90*/  UMOV UR8, UR4 ;  /* 0x0000000400087c82 */ /* 0x000fc40008000000 */
[----:B------:R-:W-:Y:S01]  /*3aa0*/  UMOV UR10, UR24 ;  /* 0x00000018000a7c82 */ /* 0x000fe20008000000 */
[----:B------:R-:W-:Y:S01]  /*3ab0*/  UIADD3 UR14, UR24, 0x2, URZ ;  /* 0x00000002180e7890 */ /* 0x000fe2000fffe03f */
        /* <DEDUP_REMOVED lines=11> */
[----:B--2---:R-:W-:Y:S01]  /*3b70*/  IMAD R5, R2, 0x40, R3 ;  /* 0x0000004002057824 */ /* 0x004fe200078e0203 */
[----:B------:R-:W-:Y:S01]  /*3b80*/  UMOV UR21, 0x40000040 ;  /* 0x4000004000157882 */ /* 0x000fe20000000000 */
[----:B------:R-:W-:Y:S01]  /*3b90*/  UMOV UR23, 0x40000040 ;  /* 0x4000004000177882 */ /* 0x000fe20000000000 */
[----:B------:R-:W-:Y:S01]  /*3ba0*/  ULDC UR4, c[0x0][0x448] ;  /* 0x0001120000047ab9 */ /* 0x000fe20000000800 */
[----:B------:R-:W-:Y:S01]  /*3bb0*/  IMAD R12, R0, 0x8, R5 ;  /* 0x00000008000c7824 */ /* 0x000fe200078e0205 */
[----:B------:R-:W-:Y:S01]  /*3bc0*/  UISETP.NE.AND UP0, UPT, UR4, 0x1, UPT ;  /* 0x000000010400788c */ /* 0x000fe2000bf05270 */
[----:B------:R-:W-:-:S02]  /*3bd0*/  ULDC UR10, c[0x0][0x2f0] ;  /* 0x0000bc00000a7ab9 */ /* 0x000fc40000000800 */
[----:B------:R-:W-:Y:S01]  /*3be0*/  IMAD.MOV.U32 R0, RZ, RZ, R12 ;  /* 0x000000ffff007224 */ /* 0x000fe200078e000c */
[----:B------:R-:W-:Y:S01]  /*3bf0*/  ULDC UR6, c[0x0][0x288] ;  /* 0x0000a20000067ab9 */ /* 0x000fe20000000800 */
[----:B------:R-:W-:Y:S01]  /*3c00*/  ULDC UR7, c[0x0][0x988] ;  /* 0x0002620000077ab9 */ /* 0x000fe20000000800 */
[----:B------:R-:W-:Y:S02]  /*3c10*/  PLOP3.LUT P2, PT, PT, PT, UP0, 0x80, 0x0 ;  /* 0x000000000000781c */ /* 0x000fe40003f4f008 */
[----:B------:R-:W-:-:S03]  /*3c20*/  MOV R8, UR6 ;  /* 0x0000000600087c02 */ /* 0x000fc60008000f00 */
[----:B------:R-:W-:-:S08]  /*3c30*/  @UP0 ULDC UR4, c[0x0][0x44c] ;  /* 0x0001130000040ab9 */ /* 0x000fd00000000800 */
[----:B------:R-:W-:Y:S01]  /*3c40*/  @P2 IMAD.HI.U32 R2, R12, UR4, RZ ;  /* 0x000000040c022c27 */ /* 0x000fe2000f8e00ff */
[----:B------:R-:W-:-:S04]  /*3c50*/  @UP0 ULDC UR4, c[0x0][0x450] ;  /* 0x0001140000040ab9 */ /* 0x000fc80000000800 */
[----:B------:R-:W-:Y:S01]  /*3c60*/  @P2 SHF.R.U32.HI R0, RZ, UR4, R2 ;  /* 0x00000004ff002c19 */ /* 0x000fe20008011602 */
[----:B------:R-:W-:Y:S02]  /*3c70*/  UMOV UR4, 0xffffffc0 ;  /* 0xffffffc000047882 */ /* 0x000fe40000000000 */
[----:B------:R-:W-:Y:S02]  /*3c80*/  UIMAD UR4, UR41, UR4, 0x40 ;  /* 0x00000040290474a4 */ /* 0x000fe4000f8e0204 */
[----:B------:R-:W1:Y:S02]  /*3c90*/  SHFL.IDX PT, R6, R0, 0x1, 0x1c1f ;  /* 0x003c1f0000067f89 */ /* 0x000e6400000e0000 */
[----:B------:R-:W-:Y:S02]  /*3ca0*/  UIADD3 UR5, UR4, 0x1, URZ ;  /* 0x0000000104057890 */ /* 0x000fe4000fffe03f */
[----:B------:R-:W-:Y:S01]  /*3cb0*/  UIMAD UR4, UR37, UR10, UR4 ;  /* 0x0000000a250472a4 */ /* 0x000fe2000f8e0204 */
[----:B------:R-:W2:Y:S01]  /*3cc0*/  SHFL.IDX PT, R0, R0, RZ, 0x1c1f ;  /* 0x001c1fff00007589 */ /* 0x000ea200000e0000 */
[----:B------:R-:W-:-:S04]  /*3cd0*/  UIMAD UR5, UR37, UR10, UR5 ;  /* 0x0000000a250572a4 */ /* 0x000fc8000f8e0205 */
[----:B------:R-:W-:Y:S02]  /*3ce0*/  IADD3 R2, -R11, UR4, RZ ;  /* 0x000000040b027c10 */ /* 0x000fe4000fffe1ff */
[----:B------:R-:W-:-:S04]  /*3cf0*/  IADD3 R5, -R8, UR5, -R11 ;  /* 0x0000000508057c10 */ /* 0x000fc8000fffe90b */
[----:B-1----:R-:W-:-:S04]  /*3d00*/  VIADDMNMX R6, R6, R5, R2, PT ;  /* 0x0000000506067246 */ /* 0x002fc80003800102 */
[C---:B------:R-:W-:Y:S01]  /*3d10*/  ISETP.GT.AND P3, PT, R6.reuse, RZ, PT ;  /* 0x000000ff0600720c */ /* 0x040fe20003f64270 */
[----:B------:R-:W-:Y:S02]  /*3d20*/  WARPGROUP.DEPBAR.LE gsb0, 0x0 ;  /* 0x00008000000079c5 */ /* 0x000fe40000010000 */
[----:B------:R-:W-:Y:S01]  /*3d30*/  WARPGROUP.ARRIVE ;  /* 0x00000000000079c5 */ /* 0x000fe20000000000 */
[C---:B------:R-:W-:Y:S02]  /*3d40*/  ISETP.GT.AND P4, PT, R6.reuse, 0x1, PT ;  /* 0x000000010600780c */ /* 0x040fe40003f84270 */
[----:B------:R-:W-:Y:S02]  /*3d50*/  ISETP.GT.AND P5, PT, R6, 0x8, PT ;  /* 0x000000080600780c */ /* 0x000fe40003fa4270 */
[----:B--2---:R-:W-:Y:S01]  /*3d60*/  VIADDMNMX R5, R0, R5, R2, PT ;  /* 0x0000000500057246 */ /* 0x004fe20003800102 */
[----:B------:R-:W-:Y:S03]  /*3d70*/  HGMMA.64x64x16.F32.BF16 R24, gdesc[UR12], R24, gsb0 ;  /* 0x00e000000c1879f0 */ /* 0x000fe60008001818 */
[----:B------:R-:W-:-:S02]  /*3d80*/  WARPGROUP.DEPBAR.LE gsb0, 0x0 ;  /* 0x00008000000079c5 */ /* 0x000fc40000010000 */
        /* <DEDUP_REMOVED lines=8> */
[----:B------:R-:W-:Y:S02]  /*3e10*/  ISETP.GT.AND P3, PT, R6, 0x9, PT ;  /* 0x000000090600780c */ /* 0x000fe40003f64270 */
[----:B------:R-:W-:-:S02]  /*3e20*/  FSEL R30, R30, -INF , P5 ;  /* 0xff8000001e1e7808 */ /* 0x000fc40002800000 */
[----:B------:R-:W-:Y:S02]  /*3e30*/  FMNMX.FTZ R7, R26, R27, !PT ;  /* 0x0000001b1a077209 */ /* 0x000fe40007810000 */
[----:B------:R-:W-:Y:S02]  /*3e40*/  ISETP.GT.AND P4, PT, R6, 0x10, PT ;  /* 0x000000100600780c */ /* 0x000fe40003f84270 */
[----:B------:R-:W-:Y:S02]  /*3e50*/  FSEL R31, R31, -INF , P3 ;  /* 0xff8000001f1f7808 */ /* 0x000fe40001800000 */
[----:B------:R-:W-:Y:S02]  /*3e60*/  FMNMX.FTZ R8, R30, R7, !PT ;  /* 0x000000071e087209 */ /* 0x000fe40007810000 */
        /* <DEDUP_REMOVED lines=33> */
[----:B------:R-:W-:Y:S02]  /*4080*/  FSEL R55, R55, -INF , P3 ;  /* 0xff80000037377808 */ /* 0x000fe40001800000 */
[----:B------:R-:W-:Y:S02]  /*4090*/  FMNMX.FTZ R6, R54, R7, !PT ;  /* 0x0000000736067209 */ /* 0x000fe40007810000 */
[----:B------:R-:W-:Y:S02]  /*40a0*/  ISETP.GT.AND P3, PT, R5, RZ, PT ;  /* 0x000000ff0500720c */ /* 0x000fe40003f64270 */
[----:B------:R-:W-:Y:S02]  /*40b0*/  FMNMX.FTZ R6, R55, R6, !PT ;  /* 0x0000000637067209 */ /* 0x000fe40007810000 */
[----:B------:R-:W-:-:S02]  /*40c0*/  ISETP.GT.AND P4, PT, R5, 0x1, PT ;  /* 0x000000010500780c */ /* 0x000fc40003f84270 */
[----:B------:R-:W-:Y:S01]  /*40d0*/  ISETP.GT.AND P5, PT, R5, 0x8, PT ;  /* 0x000000080500780c */ /* 0x000fe20003fa4270 */
[----:B------:R-:W1:Y:S01]  /*40e0*/  SHFL.BFLY PT, R7, R6, 0x2, 0x1f ;  /* 0x0c401f0006077f89 */ /* 0x000e6200000e0000 */
[----:B------:R-:W-:Y:S02]  /*40f0*/  FSEL R24, R24, -INF , P3 ;  /* 0xff80000018187808 */ /* 0x000fe40001800000 */
[----:B------:R-:W-:Y:S02]  /*4100*/  FSEL R25, R25, -INF , P4 ;  /* 0xff80000019197808 */ /* 0x000fe40002000000 */
[C---:B------:R-:W-:Y:S02]  /*4110*/  ISETP.GT.AND P3, PT, R5.reuse, 0x9, PT ;  /* 0x000000090500780c */ /* 0x040fe40003f64270 */
[----:B------:R-:W-:Y:S02]  /*4120*/  FSEL R28, R28, -INF , P5 ;  /* 0xff8000001c1c7808 */ /* 0x000fe40002800000 */
[----:B------:R-:W-:-:S02]  /*4130*/  ISETP.GT.AND P4, PT, R5, 0x10, PT ;  /* 0x000000100500780c */ /* 0x000fc40003f84270 */
[----:B------:R-:W-:Y:S02]  /*4140*/  FSEL R29, R29, -INF , P3 ;  /* 0xff8000001d1d7808 */ /* 0x000fe40001800000 */
[C---:B------:R-:W-:Y:S02]  /*4150*/  ISETP.GT.AND P3, PT, R5.reuse, 0x11, PT ;  /* 0x000000110500780c */ /* 0x040fe40003f64270 */
[----:B------:R-:W-:Y:S02]  /*4160*/  FSEL R32, R32, -INF , P4 ;  /* 0xff80000020207808 */ /* 0x000fe40002000000 */
[----:B------:R-:W-:Y:S02]  /*4170*/  ISETP.GT.AND P4, PT, R5, 0x18, PT ;  /* 0x000000180500780c */ /* 0x000fe40003f84270 */
[----:B------:R-:W-:Y:S02]  /*4180*/  FSEL R33, R33, -INF , P3 ;  /* 0xff80000021217808 */ /* 0x000fe40001800000 */
[----:B------:R-:W-:-:S02]  /*4190*/  ISETP.GT.AND P3, PT, R5, 0x19, PT ;  /* 0x000000190500780c */ /* 0x000fc40003f64270 */
[----:B------:R-:W-:Y:S02]  /*41a0*/  FSEL R36, R36, -INF , P4 ;  /* 0xff80000024247808 */ /* 0x000fe40002000000 */
[----:B-1----:R-:W-:Y:S02]  /*41b0*/  FMNMX.FTZ R2, R6, R7, !PT ;  /* 0x0000000706027209 */ /* 0x002fe40007810000 */
[----:B------:R-:W-:Y:S02]  /*41c0*/  FMNMX.FTZ R7, R24, R25, !PT ;  /* 0x0000001918077209 */ /* 0x000fe40007810000 */
[----:B------:R-:W-:Y:S01]  /*41d0*/  ISETP.GT.AND P4, PT, R5, 0x20, PT ;  /* 0x000000200500780c */ /* 0x000fe20003f84270 */
[----:B------:R-:W1:Y:S01]  /*41e0*/  SHFL.BFLY PT, R9, R2, 0x1, 0x1f ;  /* 0x0c201f0002097f89 */ /* 0x000e6200000e0000 */
[----:B------:R-:W-:Y:S02]  /*41f0*/  FMNMX.FTZ R0, R28, R7, !PT ;  /* 0x000000071c007209 */ /* 0x000fe40007810000 */
[----:B------:R-:W-:-:S02]  /*4200*/  FSEL R37, R37, -INF , P3 ;  /* 0xff80000025257808 */ /* 0x000fc40001800000 */
[----:B------:R-:W-:Y:S02]  /*4210*/  FMNMX.FTZ R7, R29, R0, !PT ;  /* 0x000000001d077209 */ /* 0x000fe40007810000 */
[----:B------:R-:W-:Y:S02]  /*4220*/  ISETP.GT.AND P5, PT, R5, 0x21, PT ;  /* 0x000000210500780c */ /* 0x000fe40003fa4270 */
[----:B------:R-:W-:Y:S02]  /*4230*/  FMNMX.FTZ R0, R32, R7, !PT ;  /* 0x0000000720007209 */ /* 0x000fe40007810000 */
[----:B------:R-:W-:Y:S02]  /*4240*/  FSEL R40, R40, -INF , P4 ;  /* 0xff80000028287808 */ /* 0x000fe40002000000 */
[----:B------:R-:W-:Y:S02]  /*4250*/  FMNMX.FTZ R7, R33, R0, !PT ;  /* 0x0000000021077209 */ /* 0x000fe40007810000 */
[----:B------:R-:W-:-:S02]  /*4260*/  ISETP.GT.AND P4, PT, R5, 0x28, PT ;  /* 0x000000280500780c */ /* 0x000fc40003f84270 */
[----:B------:R-:W-:Y:S02]  /*4270*/  FMNMX.FTZ R0, R36, R7, !PT ;  /* 0x0000000724007209 */ /* 0x000fe40007810000 */
[----:B------:R-:W-:Y:S02]  /*4280*/  FSEL R41, R41, -INF , P5 ;  /* 0xff80000029297808 */ /* 0x000fe40002800000 */
[----:B------:R-:W-:Y:S02]  /*4290*/  FMNMX.FTZ R7, R37, R0, !PT ;  /* 0x0000000025077209 */ /* 0x000fe40007810000 */
[----:B------:R-:W-:Y:S02]  /*42a0*/  ISETP.GT.AND P3, PT, R5, 0x29, PT ;  /* 0x000000290500780c */ /* 0x000fe40003f64270 */
[----:B------:R-:W-:Y:S02]  /*42b0*/  FMNMX.FTZ R0, R40, R7, !PT ;  /* 0x0000000728007209 */ /* 0x000fe40007810000 */
        /* <DEDUP_REMOVED lines=16> */
[----:B-1----:R-:W-:Y:S02]  /*43c0*/  FMNMX.FTZ R2, R2, R9, !PT ;  /* 0x0000000902027209 */ /* 0x002fe40007810000 */
[----:B------:R-:W-:Y:S02]  /*43d0*/  FMNMX.FTZ R0, R53, R0, !PT ;  /* 0x0000000035007209 */ /* 0x000fe40007810000 */
[C---:B------:R-:W-:Y:S01]  /*43e0*/  FSETP.NEU.FTZ.AND P5, PT, R2.reuse, -INF , PT ;  /* 0xff8000000200780b */ /* 0x040fe20003fbd000 */
[----:B------:R-:W-:-:S02]  /*43f0*/  FMUL.FTZ R6, R2, UR7 ;  /* 0x0000000702067c20 */ /* 0x000fc40008410000 */
[----:B------:R-:W1:Y:S03]  /*4400*/  SHFL.BFLY PT, R5, R0, 0x2, 0x1f ;  /* 0x0c401f0000057f89 */ /* 0x000e6600000e0000 */
[----:B------:R-:W-:-:S05]  /*4410*/  FSEL R6, R6, RZ, P5 ;  /* 0x000000ff06067208 */ /* 0x000fca0002800000 */
        /* <DEDUP_REMOVED lines=16> */
[----:B-1----:R-:W-:Y:S01]  /*4520*/  FMNMX.FTZ R5, R0, R5, !PT ;  /* 0x0000000500057209 */ /* 0x002fe20007810000 */
[----:B------:R-:W-:Y:S04]  /*4530*/  MUFU.EX2 R26, R26 ;  /* 0x0000001a001a7308 */ /* 0x000fe80000000800 */
[----:B------:R-:W1:Y:S04]  /*4540*/  SHFL.BFLY PT, R0, R5, 0x1, 0x1f ;  /* 0x0c201f0005007f89 */ /* 0x000e6800000e0000 */
[----:B------:R-:W-:Y:S08]  /*4550*/  MUFU.EX2 R17, R6 ;  /* 0x0000000600117308 */ /* 0x000ff00000000800 */
[----:B------:R-:W2:Y:S08]  /*4560*/  MUFU.EX2 R27, R27 ;  /* 0x0000001b001b7308 */ /* 0x000eb00000000800 */
[----:B------:R-:W3:Y:S01]  /*4570*/  MUFU.EX2 R30, R30 ;  /* 0x0000001e001e7308 */ /* 0x000ee20000000800 */
[----:B-1----:R-:W-:-:S04]  /*4580*/  FMNMX.FTZ R0, R5, R0, !PT ;  /* 0x0000000005007209 */ /* 0x002fc80007810000 */
[C---:B------:R-:W-:Y:S01]  /*4590*/  FSETP.NEU.FTZ.AND P3, PT, R0.reuse, -INF , PT ;  /* 0xff8000000000780b */ /* 0x040fe20003f7d000 */
[----:B------:R-:W-:Y:S02]  /*45a0*/  FMUL.FTZ R5, R0, UR7 ;  /* 0x0000000700057c20 */ /* 0x000fe40008410000 */
[----:B------:R-:W1:Y:S01]  /*45b0*/  MUFU.EX2 R31, R31 ;  /* 0x0000001f001f7308 */ /* 0x000e620000000800 */
[----:B--2---:R-:W-:Y:S02]  /*45c0*/  F2FP.BF16.F32.PACK_AB R161, R27, R26 ;  /* 0x0000001a1ba1723e */ /* 0x004fe400000010ff */
[----:B------:R-:W-:Y:S02]  /*45d0*/  FSEL R9, R5, RZ, P3 ;  /* 0x000000ff05097208 */ /* 0x000fe40001800000 */
[----:B------:R-:W-:-:S03]  /*45e0*/  LEA.HI R5, R19, R16, RZ, 0x4 ;  /* 0x0000001013057211 */ /* 0x000fc600078f20ff */
[----:B------:R-:W2:Y:S01]  /*45f0*/  MUFU.EX2 R34, R34 ;  /* 0x0000002200227308 */ /* 0x000ea20000000800 */
        /* <DEDUP_REMOVED lines=8> */
[--C-:B------:R-:W-:Y:S01]  /*4680*/  FFMA.FTZ R33, R33, UR7, -R9.reuse ;  /* 0x0000000721217c23 */ /* 0x100fe20008010809 */
[--C-:B------:R-:W-:Y:S01]  /*4690*/  FFMA.FTZ R36, R36, UR7, -R9.reuse ;  /* 0x0000000724247c23 */ /* 0x100fe20008010809 */
[----:B------:R-:W-:Y:S01]  /*46a0*/  LEA.HI R16, R19, R16, RZ, 0x5 ;  /* 0x0000001013107211 */ /* 0x000fe200078f28ff */
[----:B------:R-:W-:Y:S01]  /*46b0*/  FFMA.FTZ R37, R37, UR7, -R9 ;  /* 0x0000000725257c23 */ /* 0x000fe20008010809 */
[----:B------:R-:W-:Y:S01]  /*46c0*/  SHF.R.S32.HI R6, RZ, 0x1f, R7 ;  /* 0x0000001fff067819 */ /* 0x000fe20000011407 */
[--C-:B------:R-:W-:Y:S01]  /*46d0*/  FFMA.FTZ R40, R40, UR7, -R9.reuse ;  /* 0x0000000728287c23 */ /* 0x100fe20008010809 */
[----:B------:R-:W-:Y:S01]  /*46e0*/  FFMA.FTZ R41, R41, UR7, -R9 ;  /* 0x0000000729297c23 */ /* 0x000fe20008010809 */
[----:B------:R-:W-:Y:S01]  /*46f0*/  MUFU.EX2 R25, R25 ;  /* 0x0000001900197308 */ /* 0x000fe20000000800 */
[----:B------:R-:W-:Y:S01]  /*4700*/  LEA.HI R6, R6, R7, RZ, 0x3 ;  /* 0x0000000706067211 */ /* 0x000fe200078f18ff */
[----:B------:R-:W-:-:S02]  /*4710*/  IMAD.SHL.U32 R16, R16, 0x20, RZ ;  /* 0x0000002010107824 */ /* 0x000fc400078e00ff */
[--C-:B------:R-:W-:Y:S01]  /*4720*/  FFMA.FTZ R44, R44, UR7, -R9.reuse ;  /* 0x000000072c2c7c23 */ /* 0x100fe20008010809 */
[--C-:B------:R-:W-:Y:S01]  /*4730*/  FFMA.FTZ R45, R45, UR7, -R9.reuse ;  /* 0x000000072d2d7c23 */ /* 0x100fe20008010809 */
[C---:B------:R-:W-:Y:S01]  /*4740*/  LOP3.LUT R8, R6.reuse, 0xfffffff8, RZ, 0xc0, !PT ;  /* 0xfffffff806087812 */ /* 0x040fe200078ec0ff */
[----:B------:R-:W-:Y:S01]  /*4750*/  IMAD.SHL.U32 R6, R6, 0x40, RZ ;  /* 0x0000004006067824 */ /* 0x000fe200078e00ff */
[----:B------:R-:W-:Y:S01]  /*4760*/  LOP3.LUT R15, R16, 0x7ffffc00, RZ, 0xc0, !PT ;  /* 0x7ffffc00100f7812 */ /* 0x000fe200078ec0ff */
[----:B------:R-:W4:Y:S01]  /*4770*/  MUFU.EX2 R35, R35 ;  /* 0x0000002300237308 */ /* 0x000f220000000800 */
[----:B------:R-:W-:Y:S01]  /*4780*/  FFMA.FTZ R48, R48, UR7, -R9 ;  /* 0x0000000730307c23 */ /* 0x000fe20008010809 */
[----:B------:R-:W-:Y:S01]  /*4790*/  IMAD.IADD R8, R7, 0x1, -R8 ;  /* 0x0000000107087824 */ /* 0x000fe200078e0a08 */
[----:B------:R-:W-:Y:S01]  /*47a0*/  SHF.R.S32.HI R7, RZ, 0x4, R5 ;  /* 0x00000004ff077819 */ /* 0x000fe20000011405 */
[--C-:B------:R-:W-:Y:S01]  /*47b0*/  FFMA.FTZ R49, R49, UR7, -R9.reuse ;  /* 0x0000000731317c23 */ /* 0x100fe20008010809 */
[----:B------:R-:W-:Y:S01]  /*47c0*/  FFMA.FTZ R52, R52, UR7, -R9 ;  /* 0x0000000734347c23 */ /* 0x000fe20008010809 */
[C---:B------:R-:W-:Y:S01]  /*47d0*/  IMAD.SHL.U32 R5, R8.reuse, 0x40, RZ ;  /* 0x0000004008057824 */ /* 0x040fe200078e00ff */
[----:B------:R-:W-:Y:S01]  /*47e0*/  LOP3.LUT P3, RZ, R8, 0x4, RZ, 0xc0, !PT ;  /* 0x0000000408ff7812 */ /* 0x000fe2000786c0ff */
[----:B------:R-:W-:Y:S01]  /*47f0*/  IMAD.SHL.U32 R10, R7, 0x8, RZ ;  /* 0x00000008070a7824 */ /* 0x000fe200078e00ff */
[----:B------:R-:W-:Y:S01]  /*4800*/  MUFU.EX2 R28, R28 ;  /* 0x0000001c001c7308 */ /* 0x000fe20000000800 */
[----:B------:R-:W-:Y:S01]  /*4810*/  FADD.FTZ R7, R26, R27 ;  /* 0x0000001b1a077221 */ /* 0x000fe20000010000 */
[----:B------:R-:W-:Y:S01]  /*4820*/  LOP3.LUT R5, R5, 0x1c0, RZ, 0xc0, !PT ;  /* 0x000001c005057812 */ /* 0x000fe200078ec0ff */
[----:B------:R-:W-:Y:S01]  /*4830*/  IMAD.MOV.U32 R16, RZ, RZ, -0x40 ;  /* 0xffffffc0ff107424 */ /* 0x000fe200078e00ff */
[----:B------:R-:W-:Y:S01]  /*4840*/  LOP3.LUT P4, RZ, R8, 0x2, RZ, 0xc0, !PT ;  /* 0x0000000208ff7812 */ /* 0x000fe2000788c0ff */
[----:B---3--:R-:W-:Y:S01]  /*4850*/  FADD.FTZ R8, R30, R7 ;  /* 0x000000071e087221 */ /* 0x008fe20000010000 */
[----:B------:R-:W-:Y:S01]  /*4860*/  LOP3.LUT R10, R5, 0x8, R10, 0xf8, !PT ;  /* 0x00000008050a7812 */ /* 0x000fe200078ef80a */
[----:B------:R-:W-:Y:S01]  /*4870*/  FFMA.FTZ R9, R53, UR7, -R9 ;  /* 0x0000000735097c23 */ /* 0x000fe20008010809 */
[----:B------:R-:W-:Y:S01]  /*4880*/  SHF.R.U32.HI R5, RZ, 0x3, R5 ;  /* 0x00000003ff057819 */ /* 0x000fe20000011605 */
[----:B------:R-:W3:Y:S01]  /*4890*/  MUFU.EX2 R29, R29 ;  /* 0x0000001d001d7308 */ /* 0x000ee20000000800 */
[----:B-1----:R-:W-:Y:S01]  /*48a0*/  FADD.FTZ R7, R31, R8 ;  /* 0x000000081f077221 */ /* 0x002fe20000010000 */
[----:B------:R-:W-:-:S02]  /*48b0*/  LOP3.LUT R8, R6, 0x7ffffe00, RZ, 0xc0, !PT ;  /* 0x7ffffe0006087812 */ /* 0x000fc400078ec0ff */
[----:B------:R-:W-:Y:S01]  /*48c0*/  LOP3.LUT R10, R10, R5, RZ, 0x3c, !PT ;  /* 0x000000050a0a7212 */ /* 0x000fe200078e3cff */
[----:B------:R-:W-:Y:S02]  /*48d0*/  @!P1 VIADD R5, R14, 0x28c40 ;  /* 0x00028c400e059836 */ /* 0x000fe40000000000 */
[----:B--2---:R-:W-:Y:S01]  /*48e0*/  FADD.FTZ R6, R34, R7 ;  /* 0x0000000722067221 */ /* 0x004fe20000010000 */
[----:B------:R-:W-:Y:S01]  /*48f0*/  F2FP.BF16.F32.PACK_AB R163, R31, R30 ;  /* 0x0000001e1fa3723e */ /* 0x000fe200000010ff */
[----:B------:R-:W-:Y:S01]  /*4900*/  MUFU.EX2 R32, R32 ;  /* 0x0000002000207308 */ /* 0x000fe20000000800 */
[----:B------:R-:W-:Y:S01]  /*4910*/  IADD3 R10, R10, R8, R15 ;  /* 0x000000080a0a7210 */ /* 0x000fe20007ffe00f */
[----:B----4-:R-:W-:Y:S01]  /*4920*/  FADD.FTZ R7, R35, R6 ;  /* 0x0000000623077221 */ /* 0x010fe20000010000 */
[----:B------:R-:W-:Y:S02]  /*4930*/  @!P1 PRMT R5, RZ, 0x654, R5 ;  /* 0x00000654ff059816 */ /* 0x000fe40000000005 */
[----:B------:R-:W-:-:S02]  /*4940*/  F2FP.BF16.F32.PACK_AB R160, R25, R24 ;  /* 0x0000001819a0723e */ /* 0x000fc400000010ff */
[----:B------:R1:W-:Y:S01]  /*4950*/  @!P1 SYNCS.ARRIVE.TRANS64.RED.A1T0 RZ, [R5+URZ], RZ ;  /* 0x000000ff05ff99a7 */ /* 0x0003e2000810043f */
[----:B------:R-:W2:Y:S01]  /*4960*/  MUFU.EX2 R38, R38 ;  /* 0x0000002600267308 */ /* 0x000ea20000000800 */
[----:B---3--:R-:W-:Y:S02]  /*4970*/  F2FP.BF16.F32.PACK_AB R162, R29, R28 ;  /* 0x0000001c1da2723e */ /* 0x008fe400000010ff */
[----:B------:R-:W-:Y:S01]  /*4980*/  F2FP.BF16.F32.PACK_AB R157, R35, R34 ;  /* 0x00000022239d723e */ /* 0x000fe200000010ff */
[----:B-1----:R-:W-:-:S04]  /*4990*/  FADD.FTZ R5, R24, R25 ;  /* 0x0000001918057221 */ /* 0x002fc80000010000 */
[----:B------:R-:W1:Y:S01]  /*49a0*/  MUFU.EX2 R33, R33 ;  /* 0x0000002100217308 */ /* 0x000e620000000800 */
[----:B------:R-:W-:-:S04]  /*49b0*/  FADD.FTZ R6, R28, R5 ;  /* 0x000000051c067221 */ /* 0x000fc80000010000 */
[----:B------:R-:W-:-:S03]  /*49c0*/  FADD.FTZ R5, R29, R6 ;  /* 0x000000061d057221 */ /* 0x000fc60000010000 */
[----:B------:R-:W3:Y:S01]  /*49d0*/  MUFU.EX2 R39, R39 ;  /* 0x0000002700277308 */ /* 0x000ee20000000800 */
[----:B--2---:R-:W-:Y:S01]  /*49e0*/  FADD.FTZ R8, R38, R7 ;  /* 0x0000000726087221 */ /* 0x004fe20000010000 */
[----:B------:R-:W-:-:S06]  /*49f0*/  FADD.FTZ R6, R32, R5 ;  /* 0x0000000520067221 */ /* 0x000fcc0000010000 */
[----:B------:R-:W2:Y:S01]  /*4a00*/  MUFU.EX2 R36, R36 ;  /* 0x0000002400247308 */ /* 0x000ea20000000800 */
[C---:B-1----:R-:W-:Y:S01]  /*4a10*/  FADD.FTZ R5, R33.reuse, R6 ;  /* 0x0000000621057221 */ /* 0x042fe20000010000 */
[----:B------:R-:W-:-:S06]  /*4a20*/  F2FP.BF16.F32.PACK_AB R156, R33, R32 ;  /* 0x00000020219c723e */ /* 0x000fcc00000010ff */
[----:B------:R-:W1:Y:S01]  /*4a30*/  MUFU.EX2 R42, R42 ;  /* 0x0000002a002a7308 */ /* 0x000e620000000800 */
[C---:B---3--:R-:W-:Y:S01]  /*4a40*/  FADD.FTZ R7, R39.reuse, R8 ;  /* 0x0000000827077221 */ /* 0x048fe20000010000 */
[----:B------:R-:W-:-:S06]  /*4a50*/  F2FP.BF16.F32.PACK_AB R159, R39, R38 ;  /* 0x00000026279f723e */ /* 0x000fcc00000010ff */
[----:B------:R-:W3:Y:S01]  /*4a60*/  MUFU.EX2 R37, R37 ;  /* 0x0000002500257308 */ /* 0x000ee20000000800 */
[----:B--2---:R-:W-:-:S07]  /*4a70*/  FADD.FTZ R6, R36, R5 ;  /* 0x0000000524067221 */ /* 0x004fce0000010000 */
[----:B------:R-:W2:Y:S01]  /*4a80*/  MUFU.EX2 R43, R43 ;  /* 0x0000002b002b7308 */ /* 0x000ea20000000800 */
[----:B-1----:R-:W-:-:S07]  /*4a90*/  FADD.FTZ R8, R42, R7 ;  /* 0x000000072a087221 */ /* 0x002fce0000010000 */
[----:B------:R-:W1:Y:S01]  /*4aa0*/  MUFU.EX2 R40, R40 ;  /* 0x0000002800287308 */ /* 0x000e620000000800 */
[C---:B---3--:R-:W-:Y:S01]  /*4ab0*/  FADD.FTZ R5, R37.reuse, R6 ;  /* 0x0000000625057221 */ /* 0x048fe20000010000 */
[----:B------:R-:W-:-:S06]  /*4ac0*/  F2FP.BF16.F32.PACK_AB R158, R37, R36 ;  /* 0x00000024259e723e */ /* 0x000fcc00000010ff */
[----:B------:R-:W3:Y:S01]  /*4ad0*/  MUFU.EX2 R41, R41 ;  /* 0x0000002900297308 */ /* 0x000ee20000000800 */
[C---:B--2---:R-:W-:Y:S01]  /*4ae0*/  FADD.FTZ R21, R43.reuse, R8 ;  /* 0x000000082b157221 */ /* 0x044fe20000010000 */
[----:B------:R-:W-:Y:S01]  /*4af0*/  LEA R8, R10, UR39, 0x1 ;  /* 0x000000270a087c11 */ /* 0x000fe2000f8e08ff */
[----:B------:R-:W-:Y:S01]  /*4b00*/  BAR.SYNC.DEFER_BLOCKING 0xf, 0x100 ;  /* 0x03c4000000007b1d */ /* 0x000fe20000010000 */
[----:B------:R-:W-:Y:S02]  /*4b10*/  F2FP.BF16.F32.PACK_AB R153, R43, R42 ;  /* 0x0000002a2b99723e */ /* 0x000fe400000010ff */
[C---:B------:R-:W-:Y:S01]  /*4b20*/  IADD3 R10, R8.reuse, 0x26800, RZ ;  /* 0x00026800080a7810 */ /* 0x040fe20007ffe0ff */
[----:B------:R-:W-:Y:S02]  /*4b30*/  VIADD R7, R8, 0x26820 ;  /* 0x0002682008077836 */ /* 0x000fe40000000000 */
[----:B------:R-:W2:Y:S01]  /*4b40*/  MUFU.EX2 R46, R46 ;  /* 0x0000002e002e7308 */ /* 0x000ea20000000800 */
[----:B-1----:R-:W-:Y:S01]  /*4b50*/  FADD.FTZ R6, R40, R5 ;  /* 0x0000000528067221 */ /* 0x002fe20000010000 */
[----:B------:R-:W-:Y:S01]  /*4b60*/  SEL R5, R16, 0x40, P3 ;  /* 0x0000004010057807 */ /* 0x000fe20001800000 */
[----:B------:R-:W-:-:S05]  /*4b70*/  @P4 VIADD R7, R10, 0xffffffe0 ;  /* 0xffffffe00a074836 */ /* 0x000fca0000000000 */
[----:B------:R-:W1:Y:S01]  /*4b80*/  MUFU.EX2 R44, R44 ;  /* 0x0000002c002c7308 */ /* 0x000e620000000800 */
[C---:B---3--:R-:W-:Y:S01]  /*4b90*/  FADD.FTZ R19, R41.reuse, R6 ;  /* 0x0000000629137221 */ /* 0x048fe20000010000 */
[----:B------:R-:W-:Y:S01]  /*4ba0*/  IMAD.IADD R6, R10, 0x1, R5 ;  /* 0x000000010a067824 */ /* 0x000fe200078e0205 */
[----:B------:R-:W-:Y:S01]  /*4bb0*/  F2FP.BF16.F32.PACK_AB R152, R41, R40 ;  /* 0x000000282998723e */ /* 0x000fe200000010ff */
[----:B------:R-:W-:-:S04]  /*4bc0*/  IMAD.IADD R5, R5, 0x1, R7 ;  /* 0x0000000105057824 */ /* 0x000fc800078e0207 */
[----:B------:R-:W3:Y:S01]  /*4bd0*/  MUFU.EX2 R47, R47 ;  /* 0x0000002f002f7308 */ /* 0x000ee20000000800 */
[----:B--2---:R-:W-:Y:S01]  /*4be0*/  FADD.FTZ R16, R46, R21 ;  /* 0x000000152e107221 */ /* 0x004fe20000010000 */
[----:B------:R2:W-:Y:S04]  /*4bf0*/  STSM.16.M88.4 [R8+0x26800], R160 ;  /* 0x026800a008007844 */ /* 0x0005e80000000200 */
[----:B------:R2:W-:Y:S02]  /*4c00*/  STSM.16.M88.4 [R7], R156 ;  /* 0x0000009c07007844 */ /* 0x0005e40000000200 */
[----:B------:R-:W4:Y:S01]  /*4c10*/  MUFU.EX2 R45, R45 ;  /* 0x0000002d002d7308 */ /* 0x000f220000000800 */
[----:B-1----:R-:W-:-:S07]  /*4c20*/  FADD.FTZ R10, R44, R19 ;  /* 0x000000132c0a7221 */ /* 0x002fce0000010000 */
[----:B------:R-:W-:Y:S01]  /*4c30*/  MUFU.EX2 R50, R50 ;  /* 0x0000003200327308 */ /* 0x000fe20000000800 */
[C---:B---3--:R-:W-:Y:S01]  /*4c40*/  F2FP.BF16.F32.PACK_AB R155, R47.reuse, R46 ;  /* 0x0000002e2f9b723e */ /* 0x048fe200000010ff */
[----:B------:R-:W-:-:S06]  /*4c50*/  FADD.FTZ R47, R47, R16 ;  /* 0x000000102f2f7221 */ /* 0x000fcc0000010000 */
[----:B------:R-:W1:Y:S01]  /*4c60*/  MUFU.EX2 R51, R51 ;  /* 0x0000003300337308 */ /* 0x000e620000000800 */
[C---:B----4-:R-:W-:Y:S01]  /*4c70*/  F2FP.BF16.F32.PACK_AB R154, R45.reuse, R44 ;  /* 0x0000002c2d9a723e */ /* 0x050fe200000010ff */
[----:B------:R-:W-:-:S04]  /*4c80*/  FADD.FTZ R45, R45, R10 ;  /* 0x0000000a2d2d7221 */ /* 0x000fc80000010000 */
[----:B------:R2:W-:Y:S02]  /*4c90*/  STSM.16.M88.4 [R6], R152 ;  /* 0x0000009806007844 */ /* 0x0005e40000000200 */
[----:B------:R-:W-:Y:S08]  /*4ca0*/  MUFU.EX2 R48, R48 ;  /* 0x0000003000307308 */ /* 0x000ff00000000800 */
[----:B------:R-:W3:Y:S01]  /*4cb0*/  MUFU.EX2 R49, R49 ;  /* 0x0000003100317308 */ /* 0x000ee20000000800 */
[----:B-1----:R-:W-:Y:S01]  /*4cc0*/  F2FP.BF16.F32.PACK_AB R165, R51, R50 ;  /* 0x0000003233a5723e */ /* 0x002fe200000010ff */
[----:B------:R-:W-:-:S04]  /*4cd0*/  FADD.FTZ R50, R50, R47 ;  /* 0x0000002f32327221 */ /* 0x000fc80000010000 */
[----:B------:R-:W-:Y:S02]  /*4ce0*/  FADD.FTZ R51, R51, R50 ;  /* 0x0000003233337221 */ /* 0x000fe40000010000 */
[----:B------:R-:W1:Y:S08]  /*4cf0*/  MUFU.EX2 R54, R54 ;  /* 0x0000003600367308 */ /* 0x000e700000000800 */
[----:B------:R-:W4:Y:S01]  /*4d00*/  MUFU.EX2 R52, R52 ;  /* 0x0000003400347308 */ /* 0x000f220000000800 */
[----:B---3--:R-:W-:Y:S01]  /*4d10*/  F2FP.BF16.F32.PACK_AB R164, R49, R48 ;  /* 0x0000003031a4723e */ /* 0x008fe200000010ff */
[----:B------:R-:W-:-:S04]  /*4d20*/  FADD.FTZ R48, R48, R45 ;  /* 0x0000002d30307221 */ /* 0x000fc80000010000 */
[----:B------:R-:W-:Y:S02]  /*4d30*/  FADD.FTZ R49, R49, R48 ;  /* 0x0000003031317221 */ /* 0x000fe40000010000 */
[----:B------:R3:W5:Y:S01]  /*4d40*/  MUFU.EX2 R15, R9 ;  /* 0x00000009000f7308 */ /* 0x0007620000000800 */
[----:B-1----:R-:W-:Y:S01]  /*4d50*/  F2FP.BF16.F32.PACK_AB R167, R17, R54 ;  /* 0x0000003611a7723e */ /* 0x002fe200000010ff */
[----:B------:R-:W-:Y:S01]  /*4d60*/  FADD.FTZ R54, R54, R51 ;  /* 0x0000003336367221 */ /* 0x000fe20000010000 */
[----:B----4-:R-:W-:-:S03]  /*4d70*/  FADD.FTZ R10, R52, R49 ;  /* 0x00000031340a7221 */ /* 0x010fc60000010000 */
[----:B---3--:R-:W-:Y:S01]  /*4d80*/  FADD.FTZ R9, R17, R54 ;  /* 0x0000003611097221 */ /* 0x008fe20000010000 */
[C---:B-----5:R-:W-:Y:S01]  /*4d90*/  F2FP.BF16.F32.PACK_AB R166, R15.reuse, R52 ;  /* 0x000000340fa6723e */ /* 0x060fe200000010ff */
[----:B------:R-:W-:-:S04]  /*4da0*/  FADD.FTZ R10, R15, R10 ;  /* 0x0000000a0f0a7221 */ /* 0x000fc80000010000 */
[----:B------:R2:W-:Y:S01]  /*4db0*/  STSM.16.M88.4 [R5], R164 ;  /* 0x000000a405007844 */ /* 0x0005e20000000200 */
[----:B------:R-:W-:Y:S05]  /*4dc0*/  @!P0 BRA `(.L_x_4034) ;  /* 0x0000000000048947 */ /* 0x000fea0003800000 */
[----:B------:R-:W-:Y:S01]  /*4dd0*/  BPT.TRAP 0x1 ;  /* 0x000000040000795c */ /* 0x000fe20000300000 */
.L_x_4034:
[----:B------:R1:W3:Y:S01]  /*4de0*/  SYNCS.PHASECHK.TRANS64.TRYWAIT P3, [UR39+0x28c50], R13 ;  /* 0x028c500dff0075a7 */ /* 0x0002e20008060167 */
[----:B------:R-:W-:Y:S05]  /*4df0*/  @!P0 BRA `(.L_x_4035) ;  /* 0x0000000000048947 */ /* 0x000fea0003800000 */
[----:B------:R-:W-:Y:S01]  /*4e00*/  BPT.TRAP 0x1 ;  /* 0x000000040000795c */ /* 0x000fe20000300000 */
.L_x_4035:
[----:B---3--:R-:W-:Y:S05]  /*4e10*/  @P3 BRA `(.L_x_4036) ;  /* 0x0000000000083947 */ /* 0x008fea0003800000 */
[----:B------:R-:W3:Y:S02]  /*4e20*/  SYNCS.PHASECHK.TRANS64.TRYWAIT P3, [UR39+0x28c50], R13 ;  /* 0x028c500dff0075a7 */ /* 0x000ee40008060167 */
[----:B---3--:R-:W-:Y:S05]  /*4e30*/  @!P3 BRA `(.L_x_4037) ;  /* 0x000000b4004cb947 */ /* 0x008fea0003800000 */
.L_x_4036:
[----:B------:R-:W-:Y:S01]  /*4e40*/  WARPGROUP.ARRIVE ;  /* 0x00000000000079c5 */ /* 0x000fe20000000000 */
[----:B------:R-:W-:Y:S01]  /*4e50*/  UMOV UR14, UR38 ;  /* 0x00000026000e7c82 */ /* 0x000fe20008000000 */
[----:B------:R-:W-:Y:S01]  /*4e60*/  UMOV UR15, 0x40000040 ;  /* 0x40000040000f7882 */ /* 0x000fe20000000000 */
[----:B------:R-:W-:Y:S01]  /*4e70*/  UIADD3 UR4, UR38, 0x80, URZ ;  /* 0x0000008026047890 */ /* 0x000fe2000fffe03f */
[----:B---3--:R-:W-:Y:S01]  /*4e80*/  @!P1 IADD3 R14, R14, 0x28c60, RZ ;  /* 0x00028c600e0e9810 */ /* 0x008fe20007ffe0ff */
[----:B------:R-:W-:Y:S01]  /*4e90*/  UIMAD UR10, UR37, UR10, -UR6 ;  /* 0x0000000a250a72a4 */ /* 0x000fe2000f8e0a06 */
[----:B------:R-:W-:Y:S01]  /*4ea0*/  HGMMA.64x256x16.F32.BF16 R24, R160, gdesc[UR12].tnspB, RZ, !UPT, gsb0 ;  /* 0x43e0000ca0187df0 */ /* 0x000fe2000c0018ff */
[----:B------:R-:W-:Y:S01]  /*4eb0*/  UMOV UR15, 0x40000040 ;  /* 0x40000040000f7882 */ /* 0x000fe20000000000 */
[----:B------:R-:W-:Y:S01]  /*4ec0*/  UIADD3 UR41, UR41, -0x2, URZ ;  /* 0xfffffffe29297890 */ /* 0x000fe2000fffe03f */
[----:B------:R-:W-:Y:S01]  /*4ed0*/  @!P1 PRMT R14, RZ, 0x654, R14 ;  /* 0x00000654ff0e9816 */ /* 0x000fe2000000000e */
[----:B------:R-:W-:Y:S01]  /*4ee0*/  UMOV UR14, UR4 ;  /* 0x00000004000e7c82 */ /* 0x000fe20008000000 */
[----:B------:R-:W-:Y:S01]  /*4ef0*/  UIADD3 UR4, UR38, 0x100, URZ ;  /* 0x0000010026047890 */ /* 0x000fe2000fffe03f */
[----:B------:R-:W-:-:S02]  /*4f00*/  WARPGROUP.DEPBAR.LE gsb0, 0x0 ;  /* 0x00008000000079c5 */ /* 0x000fc40000010000 */
[----:B------:R-:W-:-:S15]  /*4f10*/  WARPGROUP.ARRIVE ;  /* 0x00000000000079c5 */ /* 0x000fde0000000000 */
[----:B------:R-:W-:-:S05]  /*4f20*/  NOP ;  /* 0x0000000000007918 */ /* 0x000fca0000000000 */
        /* <DEDUP_REMOVED lines=10> */
[----:B------:R-:W3:Y:S02]  /*4fd0*/  S2UR UR4, SR_CTAID.X ;  /* 0x00000000000479c3 */ /* 0x000ee40000002500 */
[----:B---3--:R-:W-:-:S03]  /*4fe0*/  USHF.L.U32 UR11, UR4, 0x6, URZ ;  /* 0x00000006040b7899 */ /* 0x008fc6000800063f */
[----:B------:R-:W-:Y:S02]  /*4ff0*/  @UP0 ULDC UR4, c[0x0][0x44c] ;  /* 0x0001130000040ab9 */ /* 0x000fe40000000800 */
[----:B------:R-:W-:Y:S02]  /*5000*/  UIMAD.WIDE.U32 UR4, UR11, UR4, URZ ;  /* 0x000000040b0472a5 */ /* 0x000fe4000f8e003f */
[----:B------:R-:W-:Y:S01]  /*5010*/  UMOV UR6, UR11 ;  /* 0x0000000b00067c82 */ /* 0x000fe20008000000 */
[----:B------:R-:W-:Y:S02]  /*5020*/  WARPGROUP.DEPBAR.LE gsb0, 0x0 ;  /* 0x00008000000079c5 */ /* 0x000fe40000010000 */
[----:B------:R-:W-:-:S13]  /*5030*/  WARPGROUP.ARRIVE ;  /* 0x00000000000079c5 */ /* 0x000fda0000000000 */
[----:B------:R-:W-:Y:S01]  /*5040*/  HGMMA.64x256x16.F32.BF16 R24, R164, gdesc[UR12].tnspB, R24, gsb0 ;  /* 0x43e0000ca4187df0 */ /* 0x000fe20008001818 */
[----:B------:R-:W-:Y:S02]  /*5050*/  @UP0 ULDC UR14, c[0x0][0x450] ;  /* 0x00011400000e0ab9 */ /* 0x000fe40000000800 */
[----:B------:R-:W-:-:S03]  /*5060*/  @UP0 USHF.R.U32.HI UR6, URZ, UR14, UR5 ;  /* 0x0000000e3f060299 */ /* 0x000fc60008011605 */
[----:B------:R-:W-:Y:S01]  /*5070*/  UMOV UR5, URZ ;  /* 0x0000003f00057c82 */ /* 0x000fe20008000000 */
[----:B------:R-:W-:-:S04]  /*5080*/  UIADD3 UR6, UR10, UR6, URZ ;  /* 0x000000060a067290 */ /* 0x000fc8000fffe03f */
[----:B------:R-:W-:-:S04]  /*5090*/  USHF.R.S32.HI UR4, URZ, 0x1f, UR6 ;  /* 0x0000001f3f047899 */ /* 0x000fc80008011406 */
[----:B------:R-:W-:-:S04]  /*50a0*/  ULEA.HI UR4, UR4, UR6, URZ, 0x6 ;  /* 0x0000000604047291 */ /* 0x000fc8000f8f303f */
[----:B------:R-:W-:-:S04]  /*50b0*/  USHF.R.S32.HI UR4, URZ, 0x6, UR4 ;  /* 0x000000063f047899 */ /* 0x000fc80008011404 */
[----:B------:R-:W-:-:S04]  /*50c0*/  UISETP.LT.AND UP1, UPT, UR40, UR4, UPT ;  /* 0x000000042800728c */ /* 0x000fc8000bf21270 */
[----:B------:R-:W-:-:S03]  /*50d0*/  USEL UR25, UR40, UR4, !UP1 ;  /* 0x0000000428197287 */ /* 0x000fc6000c800000 */
[----:B------:R-:W-:Y:S01]  /*50e0*/  UMOV UR4, URZ ;  /* 0x0000003f00047c82 */ /* 0x000fe20008000000 */
[----:B------:R-:W-:-:S06]  /*50f0*/  UISETP.GE.AND UP1, UPT, UR41, UR25, UPT ;  /* 0x000000192900728c */ /* 0x000fcc000bf26270 */
[----:B------:R-:W-:Y:S01]  /*5100*/  PLOP3.LUT P3, PT, PT, PT, UP1, 0x80, 0x0 ;  /* 0x000000000000781c */ /* 0x000fe20003f6f018 */
        /* <DEDUP_REMOVED lines=10> */
[----:B------:R-:W-:Y:S05]  /*51b0*/  @!P3 BRA `(.L_x_4038) ;  /* 0x0000001c0088b947 */ /* 0x000fea0003800000 */
[----:B---3--:R-:W-:Y:S01]  /*51c0*/  IMAD.MOV.U32 R14, RZ, RZ, R2 ;  /* 0x000000ffff0e7224 */ /* 0x008fe200078e0002 */
[----:B------:R-:W-:Y:S01]  /*51d0*/  UMOV UR5, URZ ;  /* 0x0000003f00057c82 */ /* 0x000fe20008000000 */
[----:B------:R-:W-:Y:S01]  /*51e0*/  IMAD.MOV.U32 R15, RZ, RZ, R0 ;  /* 0x000000ffff0f7224 */ /* 0x000fe200078e0000 */
[----:B------:R-:W-:Y:S01]  /*51f0*/  UMOV UR6, URZ ;  /* 0x0000003f00067c82 */ /* 0x000fe20008000000 */
[----:B------:R-:W-:Y:S01]  /*5200*/  ULDC UR29, c[0x0][0x288] ;  /* 0x0000a200001d7ab9 */ /* 0x000fe20000000800 */
[----:B------:R-:W-:Y:S01]  /*5210*/  ULDC UR28, c[0x0][0x2f0] ;  /* 0x0000bc00001c7ab9 */ /* 0x000fe20000000800 */
[----:B------:R-:W-:-:S05]  /*5220*/  ULDC UR26, c[0x0][0x988] ;  /* 0x00026200001a7ab9 */ /* 0x000fca0000000800 */
.L_x_4047:
[----:B------:R-:W-:-:S04]  /*5230*/  UIADD3 UR4, UR6, 0x1, URZ ;  /* 0x0000000106047890 */ /* 0x000fc8000fffe03f */
[----:B------:R-:W-:-:S04]  /*5240*/  UISETP.NE.AND UP1, UPT, UR4, 0x2, UPT ;  /* 0x000000020400788c */ /* 0x000fc8000bf25270 */
[----:B------:R-:W-:Y:S02]  /*5250*/  USEL UR7, URZ, 0x1, UP1 ;  /* 0x000000013f077887 */ /* 0x000fe40008800000 */
[----:B------:R-:W-:Y:S02]  /*5260*/  USEL UR4, UR4, URZ, UP1 ;  /* 0x0000003f04047287 */ /* 0x000fe40008800000 */
[----:B------:R-:W-:Y:S01]  /*5270*/  ULOP3.LUT UR5, UR5, UR7, URZ, 0x3c, !UPT ;  /* 0x0000000705057292 */ /* 0x000fe2000f8e3c3f */
[----:B----4-:R-:W-:Y:S11]  /*5280*/  @!P0 BRA `(.L_x_4039) ;  /* 0x0000000000048947 */ /* 0x010ff60003800000 */
[----:B------:R-:W-:Y:S01]  /*5290*/  BPT.TRAP 0x1 ;  /* 0x000000040000795c */ /* 0x000fe20000300000 */
.L_x_4039:
[----:B------:R-:W-:Y:S01]  /*52a0*/  ULEA UR27, UR4, UR39, 0x3 ;  /* 0x00000027041b7291 */ /* 0x000fe2000f8e183f */
[----:B01----:R-:W-:-:S05]  /*52b0*/  IMAD.U32 R13, RZ, RZ, UR5 ;  /* 0x00000005ff0d7e24 */ /* 0x003fca000f8e00ff */
[----:B------:R-:W-:-:S04]  /*52c0*/  SHF.L.U32 R13, R13, 0x1f, RZ ;  /* 0x0000001f0d0d7819 */ /* 0x000fc800000006ff */
[----:B------:R0:W1:Y:S01]  /*52d0*/  SYNCS.PHASECHK.TRANS64.TRYWAIT P3, [UR27+0x28c30], R13 ;  /* 0x028c300dff0075a7 */ /* 0x000062000806015b */
[----:B------:R-:W-:Y:S05]  /*52e0*/  @!P0 BRA `(.L_x_4040) ;  /* 0x0000000000048947 */ /* 0x000fea0003800000 */
[----:B------:R-:W-:Y:S01]  /*52f0*/  BPT.TRAP 0x1 ;  /* 0x000000040000795c */ /* 0x000fe20000300000 */
.L_x_4040:
[----:B-1----:R-:W-:Y:S05]  /*5300*/  @P3 BRA `(.L_x_4041) ;  /* 0x0000000000083947 */ /* 0x002fea0003800000 */
[----:B------:R-:W1:Y:S02]  /*5310*/  SYNCS.PHASECHK.TRANS64.TRYWAIT P3, [UR27+0x28c30], R13 ;  /* 0x028c300dff0075a7 */ /* 0x000e64000806015b */
[----:B-1----:R-:W-:Y:S05]  /*5320*/  @!P3 BRA `(.L_x_4042) ;  /* 0x000000b00024b947 */ /* 0x002fea0003800000 */
.L_x_4041:
[----:B------:R-:W-:Y:S01]  /*5330*/  ULEA UR10, UR4, UR24, 0x9 ;  /* 0x00000018040a7291 */ /* 0x000fe2000f8e483f */
[----:B--2---:R-:W-:Y:S01]  /*5340*/  WARPGROUP.ARRIVE ;  /* 0x00000000000079c5 */ /* 0x004fe20000000000 */
[----:B------:R-:W-:Y:S01]  /*5350*/  UMOV UR11, 0x40000040 ;  /* 0x40000040000b7882 */ /* 0x000fe20000000000 */
[----:B------:R-:W-:Y:S01]  /*5360*/  UMOV UR15, 0x40000040 ;  /* 0x40000040000f7882 */ /* 0x000fe20000000000 */
[----:B------:R-:W-:Y:S01]  /*5370*/  UIADD3 UR14, UR10, 0x2, URZ ;  /* 0x000000020a0e7890 */ /* 0x000fe2000fffe03f */
[----:B-1----:R-:W-:Y:S01]  /*5380*/  IMAD.MOV.U32 R0, RZ, RZ, R12 ;  /* 0x000000ffff007224 */ /* 0x002fe200078e000c */
[----:B------:R-:W-:Y:S01]  /*5390*/  UIADD3 UR18, UR10, 0x4, URZ ;  /* 0x000000040a127890 */ /* 0x000fe2000fffe03f */
[----:B------:R-:W-:Y:S01]  /*53a0*/  MOV R19, UR28 ;  /* 0x0000001c00137c02 */ /* 0x000fe20008000f00 */
[----:B------:R-:W-:Y:S01]  /*53b0*/  UMOV UR19, 0x40000040 ;  /* 0x4000004000137882 */ /* 0x000fe20000000000 */
[----:B------:R-:W-:Y:S01]  /*53c0*/  HGMMA.64x64x16.F32.BF16 R152, gdesc[UR8], RZ, !UPT, gsb0 ;  /* 0x00e00000089879f0 */ /* 0x000fe2000c0018ff */
[----:B------:R-:W-:Y:S01]  /*53d0*/  UIADD3 UR22, UR10, 0x6, URZ ;  /* 0x000000060a167890 */ /* 0x000fe2000fffe03f */
[----:B------:R-:W-:Y:S01]  /*53e0*/  UMOV UR23, 0x40000040 ;  /* 0x4000004000177882 */ /* 0x000fe20000000000 */
[----:B------:R-:W-:-:S02]  /*53f0*/  @UP0 ULDC UR7, c[0x0][0x44c] ;  /* 0x0001130000070ab9 */ /* 0x000fc40000000800 */
[----:B------:R-:W-:Y:S01]  /*5400*/  @P2 IMAD.HI.U32 R2, R12, UR7, RZ ;  /* 0x000000070c022c27 */ /* 0x000fe2000f8e00ff */
[----:B------:R-:W-:-:S04]  /*5410*/  @UP0 ULDC UR7, c[0x0][0x450] ;  /* 0x0001140000070ab9 */ /* 0x000fc80000000800 */
[----:B------:R-:W-:Y:S01]  /*5420*/  @P2 SHF.R.U32.HI R0, RZ, UR7, R2 ;  /* 0x00000007ff002c19 */ /* 0x000fe20008011602 */
[----:B------:R-:W-:Y:S02]  /*5430*/  UMOV UR7, 0xffffffc0 ;  /* 0xffffffc000077882 */ /* 0x000fe40000000000 */
[----:B------:R-:W-:Y:S02]  /*5440*/  UIMAD UR7, UR41, UR7, 0x1 ;  /* 0x00000001290774a4 */ /* 0x000fe4000f8e0207 */
[----:B------:R-:W1:Y:S04]  /*5450*/  SHFL.IDX PT, R17, R0, RZ, 0x1c1f ;  /* 0x001c1fff00117589 */ /* 0x000e6800000e0000 */
[----:B------:R-:W-:Y:S01]  /*5460*/  IADD3 R2, -R11, UR7, RZ ;  /* 0x000000070b027c10 */ /* 0x000fe2000fffe1ff */
[----:B------:R-:W-:-:S04]  /*5470*/  UMOV UR7, UR26 ;  /* 0x0000001a00077c82 */ /* 0x000fc80008000000 */
[----:B------:R-:W-:-:S05]  /*5480*/  IMAD R2, R19, UR37, R2 ;  /* 0x0000002513027c24 */ /* 0x000fca000f8e0202 */
[----:B-1----:R-:W-:-:S04]  /*5490*/  IADD3 R17, R17, -UR29, R2 ;  /* 0x8000001d11117c10 */ /* 0x002fc8000fffe002 */
[C---:B------:R-:W-:Y:S02]  /*54a0*/  ISETP.GT.AND P3, PT, R17.reuse, RZ, PT ;  /* 0x000000ff1100720c */ /* 0x040fe40003f64270 */
        /* <DEDUP_REMOVED lines=12> */
[----:B------:R-:W-:Y:S02]  /*5570*/  ISETP.GT.AND P3, PT, R17, 0x8, PT ;  /* 0x000000081100780c */ /* 0x000fe40003f64270 */
[----:B------:R-:W-:Y:S02]  /*5580*/  FSEL R153, R153, -INF , P4 ;  /* 0xff80000099997808 */ /* 0x000fe40002000000 */
[----:B------:R-:W-:-:S02]  /*5590*/  FMNMX.FTZ R16, R152, R15, !PT ;  /* 0x0000000f98107209 */ /* 0x000fc40007810000 */
[----:B------:R-:W-:Y:S02]  /*55a0*/  ISETP.GT.AND P4, PT, R17, 0x9, PT ;  /* 0x000000091100780c */ /* 0x000fe40003f84270 */
[----:B------:R-:W-:Y:S02]  /*55b0*/  FSEL R156, R156, -INF , P3 ;  /* 0xff8000009c9c7808 */ /* 0x000fe40001800000 */
[----:B------:R-:W-:Y:S02]  /*55c0*/  FMNMX.FTZ R19, R153, R16, !PT ;  /* 0x0000001099137209 */ /* 0x000fe40007810000 */
        /* <DEDUP_REMOVED lines=30> */
[----:B------:R-:W-:Y:S02]  /*57b0*/  FSEL R177, R177, -INF , P4 ;  /* 0xff800000b1b17808 */ /* 0x000fe40002000000 */
[----:B------:R-:W-:Y:S02]  /*57c0*/  FMNMX.FTZ R16, R176, R19, !PT ;  /* 0x00000013b0107209 */ /* 0x000fe40007810000 */
[----:B------:R-:W-:-:S02]  /*57d0*/  ISETP.GT.AND P3, PT, R17, 0x38, PT ;  /* 0x000000381100780c */ /* 0x000fc40003f64270 */
[----:B------:R-:W-:Y:S02]  /*57e0*/  ISETP.GT.AND P4, PT, R17, 0x39, PT ;  /* 0x000000391100780c */ /* 0x000fe40003f84270 */
[----:B------:R-:W-:Y:S02]  /*57f0*/  FMNMX.FTZ R17, R177, R16, !PT ;  /* 0x00000010b1117209 */ /* 0x000fe40007810000 */
[----:B------:R-:W-:Y:S02]  /*5800*/  FSEL R180, R180, -INF , P3 ;  /* 0xff800000b4b47808 */ /* 0x000fe40001800000 */
[----:B------:R-:W-:Y:S02]  /*5810*/  FSEL R181, R181, -INF , P4 ;  /* 0xff800000b5b57808 */ /* 0x000fe40002000000 */
[----:B------:R-:W-:Y:S02]  /*5820*/  FMNMX.FTZ R16, R180, R17, !PT ;  /* 0x00000011b4107209 */ /* 0x000fe40007810000 */
[----:B------:R-:W1:Y:S02]  /*5830*/  SHFL.IDX PT, R17, R0, 0x1, 0x1c1f ;  /* 0x003c1f0000117f89 */ /* 0x000e6400000e0000 */
[----:B------:R-:W-:-:S05]  /*5840*/  FMNMX.FTZ R16, R181, R16, !PT ;  /* 0x00000010b5107209 */ /* 0x000fca0007810000 */
[----:B------:R-:W2:Y:S01]  /*5850*/  SHFL.BFLY PT, R19, R16, 0x2, 0x1f ;  /* 0x0c401f0010137f89 */ /* 0x000ea200000e0000 */
[----:B-1----:R-:W-:-:S04]  /*5860*/  IADD3 R2, R17, -UR29, R2 ;  /* 0x8000001d11027c10 */ /* 0x002fc8000fffe002 */
[C---:B------:R-:W-:Y:S02]  /*5870*/  ISETP.GT.AND P3, PT, R2.reuse, RZ, PT ;  /* 0x000000ff0200720c */ /* 0x040fe40003f64270 */
[----:B------:R-:W-:Y:S02]  /*5880*/  ISETP.GT.AND P4, PT, R2, 0x1, PT ;  /* 0x000000010200780c */ /* 0x000fe40003f84270 */
[----:B------:R-:W-:Y:S02]  /*5890*/  FSEL R17, R154, -INF , P3 ;  /* 0xff8000009a117808 */ /* 0x000fe40001800000 */
[----:B------:R-:W-:Y:S02]  /*58a0*/  ISETP.GT.AND P3, PT, R2, 0x8, PT ;  /* 0x000000080200780c */ /* 0x000fe40003f64270 */
[----:B------:R-:W-:Y:S02]  /*58b0*/  FSEL R155, R155, -INF , P4 ;  /* 0xff8000009b9b7808 */ /* 0x000fe40002000000 */
[----:B------:R-:W-:-:S02]  /*58c0*/  FMNMX.FTZ R0, R17, R14, !PT ;  /* 0x0000000e11007209 */ /* 0x000fc40007810000 */
[----:B--2---:R-:W-:Y:S02]  /*58d0*/  FMNMX.FTZ R18, R16, R19, !PT ;  /* 0x0000001310127209 */ /* 0x004fe40007810000 */
[----:B------:R-:W-:Y:S02]  /*58e0*/  ISETP.GT.AND P4, PT, R2, 0x9, PT ;  /* 0x000000090200780c */ /* 0x000fe40003f84270 */
[----:B------:R-:W-:Y:S01]  /*58f0*/  FSEL R158, R158, -INF , P3 ;  /* 0xff8000009e9e7808 */ /* 0x000fe20001800000 */
[----:B------:R-:W1:Y:S01]  /*5900*/  SHFL.BFLY PT, R21, R18, 0x1, 0x1f ;  /* 0x0c201f0012157f89 */ /* 0x000e6200000e0000 */
        /* <DEDUP_REMOVED lines=28> */
[----:B-1----:R-:W-:Y:S02]  /*5ad0*/  FMNMX.FTZ R0, R18, R21, !PT ;  /* 0x0000001512007209 */ /* 0x002fe40007810000 */
[----:B------:R-:W-:Y:S02]  /*5ae0*/  ISETP.GT.AND P3, PT, R2, 0x31, PT ;  /* 0x000000310200780c */ /* 0x000fe40003f64270 */
[----:B------:R-:W-:Y:S01]  /*5af0*/  FSEL R178, R178, -INF , P5 ;  /* 0xff800000b2b27808 */ /* 0x000fe20002800000 */
[----:B------:R-:W-:Y:S01]  /*5b00*/  FMUL.FTZ R18, R0, UR7 ;  /* 0x0000000700127c20 */ /* 0x000fe20008410000 */
[----:B------:R-:W-:Y:S02]  /*5b10*/  FMNMX.FTZ R21, R175, R16, !PT ;  /* 0x00000010af157209 */ /* 0x000fe40007810000 */
[----:B------:R-:W-:-:S02]  /*5b20*/  ISETP.GT.AND P5, PT, R2, 0x38, PT ;  /* 0x000000380200780c */ /* 0x000fc40003fa4270 */
[----:B------:R-:W-:Y:S02]  /*5b30*/  FSEL R179, R179, -INF , P3 ;  /* 0xff800000b3b37808 */ /* 0x000fe40001800000 */
[----:B------:R-:W-:Y:S02]  /*5b40*/  FMNMX.FTZ R16, R178, R21, !PT ;  /* 0x00000015b2107209 */ /* 0x000fe40007810000 */
[----:B------:R-:W-:Y:S02]  /*5b50*/  ISETP.GT.AND P3, PT, R2, 0x39, PT ;  /* 0x000000390200780c */ /* 0x000fe40003f64270 */
[----:B------:R-:W-:Y:S02]  /*5b60*/  FSEL R182, R182, -INF , P5 ;  /* 0xff800000b6b67808 */ /* 0x000fe40002800000 */
[----:B------:R-:W-:Y:S02]  /*5b70*/  FMNMX.FTZ R21, R179, R16, !PT ;  /* 0x00000010b3157209 */ /* 0x000fe40007810000 */
[----:B------:R-:W-:-:S02]  /*5b80*/  FSETP.NEU.FTZ.AND P4, PT, R0, -INF , PT ;  /* 0xff8000000000780b */ /* 0x000fc40003f9d000 */
[----:B------:R-:W-:Y:S02]  /*5b90*/  FSEL R183, R183, -INF , P3 ;  /* 0xff800000b7b77808 */ /* 0x000fe40001800000 */
[----:B------:R-:W-:Y:S02]  /*5ba0*/  FMNMX.FTZ R2, R182, R21, !PT ;  /* 0x00000015b6027209 */ /* 0x000fe40007810000 */
[----:B------:R-:W-:Y:S02]  /*5bb0*/  FSEL R22, R18, RZ, P4 ;  /* 0x000000ff12167208 */ /* 0x000fe40002000000 */
[----:B------:R-:W-:-:S03]  /*5bc0*/  FMNMX.FTZ R2, R183, R2, !PT ;  /* 0x00000002b7027209 */ /* 0x000fc60007810000 */
[--C-:B------:R-:W-:Y:S01]  /*5bd0*/  FFMA.FTZ R19, R152, UR7, -R22.reuse ;  /* 0x0000000798137c23 */ /* 0x100fe20008010816 */
[--C-:B------:R-:W-:Y:S01]  /*5be0*/  FFMA.FTZ R152, R153, UR7, -R22.reuse ;  /* 0x0000000799987c23 */ /* 0x100fe20008010816 */
[--C-:B------:R-:W-:Y:S01]  /*5bf0*/  FFMA.FTZ R23, R161, UR7, -R22.reuse ;  /* 0x00000007a1177c23 */ /* 0x100fe20008010816 */
[----:B------:R-:W1:Y:S01]  /*5c00*/  SHFL.BFLY PT, R153, R2, 0x2, 0x1f ;  /* 0x0c401f0002997f89 */ /* 0x000e6200000e0000 */
        /* <DEDUP_REMOVED lines=13> */
[----:B------:R-:W-:Y:S01]  /*5ce0*/  FSEL R22, R0, RZ, P4 ;  /* 0x000000ff00167208 */ /* 0x000fe20002000000 */
[----:B------:R-:W-:Y:S01]  /*5cf0*/  MUFU.EX2 R19, R19 ;  /* 0x0000001300137308 */ /* 0x000fe20000000800 */
[----:B------:R-:W-:-:S02]  /*5d00*/  IMAD.U32 R168, RZ, RZ, UR27 ;  /* 0x0000001bffa87e24 */ /* 0x000fc4000f8e00ff */
[----:B------:R-:W-:Y:S02]  /*5d10*/  IMAD.U32 R180, RZ, RZ, UR6 ;  /* 0x00000006ffb47e24 */ /* 0x000fe4000f8e00ff */
[----:B------:R-:W-:-:S03]  /*5d20*/  FADD.FTZ R22, -R22, R15 ;  /* 0x0000000f16167221 */ /* 0x000fc60000010100 */
        /* <DEDUP_REMOVED lines=9> */
[----:B------:R-:W-:-:S03]  /*5dc0*/  FMUL.FTZ R153, R2, UR7 ;  /* 0x0000000702997c20 */ /* 0x000fc60008410000 */
[----:B------:R-:W-:Y:S02]  /*5dd0*/  FSEL R15, R2, RZ, P3 ;  /* 0x000000ff020f7208 */ /* 0x000fe40001800000 */
[----:B------:R-:W-:Y:S01]  /*5de0*/  FSEL R172, R153, RZ, P3 ;  /* 0x000000ff99ac7208 */ /* 0x000fe20001800000 */
[----:B------:R-:W-:Y:S01]  /*5df0*/  MUFU.EX2 R16, R16 ;  /* 0x0000001000107308 */ /* 0x000fe20000000800 */
[----:B------:R-:W-:Y:S01]  /*5e00*/  ISETP.NE.AND P3, PT, R4, RZ, PT ;  /* 0x000000ff0400720c */ /* 0x000fe20003f65270 */
[----:B------:R-:W-:Y:S02]  /*5e10*/  FADD.FTZ R15, -R15, R14 ;  /* 0x0000000e0f0f7221 */ /* 0x000fe40000010100 */
        /* <DEDUP_REMOVED lines=13> */
[----:B-1----:R-:W-:Y:S01]  /*5ef0*/  FMUL.FTZ R17, R22, UR7 ;  /* 0x0000000716117c20 */ /* 0x002fe20008410000 */
[----:B------:R-:W-:Y:S01]  /*5f00*/  FMUL.FTZ R22, R15, UR7 ;  /* 0x000000070f167c20 */ /* 0x000fe20008410000 */
[----:B------:R-:W-:-:S02]  /*5f10*/  @!P1 VIADD R15, R168, 0x28c40 ;  /* 0x00028c40a80f9836 */ /* 0x000fc40000000000 */
[--C-:B------:R-:W-:Y:S01]  /*5f20*/  FFMA.FTZ R175, R175, UR7, -R172.reuse ;  /* 0x00000007afaf7c23 */ /* 0x100fe200080108ac */
[--C-:B------:R-:W-:Y:S01]  /*5f30*/  FFMA.FTZ R178, R178, UR7, -R172.reuse ;  /* 0x00000007b2b27c23 */ /* 0x100fe200080108ac */
[--C-:B------:R-:W-:Y:S01]  /*5f40*/  FFMA.FTZ R179, R179, UR7, -R172.reuse ;  /* 0x00000007b3b37c23 */ /* 0x100fe200080108ac */
[--C-:B------:R-:W-:Y:S01]  /*5f50*/  FFMA.FTZ R182, R182, UR7, -R172.reuse ;  /* 0x00000007b6b67c23 */ /* 0x100fe200080108ac */
[----:B------:R-:W1:Y:S01]  /*5f60*/  MUFU.EX2 R14, R17 ;  /* 0x00000011000e7308 */ /* 0x000e620000000800 */
[----:B------:R-:W-:Y:S01]  /*5f70*/  @!P1 PRMT R15, RZ, 0x654, R15 ;  /* 0x00000654ff0f9816 */ /* 0x000fe2000000000f */
[----:B------:R-:W-:-:S03]  /*5f80*/  FFMA.FTZ R172, R183, UR7, -R172 ;  /* 0x00000007b7ac7c23 */ /* 0x000fc600080108ac */
[----:B------:R1:W-:Y:S03]  /*5f90*/  @!P1 SYNCS.ARRIVE.TRANS64.RED.A1T0 RZ, [R15+URZ], RZ ;  /* 0x000000ff0fff99a7 */ /* 0x0003e6000810043f */
[----:B------:R-:W2:Y:S08]  /*5fa0*/  MUFU.EX2 R22, R22 ;  /* 0x0000001600167308 */ /* 0x000eb00000000800 */
[----:B------:R-:W3:Y:S01]  /*5fb0*/  MUFU.EX2 R158, R158 ;  /* 0x0000009e009e7308 */ /* 0x000ee20000000800 */
[----:B-1----:R-:W-:Y:S01]  /*5fc0*/  FFMA.FTZ R15, R14, R10, R19 ;  /* 0x0000000a0e0f7223 */ /* 0x002fe20000010013 */
[-C--:B------:R-:W-:Y:S01]  /*5fd0*/  FMUL.FTZ R24, R24, R14.reuse ;  /* 0x0000000e18187220 */ /* 0x080fe20000410000 */
[-C--:B------:R-:W-:Y:S01]  /*5fe0*/  FMUL.FTZ R25, R25, R14.reuse ;  /* 0x0000000e19197220 */ /* 0x080fe20000410000 */
[-C--:B------:R-:W-:Y:S01]  /*5ff0*/  FMUL.FTZ R28, R28, R14.reuse ;  /* 0x0000000e1c1c7220 */ /* 0x080fe20000410000 */
[C---:B------:R-:W-:Y:S01]  /*6000*/  FADD.FTZ R15, R152.reuse, R15 ;  /* 0x0000000f980f7221 */ /* 0x040fe20000010000 */
[----:B------:R-:W-:Y:S01]  /*6010*/  F2FP.BF16.F32.PACK_AB R152, R152, R19 ;  /* 0x000000139898723e */ /* 0x000fe200000010ff */
[----:B------:R-:W-:Y:S01]  /*6020*/  FMUL.FTZ R29, R29, R14 ;  /* 0x0000000e1d1d7220 */ /* 0x000fe20000410000 */
[----:B------:R-:W1:Y:S01]  /*6030*/  MUFU.EX2 R157, R157 ;  /* 0x0000009d009d7308 */ /* 0x000e620000000800 */
[----:B--2---:R-:W-:Y:S01]  /*6040*/  FFMA.FTZ R17, R22, R9, R153 ;  /* 0x0000000916117223 */ /* 0x004fe20000010099 */
[----:B------:R-:W-:-:S02]  /*6050*/  @!P3 IMAD R9, R180, 0x40, R3 ;  /* 0x00000040b409b824 */ /* 0x000fc400078e0203 */
[----:B------:R-:W-:Y:S01]  /*6060*/  FADD.FTZ R10, R154, R15 ;  /* 0x0000000f9a0a7221 */ /* 0x000fe20000010000 */
[C---:B------:R-:W-:Y:S01]  /*6070*/  F2FP.BF16.F32.PACK_AB R153, R176.reuse, R153 ;  /* 0x00000099b099723e */ /* 0x040fe200000010ff */
[----:B------:R-:W-:Y:S01]  /*6080*/  FADD.FTZ R17, R176, R17 ;  /* 0x00000011b0117221 */ /* 0x000fe20000010000 */
[C---:B------:R-:W-:Y:S01]  /*6090*/  F2FP.BF16.F32.PACK_AB R154, R21.reuse, R154 ;  /* 0x0000009a159a723e */ /* 0x040fe200000010ff */
[----:B------:R-:W-:Y:S01]  /*60a0*/  FADD.FTZ R15, R21, R10 ;  /* 0x0000000a150f7221 */ /* 0x000fe20000010000 */
[----:B------:R-:W2:Y:S01]  /*60b0*/  MUFU.EX2 R162, R162 ;  /* 0x000000a200a27308 */ /* 0x000ea20000000800 */
[----:B---3--:R-:W-:Y:S01]  /*60c0*/  FADD.FTZ R180, R158, R17 ;  /* 0x000000119eb47221 */ /* 0x008fe20000010000 */
[----:B------:R-:W-:Y:S01]  /*60d0*/  @!P3 LEA R9, R9, UR39, 0x2 ;  /* 0x000000270909bc11 */ /* 0x000fe2000f8e10ff */
[----:B------:R-:W-:Y:S01]  /*60e0*/  FADD.FTZ R10, R156, R15 ;  /* 0x0000000f9c0a7221 */ /* 0x000fe20000010000 */
[----:B------:R-:W-:Y:S01]  /*60f0*/  F2FP.BF16.F32.PACK_AB R156, R23, R156 ;  /* 0x0000009c179c723e */ /* 0x000fe200000010ff */
[-C--:B------:R-:W-:Y:S01]  /*6100*/  FMUL.FTZ R32, R32, R14.reuse ;  /* 0x0000000e20207220 */ /* 0x080fe20000410000 */
[----:B------:R-:W-:Y:S01]  /*6110*/  FMUL.FTZ R33, R33, R14 ;  /* 0x0000000e21217220 */ /* 0x000fe20000410000 */
[----:B------:R-:W-:Y:S01]  /*6120*/  FADD.FTZ R15, R23, R10 ;  /* 0x0000000a170f7221 */ /* 0x000fe20000010000 */
[----:B------:R-:W3:Y:S01]  /*6130*/  MUFU.EX2 R163, R163 ;  /* 0x000000a300a37308 */ /* 0x000ee20000000800 */
[C---:B-1----:R-:W-:Y:S01]  /*6140*/  FADD.FTZ R17, R157.reuse, R180 ;  /* 0x000000b49d117221 */ /* 0x042fe20000010000 */
[----:B------:R-:W-:Y:S01]  /*6150*/  @!P3 STS [R9+0x28800], R14 ;  /* 0x0288000e0900b388 */ /* 0x000fe20000000800 */
[----:B------:R-:W-:Y:S01]  /*6160*/  FADD.FTZ R10, R16, R15 ;  /* 0x0000000f100a7221 */ /* 0x000fe20000010000 */
[----:B------:R-:W-:Y:S01]  /*6170*/  F2FP.BF16.F32.PACK_AB R155, R157, R158 ;  /* 0x0000009e9d9b723e */ /* 0x000fe200000010ff */
[-C--:B------:R-:W-:Y:S01]  /*6180*/  FMUL.FTZ R36, R36, R14.reuse ;  /* 0x0000000e24247220 */ /* 0x080fe20000410000 */
[----:B------:R1:W-:Y:S01]  /*6190*/  @!P3 STS [R9+0x28820], R22 ;  /* 0x028820160900b388 */ /* 0x0003e20000000800 */
[-C--:B------:R-:W-:Y:S01]  /*61a0*/  FMUL.FTZ R37, R37, R14.reuse ;  /* 0x0000000e25257220 */ /* 0x080fe20000410000 */
[----:B------:R-:W4:Y:S01]  /*61b0*/  MUFU.EX2 R159, R159 ;  /* 0x0000009f009f7308 */ /* 0x000f220000000800 */
[----:B--2---:R-:W-:Y:S01]  /*61c0*/  FADD.FTZ R180, R162, R17 ;  /* 0x00000011a2b47221 */ /* 0x004fe20000010000 */
[----:B------:R-:W-:Y:S01]  /*61d0*/  BAR.SYNC.DEFER_BLOCKING 0xf, 0x100 ;  /* 0x03c4000000007b1d */ /* 0x000fe20000010000 */
        /* <DEDUP_REMOVED lines=24> */
[----:B------:R2:W-:Y:S01]  /*6360*/  STSM.16.M88.4 [R8+0x26800], R152 ;  /* 0x0268009808007844 */ /* 0x0005e20000000200 */
        /* <DEDUP_REMOVED lines=31> */
[-C--:B------:R-:W-:Y:S01]  /*6560*/  FMUL.FTZ R112, R112, R14.reuse ;  /* 0x0000000e70707220 */ /* 0x080fe20000410000 */
[-C--:B------:R-:W-:Y:S01]  /*6570*/  FMUL.FTZ R113, R113, R14.reuse ;  /* 0x0000000e71717220 */ /* 0x080fe20000410000 */
[-C--:B------:R-:W-:Y:S01]  /*6580*/  FMUL.FTZ R116, R116, R14.reuse ;  /* 0x0000000e74747220 */ /* 0x080fe20000410000 */
        /* <DEDUP_REMOVED lines=23> */
[----:B------:R-:W-:Y:S01]  /*6700*/  FMUL.FTZ R149, R149, R14 ;  /* 0x0000000e95957220 */ /* 0x000fe20000410000 */
        /* <DEDUP_REMOVED lines=10> */
[----:B------:R-:W3:Y:S01]  /*67b0*/  MUFU.EX2 R178, R178 ;  /* 0x000000b200b27308 */ /* 0x000ee20000000800 */
[----:B----4-:R-:W-:Y:S01]  /*67c0*/  FADD.FTZ R15, R175, R162 ;  /* 0x000000a2af0f7221 */ /* 0x010fe20000010000 */
[----:B------:R-:W-:Y:S01]  /*67d0*/  F2FP.BF16.F32.PACK_AB R162, R169, R18 ;  /* 0x00000012a9a2723e */ /* 0x000fe200000010ff */
[----:B------:R-:W-:Y:S01]  /*67e0*/  FMUL.FTZ R42, R42, R22 ;  /* 0x000000162a2a7220 */ /* 0x000fe20000410000 */
[----:B------:R-:W-:Y:S01]  /*67f0*/  F2FP.BF16.F32.PACK_AB R163, R175, R174 ;  /* 0x000000aeafa3723e */ /* 0x000fe200000010ff */
[-C--:B------:R-:W-:Y:S01]  /*6800*/  FMUL.FTZ R43, R43, R22.reuse ;  /* 0x000000162b2b7220 */ /* 0x080fe20000410000 */
[-C--:B------:R-:W-:Y:S01]  /*6810*/  FMUL.FTZ R46, R46, R22.reuse ;  /* 0x000000162e2e7220 */ /* 0x080fe20000410000 */
[-C--:B------:R-:W-:Y:S01]  /*6820*/  FMUL.FTZ R47, R47, R22.reuse ;  /* 0x000000162f2f7220 */ /* 0x080fe20000410000 */
[----:B------:R-:W4:Y:S01]  /*6830*/  MUFU.EX2 R173, R173 ;  /* 0x000000ad00ad7308 */ /* 0x000f220000000800 */
[----:B-1----:R-:W-:Y:S01]  /*6840*/  FADD.FTZ R10, R164, R9 ;  /* 0x00000009a40a7221 */ /* 0x002fe20000010000 */
[----:B------:R2:W-:Y:S01]  /*6850*/  STSM.16.M88.4 [R6], R160 ;  /* 0x000000a006007844 */ /* 0x0005e20000000200 */
        /* <DEDUP_REMOVED lines=45> */
[----:B------:R-:W-:Y:S01]  /*6b30*/  FMUL.FTZ R115, R115, R22 ;  /* 0x0000001673737220 */ /* 0x000fe20000410000 */
[C---:B-1----:R-:W-:Y:S01]  /*6b40*/  F2FP.BF16.F32.PACK_AB R166, R177.reuse, R20 ;  /* 0x00000014b1a6723e */ /* 0x042fe200000010ff */
[----:B------:R-:W-:Y:S01]  /*6b50*/  FADD.FTZ R10, R177, R10 ;  /* 0x0000000ab10a7221 */ /* 0x000fe20000010000 */
[-C--:B------:R-:W-:Y:S01]  /*6b60*/  FMUL.FTZ R118, R118, R22.reuse ;  /* 0x0000001676767220 */ /* 0x080fe20000410000 */
[-C--:B------:R-:W-:Y:S01]  /*6b70*/  FMUL.FTZ R119, R119, R22.reuse ;  /* 0x0000001677777220 */ /* 0x080fe20000410000 */
[-C--:B------:R-:W-:Y:S01]  /*6b80*/  FMUL.FTZ R122, R122, R22.reuse ;  /* 0x000000167a7a7220 */ /* 0x080fe20000410000 */
[-C--:B------:R-:W-:Y:S01]  /*6b90*/  FMUL.FTZ R123, R123, R22.reuse ;  /* 0x000000167b7b7220 */ /* 0x080fe20000410000 */
[-C--:B------:R-:W-:Y:S01]  /*6ba0*/  FMUL.FTZ R126, R126, R22.reuse ;  /* 0x000000167e7e7220 */ /* 0x080fe20000410000 */
[-C--:B------:R-:W-:Y:S01]  /*6bb0*/  FMUL.FTZ R127, R127, R22.reuse ;  /* 0x000000167f7f7220 */ /* 0x080fe20000410000 */
        /* <DEDUP_REMOVED lines=17> */
.L_x_4043:
[----:B------:R1:W3:Y:S01]  /*6cd0*/  SYNCS.PHASECHK.TRANS64.TRYWAIT P3, [UR27+0x28c50], R13 ;  /* 0x028c500dff0075a7 */ /* 0x0002e2000806015b */
[----:B------:R-:W-:Y:S05]  /*6ce0*/  @!P0 BRA `(.L_x_4044) ;  /* 0x0000000000048947 */ /* 0x000fea0003800000 */
[----:B------:R-:W-:Y:S01]  /*6cf0*/  BPT.TRAP 0x1 ;  /* 0x000000040000795c */ /* 0x000fe20000300000 */
.L_x_4044:
[----:B---3--:R-:W-:Y:S05]  /*6d00*/  @P3 BRA `(.L_x_4045) ;  /* 0x0000000000083947 */ /* 0x008fea0003800000 */
[----:B------:R-:W3:Y:S02]  /*6d10*/  SYNCS.PHASECHK.TRANS64.TRYWAIT P3, [UR27+0x28c50], R13 ;  /* 0x028c500dff0075a7 */ /* 0x000ee4000806015b */
[----:B---3--:R-:W-:Y:S05]  /*6d20*/  @!P3 BRA `(.L_x_4046) ;  /* 0x0000009400bcb947 */ /* 0x008fea0003800000 */
.L_x_4045:
[----:B------:R-:W-:Y:S01]  /*6d30*/  ULEA UR6, UR4, UR38, 0xc ;  /* 0x0000002604067291 */ /* 0x000fe2000f8e603f */
[----:B------:R-:W-:Y:S01]  /*6d40*/  WARPGROUP.ARRIVE ;  /* 0x00000000000079c5 */ /* 0x000fe20000000000 */
[----:B------:R-:W-:Y:S01]  /*6d50*/  UMOV UR11, 0x40000040 ;  /* 0x40000040000b7882 */ /* 0x000fe20000000000 */
[----:B------:R-:W-:Y:S01]  /*6d60*/  UISETP.GT.AND UP1, UPT, UR41, UR25, UPT ;  /* 0x000000192900728c */ /* 0x000fe2000bf24270 */
[----:B---3--:R-:W-:Y:S01]  /*6d70*/  @!P1 IADD3 R168, R168, 0x28c60, RZ ;  /* 0x00028c60a8a89810 */ /* 0x008fe20007ffe0ff */
        /* <DEDUP_REMOVED lines=8> */
[----:B------:R-:W-:Y:S01]  /*6e00*/  IMAD.MOV.U32 R15, RZ, RZ, R0 ;  /* 0x000000ffff0f7224 */ /* 0x000fe200078e0000 */
[----:B------:R-:W-:-:S02]  /*6e10*/  WARPGROUP.DEPBAR.LE gsb0, 0x0 ;  /* 0x00008000000079c5 */ /* 0x000fc40000010000 */
[----:B------:R-:W-:-:S15]  /*6e20*/  WARPGROUP.ARRIVE ;  /* 0x00000000000079c5 */ /* 0x000fde0000000000 */
[----:B------:R-:W-:-:S06]  /*6e30*/  NOP ;  /* 0x0000000000007918 */ /* 0x000fcc0000000000 */
        /* <DEDUP_REMOVED lines=26> */
.L_x_4038:
[----:B------:R-:W-:-:S06]  /*6fe0*/  UISETP.GE.AND UP0, UPT, UR41, UR40, UPT ;  /* 0x000000282900728c */ /* 0x000fcc000bf06270 */
[----:B------:R-:W-:-:S13]  /*6ff0*/  PLOP3.LUT P2, PT, PT, PT, UP0, 0x80, 0x0 ;  /* 0x000000000000781c */ /* 0x000fda0003f4f008 */
[----:B------:R-:W-:Y:S05]  /*7000*/  @!P2 BRA `(.L_x_4048) ;  /* 0x000000180028a947 */ /* 0x000fea0003800000 */
[----:B01----:R-:W-:Y:S01]  /*7010*/  IMAD.MOV.U32 R13, RZ, RZ, R2 ;  /* 0x000000ffff0d7224 */ /* 0x003fe200078e0002 */
[----:B------:R-:W-:Y:S01]  /*7020*/  UMOV UR6, UR4 ;  /* 0x0000000400067c82 */ /* 0x000fe20008000000 */
[----:B------:R-:W-:Y:S01]  /*7030*/  IMAD.MOV.U32 R15, RZ, RZ, R0 ;  /* 0x000000ffff0f7224 */ /* 0x000fe200078e0000 */
[----:B------:R-:W-:-:S06]  /*7040*/  ULDC UR7, c[0x0][0x988] ;  /* 0x0002620000077ab9 */ /* 0x000fcc0000000800 */
.L_x_4057:
[----:B------:R-:W-:-:S04]  /*7050*/  UIADD3 UR4, UR6, 0x1, URZ ;  /* 0x0000000106047890 */ /* 0x000fc8000fffe03f */
[----:B------:R-:W-:-:S04]  /*7060*/  UISETP.NE.AND UP0, UPT, UR4, 0x2, UPT ;  /* 0x000000020400788c */ /* 0x000fc8000bf05270 */
[----:B------:R-:W-:Y:S02]  /*7070*/  USEL UR10, URZ, 0x1, UP0 ;  /* 0x000000013f0a7887 */ /* 0x000fe40008000000 */
[----:B------:R-:W-:Y:S02]  /*7080*/  USEL UR4, UR4, URZ, UP0 ;  /* 0x0000003f04047287 */ /* 0x000fe40008000000 */
[----:B------:R-:W-:Y:S01]  /*7090*/  ULOP3.LUT UR5, UR5, UR10, URZ, 0x3c, !UPT ;  /* 0x0000000a05057292 */ /* 0x000fe2000f8e3c3f */
[----:B0--3--:R-:W-:Y:S11]  /*70a0*/  @!P0 BRA `(.L_x_4049) ;  /* 0x0000000000048947 */ /* 0x009ff60003800000 */
[----:B------:R-:W-:Y:S01]  /*70b0*/  BPT.TRAP 0x1 ;  /* 0x000000040000795c */ /* 0x000fe20000300000 */
.L_x_4049:
[----:B------:R-:W-:Y:S01]  /*70c0*/  ULEA UR25, UR4, UR39, 0x3 ;  /* 0x0000002704197291 */ /* 0x000fe2000f8e183f */
[----:B------:R-:W-:-:S04]  /*70d0*/  MOV R11, UR5 ;  /* 0x00000005000b7c02 */ /* 0x000fc80008000f00 */
[----:B------:R-:W-:-:S04]  /*70e0*/  SHF.L.U32 R11, R11, 0x1f, RZ ;  /* 0x0000001f0b0b7819 */ /* 0x000fc800000006ff */
[----:B------:R0:W1:Y:S01]  /*70f0*/  SYNCS.PHASECHK.TRANS64.TRYWAIT P2, [UR25+0x28c30], R11 ;  /* 0x028c300bff0075a7 */ /* 0x0000620008040159 */
[----:B------:R-:W-:Y:S05]  /*7100*/  @!P0 BRA `(.L_x_4050) ;  /* 0x0000000000048947 */ /* 0x000fea0003800000 */
[----:B------:R-:W-:Y:S01]  /*7110*/  BPT.TRAP 0x1 ;  /* 0x000000040000795c */ /* 0x000fe20000300000 */
.L_x_4050:
[----:B-1----:R-:W-:Y:S05]  /*7120*/  @P2 BRA `(.L_x_4051) ;  /* 0x0000000000082947 */ /* 0x002fea0003800000 */
[----:B------:R-:W1:Y:S02]  /*7130*/  SYNCS.PHASECHK.TRANS64.TRYWAIT P2, [UR25+0x28c30], R11 ;  /* 0x028c300bff0075a7 */ /* 0x000e640008040159 */
[----:B-1----:R-:W-:Y:S05]  /*7140*/  @!P2 BRA `(.L_x_4052) ;  /* 0x0000009000c8a947 */ /* 0x002fea0003800000 */
.L_x_4051:
[----:B------:R-:W-:Y:S01]  /*7150*/  ULEA UR10, UR4, UR24, 0x9 ;  /* 0x00000018040a7291 */ /* 0x000fe2000f8e483f */
[----:B--2-4-:R-:W-:Y:S01]  /*7160*/  WARPGROUP.ARRIVE ;  /* 0x00000000000079c5 */ /* 0x014fe20000000000 */
        /* <DEDUP_REMOVED lines=36> */
[----:B------:R-:W3:Y:S02]  /*73b0*/  SHFL.BFLY PT, R17, R12, 0x2, 0x1f ;  /* 0x0c401f000c117f89 */ /* 0x000ee400000e0000 */
[----:B---3--:R-:W-:Y:S02]  /*73c0*/  FMNMX.FTZ R14, R12, R17, !PT ;  /* 0x000000110c0e7209 */ /* 0x008fe40007810000 */
        /* <DEDUP_REMOVED lines=15> */
[--C-:B------:R-:W-:Y:S01]  /*74c0*/  FFMA.FTZ R17, R153, UR7, -R22.reuse ;  /* 0x0000000799117c23 */ /* 0x100fe20008010816 */
[----:B------:R-:W-:Y:S01]  /*74d0*/  FMUL.FTZ R15, R15, UR7 ;  /* 0x000000070f0f7c20 */ /* 0x000fe20008410000 */
[--C-:B------:R-:W-:Y:S01]  /*74e0*/  FFMA.FTZ R152, R152, UR7, -R22.reuse ;  /* 0x0000000798987c23 */ /* 0x100fe20008010816 */
[----:B------:R-:W-:Y:S01]  /*74f0*/  FMNMX.FTZ R19, R175, R2, !PT ;  /* 0x00000002af137209 */ /* 0x000fe20007810000 */
[--C-:B------:R-:W-:Y:S01]  /*7500*/  FFMA.FTZ R12, R156, UR7, -R22.reuse ;  /* 0x000000079c0c7c23 */ /* 0x100fe20008010816 */
[--C-:B------:R-:W-:Y:S01]  /*7510*/  FFMA.FTZ R156, R160, UR7, -R22.reuse ;  /* 0x00000007a09c7c23 */ /* 0x100fe20008010816 */
[----:B------:R-:W-:Y:S01]  /*7520*/  MUFU.EX2 R17, R17 ;  /* 0x0000001100117308 */ /* 0x000fe20000000800 */
[----:B------:R-:W-:Y:S01]  /*7530*/  FMNMX.FTZ R2, R178, R19, !PT ;  /* 0x00000013b2027209 */ /* 0x000fe20007810000 */
[--C-:B------:R-:W-:Y:S01]  /*7540*/  FFMA.FTZ R21, R161, UR7, -R22.reuse ;  /* 0x00000007a1157c23 */ /* 0x100fe20008010816 */
[--C-:B------:R-:W-:Y:S01]  /*7550*/  FFMA.FTZ R14, R164, UR7, -R22.reuse ;  /* 0x00000007a40e7c23 */ /* 0x100fe20008010816 */
[--C-:B------:R-:W-:Y:S01]  /*7560*/  FFMA.FTZ R160, R168, UR7, -R22.reuse ;  /* 0x00000007a8a07c23 */ /* 0x100fe20008010816 */
[----:B------:R-:W-:Y:S01]  /*7570*/  FMNMX.FTZ R19, R179, R2, !PT ;  /* 0x00000002b3137209 */ /* 0x000fe20007810000 */
[--C-:B------:R-:W-:Y:S01]  /*7580*/  FFMA.FTZ R16, R172, UR7, -R22.reuse ;  /* 0x00000007ac107c23 */ /* 0x100fe20008010816 */
[--C-:B------:R-:W-:Y:S01]  /*7590*/  FFMA.FTZ R164, R176, UR7, -R22.reuse ;  /* 0x00000007b0a47c23 */ /* 0x100fe20008010816 */
[----:B------:R-:W1:Y:S01]  /*75a0*/  MUFU.EX2 R15, R15 ;  /* 0x0000000f000f7308 */ /* 0x000e620000000800 */
[----:B------:R-:W-:Y:S01]  /*75b0*/  FMNMX.FTZ R2, R182, R19, !PT ;  /* 0x00000013b6027209 */ /* 0x000fe20007810000 */
[--C-:B------:R-:W-:Y:S01]  /*75c0*/  FFMA.FTZ R19, R157, UR7, -R22.reuse ;  /* 0x000000079d137c23 */ /* 0x100fe20008010816 */
[--C-:B------:R-:W-:Y:S01]  /*75d0*/  FFMA.FTZ R157, R173, UR7, -R22.reuse ;  /* 0x00000007ad9d7c23 */ /* 0x100fe20008010816 */
[--C-:B------:R-:W-:Y:S01]  /*75e0*/  FFMA.FTZ R161, R177, UR7, -R22.reuse ;  /* 0x00000007b1a17c23 */ /* 0x100fe20008010816 */
[----:B------:R-:W-:Y:S01]  /*75f0*/  FMNMX.FTZ R2, R183, R2, !PT ;  /* 0x00000002b7027209 */ /* 0x000fe20007810000 */
[--C-:B------:R-:W-:Y:S01]  /*7600*/  FFMA.FTZ R20, R180, UR7, -R22.reuse ;  /* 0x00000007b4147c23 */ /* 0x100fe20008010816 */
[----:B------:R-:W-:Y:S01]  /*7610*/  FFMA.FTZ R181, R181, UR7, -R22 ;  /* 0x00000007b5b57c23 */ /* 0x000fe20008010816 */
[----:B------:R-:W2:Y:S01]  /*7620*/  MUFU.EX2 R152, R152 ;  /* 0x0000009800987308 */ /* 0x000ea20000000800 */
[----:B------:R-:W-:Y:S01]  /*7630*/  IMAD.U32 R180, RZ, RZ, UR25 ;  /* 0x00000019ffb47e24 */ /* 0x000fe2000f8e00ff */
[----:B------:R-:W3:Y:S06]  /*7640*/  SHFL.BFLY PT, R153, R2, 0x2, 0x1f ;  /* 0x0c401f0002997f89 */ /* 0x000eec00000e0000 */
        /* <DEDUP_REMOVED lines=8> */
[----:B------:R-:W-:Y:S01]  /*76d0*/  MUFU.EX2 R19, R19 ;  /* 0x0000001300137308 */ /* 0x000fe20000000800 */
[----:B--2---:R-:W-:Y:S01]  /*76e0*/  FFMA.FTZ R10, R15, R10, R152 ;  /* 0x0000000a0f0a7223 */ /* 0x004fe20000010098 */
        /* <DEDUP_REMOVED lines=9> */
[----:B------:R-:W-:Y:S01]  /*7780*/  FFMA.FTZ R153, R169, UR7, -R22 ;  /* 0x00000007a9997c23 */ /* 0x000fe20008010816 */
        /* <DEDUP_REMOVED lines=27> */
[----:B-1----:R-:W-:Y:S01]  /*7940*/  FMNMX.FTZ R2, R18, R165, !PT ;  /* 0x000000a512027209 */ /* 0x002fe20007810000 */
[----:B------:R-:W-:Y:S01]  /*7950*/  MUFU.EX2 R160, R160 ;  /* 0x000000a000a07308 */ /* 0x000fe20000000800 */
[-C--:B------:R-:W-:Y:S01]  /*7960*/  FMUL.FTZ R97, R97, R15.reuse ;  /* 0x0000000f61617220 */ /* 0x080fe20000410000 */
[-C--:B------:R-:W-:Y:S01]  /*7970*/  FMUL.FTZ R100, R100, R15.reuse ;  /* 0x0000000f64647220 */ /* 0x080fe20000410000 */
[-C--:B------:R-:W-:Y:S01]  /*7980*/  FMUL.FTZ R101, R101, R15.reuse ;  /* 0x0000000f65657220 */ /* 0x080fe20000410000 */
[C---:B------:R-:W-:Y:S01]  /*7990*/  FADD.FTZ R18, -R2.reuse, R13 ;  /* 0x0000000d02127221 */ /* 0x040fe20000010100 */
[----:B------:R-:W-:Y:S01]  /*79a0*/  FMUL.FTZ R169, R2, UR7 ;  /* 0x0000000702a97c20 */ /* 0x000fe20008410000 */
[-C--:B------:R-:W-:Y:S01]  /*79b0*/  FMUL.FTZ R104, R104, R15.reuse ;  /* 0x0000000f68687220 */ /* 0x080fe20000410000 */
[----:B------:R-:W-:Y:S01]  /*79c0*/  FMUL.FTZ R105, R105, R15 ;  /* 0x0000000f69697220 */ /* 0x000fe20000410000 */
[----:B------:R-:W-:Y:S01]  /*79d0*/  FMUL.FTZ R18, R18, UR7 ;  /* 0x0000000712127c20 */ /* 0x000fe20008410000 */
[--C-:B------:R-:W-:Y:S01]  /*79e0*/  FFMA.FTZ R165, R154, UR7, -R169.reuse ;  /* 0x000000079aa57c23 */ /* 0x100fe200080108a9 */
[--C-:B------:R-:W-:Y:S01]  /*79f0*/  FFMA.FTZ R22, R155, UR7, -R169.reuse ;  /* 0x000000079b167c23 */ /* 0x100fe200080108a9 */
[--C-:B------:R-:W-:Y:S01]  /*7a00*/  FFMA.FTZ R155, R158, UR7, -R169.reuse ;  /* 0x000000079e9b7c23 */ /* 0x100fe200080108a9 */
[--C-:B------:R-:W-:Y:S01]  /*7a10*/  FFMA.FTZ R167, R167, UR7, -R169.reuse ;  /* 0x00000007a7a77c23 */ /* 0x100fe200080108a9 */
[----:B------:R-:W-:Y:S01]  /*7a20*/  FFMA.FTZ R168, R159, UR7, -R169 ;  /* 0x000000079fa87c23 */ /* 0x000fe200080108a9 */
[----:B------:R-:W-:Y:S01]  /*7a30*/  MUFU.EX2 R18, R18 ;  /* 0x0000001200127308 */ /* 0x000fe20000000800 */
[----:B------:R-:W-:-:S02]  /*7a40*/  @!P1 VIADD R154, R180, 0x28c40 ;  /* 0x00028c40b49a9836 */ /* 0x000fc40000000000 */
[--C-:B------:R-:W-:Y:S01]  /*7a50*/  FFMA.FTZ R159, R162, UR7, -R169.reuse ;  /* 0x00000007a29f7c23 */ /* 0x100fe200080108a9 */
[--C-:B------:R-:W-:Y:S01]  /*7a60*/  FFMA.FTZ R172, R163, UR7, -R169.reuse ;  /* 0x00000007a3ac7c23 */ /* 0x100fe200080108a9 */
[--C-:B------:R-:W-:Y:S01]  /*7a70*/  FFMA.FTZ R163, R166, UR7, -R169.reuse ;  /* 0x00000007a6a37c23 */ /* 0x100fe200080108a9 */
[--C-:B------:R-:W-:Y:S01]  /*7a80*/  FFMA.FTZ R170, R170, UR7, -R169.reuse ;  /* 0x00000007aaaa7c23 */ /* 0x100fe200080108a9 */
[----:B------:R-:W-:Y:S01]  /*7a90*/  @!P1 PRMT R154, RZ, 0x654, R154 ;  /* 0x00000654ff9a9816 */ /* 0x000fe2000000009a */
[--C-:B------:R-:W-:Y:S01]  /*7aa0*/  FFMA.FTZ R171, R171, UR7, -R169.reuse ;  /* 0x00000007abab7c23 */ /* 0x100fe200080108a9 */
[----:B------:R-:W1:Y:S01]  /*7ab0*/  MUFU.EX2 R165, R165 ;  /* 0x000000a500a57308 */ /* 0x000e620000000800 */
[----:B------:R-:W-:Y:S01]  /*7ac0*/  IMAD.U32 R158, RZ, RZ, UR6 ;  /* 0x00000006ff9e7e24 */ /* 0x000fe2000f8e00ff */
[----:B------:R2:W-:Y:S01]  /*7ad0*/  @!P1 SYNCS.ARRIVE.TRANS64.RED.A1T0 RZ, [R154+URZ], RZ ;  /* 0x000000ff9aff99a7 */ /* 0x0005e2000810043f */
[--C-:B------:R-:W-:Y:S01]  /*7ae0*/  FFMA.FTZ R174, R174, UR7, -R169.reuse ;  /* 0x00000007aeae7c23 */ /* 0x100fe200080108a9 */
[----:B------:R-:W-:Y:S01]  /*7af0*/  FFMA.FTZ R175, R175, UR7, -R169 ;  /* 0x00000007afaf7c23 */ /* 0x000fe200080108a9 */
[----:B------:R-:W-:-:S02]  /*7b00*/  @!P2 IMAD R158, R158, 0x40, R3 ;  /* 0x000000409e9ea824 */ /* 0x000fc400078e0203 */
[--C-:B------:R-:W-:Y:S01]  /*7b10*/  FFMA.FTZ R178, R178, UR7, -R169.reuse ;  /* 0x00000007b2b27c23 */ /* 0x100fe200080108a9 */
[----:B------:R-:W-:Y:S01]  /*7b20*/  FFMA.FTZ R179, R179, UR7, -R169 ;  /* 0x00000007b3b37c23 */ /* 0x000fe200080108a9 */
[----:B------:R-:W3:Y:S01]  /*7b30*/  MUFU.EX2 R22, R22 ;  /* 0x0000001600167308 */ /* 0x000ee20000000800 */
[-C--:B------:R-:W-:Y:S01]  /*7b40*/  FMUL.FTZ R108, R108, R15.reuse ;  /* 0x0000000f6c6c7220 */ /* 0x080fe20000410000 */
[----:B------:R-:W-:Y:S01]  /*7b50*/  @!P2 LEA R158, R158, UR39, 0x2 ;  /* 0x000000279e9eac11 */ /* 0x000fe2000f8e10ff */
[-C--:B------:R-:W-:Y:S01]  /*7b60*/  FMUL.FTZ R109, R109, R15.reuse ;  /* 0x0000000f6d6d7220 */ /* 0x080fe20000410000 */
[-C--:B------:R-:W-:Y:S01]  /*7b70*/  FMUL.FTZ R112, R112, R15.reuse ;  /* 0x0000000f70707220 */ /* 0x080fe20000410000 */
[-C--:B------:R-:W-:Y:S01]  /*7b80*/  FMUL.FTZ R113, R113, R15.reuse ;  /* 0x0000000f71717220 */ /* 0x080fe20000410000 */
[----:B------:R-:W-:Y:S01]  /*7b90*/  FMUL.FTZ R116, R116, R15 ;  /* 0x0000000f74747220 */ /* 0x000fe20000410000 */
[----:B------:R-:W-:Y:S01]  /*7ba0*/  @!P2 STS [R158+0x28800], R15 ;  /* 0x0288000f9e00a388 */ /* 0x000fe20000000800 */
[----:B------:R4:W-:Y:S01]  /*7bb0*/  MUFU.EX2 R176, R167 ;  /* 0x000000a700b07308 */ /* 0x0009e20000000800 */
[----:B-1----:R-:W-:Y:S01]  /*7bc0*/  FFMA.FTZ R9, R18, R9, R165 ;  /* 0x0000000912097223 */ /* 0x002fe200000100a5 */
        /* <DEDUP_REMOVED lines=11> */
[----:B------:R-:W-:Y:S01]  /*7c80*/  FADD.FTZ R10, R12, R167 ;  /* 0x000000a70c0a7221 */ /* 0x000fe20000010000 */
[-C--:B------:R-:W-:Y:S01]  /*7c90*/  FMUL.FTZ R136, R136, R15.reuse ;  /* 0x0000000f88887220 */ /* 0x080fe20000410000 */
[-C--:B------:R-:W-:Y:S01]  /*7ca0*/  FMUL.FTZ R137, R137, R15.reuse ;  /* 0x0000000f89897220 */ /* 0x080fe20000410000 */
[----:B------:R-:W4:Y:S01]  /*7cb0*/  MUFU.EX2 R168, R168 ;  /* 0x000000a800a87308 */ /* 0x000f220000000800 */
[----:B------:R-:W-:Y:S01]  /*7cc0*/  FADD.FTZ R167, R19, R10 ;  /* 0x0000000a13a77221 */ /* 0x000fe20000010000 */
[----:B---3--:R-:W-:Y:S01]  /*7cd0*/  FADD.FTZ R10, R22, R9 ;  /* 0x00000009160a7221 */ /* 0x008fe20000010000 */
[-C--:B------:R-:W-:Y:S01]  /*7ce0*/  FMUL.FTZ R140, R140, R15.reuse ;  /* 0x0000000f8c8c7220 */ /* 0x080fe20000410000 */
[-C--:B------:R-:W-:Y:S01]  /*7cf0*/  FMUL.FTZ R141, R141, R15.reuse ;  /* 0x0000000f8d8d7220 */ /* 0x080fe20000410000 */
[----:B--2---:R-:W-:Y:S01]  /*7d00*/  FADD.FTZ R154, R156, R167 ;  /* 0x000000a79c9a7221 */ /* 0x004fe20000010000 */
[-C--:B------:R-:W-:Y:S01]  /*7d10*/  FMUL.FTZ R144, R144, R15.reuse ;  /* 0x0000000f90907220 */ /* 0x080fe20000410000 */
[-C--:B------:R-:W-:Y:S01]  /*7d20*/  FMUL.FTZ R145, R145, R15.reuse ;  /* 0x0000000f91917220 */ /* 0x080fe20000410000 */
[----:B------:R-:W2:Y:S01]  /*7d30*/  MUFU.EX2 R159, R159 ;  /* 0x0000009f009f7308 */ /* 0x000ea20000000800 */
[----:B------:R-:W-:Y:S01]  /*7d40*/  FADD.FTZ R167, R21, R154 ;  /* 0x0000009a15a77221 */ /* 0x000fe20000010000 */
[----:B-1----:R-:W-:Y:S01]  /*7d50*/  FADD.FTZ R9, R155, R10 ;  /* 0x0000000a9b097221 */ /* 0x002fe20000010000 */
[-C--:B------:R-:W-:Y:S01]  /*7d60*/  FMUL.FTZ R148, R148, R15.reuse ;  /* 0x0000000f94947220 */ /* 0x080fe20000410000 */
[----:B------:R-:W-:Y:S01]  /*7d70*/  FMUL.FTZ R149, R149, R15 ;  /* 0x0000000f95957220 */ /* 0x000fe20000410000 */
[----:B------:R-:W-:Y:S01]  /*7d80*/  FADD.FTZ R154, R14, R167 ;  /* 0x000000a70e9a7221 */ /* 0x000fe20000010000 */
[----:B------:R1:W-:Y:S01]  /*7d90*/  @!P2 STS [R158+0x28820], R18 ;  /* 0x028820129e00a388 */ /* 0x0003e20000000800 */
[----:B------:R-:W-:Y:S01]  /*7da0*/  FFMA.FTZ R182, R182, UR7, -R169 ;  /* 0x00000007b6b67c23 */ /* 0x000fe200080108a9 */
[----:B------:R-:W3:Y:S01]  /*7db0*/  MUFU.EX2 R172, R172 ;  /* 0x000000ac00ac7308 */ /* 0x000ee20000000800 */
[----:B----4-:R-:W-:Y:S01]  /*7dc0*/  FADD.FTZ R10, R168, R9 ;  /* 0x00000009a80a7221 */ /* 0x010fe20000010000 */
[----:B------:R-:W-:Y:S01]  /*7dd0*/  FADD.FTZ R167, R23, R154 ;  /* 0x0000009a17a77221 */ /* 0x000fe20000010000 */
[----:B------:R-:W-:Y:S01]  /*7de0*/  FFMA.FTZ R183, R183, UR7, -R169 ;  /* 0x00000007b7b77c23 */ /* 0x000fe200080108a9 */
[----:B------:R-:W-:Y:S01]  /*7df0*/  F2FP.BF16.F32.PACK_AB R152, R17, R152 ;  /* 0x000000981198723e */ /* 0x000fe200000010ff */
[----:B------:R-:W-:Y:S01]  /*7e00*/  FMUL.FTZ R26, R26, R18 ;  /* 0x000000121a1a7220 */ /* 0x000fe20000410000 */
[----:B------:R-:W-:Y:S01]  /*7e10*/  FADD.FTZ R154, R160, R167 ;  /* 0x000000a7a09a7221 */ /* 0x000fe20000010000 */
[----:B------:R-:W-:Y:S01]  /*7e20*/  F2FP.BF16.F32.PACK_AB R155, R168, R155 ;  /* 0x0000009ba89b723e */ /* 0x000fe200000010ff */
[----:B------:R-:W4:Y:S01]  /*7e30*/  MUFU.EX2 R153, R153 ;  /* 0x0000009900997308 */ /* 0x000f220000000800 */
[----:B--2---:R-:W-:Y:S01]  /*7e40*/  FADD.FTZ R9, R159, R10 ;  /* 0x0000000a9f097221 */ /* 0x004fe20000010000 */
[----:B-1----:R-:W-:Y:S01]  /*7e50*/  F2FP.BF16.F32.PACK_AB R158, R23, R14 ;  /* 0x0000000e179e723e */ /* 0x002fe200000010ff */
[----:B------:R-:W-:Y:S01]  /*7e60*/  FMUL.FTZ R27, R27, R18 ;  /* 0x000000121b1b7220 */ /* 0x000fe20000410000 */
[----:B------:R-:W-:Y:S01]  /*7e70*/  F2FP.BF16.F32.PACK_AB R156, R21, R156 ;  /* 0x0000009c159c723e */ /* 0x000fe200000010ff */
        /* <DEDUP_REMOVED lines=11> */
[----:B------:R-:W2:Y:S01]  /*7f30*/  MUFU.EX2 R16, R16 ;  /* 0x0000001000107308 */ /* 0x000ea20000000800 */
[C---:B----4-:R-:W-:Y:S01]  /*7f40*/  FADD.FTZ R167, R153.reuse, R154 ;  /* 0x0000009a99a77221 */ /* 0x050fe20000010000 */
[----:B------:R-:W-:Y:S01]  /*7f50*/  F2FP.BF16.F32.PACK_AB R160, R153, R160 ;  /* 0x000000a099a0723e */ /* 0x000fe200000010ff */
[-C--:B------:R-:W-:Y:S01]  /*7f60*/  FMUL.FTZ R47, R47, R18.reuse ;  /* 0x000000122f2f7220 */ /* 0x080fe20000410000 */
[----:B------:R-:W-:Y:S01]  /*7f70*/  F2FP.BF16.F32.PACK_AB R153, R22, R165 ;  /* 0x000000a51699723e */ /* 0x000fe200000010ff */
        /* <DEDUP_REMOVED lines=20> */
[----:B---3--:R-:W-:Y:S01]  /*80c0*/  FADD.FTZ R15, R157, R154 ;  /* 0x0000009a9d0f7221 */ /* 0x008fe20000010000 */
[----:B------:R-:W-:Y:S01]  /*80d0*/  F2FP.BF16.F32.PACK_AB R154, R19, R12 ;  /* 0x0000000c139a723e */ /* 0x000fe200000010ff */
[----:B------:R-:W-:Y:S01]  /*80e0*/  BAR.SYNC.DEFER_BLOCKING 0xf, 0x100 ;  /* 0x03c4000000007b1d */ /* 0x000fe20000010000 */
[----:B------:R-:W-:Y:S01]  /*80f0*/  F2FP.BF16.F32.PACK_AB R162, R157, R16 ;  /* 0x000000109da2723e */ /* 0x000fe200000010ff */
[-C--:B------:R-:W-:Y:S01]  /*8100*/  FMUL.FTZ R78, R78, R18.reuse ;  /* 0x000000124e4e7220 */ /* 0x080fe20000410000 */
[----:B------:R-:W-:Y:S01]  /*8110*/  F2FP.BF16.F32.PACK_AB R157, R172, R159 ;  /* 0x0000009fac9d723e */ /* 0x000fe200000010ff */
[-C--:B------:R-:W-:Y:S01]  /*8120*/  FMUL.FTZ R79, R79, R18.reuse ;  /* 0x000000124f4f7220 */ /* 0x080fe20000410000 */
[----:B------:R-:W-:Y:S01]  /*8130*/  F2FP.BF16.F32.PACK_AB R159, R176, R163 ;  /* 0x000000a3b09f723e */ /* 0x000fe200000010ff */
[----:B------:R-:W3:Y:S01]  /*8140*/  MUFU.EX2 R171, R171 ;  /* 0x000000ab00ab7308 */ /* 0x000ee20000000800 */
        /* <DEDUP_REMOVED lines=21> */
[----:B------:R3:W-:Y:S01]  /*82a0*/  STSM.16.M88.4 [R7], R156 ;  /* 0x0000009c07007844 */ /* 0x0007e20000000200 */
[----:B------:R-:W-:Y:S01]  /*82b0*/  FMUL.FTZ R111, R111, R18 ;  /* 0x000000126f6f7220 */ /* 0x000fe20000410000 */
[----:B------:R-:W4:Y:S01]  /*82c0*/  MUFU.EX2 R175, R175 ;  /* 0x000000af00af7308 */ /* 0x000f220000000800 */
[C---:B-1----:R-:W-:Y:S01]  /*82d0*/  FADD.FTZ R15, R161.reuse, R12 ;  /* 0x0000000ca10f7221 */ /* 0x042fe20000010000 */
[----:B------:R-:W-:Y:S01]  /*82e0*/  F2FP.BF16.F32.PACK_AB R164, R161, R164 ;  /* 0x000000a4a1a4723e */ /* 0x000fe200000010ff */
[----:B------:R-:W-:Y:S01]  /*82f0*/  FMUL.FTZ R114, R114, R18 ;  /* 0x0000001272727220 */ /* 0x000fe20000410000 */
[----:B------:R-:W-:Y:S01]  /*8300*/  F2FP.BF16.F32.PACK_AB R161, R171, R170 ;  /* 0x000000aaaba1723e */ /* 0x000fe200000010ff */
        /* <DEDUP_REMOVED lines=29> */
[----:B------:R-:W-:-:S06]  /*84e0*/  F2FP.BF16.F32.PACK_AB R165, R179, R178 ;  /* 0x000000b2b3a5723e */ /* 0x000fcc00000010ff */
[----:B------:R-:W2:Y:S01]  /*84f0*/  MUFU.EX2 R13, R181 ;  /* 0x000000b5000d7308 */ /* 0x000ea20000000800 */
[----:B----4-:R-:W-:-:S07]  /*8500*/  FADD.FTZ R9, R167, R14 ;  /* 0x0000000ea7097221 */ /* 0x010fce0000010000 */
[----:B------:R-:W4:Y:S01]  /*8510*/  MUFU.EX2 R12, R183 ;  /* 0x000000b7000c7308 */ /* 0x000f220000000800 */
[----:B-1----:R-:W-:Y:S01]  /*8520*/  FADD.FTZ R10, R20, R15 ;  /* 0x0000000f140a7221 */ /* 0x002fe20000010000 */
[----:B--2---:R-:W-:-:S03]  /*8530*/  F2FP.BF16.F32.PACK_AB R166, R13, R20 ;  /* 0x000000140da6723e */ /* 0x004fc600000010ff */
[----:B------:R-:W-:Y:S01]  /*8540*/  FADD.FTZ R10, R13, R10 ;  /* 0x0000000a0d0a7221 */ /* 0x000fe20000010000 */
[C---:B----4-:R-:W-:Y:S01]  /*8550*/  F2FP.BF16.F32.PACK_AB R167, R12.reuse, R167 ;  /* 0x000000a70ca7723e */ /* 0x050fe200000010ff */
[----:B------:R-:W-:-:S04]  /*8560*/  FADD.FTZ R9, R12, R9 ;  /* 0x000000090c097221 */ /* 0x000fc80000010000 */
[----:B------:R3:W-:Y:S01]  /*8570*/  STSM.16.M88.4 [R5], R164 ;  /* 0x000000a405007844 */ /* 0x0007e20000000200 */
[----:B------:R-:W-:Y:S05]  /*8580*/  @!P0 BRA `(.L_x_4053) ;  /* 0x0000000000048947 */ /* 0x000fea0003800000 */
[----:B------:R-:W-:Y:S01]  /*8590*/  BPT.TRAP 0x1 ;  /* 0x000000040000795c */ /* 0x000fe20000300000 */
.L_x_4053:
[----:B------:R1:W2:Y:S01]  /*85a0*/  SYNCS.PHASECHK.TRANS64.TRYWAIT P2, [UR25+0x28c50], R11 ;  /* 0x028c500bff0075a7 */ /* 0x0002a20008040159 */
[----:B------:R-:W-:Y:S05]  /*85b0*/  @!P0 BRA `(.L_x_4054) ;  /* 0x0000000000048947 */ /* 0x000fea0003800000 */
[----:B------:R-:W-:Y:S01]  /*85c0*/  BPT.TRAP 0x1 ;  /* 0x000000040000795c */ /* 0x000fe20000300000 */
.L_x_4054:
[----:B--2---:R-:W-:Y:S05]  /*85d0*/  @P2 BRA `(.L_x_4055) ;  /* 0x0000000000082947 */ /* 0x004fea0003800000 */
[----:B------:R-:W2:Y:S02]  /*85e0*/  SYNCS.PHASECHK.TRANS64.TRYWAIT P2, [UR25+0x28c50], R11 ;  /* 0x028c500bff0075a7 */ /* 0x000ea40008040159 */
[----:B--2---:R-:W-:Y:S05]  /*85f0*/  @!P2 BRA `(.L_x_4056) ;  /* 0x0000007c00b4a947 */ /* 0x004fea0003800000 */
.L_x_4055:
[----:B------:R-:W-:Y:S01]  /*8600*/  ULEA UR6, UR4, UR38, 0xc ;  /* 0x0000002604067291 */ /* 0x000fe2000f8e603f */
[----:B------:R-:W-:Y:S01]  /*8610*/  WARPGROUP.ARRIVE ;  /* 0x00000000000079c5 */ /* 0x000fe20000000000 */
[----:B------:R-:W-:Y:S01]  /*8620*/  UMOV UR11, 0x40000040 ;  /* 0x40000040000b7882 */ /* 0x000fe20000000000 */
[----:B------:R-:W-:Y:S01]  /*8630*/  UISETP.GT.AND UP0, UPT, UR41, UR40, UPT ;  /* 0x000000282900728c */ /* 0x000fe2000bf04270 */
[----:B012---:R-:W-:Y:S01]  /*8640*/  @!P1 IADD3 R11, R180, 0x28c60, RZ ;  /* 0x00028c60b40b9810 */ /* 0x007fe20007ffe0ff */
        /* <DEDUP_REMOVED lines=38> */
.L_x_4048:
[----:B--23--:R-:W2:Y:S01]  /*88b0*/  SHFL.BFLY PT, R5, R10, 0x2, 0x1f ;  /* 0x0c401f000a057f89 */ /* 0x00cea200000e0000 */
[----:B------:R-:W-:Y:S08]  /*88c0*/  BAR.ARV 0x8, 0x100 ;  /* 0x0204000000007b1d */ /* 0x000ff00000002000 */
[----:B------:R-:W-:Y:S01]  /*88d0*/  BAR.SYNC.DEFER_BLOCKING 0xf, 0x100 ;  /* 0x03c4000000007b1d */ /* 0x000fe20000010000 */
[----:B------:R-:W-:Y:S01]  /*88e0*/  ISETP.NE.AND P0, PT, R4, RZ, PT ;  /* 0x000000ff0400720c */ /* 0x000fe20003f05270 */
[----:B------:R-:W-:-:S04]  /*88f0*/  IMAD.MOV.U32 R4, RZ, RZ, RZ ;  /* 0x000000ffff047224 */ /* 0x000fc800078e00ff */
[----:B------:R-:W3:Y:S01]  /*8900*/  SHFL.BFLY PT, R8, R9, 0x2, 0x1f ;  /* 0x0c401f0009087f89 */ /* 0x000ee200000e0000 */
[----:B--2---:R-:W-:Y:S01]  /*8910*/  FADD.FTZ R5, R5, R10 ;  /* 0x0000000a05057221 */ /* 0x004fe20000010000 */
[----:B------:R-:W-:-:S04]  /*8920*/  MOV R10, UR4 ;  /* 0x00000004000a7c02 */ /* 0x000fc80008000f00 */
[----:B------:R-:W0:Y:S01]  /*8930*/  SHFL.BFLY PT, R6, R5, 0x1, 0x1f ;  /* 0x0c201f0005067f89 */ /* 0x000e2200000e0000 */
[----:B------:R-:W-:Y:S02]  /*8940*/  IMAD R3, R10, 0x40, R3 ;  /* 0x000000400a037824 */ /* 0x000fe400078e0203 */
[----:B------:R-:W-:-:S03]  /*8950*/  IMAD.U32 R10, RZ, RZ, UR7 ;  /* 0x00000007ff0a7e24 */ /* 0x000fc6000f8e00ff */
[----:B------:R-:W-:Y:S01]  /*8960*/  @!P0 LEA R3, R3, UR39, 0x2 ;  /* 0x0000002703038c11 */ /* 0x000fe2000f8e10ff */
[----:B---3--:R-:W-:-:S05]  /*8970*/  FADD.FTZ R8, R8, R9 ;  /* 0x0000000908087221 */ /* 0x008fca0000010000 */
[----:B------:R-:W2:Y:S01]  /*8980*/  SHFL.BFLY PT, R7, R8, 0x1, 0x1f ;  /* 0x0c201f0008077f89 */ /* 0x000ea200000e0000 */
[----:B0-----:R-:W-:Y:S01]  /*8990*/  FADD.FTZ R11, R5, R6 ;  /* 0x00000006050b7221 */ /* 0x001fe20000010000 */
[----:B------:R-:W-:Y:S01]  /*89a0*/  IMAD.MOV.U32 R6, RZ, RZ, RZ ;  /* 0x000000ffff067224 */ /* 0x000fe200078e00ff */
[----:B------:R-:W-:-:S03]  /*89b0*/  MOV R5, 0xff800000 ;  /* 0xff80000000057802 */ /* 0x000fc60000000f00 */
[----:B------:R-:W-:-:S13]  /*89c0*/  FSETP.NE.FTZ.AND P1, PT, R11, RZ, PT ;  /* 0x000000ff0b00720b */ /* 0x000fda0003f35000 */
[----:B------:R-:W0:Y:S01]  /*89d0*/  @P1 MUFU.RCP R6, R11 ;  /* 0x0000000b00061308 */ /* 0x000e220000001000 */
[----:B--2---:R-:W-:-:S05]  /*89e0*/  FADD.FTZ R12, R8, R7 ;  /* 0x00000007080c7221 */ /* 0x004fca0000010000 */
[----:B------:R-:W-:Y:S02]  /*89f0*/  FSETP.NE.FTZ.AND P2, PT, R12, RZ, PT ;  /* 0x000000ff0c00720b */ /* 0x000fe40003f55000 */
[----:B------:R-:W2:Y:S01]  /*8a00*/  @P1 MUFU.LG2 R7, R11 ;  /* 0x0000000b00071308 */ /* 0x000ea20000000c00 */
[----:B0-----:R-:W-:Y:S01]  /*8a10*/  @!P0 STS [R3+0x28800], R6 ;  /* 0x0288000603008388 */ /* 0x001fe20000000800 */
[-C--:B------:R-:W-:Y:S01]  /*8a20*/  FMUL.FTZ R24, R24, R6.reuse ;  /* 0x0000000618187220 */ /* 0x080fe20000410000 */
[----:B------:R-:W-:-:S08]  /*8a30*/  FMUL.FTZ R25, R25, R6 ;  /* 0x0000000619197220 */ /* 0x000fd00000410000 */
[----:B------:R-:W0:Y:S01]  /*8a40*/  @P2 MUFU.RCP R4, R12 ;  /* 0x0000000c00042308 */ /* 0x000e220000001000 */
[----:B------:R-:W-:Y:S01]  /*8a50*/  @P2 FMUL.FTZ R10, R10, 0.69314718246459960938 ;  /* 0x3f3172180a0a2820 */ /* 0x000fe20000410000 */
[-C--:B------:R-:W-:Y:S01]  /*8a60*/  FMUL.FTZ R28, R28, R6.reuse ;  /* 0x000000061c1c7220 */ /* 0x080fe20000410000 */
[-C--:B------:R-:W-:Y:S01]  /*8a70*/  FMUL.FTZ R29, R29, R6.reuse ;  /* 0x000000061d1d7220 */ /* 0x080fe20000410000 */
[-C--:B------:R-:W-:Y:S01]  /*8a80*/  FMUL.FTZ R32, R32, R6.reuse ;  /* 0x0000000620207220 */ /* 0x080fe20000410000 */
[----:B--2---:R-:W-:Y:S01]  /*8a90*/  @P1 FMUL.FTZ R8, R7, 0.69314718246459960938 ;  /* 0x3f31721807081820 */ /* 0x004fe20000410000 */
        /* <DEDUP_REMOVED lines=19> */
[----:B--2---:R-:W-:Y:S01]  /*8bd0*/  @P2 FMUL.FTZ R9, R9, 0.69314718246459960938 ;  /* 0x3f31721809092820 */ /* 0x004fe20000410000 */
        /* <DEDUP_REMOVED lines=113> */
.L_x_4018:
[----:B------:R-:W-:Y:S05]  /*92f0*/  @P0 BRA `(.L_x_4058) ;  /* 0x0000002000f80947 */ /* 0x000fea0003800000 */
[----:B------:R-:W0:Y:S01]  /*9300*/  S2R R0, SR_TID.X ;  /* 0x0000000000007919 */ /* 0x000e220000002100 */
[----:B------:R-:W2:Y:S01]  /*9310*/  S2UR UR5, SR_CgaCtaId ;  /* 0x00000000000579c3 */ /* 0x000ea20000008800 */
[----:B------:R-:W-:Y:S01]  /*9320*/  UMOV UR4, 0x400 ;  /* 0x0000040000047882 */ /* 0x000fe20000000000 */
[----:B------:R-:W-:-:S06]  /*9330*/  IMAD R2, RZ, RZ, -UR36 ;  /* 0x80000024ff027e24 */ /* 0x000fcc000f8e02ff */
[----:B------:R-:W-:Y:S08]  /*9340*/  BAR.SYNC.DEFER_BLOCKING 0x1, 0x100 ;  /* 0x0044000000007b1d */ /* 0x000ff00000010000 */
[----:B------:R-:W3:Y:S08]  /*9350*/  S2UR UR6, SR_CTAID.Y ;  /* 0x00000000000679c3 */ /* 0x000ef00000002600 */
[----:B------:R-:W3:Y:S01]  /*9360*/  LDC R3, c[0x0][0xc50] ;  /* 0x00031400ff037b82 */ /* 0x000ee20000000800 */
[----:B--2---:R-:W-:-:S07]  /*9370*/  ULEA UR4, UR5, UR4, 0x18 ;  /* 0x0000000405047291 */ /* 0x004fce000f8ec03f */
[----:B------:R-:W2:Y:S01]  /*9380*/  LDC R7, c[0x0][0xbe8] ;  /* 0x0002fa00ff077b82 */ /* 0x000ea20000000800 */
[----:B------:R-:W-:Y:S01]  /*9390*/  UIADD3 UR4, UR4, 0x28c20, URZ ;  /* 0x00028c2004047890 */ /* 0x000fe2000fffe03f */
[----:B0-----:R-:W-:-:S03]  /*93a0*/  VIADD R18, R0, 0xffffff80 ;  /* 0xffffff8000127836 */ /* 0x001fc60000000000 */
[----:B------:R-:W-:Y:S02]  /*93b0*/  UPRMT UR4, URZ, 0x654, UR4 ;  /* 0x000006543f047896 */ /* 0x000fe40008000004 */
[----:B------:R-:W-:-:S04]  /*93c0*/  SHF.R.S32.HI R21, RZ, 0x1f, R18 ;  /* 0x0000001fff157819 */ /* 0x000fc80000011412 */
[----:B------:R-:W-:Y:S01]  /*93d0*/  LEA.HI R4, R21, R18, RZ, 0x7 ;  /* 0x0000001215047211 */ /* 0x000fe200078f38ff */
[----:B---3--:R-:W-:Y:S01]  /*93e0*/  IMAD R2, R3, R2, UR6 ;  /* 0x0000000603027e24 */ /* 0x008fe2000f8e0202 */
[----:B------:R-:W-:Y:S01]  /*93f0*/  USHF.R.S32.HI UR6, URZ, 0x1f, UR36 ;  /* 0x0000001f3f067899 */ /* 0x000fe20008011424 */
[----:B------:R-:W-:Y:S01]  /*9400*/  SYNCS.ARRIVE.TRANS64.RED.A1T0 RZ, [UR4], RZ ;  /* 0x000000ffffff79a7 */ /* 0x000fe20008100404 */
[----:B------:R-:W-:Y:S02]  /*9410*/  SHF.R.S32.HI R0, RZ, 0x7, R4 ;  /* 0x00000007ff007819 */ /* 0x000fe40000011404 */
[----:B------:R-:W-:Y:S02]  /*9420*/  LOP3.LUT R9, R4, 0xffffff80, RZ, 0xc0, !PT ;  /* 0xffffff8004097812 */ /* 0x000fe400078ec0ff */
[----:B------:R-:W-:Y:S01]  /*9430*/  SHF.R.S32.HI R3, RZ, 0x1f, R2 ;  /* 0x0000001fff037819 */ /* 0x000fe20000011402 */
[----:B------:R-:W0:Y:S01]  /*9440*/  SHFL.IDX PT, R10, R0, RZ, 0x1f ;  /* 0x00001fff000a7589 */ /* 0x000e2200000e0000 */
[----:B--2---:R-:W-:Y:S01]  /*9450*/  ISETP.NE.AND P1, PT, R7, 0x1, PT ;  /* 0x000000010700780c */ /* 0x004fe20003f25270 */
[----:B------:R-:W-:-:S05]  /*9460*/  IMAD.IADD R8, R18, 0x1, -R9 ;  /* 0x0000000112087824 */ /* 0x000fca00078e0a09 */
[----:B------:R-:W-:-:S04]  /*9470*/  SHF.R.S32.HI R155, RZ, 0x1f, R8 ;  /* 0x0000001fff9b7819 */ /* 0x000fc80000011408 */
[----:B------:R-:W-:-:S04]  /*9480*/  LEA.HI R9, R155, R8, RZ, 0x2 ;  /* 0x000000089b097211 */ /* 0x000fc800078f10ff */
[----:B------:R-:W-:Y:S02]  /*9490*/  SHF.R.S32.HI R154, RZ, 0x2, R9 ;  /* 0x00000002ff9a7819 */ /* 0x000fe40000011409 */
[----:B0-----:R-:W-:-:S13]  /*94a0*/  ISETP.NE.AND P0, PT, R10, RZ, PT ;  /* 0x000000ff0a00720c */ /* 0x001fda0003f05270 */
[----:B------:R-:W-:Y:S05]  /*94b0*/  @P0 BRA `(.L_x_4059) ;  /* 0x0000000400440947 */ /* 0x000fea0003800000 */
[----:B------:R-:W0:Y:S01]  /*94c0*/  LDC R19, c[0x0][0xbe8] ;  /* 0x0002fa00ff137b82 */ /* 0x000e220000000800 */
[----:B------:R-:W-:Y:S01]  /*94d0*/  LOP3.LUT R11, R4, 0xffffff80, RZ, 0xc0, !PT ;  /* 0xffffff80040b7812 */ /* 0x000fe200078ec0ff */
[----:B------:R-:W2:Y:S01]  /*94e0*/  S2R R23, SR_CTAID.X ;  /* 0x0000000000177919 */ /* 0x000ea20000002500 */
[----:B------:R-:W-:Y:S01]  /*94f0*/  LEA.HI R10, R21, R18, RZ, 0x2 ;  /* 0x00000012150a7211 */ /* 0x000fe200078f10ff */
[----:B------:R-:W-:Y:S02]  /*9500*/  ULDC.64 UR4, c[0x0][0xbd0] ;  /* 0x0002f40000047ab9 */ /* 0x000fe40000000a00 */
[----:B------:R-:W-:Y:S01]  /*9510*/  IMAD.IADD R20, R18, 0x1, -R11 ;  /* 0x0000000112147824 */ /* 0x000fe200078e0a0b */
[----:B------:R-:W-:Y:S01]  /*9520*/  LOP3.LUT R17, R10, 0xfffffffc, RZ, 0xc0, !PT ;  /* 0xfffffffc0a117812 */ /* 0x000fe200078ec0ff */
[----:B------:R-:W3:Y:S01]  /*9530*/  S2UR UR7, SR_CTAID.Z ;  /* 0x00000000000779c3 */ /* 0x000ee20000002700 */
[----:B------:R-:W-:Y:S02]  /*9540*/  UIMAD.WIDE.U32 UR8, UR36, UR4, URZ ;  /* 0x00000004240872a5 */ /* 0x000fe4000f8e003f */
[----:B------:R-:W-:Y:S01]  /*9550*/  SHF.R.S32.HI R11, RZ, 0x1f, R20 ;  /* 0x0000001fff0b7819 */ /* 0x000fe20000011414 */
[----:B------:R-:W-:Y:S01]  /*9560*/  UIMAD UR4, UR6, UR4, URZ ;  /* 0x00000004060472a4 */ /* 0x000fe2000f8e023f */
[----:B------:R-:W-:-:S02]  /*9570*/  IADD3 R10, R18, -R17, RZ ;  /* 0x80000011120a7210 */ /* 0x000fc40007ffe0ff */
[C---:B------:R-:W-:Y:S01]  /*9580*/  LEA.HI R22, R11.reuse, R20, RZ, 0x2 ;  /* 0x000000140b167211 */ /* 0x040fe200078f10ff */
[----:B------:R-:W5:Y:S01]  /*9590*/  LDC.64 R14, c[0x0][0xbd8] ;  /* 0x0002f600ff0e7b82 */ /* 0x000f620000000a00 */
[----:B------:R-:W-:Y:S01]  /*95a0*/  LEA.HI R12, R10, R10, RZ, 0x1 ;  /* 0x0000000a0a0c7211 */ /* 0x000fe200078f08ff */
[----:B------:R-:W-:Y:S01]  /*95b0*/  UIMAD UR4, UR36, UR5, UR4 ;  /* 0x00000005240472a4 */ /* 0x000fe2000f8e0204 */
[--C-:B------:R-:W-:Y:S02]  /*95c0*/  SHF.R.S32.HI R4, RZ, 0x2, R22.reuse ;  /* 0x00000002ff047819 */ /* 0x100fe40000011416 */
[----:B-1----:R-:W-:Y:S01]  /*95d0*/  SHF.R.S32.HI R13, RZ, 0x1f, R22 ;  /* 0x0000001fff0d7819 */ /* 0x002fe20000011416 */
[----:B------:R-:W-:Y:S01]  /*95e0*/  UIADD3 UR4, UR9, UR4, URZ ;  /* 0x0000000409047290 */ /* 0x000fe2000fffe03f */
[----:B------:R-:W-:Y:S02]  /*95f0*/  LEA.HI R11, R11, R20, RZ, 0x5 ;  /* 0x000000140b0b7211 */ /* 0x000fe400078f28ff */
[----:B0-----:R-:W-:-:S02]  /*9600*/  ISETP.NE.AND P0, PT, R19, 0x1, PT ;  /* 0x000000011300780c */ /* 0x001fc40003f05270 */
[----:B------:R-:W-:Y:S02]  /*9610*/  LEA.HI R13, R13, R4, RZ, 0x3 ;  /* 0x000000040d0d7211 */ /* 0x000fe400078f18ff */
[----:B------:R-:W-:Y:S02]  /*9620*/  LOP3.LUT R153, R12, 0x1ffffffe, RZ, 0xc0, !PT ;  /* 0x1ffffffe0c997812 */ /* 0x000fe400078ec0ff */
[----:B------:R-:W-:Y:S01]  /*9630*/  LOP3.LUT R13, R13, 0xfffffff8, RZ, 0xc0, !PT ;  /* 0xfffffff80d0d7812 */ /* 0x000fe200078ec0ff */
[----:B---3--:R-:W-:Y:S01]  /*9640*/  USHF.R.S32.HI UR5, URZ, 0x1f, UR7 ;  /* 0x0000001f3f057899 */ /* 0x008fe20008011407 */
[----:B------:R-:W-:Y:S01]  /*9650*/  SHF.R.S32.HI R11, RZ, 0x5, R11 ;  /* 0x00000005ff0b7819 */ /* 0x000fe2000001140b */
[----:B------:R-:W-:Y:S02]  /*9660*/  IMAD.IADD R153, R10, 0x1, -R153 ;  /* 0x000000010a997824 */ /* 0x000fe400078e0a99 */
[----:B------:R-:W-:Y:S02]  /*9670*/  IMAD.IADD R4, R4, 0x1, -R13 ;  /* 0x0000000104047824 */ /* 0x000fe400078e0a0d */
[----:B------:R-:W0:Y:S01]  /*9680*/  @P0 LDC R13, c[0x0][0xbec] ;  /* 0x0002fb00ff0d0b82 */ /* 0x000e220000000800 */
[----:B------:R-:W-:-:S02]  /*9690*/  IMAD.U32 R10, RZ, RZ, UR8 ;  /* 0x00000008ff0a7e24 */ /* 0x000fc4000f8e00ff */
[----:B------:R-:W-:Y:S01]  /*96a0*/  IMAD R152, R11, 0x10, R4 ;  /* 0x000000100b987824 */ /* 0x000fe200078e0204 */
[----:B------:R-:W-:Y:S01]  /*96b0*/  MOV R11, UR9 ;  /* 0x00000009000b7c02 */ /* 0x000fe20008000f00 */
[----:B-----5:R-:W-:Y:S02]  /*96c0*/  IMAD R12, R14, UR5, RZ ;  /* 0x000000050e0c7c24 */ /* 0x020fe4000f8e02ff */
[----:B------:R-:W-:Y:S01]  /*96d0*/  IMAD R4, R153, 0x8, R152 ;  /* 0x0000000899047824 */ /* 0x000fe200078e0298 */
[----:B------:R-:W1:Y:S01]  /*96e0*/  @P0 LDC R17, c[0x0][0xbf0] ;  /* 0x0002fc00ff110b82 */ /* 0x000e620000000800 */
[----:B------:R-:W-:Y:S01]  /*96f0*/  IMAD.U32 R11, RZ, RZ, UR4 ;  /* 0x00000004ff0b7e24 */ /* 0x000fe2000f8e00ff */
[----:B------:R-:W-:Y:S01]  /*9700*/  ULDC.64 UR4, c[0x0][0xbe0] ;  /* 0x0002f80000047ab9 */ /* 0x000fe20000000a00 */
[C---:B--2---:R-:W-:Y:S01]  /*9710*/  IMAD R4, R23.reuse, 0x40, R4 ;  /* 0x0000004017047824 */ /* 0x044fe200078e0204 */
[----:B------:R-:W-:Y:S01]  /*9720*/  LEA R23, R23, R152, 0x6 ;  /* 0x0000009817177211 */ /* 0x000fe200078e30ff */
[----:B------:R-:W-:-:S02]  /*9730*/  IMAD R15, R15, UR7, R12 ;  /* 0x000000070f0f7c24 */ /* 0x000fc4000f8e020c */
[----:B------:R-:W-:-:S05]  /*9740*/  IMAD.WIDE.U32 R10, R14, UR7, R10 ;  /* 0x000000070e0a7c25 */ /* 0x000fca000f8e000a */
[----:B------:R-:W-:Y:S01]  /*9750*/  IADD3 R11, R11, R15, RZ ;  /* 0x0000000f0b0b7210 */ /* 0x000fe20007ffe0ff */
[----:B0-----:R-:W-:-:S04]  /*9760*/  @P0 IMAD.HI.U32 R12, R4, R13, RZ ;  /* 0x0000000d040c0227 */ /* 0x001fc800078e00ff */
[----:B------:R-:W-:Y:S02]  /*9770*/  IMAD.MOV.U32 R13, RZ, RZ, R4 ;  /* 0x000000ffff0d7224 */ /* 0x000fe400078e0004 */
[----:B------:R-:W-:Y:S01]  /*9780*/  IMAD.WIDE.U32 R10, R2, UR4, R10 ;  /* 0x00000004020a7c25 */ /* 0x000fe2000f8e000a */
[----:B-1----:R-:W-:-:S03]  /*9790*/  @P0 SHF.R.U32.HI R13, RZ, R17, R12 ;  /* 0x00000011ff0d0219 */ /* 0x002fc6000001160c */
[----:B------:R-:W-:Y:S01]  /*97a0*/  IMAD R17, R3, UR4, RZ ;  /* 0x0000000403117c24 */ /* 0x000fe2000f8e02ff */
[----:B------:R-:W-:Y:S01]  /*97b0*/  IADD3 R10, P0, R13, R10, RZ ;  /* 0x0000000a0d0a7210 */ /* 0x000fe20007f1e0ff */
[----:B------:R-:W-:Y:S02]  /*97c0*/  IMAD.MOV R15, RZ, RZ, -R13 ;  /* 0x000000ffff0f7224 */ /* 0x000fe400078e0a0d */
[----:B------:R-:W-:Y:S01]  /*97d0*/  IMAD R12, R2, UR5, R17 ;  /* 0x00000005020c7c24 */ /* 0x000fe2000f8e0211 */
[----:B------:R-:W-:Y:S01]  /*97e0*/  SHF.R.S32.HI R17, RZ, 0x1f, R13 ;  /* 0x0000001fff117819 */ /* 0x000fe2000001140d */
[----:B------:R-:W-:Y:S01]  /*97f0*/  IMAD R15, R19, R15, R4 ;  /* 0x0000000f130f7224 */ /* 0x000fe200078e0204 */
[----:B------:R-:W-:Y:S01]  /*9800*/  ULDC.64 UR4, c[0x0][0xbc8] ;  /* 0x0002f20000047ab9 */ /* 0x000fe20000000a00 */
[----:B------:R-:W-:Y:S02]  /*9810*/  LOP3.LUT R13, R22, 0x7ffffffc, RZ, 0xc0, !PT ;  /* 0x7ffffffc160d7812 */ /* 0x000fe400078ec0ff */
[----:B------:R-:W-:-:S02]  /*9820*/  IADD3.X R11, R17, R11, R12, P0, !PT ;  /* 0x0000000b110b7210 */ /* 0x000fc400007fe40c */
[----:B------:R-:W-:Y:S01]  /*9830*/  SHF.R.S32.HI R4, RZ, 0x1f, R15 ;  /* 0x0000001fff047819 */ /* 0x000fe2000001140f */
[----:B------:R-:W-:Y:S02]  /*9840*/  IMAD.IADD R20, R20, 0x1, -R13 ;  /* 0x0000000114147824 */ /* 0x000fe400078e0a0d */
[----:B------:R-:W-:-:S04]  /*9850*/  IMAD.WIDE.U32 R10, R15, UR4, R10 ;  /* 0x000000040f0a7c25 */ /* 0x000fc8000f8e000a */
[----:B------:R-:W-:-:S04]  /*9860*/  IMAD R4, R4, UR4, RZ ;  /* 0x0000000404047c24 */ /* 0x000fc8000f8e02ff */
        /* <DEDUP_REMOVED lines=9> */
[----:B------:R-:W-:Y:S02]  /*9900*/  SHFL.IDX PT, R12, R16, 0x1, 0x1c1f ;  /* 0x003c1f00100c7f89 */ /* 0x000fe400000e0000 */
[----:B------:R-:W-:-:S02]  /*9910*/  IMAD.IADD R14, R0, 0x1, -R15 ;  /* 0x00000001000e7824 */ /* 0x000fc400078e0a0f */
[----:B------:R-:W-:Y:S01]  /*9920*/  SHFL.IDX PT, R10, R16, RZ, 0x1c1f ;  /* 0x001c1fff100a7589 */ /* 0x000fe200000e0000 */
[----:B------:R-:W-:Y:S02]  /*9930*/  IMAD.SHL.U32 R15, R20, 0x2, RZ ;  /* 0x00000002140f7824 */ /* 0x000fe400078e00ff */
        /* <DEDUP_REMOVED lines=9> */
.L_x_4059:
[----:B------:R-:W2:Y:S01]  /*99d0*/  S2R R14, SR_CTAID.X ;  /* 0x00000000000e7919 */ /* 0x000ea20000002500 */
[----:B------:R-:W-:Y:S01]  /*99e0*/  LEA.HI R21, R21, R18, RZ, 0x2 ;  /* 0x0000001215157211 */ /* 0x000fe200078f10ff */
[----:B------:R-:W3:Y:S01]  /*99f0*/  S2UR UR7, SR_CTAID.Z ;  /* 0x00000000000779c3 */ /* 0x000ee20000002700 */
[----:B0-----:R-:W-:Y:S01]  /*9a00*/  SHF.R.S32.HI R5, RZ, 0x1f, R9 ;  /* 0x0000001fff057819 */ /* 0x001fe20000011409 */
[----:B------:R-:W-:Y:S01]  /*9a10*/  ULDC.64 UR8, c[0x0][0xb38] ;  /* 0x0002ce0000087ab9 */ /* 0x000fe20000000a00 */
[----:B------:R-:W-:Y:S01]  /*9a20*/  LOP3.LUT R21, R21, 0xfffffffc, RZ, 0xc0, !PT ;  /* 0xfffffffc15157812 */ /* 0x000fe200078ec0ff */
[----:B------:R-:W-:Y:S01]  /*9a30*/  UIMAD UR6, UR6, UR8, URZ ;  /* 0x00000008060672a4 */ /* 0x000fe2000f8e023f */
[----:B------:R-:W-:Y:S01]  /*9a40*/  LEA.HI R5, R5, R154, RZ, 0x3 ;  /* 0x0000009a05057211 */ /* 0x000fe200078f18ff */
[----:B------:R-:W-:Y:S01]  /*9a50*/  UIMAD.WIDE.U32 UR4, UR36, UR8, URZ ;  /* 0x00000008240472a5 */ /* 0x000fe2000f8e003f */
[----:B------:R-:W-:Y:S01]  /*9a60*/  LEA.HI R155, R155, R8, RZ, 0x5 ;  /* 0x000000089b9b7211 */ /* 0x000fe200078f28ff */
[----:B-1----:R-:W0:Y:S01]  /*9a70*/  LDC.64 R12, c[0x0][0xb40] ;  /* 0x0002d000ff0c7b82 */ /* 0x002e220000000a00 */
[----:B------:R-:W-:Y:S01]  /*9a80*/  IMAD.IADD R21, R18, 0x1, -R21 ;  /* 0x0000000112157824 */ /* 0x000fe200078e0a15 */
[----:B------:R-:W-:Y:S01]  /*9a90*/  LOP3.LUT R5, R5, 0xfffffff8, RZ, 0xc0, !PT ;  /* 0xfffffff805057812 */ /* 0x000fe200078ec0ff */
[----:B------:R-:W-:Y:S01]  /*9aa0*/  UIMAD UR6, UR36, UR9, UR6 ;  /* 0x00000009240672a4 */ /* 0x000fe2000f8e0206 */
[----:B------:R-:W-:Y:S01]  /*9ab0*/  SHF.R.S32.HI R155, RZ, 0x5, R155 ;  /* 0x00000005ff9b7819 */ /* 0x000fe2000001149b */
[----:B------:R-:W-:Y:S01]  /*9ac0*/  BSSY B0, `(.L_x_4060) ;  /* 0x00000fa000007945 */ /* 0x000fe20003800000 */
[----:B------:R-:W-:Y:S01]  /*9ad0*/  LEA.HI R4, R21, R21, RZ, 0x1 ;  /* 0x0000001515047211 */ /* 0x000fe200078f08ff */
[----:B------:R-:W-:Y:S01]  /*9ae0*/  UIADD3 UR6, UR5, UR6, URZ ;  /* 0x0000000605067290 */ /* 0x000fe2000fffe03f */
[----:B------:R-:W1:Y:S01]  /*9af0*/  @P1 LDC R10, c[0x0][0xbec] ;  /* 0x0002fb00ff0a1b82 */ /* 0x000e620000000800 */
[----:B------:R-:W-:-:S02]  /*9b00*/  IADD3 R154, R154, -R5, RZ ;  /* 0x800000059a9a7210 */ /* 0x000fc40007ffe0ff */
[----:B------:R-:W-:Y:S02]  /*9b10*/  LOP3.LUT R4, R4, 0x1ffffffe, RZ, 0xc0, !PT ;  /* 0x1ffffffe04047812 */ /* 0x000fe400078ec0ff */
[----:B------:R-:W-:Y:S01]  /*9b20*/  MOV R5, UR5 ;  /* 0x0000000500057c02 */ /* 0x000fe20008000f00 */
[----:B------:R-:W-:Y:S01]  /*9b30*/  IMAD R155, R155, 0x10, R154 ;  /* 0x000000109b9b7824 */ /* 0x000fe200078e029a */
[----:B------:R-:W-:Y:S01]  /*9b40*/  LOP3.LUT R9, R9, 0x7ffffffc, RZ, 0xc0, !PT ;  /* 0x7ffffffc09097812 */ /* 0x000fe200078ec0ff */
[----:B------:R-:W5:Y:S01]  /*9b50*/  @P1 LDC R17, c[0x0][0xbf0] ;  /* 0x0002fc00ff111b82 */ /* 0x000f620000000800 */
[----:B------:R-:W-:Y:S01]  /*9b60*/  IMAD.IADD R4, R21, 0x1, -R4 ;  /* 0x0000000115047824 */ /* 0x000fe200078e0a04 */
[----:B---3--:R-:W-:Y:S01]  /*9b70*/  USHF.R.S32.HI UR8, URZ, 0x1f, UR7 ;  /* 0x0000001f3f087899 */ /* 0x008fe20008011407 */
[----:B------:R-:W-:Y:S02]  /*9b80*/  IMAD.U32 R5, RZ, RZ, UR6 ;  /* 0x00000006ff057e24 */ /* 0x000fe4000f8e00ff */
[----:B------:R-:W-:-:S02]  /*9b90*/  IMAD R11, R4, 0x8, R155 ;  /* 0x00000008040b7824 */ /* 0x000fc400078e029b */
[----:B------:R-:W-:Y:S01]  /*9ba0*/  IMAD.U32 R4, RZ, RZ, UR4 ;  /* 0x00000004ff047e24 */ /* 0x000fe2000f8e00ff */
[----:B------:R-:W-:Y:S01]  /*9bb0*/  ULDC.64 UR4, c[0x0][0xb48] ;  /* 0x0002d20000047ab9 */ /* 0x000fe20000000a00 */
[----:B--2---:R-:W-:Y:S02]  /*9bc0*/  IMAD R15, R14, 0x40, R11 ;  /* 0x000000400e0f7824 */ /* 0x004fe400078e020b */
[C---:B0-----:R-:W-:Y:S02]  /*9bd0*/  IMAD R6, R12.reuse, UR8, RZ ;  /* 0x000000080c067c24 */ /* 0x041fe4000f8e02ff */
[----:B------:R-:W-:-:S04]  /*9be0*/  IMAD.WIDE.U32 R4, R12, UR7, R4 ;  /* 0x000000070c047c25 */ /* 0x000fc8000f8e0004 */
[----:B-1----:R-:W-:-:S04]  /*9bf0*/  @P1 IMAD.HI.U32 R10, R15, R10, RZ ;  /* 0x0000000a0f0a1227 */ /* 0x002fc800078e00ff */
[----:B------:R-:W-:Y:S02]  /*9c00*/  IMAD R13, R13, UR7, R6 ;  /* 0x000000070d0d7c24 */ /* 0x000fe4000f8e0206 */
[----:B------:R-:W-:Y:S01]  /*9c10*/  IMAD.MOV.U32 R11, RZ, RZ, R15 ;  /* 0x000000ffff0b7224 */ /* 0x000fe200078e000f */
[----:B-----5:R-:W-:Y:S01]  /*9c20*/  @P1 SHF.R.U32.HI R11, RZ, R17, R10 ;  /* 0x00000011ff0b1219 */ /* 0x020fe2000001160a */
[----:B------:R-:W-:Y:S02]  /*9c30*/  IMAD R3, R3, UR4, RZ ;  /* 0x0000000403037c24 */ /* 0x000fe4000f8e02ff */
[----:B------:R-:W-:Y:S01]  /*9c40*/  IMAD.IADD R5, R5, 0x1, R13 ;  /* 0x0000000105057824 */ /* 0x000fe200078e020d */
[----:B------:R-:W-:Y:S01]  /*9c50*/  IADD3 R10, -R11, RZ, RZ ;  /* 0x000000ff0b0a7210 */ /* 0x000fe20007ffe1ff */
[C---:B------:R-:W-:Y:S01]  /*9c60*/  IMAD R13, R2.reuse, UR5, R3 ;  /* 0x00000005020d7c24 */ /* 0x040fe2000f8e0203 */
[----:B------:R-:W-:Y:S01]  /*9c70*/  SHF.R.S32.HI R6, RZ, 0x1f, R11 ;  /* 0x0000001fff067819 */ /* 0x000fe2000001140b */
[----:B------:R-:W-:Y:S01]  /*9c80*/  IMAD.WIDE.U32 R2, R2, UR4, R4 ;  /* 0x0000000402027c25 */ /* 0x000fe2000f8e0004 */
[----:B------:R-:W-:-:S03]  /*9c90*/  ULDC.64 UR4, c[0x0][0xb30] ;  /* 0x0002cc0000047ab9 */ /* 0x000fc60000000a00 */
[----:B------:R-:W-:Y:S02]  /*9ca0*/  IMAD R5, R7, R10, R15 ;  /* 0x0000000a07057224 */ /* 0x000fe400078e020f */
[----:B------:R-:W-:Y:S02]  /*9cb0*/  IMAD R6, R6, UR4, RZ ;  /* 0x0000000406067c24 */ /* 0x000fe4000f8e02ff */
[----:B------:R-:W-:Y:S01]  /*9cc0*/  IMAD.IADD R3, R3, 0x1, R13 ;  /* 0x0000000103037824 */ /* 0x000fe200078e020d */
[----:B------:R-:W-:Y:S01]  /*9cd0*/  SHF.R.S32.HI R4, RZ, 0x1f, R5 ;  /* 0x0000001fff047819 */ /* 0x000fe20000011405 */
[C---:B------:R-:W-:Y:S01]  /*9ce0*/  IMAD R13, R11.reuse, UR5, R6 ;  /* 0x000000050b0d7c24 */ /* 0x040fe2000f8e0206 */
[----:B------:R-:W-:Y:S01]  /*9cf0*/  LEA.HI R6, R0, R0, RZ, 0x1 ;  /* 0x0000000000067211 */ /* 0x000fe200078f08ff */
[----:B------:R-:W-:Y:S01]  /*9d00*/  IMAD.WIDE.U32 R2, R11, UR4, R2 ;  /* 0x000000040b027c25 */ /* 0x000fe2000f8e0002 */
        /* <DEDUP_REMOVED lines=8> */
[----:B------:R-:W-:Y:S01]  /*9d90*/  ULDC UR4, c[0x0][0xa88] ;  /* 0x0002a20000047ab9 */ /* 0x000fe20000000800 */
[----:B------:R-:W-:Y:S01]  /*9da0*/  LOP3.LUT R11, R6, 0xfffffe, RZ, 0xc0, !PT ;  /* 0x00fffffe060b7812 */ /* 0x000fe200078ec0ff */
[----:B------:R-:W-:Y:S02]  /*9db0*/  IMAD R6, R7, UR4, RZ ;  /* 0x0000000407067c24 */ /* 0x000fe4000f8e02ff */
[----:B------:R-:W-:Y:S01]  /*9dc0*/  IMAD R7, R14, 0x40, R155 ;  /* 0x000000400e077824 */ /* 0x000fe200078e029b */
[----:B------:R-:W-:-:S02]  /*9dd0*/  LEA.HI.X R5, R2, UR5, R5, 0x2, P0 ;  /* 0x0000000502057c11 */ /* 0x000fc400080f1405 */
[----:B------:R-:W-:Y:S01]  /*9de0*/  IADD3 R11, -R11, R0, RZ ;  /* 0x000000000b0b7210 */ /* 0x000fe20007ffe1ff */
[----:B------:R-:W-:Y:S01]  /*9df0*/  IMAD.IADD R0, R8, 0x1, -R9 ;  /* 0x0000000108007824 */ /* 0x000fe200078e0a09 */
[----:B------:R-:W-:Y:S01]  /*9e00*/  ISETP.GE.AND P0, PT, R7, R6, PT ;  /* 0x000000060700720c */ /* 0x000fe20003f06270 */
[----:B------:R0:W1:Y:S02]  /*9e10*/  SHFL.IDX PT, R2, R4, RZ, 0x1c1f ;  /* 0x001c1fff04027589 */ /* 0x00006400000e0000 */
[----:B------:R-:W-:Y:S02]  /*9e20*/  IMAD R0, R11, 0x80, R0 ;  /* 0x000000800b007824 */ /* 0x000fe400078e0200 */
[----:B------:R0:W2:Y:S02]  /*9e30*/  SHFL.IDX PT, R3, R5, RZ, 0x1c1f ;  /* 0x001c1fff05037589 */ /* 0x0000a400000e0000 */
        /* <DEDUP_REMOVED lines=41> */
[----:B------:R-:W-:Y:S02]  /*a0d0*/  ISETP.GE.AND P5, PT, R21, UR4, PT ;  /* 0x0000000415007c0c */ /* 0x000fe4000bfa6270 */
[----:B------:R-:W-:Y:S02]  /*a0e0*/  @!P1 LEA.HI R17, R17, R17, RZ, 0x1 ;  /* 0x0000001111119211 */ /* 0x000fe400078f08ff */
[----:B0-----:R-:W-:Y:S02]  /*a0f0*/  @!P0 LOP3.LUT R9, R16, 0xfffffffe, RZ, 0xc0, !PT ;  /* 0xfffffffe10098812 */ /* 0x001fe400078ec0ff */
        /* <DEDUP_REMOVED lines=16> */
[----:B------:R-:W-:Y:S02]  /*a200*/  @!P6 LOP3.LUT R17, R22, 0xfffffffe, RZ, 0xc0, !PT ;  /* 0xfffffffe1611e812 */ /* 0x000fe400078ec0ff */
[----:B------:R-:W-:Y:S01]  /*a210*/  IADD3 R24, R0, 0x60, RZ ;  /* 0x0000006000187810 */ /* 0x000fe20007ffe0ff */
[--C-:B0-----:R-:W-:Y:S01]  /*a220*/  @!P2 IMAD.WIDE R8, R13, 0x4, R2.reuse ;  /* 0x000000040d08a825 */ /* 0x101fe200078e0202 */
[----:B------:R-:W-:Y:S02]  /*a230*/  ISETP.GE.AND P1, PT, R23, UR4, PT ;  /* 0x0000000417007c0c */ /* 0x000fe4000bf26270 */
[----:B------:R-:W-:Y:S01]  /*a240*/  ISETP.GE.AND P0, PT, R24, UR4, PT ;  /* 0x0000000418007c0c */ /* 0x000fe2000bf06270 */
[--C-:B-1----:R-:W-:Y:S01]  /*a250*/  @!P3 IMAD.WIDE R10, R19, 0x4, R2.reuse ;  /* 0x00000004130ab825 */ /* 0x102fe200078e0202 */
[----:B------:R0:W-:Y:S01]  /*a260*/  @!P2 ST.E.64 desc[UR44][R8.64], R48 ;  /* 0x000000300800a985 */ /* 0x0001e2000c101b2c */
[----:B------:R-:W-:Y:S02]  /*a270*/  IADD3 R22, R0, 0x88, RZ ;  /* 0x0000008800167810 */ /* 0x000fe40007ffe0ff */
        /* <DEDUP_REMOVED lines=9> */
[C---:B------:R-:W-:Y:S01]  /*a310*/  VIADD R19, R0.reuse, 0x70 ;  /* 0x0000007000137836 */ /* 0x040fe20000000000 */
[----:B------:R5:W-:Y:S01]  /*a320*/  @!P6 ST.E.64 desc[UR44][R16.64], R64 ;  /* 0x000000401000e985 */ /* 0x000be2000c101b2c */
[----:B------:R-:W-:Y:S01]  /*a330*/  VIADD R21, R0, 0x80 ;  /* 0x0000008000157836 */ /* 0x000fe20000000000 */
[----:B------:R-:W-:-:S02]  /*a340*/  @!P1 LEA.HI R23, R23, R23, RZ, 0x1 ;  /* 0x0000001717179211 */ /* 0x000fc400078f08ff */
[----:B------:R-:W-:Y:S02]  /*a350*/  ISETP.GE.AND P6, PT, R19, UR4, PT ;  /* 0x0000000413007c0c */ /* 0x000fe4000bfc6270 */
[----:B------:R-:W-:Y:S02]  /*a360*/  ISETP.GE.AND P4, PT, R21, UR4, PT ;  /* 0x0000000415007c0c */ /* 0x000fe4000bf86270 */
[----:B------:R-:W-:Y:S02]  /*a370*/  @!P0 LEA.HI R24, R24, R24, RZ, 0x1 ;  /* 0x0000001818188211 */ /* 0x000fe400078f08ff */
[----:B0-----:R-:W-:Y:S01]  /*a380*/  @!P1 LOP3.LUT R9, R23, 0xfffffffe, RZ, 0xc0, !PT ;  /* 0xfffffffe17099812 */ /* 0x001fe200078ec0ff */
[----:B------:R-:W-:Y:S01]  /*a390*/  VIADD R23, R0, 0x90 ;  /* 0x0000009000177836 */ /* 0x000fe20000000000 */
[----:B-1----:R-:W-:Y:S01]  /*a3a0*/  @!P0 LOP3.LUT R11, R24, 0xfffffffe, RZ, 0xc0, !PT ;  /* 0xfffffffe180b8812 */ /* 0x002fe200078ec0ff */
[----:B------:R-:W-:Y:S01]  /*a3b0*/  VIADD R24, R0, 0x98 ;  /* 0x0000009800187836 */ /* 0x000fe20000000000 */
        /* <DEDUP_REMOVED lines=12> */
[----:B---3--:R-:W-:-:S02]  /*a480*/  @!P5 LOP3.LUT R15, R20, 0xfffffffe, RZ, 0xc0, !PT ;  /* 0xfffffffe140fd812 */ /* 0x008fc400078ec0ff */
[----:B------:R-:W-:Y:S02]  /*a490*/  @!P4 LOP3.LUT R21, R21, 0xfffffffe, RZ, 0xc0, !PT ;  /* 0xfffffffe1515c812 */ /* 0x000fe400078ec0ff */
[----:B-----5:R-:W-:Y:S01]  /*a4a0*/  @!P3 LOP3.LUT R17, R22, 0xfffffffe, RZ, 0xc0, !PT ;  /* 0xfffffffe1611b812 */ /* 0x020fe200078ec0ff */
[----:B------:R-:W-:Y:S01]  /*a4b0*/  VIADD R22, R0, 0xc0 ;  /* 0x000000c000167836 */ /* 0x000fe20000000000 */
[----:B------:R-:W-:Y:S01]  /*a4c0*/  ISETP.GE.AND P0, PT, R23, UR4, PT ;  /* 0x0000000417007c0c */ /* 0x000fe2000bf06270 */
[--C-:B0-----:R-:W-:Y:S01]  /*a4d0*/  @!P2 IMAD.WIDE R8, R13, 0x4, R2.reuse ;  /* 0x000000040d08a825 */ /* 0x101fe200078e0202 */
[----:B------:R-:W-:Y:S02]  /*a4e0*/  ISETP.GE.AND P1, PT, R24, UR4, PT ;  /* 0x0000000418007c0c */ /* 0x000fe4000bf26270 */
[----:B------:R-:W-:Y:S01]  /*a4f0*/  IADD3 R20, R0, 0xb0, RZ ;  /* 0x000000b000147810 */ /* 0x000fe20007ffe0ff */
[----:B-1----:R-:W-:Y:S01]  /*a500*/  @!P6 IMAD.WIDE R10, R19, 0x4, R2 ;  /* 0x00000004130ae825 */ /* 0x002fe200078e0202 */
[----:B------:R0:W-:Y:S01]  /*a510*/  @!P2 ST.E.64 desc[UR44][R8.64], R76 ;  /* 0x0000004c0800a985 */ /* 0x0001e2000c101b2c */
[----:B------:R-:W-:-:S02]  /*a520*/  ISETP.GE.AND P2, PT, R18, UR4, PT ;  /* 0x0000000412007c0c */ /* 0x000fc4000bf46270 */
[--C-:B------:R-:W-:Y:S01]  /*a530*/  @!P5 IMAD.WIDE R12, R15, 0x4, R2.reuse ;  /* 0x000000040f0cd825 */ /* 0x100fe200078e0202 */
        /* <DEDUP_REMOVED lines=8> */
[C---:B------:R-:W-:Y:S01]  /*a5c0*/  VIADD R19, R0.reuse, 0xa8 ;  /* 0x000000a800137836 */ /* 0x040fe20000000000 */
[----:B------:R5:W-:Y:S01]  /*a5d0*/  @!P3 ST.E.64 desc[UR44][R16.64], R92 ;  /* 0x0000005c1000b985 */ /* 0x000be2000c101b2c */
[----:B------:R-:W-:Y:S01]  /*a5e0*/  VIADD R21, R0, 0xb8 ;  /* 0x000000b800157836 */ /* 0x000fe20000000000 */
[----:B------:R-:W-:Y:S02]  /*a5f0*/  @!P1 LEA.HI R24, R24, R24, RZ, 0x1 ;  /* 0x0000001818189211 */ /* 0x000fe400078f08ff */
[----:B------:R-:W-:Y:S02]  /*a600*/  ISETP.GE.AND P3, PT, R19, UR4, PT ;  /* 0x0000000413007c0c */ /* 0x000fe4000bf66270 */
[----:B------:R-:W-:Y:S02]  /*a610*/  ISETP.GE.AND P5, PT, R21, UR4, PT ;  /* 0x0000000415007c0c */ /* 0x000fe4000bfa6270 */
[----:B0-----:R-:W-:Y:S02]  /*a620*/  @!P0 LOP3.LUT R9, R23, 0xfffffffe, RZ, 0xc0, !PT ;  /* 0xfffffffe17098812 */ /* 0x001fe400078ec0ff */
[----:B------:R-:W-:-:S02]  /*a630*/  @!P2 LEA.HI R18, R18, R18, RZ, 0x1 ;  /* 0x000000121212a211 */ /* 0x000fc400078f08ff */
        /* <DEDUP_REMOVED lines=15> */
[----:B------:R-:W-:-:S02]  /*a730*/  @!P5 LOP3.LUT R21, R21, 0xfffffffe, RZ, 0xc0, !PT ;  /* 0xfffffffe1515d812 */ /* 0x000fc400078ec0ff */
[----:B-----5:R-:W-:Y:S02]  /*a740*/  @!P6 LOP3.LUT R17, R22, 0xfffffffe, RZ, 0xc0, !PT ;  /* 0xfffffffe1611e812 */ /* 0x020fe400078ec0ff */
[----:B------:R-:W-:Y:S01]  /*a750*/  IADD3 R20, R0, 0xd8, RZ ;  /* 0x000000d800147810 */ /* 0x000fe20007ffe0ff */
[--C-:B0-----:R-:W-:Y:S01]  /*a760*/  @!P3 IMAD.WIDE R8, R19, 0x4, R2.reuse ;  /* 0x000000041308b825 */ /* 0x101fe200078e0202 */
[----:B------:R-:W-:Y:S02]  /*a770*/  ISETP.GE.AND P0, PT, R18, UR4, PT ;  /* 0x0000000412007c0c */ /* 0x000fe4000bf06270 */
[----:B------:R-:W-:Y:S01]  /*a780*/  ISETP.GE.AND P2, PT, R20, UR4, PT ;  /* 0x0000000414007c0c */ /* 0x000fe2000bf46270 */
        /* <DEDUP_REMOVED lines=45> */
.L_x_4061:
[----:B------:R-:W-:Y:S05]  /*aa60*/  BSYNC B0 ;  /* 0x0000000000007941 */ /* 0x000fea0003800000 */
.L_x_4060:
[----:B------:R-:W-:Y:S01]  /*aa70*/  IADD3 R7, R7, 0x8, RZ ;  /* 0x0000000807077810 */ /* 0x000fe20007ffe0ff */
[----:B0-2---:R0:W2:Y:S03]  /*aa80*/  SHFL.IDX PT, R3, R5, 0x1, 0x1c1f ;  /* 0x003c1f0005037f89 */ /* 0x0050a600000e0000 */
        /* <DEDUP_REMOVED lines=18> */
[C---:B------:R-:W-:Y:S01]  /*abb0*/  IADD3 R18, R0.reuse, 0x50, RZ ;  /* 0x0000005000127810 */ /* 0x040fe20007ffe0ff */
[C---:B------:R-:W-:Y:S01]  /*abc0*/  VIADD R19, R0.reuse, 0x58 ;  /* 0x0000005800137836 */ /* 0x040fe20000000000 */
[C---:B------:R-:W-:Y:S01]  /*abd0*/  @!P0 LEA.HI R4, R0.reuse, R0, RZ, 0x1 ;  /* 0x0000000000048211 */ /* 0x040fe200078f08ff */
[----:B------:R-:W-:Y:S01]  /*abe0*/  VIADD R20, R0, 0x80 ;  /* 0x0000008000147836 */ /* 0x000fe20000000000 */
[----:B------:R-:W-:-:S02]  /*abf0*/  @!P1 LEA.HI R6, R5, R5, RZ, 0x1 ;  /* 0x0000000505069211 */ /* 0x000fc400078f08ff */
[----:B------:R-:W-:Y:S02]  /*ac00*/  @!P2 LEA.HI R8, R7, R7, RZ, 0x1 ;  /* 0x000000070708a211 */ /* 0x000fe400078f08ff */
[----:B------:R-:W-:Y:S02]  /*ac10*/  @!P0 LOP3.LUT R5, R4, 0xfffffffe, RZ, 0xc0, !PT ;  /* 0xfffffffe04058812 */ /* 0x000fe400078ec0ff */
[----:B------:R-:W-:Y:S02]  /*ac20*/  @!P1 LOP3.LUT R7, R6, 0xfffffffe, RZ, 0xc0, !PT ;  /* 0xfffffffe06079812 */ /* 0x000fe400078ec0ff */
[----:B------:R-:W-:Y:S01]  /*ac30*/  @!P2 LOP3.LUT R9, R8, 0xfffffffe, RZ, 0xc0, !PT ;  /* 0xfffffffe0809a812 */ /* 0x000fe200078ec0ff */
[--C-:B-12---:R-:W-:Y:S01]  /*ac40*/  @!P0 IMAD.WIDE R4, R5, 0x4, R2.reuse ;  /* 0x0000000405048825 */ /* 0x106fe200078e0202 */
[----:B------:R-:W-:Y:S02]  /*ac50*/  ISETP.GE.AND P3, PT, R15, UR4, PT ;  /* 0x000000040f007c0c */ /* 0x000fe4000bf66270 */
[----:B------:R-:W-:Y:S01]  /*ac60*/  ISETP.GE.AND P4, PT, R16, UR4, PT ;  /* 0x0000000410007c0c */ /* 0x000fe2000bf86270 */
        /* <DEDUP_REMOVED lines=8> */
[----:B------:R-:W-:Y:S02]  /*acf0*/  ISETP.GE.AND P2, PT, R14, UR4, PT ;  /* 0x000000040e007c0c */ /* 0x000fe4000bf46270 */
[----:B------:R-:W-:Y:S02]  /*ad00*/  @!P6 LEA.HI R11, R11, R11, RZ, 0x1 ;  /* 0x0000000b0b0be211 */ /* 0x000fe400078f08ff */
[----:B------:R-:W-:-:S02]  /*ad10*/  @!P3 LEA.HI R15, R15, R15, RZ, 0x1 ;  /* 0x0000000f0f0fb211 */ /* 0x000fc400078f08ff */
[----:B0-----:R-:W-:Y:S02]  /*ad20*/  @!P5 LOP3.LUT R5, R10, 0xfffffffe, RZ, 0xc0, !PT ;  /* 0xfffffffe0a05d812 */ /* 0x001fe400078ec0ff */
[----:B------:R-:W-:Y:S02]  /*ad30*/  @!P0 LEA.HI R12, R12, R12, RZ, 0x1 ;  /* 0x0000000c0c0c8211 */ /* 0x000fe400078f08ff */
[----:B-1----:R-:W-:Y:S01]  /*ad40*/  @!P6 LOP3.LUT R7, R11, 0xfffffffe, RZ, 0xc0, !PT ;  /* 0xfffffffe0b07e812 */ /* 0x002fe200078ec0ff */
[--C-:B------:R-:W-:Y:S01]  /*ad50*/  @!P5 IMAD.WIDE R4, R5, 0x4, R2.reuse ;  /* 0x000000040504d825 */ /* 0x100fe200078e0202 */
[----:B------:R-:W-:Y:S02]  /*ad60*/  @!P1 LEA.HI R13, R13, R13, RZ, 0x1 ;  /* 0x0000000d0d0d9211 */ /* 0x000fe400078f08ff */
[----:B------:R-:W-:Y:S01]  /*ad70*/  @!P2 LEA.HI R14, R14, R14, RZ, 0x1 ;  /* 0x0000000e0e0ea211 */ /* 0x000fe200078f08ff */
[----:B------:R-:W-:Y:S01]  /*ad80*/  @!P6 IMAD.WIDE R6, R7, 0x4, R2 ;  /* 0x000000040706e825 */ /* 0x000fe200078e0202 */
[----:B------:R-:W-:Y:S01]  /*ad90*/  @!P4 LEA.HI R16, R16, R16, RZ, 0x1 ;  /* 0x000000101010c211 */ /* 0x000fe200078f08ff */
[----:B------:R0:W-:Y:S01]  /*ada0*/  @!P5 ST.E.64 desc[UR44][R4.64], R38 ;  /* 0x000000260400d985 */ /* 0x0001e2000c101b2c */
[----:B--2---:R-:W-:-:S02]  /*adb0*/  @!P0 LOP3.LUT R9, R12, 0xfffffffe, RZ, 0xc0, !PT ;  /* 0xfffffffe0c098812 */ /* 0x004fc400078ec0ff */
[----:B------:R-:W-:Y:S01]  /*adc0*/  @!P1 LOP3.LUT R13, R13, 0xfffffffe, RZ, 0xc0, !PT ;  /* 0xfffffffe0d0d9812 */ /* 0x000fe200078ec0ff */
[----:B------:R1:W-:Y:S01]  /*add0*/  @!P6 ST.E.64 desc[UR44][R6.64], R42 ;  /* 0x0000002a0600e985 */ /* 0x0003e2000c101b2c */
[----:B------:R-:W-:Y:S01]  /*ade0*/  @!P2 LOP3.LUT R11, R14, 0xfffffffe, RZ, 0xc0, !PT ;  /* 0xfffffffe0e0ba812 */ /* 0x000fe200078ec0ff */
[----:B------:R-:W-:Y:S01]  /*adf0*/  VIADD R14, R0, 0x60 ;  /* 0x00000060000e7836 */ /* 0x000fe20000000000 */
[----:B------:R-:W-:Y:S02]  /*ae00*/  @!P3 LOP3.LUT R15, R15, 0xfffffffe, RZ, 0xc0, !PT ;  /* 0xfffffffe0f0fb812 */ /* 0x000fe400078ec0ff */
        /* <DEDUP_REMOVED lines=16> */
[C---:B------:R-:W-:Y:S02]  /*af10*/  IADD3 R17, R0.reuse, 0x78, RZ ;  /* 0x0000007800117810 */ /* 0x040fe40007ffe0ff */
[----:B------:R-:W-:Y:S01]  /*af20*/  VIADD R15, R0, 0x68 ;  /* 0x00000068000f7836 */ /* 0x000fe20000000000 */
[----:B------:R5:W-:Y:S01]  /*af30*/  @!P4 ST.E.64 desc[UR44][R12.64], R62 ;  /* 0x0000003e0c00c985 */ /* 0x000be2000c101b2c */
        /* <DEDUP_REMOVED lines=30> */
[----:B------:R-:W-:Y:S02]  /*b120*/  IADD3 R15, R0, 0xa0, RZ ;  /* 0x000000a0000f7810 */ /* 0x000fe40007ffe0ff */
        /* <DEDUP_REMOVED lines=33> */
[----:B-----5:R-:W-:Y:S02]  /*b340*/  @!P1 LOP3.LUT R13, R20, 0xfffffffe, RZ, 0xc0, !PT ;  /* 0xfffffffe140d9812 */ /* 0x020fe400078ec0ff */
[----:B------:R-:W-:Y:S01]  /*b350*/  IADD3 R19, R0, 0xc8, RZ ;  /* 0x000000c800137810 */ /* 0x000fe20007ffe0ff */
[----:B0-----:R-:W-:Y:S01]  /*b360*/  @!P0 IMAD.WIDE R4, R9, 0x4, R2 ;  /* 0x0000000409048825 */ /* 0x001fe200078e0202 */
[----:B------:R-:W-:-:S02]  /*b370*/  ISETP.GE.AND P5, PT, R18, UR4, PT ;  /* 0x0000000412007c0c */ /* 0x000fc4000bfa6270 */
[----:B------:R-:W-:Y:S01]  /*b380*/  ISETP.GE.AND P6, PT, R19, UR4, PT ;  /* 0x0000000413007c0c */ /* 0x000fe2000bfc6270 */
        /* <DEDUP_REMOVED lines=12> */
[C---:B------:R-:W-:Y:S01]  /*b450*/  VIADD R15, R0.reuse, 0xd8 ;  /* 0x000000d8000f7836 */ /* 0x040fe20000000000 */
[----:B------:R5:W-:Y:S01]  /*b460*/  @!P1 ST.E.64 desc[UR44][R12.64], R118 ;  /* 0x000000760c009985 */ /* 0x000be2000c101b2c */
[----:B------:R-:W-:Y:S01]  /*b470*/  VIADD R17, R0, 0xe8 ;  /* 0x000000e800117836 */ /* 0x000fe20000000000 */
[----:B------:R-:W-:Y:S01]  /*b480*/  @!P5 LEA.HI R18, R18, R18, RZ, 0x1 ;  /* 0x000000121212d211 */ /* 0x000fe200078f08ff */
[----:B------:R-:W-:Y:S01]  /*b490*/  VIADD R0, R0, 0xf8 ;  /* 0x000000f800007836 */ /* 0x000fe20000000000 */
[----:B------:R-:W-:Y:S02]  /*b4a0*/  ISETP.GE.AND P1, PT, R15, UR4, PT ;  /* 0x000000040f007c0c */ /* 0x000fe4000bf26270 */
[----:B------:R-:W-:-:S02]  /*b4b0*/  ISETP.GE.AND P3, PT, R17, UR4, PT ;  /* 0x0000000411007c0c */ /* 0x000fc4000bf66270 */
[----:B------:R-:W-:Y:S02]  /*b4c0*/  @!P6 LEA.HI R19, R19, R19, RZ, 0x1 ;  /* 0x000000131313e211 */ /* 0x000fe400078f08ff */
        /* <DEDUP_REMOVED lines=15> */
[----:B-----5:R-:W-:Y:S01]  /*b5c0*/  @!P4 LOP3.LUT R13, R20, 0xfffffffe, RZ, 0xc0, !PT ;  /* 0xfffffffe140dc812 */ /* 0x020fe200078ec0ff */
        /* <DEDUP_REMOVED lines=17> */
.L_x_4058:
[----:B------:R-:W0:Y:S02]  /*b6e0*/  S2R R0, SR_TID.X ;  /* 0x0000000000007919 */ /* 0x000e240000002100 */
[----:B0-----:R-:W-:-:S05]  /*b6f0*/  VIADD R2, R0, 0xffffff80 ;  /* 0xffffff8000027836 */ /* 0x001fca0000000000 */
[----:B------:R-:W-:-:S13]  /*b700*/  ISETP.GT.AND P0, PT, R2, 0x3f, PT ;  /* 0x0000003f0200780c */ /* 0x000fda0003f04270 */
[----:B------:R-:W-:Y:S05]  /*b710*/  @P0 BRA `(.L_x_4015) ;  /* 0x0000004800ac0947 */ /* 0x000fea0003800000 */
[----:B------:R-:W0:Y:S01]  /*b720*/  S2R R3, SR_CTAID.X ;  /* 0x0000000000037919 */ /* 0x000e220000002500 */
[----:B------:R-:W2:Y:S01]  /*b730*/  LDC R6, c[0x0][0xbe8] ;  /* 0x0002fa00ff067b82 */ /* 0x000ea20000000800 */
[----:B------:R-:W-:Y:S01]  /*b740*/  ULDC UR4, c[0x0][0xa88] ;  /* 0x0002a20000047ab9 */ /* 0x000fe20000000800 */
[----:B0-----:R-:W-:Y:S02]  /*b750*/  IMAD R0, R3, 0x40, R0 ;  /* 0x0000004003007824 */ /* 0x001fe400078e0200 */
[----:B--2---:R-:W-:Y:S02]  /*b760*/  IMAD R3, R6, UR4, RZ ;  /* 0x0000000406037c24 */ /* 0x004fe4000f8e02ff */
[----:B------:R-:W-:-:S05]  /*b770*/  VIADD R0, R0, 0xffffff80 ;  /* 0xffffff8000007836 */ /* 0x000fca0000000000 */
[----:B------:R-:W-:-:S13]  /*b780*/  ISETP.GE.AND P0, PT, R0, R3, PT ;  /* 0x000000030000720c */ /* 0x000fda0003f06270 */
[----:B------:R-:W-:Y:S05]  /*b790*/  @P0 BRA `(.L_x_4015) ;  /* 0x00000048008c0947 */ /* 0x000fea0003800000 */
[----:B------:R-:W-:Y:S01]  /*b7a0*/  ISETP.NE.AND P0, PT, R6, 0x1, PT ;  /* 0x000000010600780c */ /* 0x000fe20003f05270 */
[----:B------:R-:W0:Y:S01]  /*b7b0*/  S2UR UR7, SR_CTAID.Z ;  /* 0x00000000000779c3 */ /* 0x000e220000002700 */
[----:B------:R-:W-:Y:S01]  /*b7c0*/  USHF.R.S32.HI UR6, URZ, 0x1f, UR36 ;  /* 0x0000001f3f067899 */ /* 0x000fe20008011424 */
[----:B------:R-:W-:Y:S01]  /*b7d0*/  MOV R5, R0 ;  /* 0x0000000000057202 */ /* 0x000fe20000000f00 */
[----:B------:R-:W-:Y:S02]  /*b7e0*/  ULDC.64 UR8, c[0x0][0xbd0] ;  /* 0x0002f40000087ab9 */ /* 0x000fe40000000a00 */
[----:B------:R-:W-:Y:S02]  /*b7f0*/  UIMAD UR6, UR6, UR8, URZ ;  /* 0x00000008060672a4 */ /* 0x000fe4000f8e023f */
[----:B------:R-:W-:Y:S01]  /*b800*/  UIMAD.WIDE.U32 UR4, UR36, UR8, URZ ;  /* 0x00000008240472a5 */ /* 0x000fe2000f8e003f */
[----:B------:R-:W2:Y:S01]  /*b810*/  LDC.64 R10, c[0x0][0xbd8] ;  /* 0x0002f600ff0a7b82 */ /* 0x000ea20000000a00 */
[----:B------:R-:W-:-:S04]  /*b820*/  UIMAD UR6, UR36, UR9, UR6 ;  /* 0x00000009240672a4 */ /* 0x000fc8000f8e0206 */
[----:B------:R-:W-:Y:S02]  /*b830*/  UIADD3 UR6, UR5, UR6, URZ ;  /* 0x0000000605067290 */ /* 0x000fe4000fffe03f */
[----:B------:R-:W-:Y:S01]  /*b840*/  IMAD.U32 R3, RZ, RZ, UR5 ;  /* 0x00000005ff037e24 */ /* 0x000fe2000f8e00ff */
[----:B------:R-:W3:Y:S01]  /*b850*/  @P0 LDC R7, c[0x0][0xbec] ;  /* 0x0002fb00ff070b82 */ /* 0x000ee20000000800 */
[----:B------:R-:W-:Y:S01]  /*b860*/  IMAD.U32 R2, RZ, RZ, UR4 ;  /* 0x00000004ff027e24 */ /* 0x000fe2000f8e00ff */
[----:B------:R-:W-:Y:S01]  /*b870*/  ULDC.64 UR4, c[0x0][0xbe0] ;  /* 0x0002f80000047ab9 */ /* 0x000fe20000000a00 */
[----:B------:R-:W-:-:S05]  /*b880*/  IMAD.U32 R3, RZ, RZ, UR6 ;  /* 0x00000006ff037e24 */ /* 0x000fca000f8e00ff */
[----:B------:R-:W5:Y:S01]  /*b890*/  @P0 LDC R9, c[0x0][0xbf0] ;  /* 0x0002fc00ff090b82 */ /* 0x000f620000000800 */
[----:B0-----:R-:W-:-:S07]  /*b8a0*/  USHF.R.S32.HI UR8, URZ, 0x1f, UR7 ;  /* 0x0000001f3f087899 */ /* 0x001fce0008011407 */
[----:B------:R-:W0:Y:S01]  /*b8b0*/  S2UR UR10, SR_CTAID.Y ;  /* 0x00000000000a79c3 */ /* 0x000e220000002600 */
[C---:B--2---:R-:W-:Y:S02]  /*b8c0*/  IMAD R12, R10.reuse, UR8, RZ ;  /* 0x000000080a0c7c24 */ /* 0x044fe4000f8e02ff */
[----:B------:R-:W-:-:S04]  /*b8d0*/  IMAD.WIDE.U32 R2, R10, UR7, R2 ;  /* 0x000000070a027c25 */ /* 0x000fc8000f8e0002 */
[----:B------:R-:W-:Y:S01]  /*b8e0*/  IMAD R11, R11, UR7, R12 ;  /* 0x000000070b0b7c24 */ /* 0x000fe2000f8e020c */
[----:B------:R-:W0:Y:S01]  /*b8f0*/  LDC R8, c[0x0][0xc50] ;  /* 0x00031400ff087b82 */ /* 0x000e220000000800 */
[----:B---3--:R-:W-:-:S04]  /*b900*/  @P0 IMAD.HI.U32 R4, R0, R7, RZ ;  /* 0x0000000700040227 */ /* 0x008fc800078e00ff */
[----:B------:R-:W-:Y:S02]  /*b910*/  IMAD R7, RZ, RZ, -UR36 ;  /* 0x80000024ff077e24 */ /* 0x000fe4000f8e02ff */
[----:B------:R-:W-:Y:S01]  /*b920*/  IMAD.IADD R3, R11, 0x1, R3 ;  /* 0x000000010b037824 */ /* 0x000fe200078e0203 */
[----:B-----5:R-:W-:Y:S01]  /*b930*/  @P0 SHF.R.U32.HI R5, RZ, R9, R4 ;  /* 0x00000009ff050219 */ /* 0x020fe20000011604 */
[----:B0-----:R-:W-:-:S03]  /*b940*/  IMAD R9, R8, R7, UR10 ;  /* 0x0000000a08097e24 */ /* 0x001fc6000f8e0207 */
[----:B------:R-:W-:Y:S01]  /*b950*/  IADD3 R7, -R5, RZ, RZ ;  /* 0x000000ff05077210 */ /* 0x000fe20007ffe1ff */
        /* <DEDUP_REMOVED lines=20> */
.L_x_4013:
        /* <DEDUP_REMOVED lines=18> */
.L_x_4062:
[----:B------:R-:W-:Y:S01]  /*bbc0*/  ULDC UR40, c[0x0][0xc50] ;  /* 0x0003140000287ab9 */ /* 0x000fe20000000800 */
[----:B------:R-:W-:Y:S01]  /*bbd0*/  UMOV UR36, UR6 ;  /* 0x0000000600247c82 */ /* 0x000fe20008000000 */
[----:B------:R-:W-:-:S11]  /*bbe0*/  UISETP.NE.AND UP0, UPT, UR40, 0x1, UPT ;  /* 0x000000012800788c */ /* 0x000fd6000bf05270 */
[----:B------:R-:W-:Y:S01]  /*bbf0*/  @UP0 ULDC UR4, c[0x0][0xc54] ;  /* 0x0003150000040ab9 */ /* 0x000fe20000000800 */
[----:B------:R-:W-:Y:S01]  /*bc00*/  @UP0 ULDC UR7, c[0x0][0xc58] ;  /* 0x0003160000070ab9 */ /* 0x000fe20000000800 */
[----:B------:R-:W-:-:S04]  /*bc10*/  UIMAD.WIDE.U32 UR4, UR6, UR4, URZ ;  /* 0x00000004060472a5 */ /* 0x000fc8000f8e003f */
[----:B------:R-:W-:-:S12]  /*bc20*/  @UP0 USHF.R.U32.HI UR36, URZ, UR7, UR5 ;  /* 0x000000073f240299 */ /* 0x000fd80008011605 */
.L_x_4063:
[----:B------:R-:W-:Y:S01]  /*bc30*/  ISETP.GE.AND P0, PT, R17, RZ, PT ;  /* 0x000000ff1100720c */ /* 0x000fe20003f06270 */
[----:B------:R-:W-:Y:S01]  /*bc40*/  UIADD3 UR4, -UR36, URZ, URZ ;  /* 0x0000003f24047290 */ /* 0x000fe2000fffe13f */
[----:B------:R-:W-:Y:S01]  /*bc50*/  IMAD.MOV.U32 R0, RZ, RZ, 0x1 ;  /* 0x00000001ff007424 */ /* 0x000fe200078e00ff */
[----:B------:R-:W-:Y:S01]  /*bc60*/  MOV R6, RZ ;  /* 0x000000ff00067202 */ /* 0x000fe20000000f00 */
[----:B------:R-:W-:Y:S01]  /*bc70*/  IMAD.MOV.U32 R9, RZ, RZ, 0x1 ;  /* 0x00000001ff097424 */ /* 0x000fe200078e00ff */
[----:B------:R-:W-:-:S08]  /*bc80*/  UIMAD UR40, UR40, UR4, UR6 ;  /* 0x00000004282872a4 */ /* 0x000fd0000f8e0206 */
[----:B------:R-:W-:Y:S05]  /*bc90*/  @!P0 BRA `(.L_x_4064) ;  /* 0x00000040008c8947 */ /* 0x000fea0003800000 */
[----:B------:R-:W0:Y:S01]  /*bca0*/  S2UR UR6, SR_CTAID.X ;  /* 0x00000000000679c3 */ /* 0x000e220000002500 */
[----:B------:R-:W-:Y:S01]  /*bcb0*/  ULDC UR7, c[0x0][0x448] ;  /* 0x0001120000077ab9 */ /* 0x000fe20000000800 */
[----:B------:R-:W-:Y:S01]  /*bcc0*/  ULDC.64 UR4, c[0x0][0x418] ;  /* 0x0001060000047ab9 */ /* 0x000fe20000000a00 */
[----:B------:R-:W-:Y:S02]  /*bcd0*/  UISETP.NE.AND UP1, UPT, UR7, 0x1, UPT ;  /* 0x000000010700788c */ /* 0x000fe4000bf25270 */
[----:B------:R-:W-:Y:S01]  /*bce0*/  UISETP.NE.U32.AND UP0, UPT, UR4, URZ, UPT ;  /* 0x0000003f0400728c */ /* 0x000fe2000bf05070 */
[----:B------:R-:W-:Y:S02]  /*bcf0*/  ULDC UR7, c[0x0][0x424] ;  /* 0x0001090000077ab9 */ /* 0x000fe40000000800 */
[----:B------:R-:W-:Y:S01]  /*bd00*/  ULDC UR4, c[0x0][0x288] ;  /* 0x0000a20000047ab9 */ /* 0x000fe20000000800 */
[----:B------:R-:W-:Y:S02]  /*bd10*/  UISETP.NE.AND.EX UP0, UPT, UR5, URZ, UPT, UP0 ;  /* 0x0000003f0500728c */ /* 0x000fe4000bf05300 */
[----:B------:R-:W-:-:S02]  /*bd20*/  UIADD3 UR9, -UR4, 0x40, URZ ;  /* 0x0000004004097890 */ /* 0x000fc4000fffe13f */
[----:B------:R-:W-:Y:S01]  /*bd30*/  USEL UR7, UR7, 0x1, UP0 ;  /* 0x0000000107077887 */ /* 0x000fe20008000000 */
[----:B------:R-:W-:Y:S01]  /*bd40*/  @UP1 ULDC UR4, c[0x0][0x44c] ;  /* 0x0001130000041ab9 */ /* 0x000fe20000000800 */
[----:B------:R-:W-:Y:S01]  /*bd50*/  ULDC UR8, c[0x0][0x2f0] ;  /* 0x0000bc0000087ab9 */ /* 0x000fe20000000800 */
[----:B------:R-:W-:Y:S01]  /*bd60*/  @UP1 ULDC UR10, c[0x0][0x450] ;  /* 0x00011400000a1ab9 */ /* 0x000fe20000000800 */
[----:B------:R-:W-:Y:S02]  /*bd70*/  UIMAD UR9, UR7, UR8, UR9 ;  /* 0x00000008070972a4 */ /* 0x000fe4000f8e0209 */
[----:B------:R-:W-:Y:S01]  /*bd80*/  UIMAD UR7, UR7, UR8, 0x3f ;  /* 0x0000003f070774a4 */ /* 0x000fe2000f8e0208 */
[----:B------:R-:W-:Y:S01]  /*bd90*/  UMOV UR43, URZ ;  /* 0x0000003f002b7c82 */ /* 0x000fe20008000000 */
[----:B0-----:R-:W-:-:S04]  /*bda0*/  ULEA UR6, UR6, 0x3f, 0x6 ;  /* 0x0000003f06067891 */ /* 0x001fc8000f8e303f */
[----:B------:R-:W-:-:S04]  /*bdb0*/  UIMAD.WIDE.U32 UR4, UR6, UR4, URZ ;  /* 0x00000004060472a5 */ /* 0x000fc8000f8e003f */
[----:B------:R-:W-:Y:S02]  /*bdc0*/  @UP1 USHF.R.U32.HI UR6, URZ, UR10, UR5 ;  /* 0x0000000a3f061299 */ /* 0x000fe40008011605 */
[----:B------:R-:W-:Y:S02]  /*bdd0*/  USHF.R.S32.HI UR5, URZ, 0x1f, UR7 ;  /* 0x0000001f3f057899 */ /* 0x000fe40008011407 */
[----:B------:R-:W-:Y:S02]  /*bde0*/  UIADD3 UR6, UR9, UR6, URZ ;  /* 0x0000000609067290 */ /* 0x000fe4000fffe03f */
[----:B------:R-:W-:Y:S02]  /*bdf0*/  ULEA.HI UR5, UR5, UR7, URZ, 0x6 ;  /* 0x0000000705057291 */ /* 0x000fe4000f8f303f */
[----:B------:R-:W-:Y:S02]  /*be00*/  USHF.R.S32.HI UR4, URZ, 0x1f, UR6 ;  /* 0x0000001f3f047899 */ /* 0x000fe40008011406 */
[----:B------:R-:W-:-:S02]  /*be10*/  USHF.R.S32.HI UR5, URZ, 0x6, UR5 ;  /* 0x000000063f057899 */ /* 0x000fc40008011405 */
[----:B------:R-:W-:Y:S02]  /*be20*/  ULEA.HI UR4, UR4, UR6, URZ, 0x6 ;  /* 0x0000000604047291 */ /* 0x000fe4000f8f303f */
[----:B------:R-:W-:Y:S02]  /*be30*/  USHF.R.U32.HI UR10, URZ, 0x10, UR40 ;  /* 0x000000103f0a7899 */ /* 0x000fe40008011628 */
[----:B------:R-:W-:Y:S02]  /*be40*/  USHF.R.S32.HI UR4, URZ, 0x6, UR4 ;  /* 0x000000063f047899 */ /* 0x000fe40008011404 */
[----:B------:R-:W-:Y:S02]  /*be50*/  ULOP3.LUT UR40, UR40, 0xffff, URZ, 0xc0, !UPT ;  /* 0x0000ffff28287892 */ /* 0x000fe4000f8ec03f */
[----:B------:R-:W-:-:S04]  /*be60*/  UISETP.LT.AND UP0, UPT, UR5, UR4, UPT ;  /* 0x000000040500728c */ /* 0x000fc8000bf01270 */
[----:B------:R-:W-:Y:S02]  /*be70*/  USEL UR41, UR5, UR4, UP0 ;  /* 0x0000000405297287 */ /* 0x000fe40008000000 */
[----:B------:R-:W-:Y:S02]  /*be80*/  UISETP.NE.AND UP0, UPT, UR10, URZ, UPT ;  /* 0x0000003f0a00728c */ /* 0x000fe4000bf05270 */
[----:B------:R-:W-:-:S06]  /*be90*/  UISETP.GE.AND UP1, UPT, UR41, 0x1, UPT ;  /* 0x000000012900788c */ /* 0x000fcc000bf26270 */
[----:B------:R-:W-:-:S03]  /*bea0*/  PLOP3.LUT P0, PT, PT, PT, UP1, 0x80, 0x0 ;  /* 0x000000000000781c */ /* 0x000fc60003f0f018 */
[----:B------:R-:W-:-:S10]  /*beb0*/  @!UP0 ULDC UR10, c[0x0][0x9f0] ;  /* 0x00027c00000a8ab9 */ /* 0x000fd40000000800 */
[----:B------:R-:W-:Y:S05]  /*bec0*/  @!P0 BRA `(.L_x_4065) ;  /* 0x0000000000848947 */ /* 0x000fea0003800000 */
[----:B------:R-:W-:Y:S01]  /*bed0*/  IMAD.U32 R4, RZ, RZ, UR10 ;  /* 0x0000000aff047e24 */ /* 0x000fe2000f8e00ff */
[----:B------:R-:W-:Y:S01]  /*bee0*/  UIADD3 UR6, UR10, -0x1, UR41 ;  /* 0xffffffff0a067890 */ /* 0x000fe2000fffe029 */
[----:B------:R-:W-:-:S03]  /*bef0*/  UMOV UR4, URZ ;  /* 0x0000003f00047c82 */ /* 0x000fc60008000000 */
[-C--:B------:R-:W-:Y:S02]  /*bf00*/  IABS R2, R4.reuse ;  /* 0x0000000400027213 */ /* 0x080fe40000000000 */
[----:B------:R-:W-:Y:S01]  /*bf10*/  IABS R5, R4 ;  /* 0x0000000400057213 */ /* 0x000fe20000000000 */
[----:B------:R-:W-:Y:S01]  /*bf20*/  IMAD.U32 R4, RZ, RZ, UR6 ;  /* 0x00000006ff047e24 */ /* 0x000fe2000f8e00ff */
[----:B------:R-:W-:Y:S01]  /*bf30*/  R2UR UR11, R2 ;  /* 0x00000000020b72ca */ /* 0x000fe200000e0000 */
[----:B------:R-:W-:Y:S01]  /*bf40*/  ULOP3.LUT UR6, UR6, UR10, URZ, 0x3c, !UPT ;  /* 0x0000000a06067292 */ /* 0x000fe2000f8e3c3f */
[----:B------:R-:W-:-:S11]  /*bf50*/  IADD3 R5, RZ, -R5, RZ ;  /* 0x80000005ff057210 */ /* 0x000fd60007ffe0ff */
        /* <DEDUP_REMOVED lines=24> */
.L_x_4065:
[----:B------:R-:W-:Y:S01]  /*c0e0*/  UIMAD UR39, UR40, UR43, URZ ;  /* 0x0000002b282772a4 */ /* 0x000fe2000f8e023f */
[----:B------:R-:W-:Y:S01]  /*c0f0*/  IMAD.U32 R2, RZ, RZ, UR41 ;  /* 0x00000029ff027e24 */ /* 0x000fe2000f8e00ff */
[----:B------:R-:W-:Y:S01]  /*c100*/  MOV R9, 0x1 ;  /* 0x0000000100097802 */ /* 0x000fe20000000f00 */
[----:B------:R-:W-:-:S03]  /*c110*/  IMAD.MOV.U32 R6, RZ, RZ, RZ ;  /* 0x000000ffff067224 */ /* 0x000fc600078e00ff */
        /* <DEDUP_REMOVED lines=28> */
.L_x_4066:
        /* <DEDUP_REMOVED lines=9> */
[----:B------:R-:W-:Y:S01]  /*c370*/  MOV R4, UR6 ;  /* 0x0000000600047c02 */ /* 0x000fe20008000f00 */
[----:B------:R-:W-:Y:S01]  /*c380*/  IMAD.U32 R5, RZ, RZ, UR7 ;  /* 0x00000007ff057e24 */ /* 0x000fe2000f8e00ff */
[----:B------:R-:W-:Y:S01]  /*c390*/  MOV R11, UR5 ;  /* 0x00000005000b7c02 */ /* 0x000fe20008000f00 */
        /* <DEDUP_REMOVED lines=8> */
.L_x_4068:
[----:B------:R0:W1:Y:S01]  /*c420*/  LDC.64 R2, c[0x4][R16] ;  /* 0x0100000010027b82 */ /* 0x0000620000000a00 */
[----:B------:R-:W-:Y:S01]  /*c430*/  ULDC.64 UR6, c[0x4][0x90] ;  /* 0x0100240000067ab9 */ /* 0x000fe20000000a00 */
[----:B------:R-:W-:Y:S01]  /*c440*/  ULDC.64 UR8, c[0x4][0x98] ;  /* 0x0100260000087ab9 */ /* 0x000fe20000000a00 */
[----:B------:R-:W-:Y:S01]  /*c450*/  ULDC.64 UR4, c[0x4][0x18] ;  /* 0x0100060000047ab9 */ /* 0x000fe20000000a00 */
[----:B------:R-:W-:Y:S01]  /*c460*/  IMAD.U32 R4, RZ, RZ, UR6 ;  /* 0x00000006ff047e24 */ /* 0x000fe2000f8e00ff */
[----:B------:R-:W-:Y:S01]  /*c470*/  MOV R5, UR7 ;  /* 0x0000000700057c02 */ /* 0x000fe20008000f00 */
[----:B------:R-:W-:Y:S01]  /*c480*/  IMAD.U32 R6, RZ, RZ, UR8 ;  /* 0x00000008ff067e24 */ /* 0x000fe2000f8e00ff */
[----:B------:R-:W-:Y:S01]  /*c490*/  MOV R8, 0x70 ;  /* 0x0000007000087802 */ /* 0x000fe20000000f00 */
[----:B------:R-:W-:Y:S02]  /*c4a0*/  IMAD.U32 R7, RZ, RZ, UR9 ;  /* 0x00000009ff077e24 */ /* 0x000fe4000f8e00ff */
[----:B------:R-:W-:-:S02]  /*c4b0*/  IMAD.U32 R10, RZ, RZ, UR4 ;  /* 0x00000004ff0a7e24 */ /* 0x000fc4000f8e00ff */
[----:B------:R-:W-:Y:S02]  /*c4c0*/  IMAD.U32 R11, RZ, RZ, UR5 ;  /* 0x00000005ff0b7e24 */ /* 0x000fe4000f8e00ff */
[----:B------:R-:W-:Y:S02]  /*c4d0*/  IMAD.MOV.U32 R12, RZ, RZ, 0x1 ;  /* 0x00000001ff0c7424 */ /* 0x000fe400078e00ff */
[----:B0-----:R-:W-:-:S07]  /*c4e0*/  IMAD.MOV.U32 R13, RZ, RZ, RZ ;  /* 0x000000ffff0d7224 */ /* 0x001fce00078e00ff */
[----:B------:R-:W-:-:S07]  /*c4f0*/  LEPC R20, `(.L_x_4067) ;  /* 0x000000001014794e */ /* 0x000fce0000000000 */
[----:B-1----:R-:W-:Y:S05]  /*c500*/  CALL.ABS.NOINC R2 ;  /* 0x0000000002007343 */ /* 0x002fea0003c00000 */
.L_x_4067:
        /* <DEDUP_REMOVED lines=17> */
.L_x_4165:
        /* <DEDUP_REMOVED lines=8> */
.L_x_4168:
[----:B------:R-:W-:Y:S05]  /*c6a0*/  @!P6 BRA `(.L_x_4070) ;  /* 0x0000000000d4e947 */ /* 0x000fea0003800000 */
[----:B------:R-:W-:Y:S01]  /*c6b0*/  IMAD.MOV.U32 R16, RZ, RZ, R17 ;  /* 0x000000ffff107224 */ /* 0x000fe200078e0011 */
[----:B------:R-:W-:Y:S06]  /*c6c0*/  @!P1 BRA `(.L_x_4072) ;  /* 0x0000000000509947 */ /* 0x000fec0003800000 */
[----:B------:R-:W-:Y:S01]  /*c6d0*/  MOV R8, R0 ;  /* 0x0000000000087202 */ /* 0x000fe20000000f00 */
        /* <DEDUP_REMOVED lines=19> */
.L_x_4072:
[----:B------:R-:W-:Y:S01]  /*c810*/  MOV R0, 0x1 ;  /* 0x0000000100007802 */ /* 0x000fe20000000f00 */
[----:B0-----:R-:W0:Y:S03]  /*c820*/  S2R R8, SR_TID.X ;  /* 0x0000000000087919 */ /* 0x001e260000002100 */
[----:B------:R-:W-:-:S04]  /*c830*/  SHF.L.U32 R0, R0, 0x1f, RZ ;  /* 0x0000001f00007819 */ /* 0x000fc800000006ff */
[----:B------:R-:W1:Y:S01]  /*c840*/  SYNCS.PHASECHK.TRANS64.TRYWAIT P0, [UR38+0x28c40], R0 ;  /* 0x028c4000ff0075a7 */ /* 0x000e620008000166 */
[----:B0-----:R-:W-:-:S04]  /*c850*/  LOP3.LUT R2, R8, 0x7f, RZ, 0xc0, !PT ;  /* 0x0000007f08027812 */ /* 0x001fc800078ec0ff */
[----:B------:R-:W-:Y:S01]  /*c860*/  ISETP.NE.AND P1, PT, R2, RZ, PT ;  /* 0x000000ff0200720c */ /* 0x000fe20003f25270 */
[----:B-1----:R-:W-:-:S12]  /*c870*/  @!P0 BRA `(.L_x_4073) ;  /* 0x0000003c00688947 */ /* 0x002fd80003800000 */
.L_x_4169:
[----:B------:R-:W-:Y:S05]  /*c880*/  @P1 BRA `(.L_x_4074) ;  /* 0x0000000000181947 */ /* 0x000fea0003800000 */
[----:B------:R-:W1:Y:S01]  /*c890*/  S2R R2, SR_TID.X ;  /* 0x0000000000027919 */ /* 0x000e620000002100 */
[----:B0-----:R-:W-:-:S04]  /*c8a0*/  IMAD.MOV.U32 R0, RZ, RZ, 0x2000 ;  /* 0x00002000ff007424 */ /* 0x001fc800078e00ff */
[----:B------:R2:W-:Y:S01]  /*c8b0*/  SYNCS.ARRIVE.TRANS64 RZ, [UR38+0x28c30], R0 ;  /* 0x028c3000ffff79a7 */ /* 0x0005e20008000026 */
[----:B-1----:R-:W-:-:S13]  /*c8c0*/  LOP3.LUT P0, RZ, R2, 0x1f, RZ, 0xc0, !PT ;  /* 0x0000001f02ff7812 */ /* 0x002fda000780c0ff */
[----:B--2---:R-:W-:Y:S05]  /*c8d0*/  @!P0 BRA `(.L_x_4074) ;  /* 0x0000000000048947 */ /* 0x004fea0003800000 */
[----:B------:R-:W-:Y:S01]  /*c8e0*/  BPT.TRAP 0x1 ;  /* 0x000000040000795c */ /* 0x000fe20000300000 */
.L_x_4074:
        /* <DEDUP_REMOVED lines=17> */
.L_x_4070:
        /* <DEDUP_REMOVED lines=13> */
[----:B------:R-:W-:Y:S01]  /*cad0*/  IMAD.U32 R5, RZ, RZ, UR5 ;  /* 0x00000005ff057e24 */ /* 0x000fe2000f8e00ff */
[----:B------:R-:W-:Y:S01]  /*cae0*/  MOV R13, RZ ;  /* 0x000000ff000d7202 */ /* 0x000fe20000000f00 */
[----:B------:R-:W-:Y:S02]  /*caf0*/  IMAD.U32 R6, RZ, RZ, UR6 ;  /* 0x00000006ff067e24 */ /* 0x000fe4000f8e00ff */
[----:B------:R-:W-:-:S02]  /*cb00*/  IMAD.U32 R10, RZ, RZ, UR8 ;  /* 0x00000008ff0a7e24 */ /* 0x000fc4000f8e00ff */
[----:B------:R-:W-:Y:S02]  /*cb10*/  IMAD.U32 R11, RZ, RZ, UR9 ;  /* 0x00000009ff0b7e24 */ /* 0x000fe4000f8e00ff */
[----:B------:R-:W-:Y:S02]  /*cb20*/  IMAD.MOV.U32 R8, RZ, RZ, 0x70 ;  /* 0x00000070ff087424 */ /* 0x000fe400078e00ff */
[----:B------:R-:W-:-:S07]  /*cb30*/  IMAD.MOV.U32 R12, RZ, RZ, 0x1 ;  /* 0x00000001ff0c7424 */ /* 0x000fce00078e00ff */
[----:B------:R-:W-:-:S07]  /*cb40*/  LEPC R20, `(.L_x_4075) ;  /* 0x000000001014794e */ /* 0x000fce0000000000 */
[----:B0-----:R-:W-:Y:S05]  /*cb50*/  CALL.ABS.NOINC R2 ;  /* 0x0000000002007343 */ /* 0x001fea0003c00000 */
.L_x_4075:
[----:B------:R-:W0:Y:S01]  /*cb60*/  LDC R4, c[0x0][0x448] ;  /* 0x00011200ff047b82 */ /* 0x000e220000000800 */
[----:B------:R-:W1:Y:S01]  /*cb70*/  S2R R13, SR_TID.X ;  /* 0x00000000000d7919 */ /* 0x000e620000002100 */
[----:B------:R-:W-:Y:S01]  /*cb80*/  USHF.R.S32.HI UR6, URZ, 0x1f, UR36 ;  /* 0x0000001f3f067899 */ /* 0x000fe20008011424 */
[----:B------:R-:W-:Y:S01]  /*cb90*/  ULDC.64 UR8, c[0x0][0x2d8] ;  /* 0x0000b60000087ab9 */ /* 0x000fe20000000a00 */
[----:B------:R-:W2:Y:S02]  /*cba0*/  S2R R14, SR_CTAID.Z ;  /* 0x00000000000e7919 */ /* 0x000ea40000002700 */
[----:B------:R-:W-:Y:S02]  /*cbb0*/  UIMAD UR6, UR6, UR8, URZ ;  /* 0x00000008060672a4 */ /* 0x000fe4000f8e023f */
[----:B------:R-:W3:Y:S01]  /*cbc0*/  LDC.64 R2, c[0x0][0x2e0] ;  /* 0x0000b800ff027b82 */ /* 0x000ee20000000a00 */
[----:B------:R-:W4:Y:S01]  /*cbd0*/  S2R R10, SR_CTAID.X ;  /* 0x00000000000a7919 */ /* 0x000f220000002500 */
[----:B------:R-:W-:-:S02]  /*cbe0*/  UIMAD.WIDE.U32 UR4, UR36, UR8, URZ ;  /* 0x00000008240472a5 */ /* 0x000fc4000f8e003f */
[----:B------:R-:W-:-:S04]  /*cbf0*/  UIMAD UR6, UR36, UR9, UR6 ;  /* 0x00000009240672a4 */ /* 0x000fc8000f8e0206 */
[----:B------:R-:W-:Y:S01]  /*cc00*/  UIADD3 UR5, UR5, UR6, URZ ;  /* 0x0000000605057290 */ /* 0x000fe2000fffe03f */
[----:B0-----:R-:W-:Y:S02]  /*cc10*/  ISETP.NE.AND P0, PT, R4, 0x1, PT ;  /* 0x000000010400780c */ /* 0x001fe40003f05270 */
[C---:B-1----:R-:W-:Y:S01]  /*cc20*/  LOP3.LUT R12, R13.reuse, 0x7f, RZ, 0xc0, !PT ;  /* 0x0000007f0d0c7812 */ /* 0x042fe200078ec0ff */
[----:B------:R-:W-:-:S10]  /*cc30*/  IMAD.SHL.U32 R0, R13, 0x10, RZ ;  /* 0x000000100d007824 */ /* 0x000fd400078e00ff */
[----:B------:R-:W0:Y:S01]  /*cc40*/  @P0 LDC R5, c[0x0][0x44c] ;  /* 0x00011300ff050b82 */ /* 0x000e220000000800 */
[----:B------:R-:W-:Y:S02]  /*cc50*/  SHF.R.U32.HI R7, RZ, 0x3, R12 ;  /* 0x00000003ff077819 */ /* 0x000fe4000001160c */
[----:B--2---:R-:W-:Y:S02]  /*cc60*/  SHF.R.S32.HI R11, RZ, 0x1f, R14 ;  /* 0x0000001fff0b7819 */ /* 0x004fe4000001140e */
[----:B------:R-:W-:-:S03]  /*cc70*/  LOP3.LUT R9, R7, 0x70, R0, 0xf8, !PT ;  /* 0x0000007007097812 */ /* 0x000fc600078ef800 */
[----:B------:R-:W1:Y:S01]  /*cc80*/  @P0 LDC R6, c[0x0][0x450] ;  /* 0x00011400ff060b82 */ /* 0x000e620000000800 */
[----:B---3--:R-:W-:Y:S02]  /*cc90*/  IMAD R8, R11, R2, RZ ;  /* 0x000000020b087224 */ /* 0x008fe400078e02ff */
[----:B----4-:R-:W-:Y:S02]  /*cca0*/  IMAD R0, R10, 0x40, R9 ;  /* 0x000000400a007824 */ /* 0x010fe400078e0209 */
[----:B------:R-:W-:Y:S02]  /*ccb0*/  IMAD R9, R14, R3, R8 ;  /* 0x000000030e097224 */ /* 0x000fe400078e0208 */
[----:B0-----:R-:W-:-:S04]  /*ccc0*/  @P0 IMAD.HI.U32 R3, R0, R5, RZ ;  /* 0x0000000500030227 */ /* 0x001fc800078e00ff */
[----:B------:R-:W-:Y:S01]  /*ccd0*/  IMAD.MOV.U32 R5, RZ, RZ, R0 ;  /* 0x000000ffff057224 */ /* 0x000fe200078e0000 */
[----:B-1----:R-:W-:Y:S01]  /*cce0*/  @P0 SHF.R.U32.HI R5, RZ, R6, R3 ;  /* 0x00000006ff050219 */ /* 0x002fe20000011603 */
[----:B------:R-:W-:Y:S01]  /*ccf0*/  IMAD.WIDE.U32 R2, R14, R2, UR4 ;  /* 0x000000040e027e25 */ /* 0x000fe2000f8e0002 */
[----:B------:R-:W-:Y:S02]  /*cd00*/  ULDC.64 UR4, c[0x0][0x2d0] ;  /* 0x0000b40000047ab9 */ /* 0x000fe40000000a00 */
[----:B------:R-:W-:Y:S01]  /*cd10*/  SHF.R.S32.HI R6, RZ, 0x1f, R5 ;  /* 0x0000001fff067819 */ /* 0x000fe20000011405 */
[----:B------:R-:W-:Y:S01]  /*cd20*/  IMAD.IADD R3, R3, 0x1, R9 ;  /* 0x0000000103037824 */ /* 0x000fe200078e0209 */
[----:B------:R-:W-:-:S03]  /*cd30*/  IADD3 R9, -R5, RZ, RZ ;  /* 0x000000ff05097210 */ /* 0x000fc60007ffe1ff */
[----:B------:R-:W-:Y:S02]  /*cd40*/  IMAD R6, R6, UR4, RZ ;  /* 0x0000000406067c24 */ /* 0x000fe4000f8e02ff */
[----:B------:R-:W-:Y:S02]  /*cd50*/  IMAD R0, R4, R9, R0 ;  /* 0x0000000904007224 */ /* 0x000fe400078e0200 */
[C---:B------:R-:W-:Y:S02]  /*cd60*/  IMAD R9, R5.reuse, UR5, R6 ;  /* 0x0000000505097c24 */ /* 0x040fe4000f8e0206 */
[----:B------:R-:W-:Y:S01]  /*cd70*/  IMAD.WIDE.U32 R2, R5, UR4, R2 ;  /* 0x0000000405027c25 */ /* 0x000fe2000f8e0002 */
[----:B------:R-:W-:Y:S01]  /*cd80*/  SHF.R.S32.HI R5, RZ, 0x1f, R0 ;  /* 0x0000001fff057819 */ /* 0x000fe20000011400 */
[----:B------:R-:W-:Y:S02]  /*cd90*/  ULDC.64 UR4, c[0x0][0x2c8] ;  /* 0x0000b20000047ab9 */ /* 0x000fe40000000a00 */
[----:B------:R-:W-:-:S02]  /*cda0*/  IMAD.IADD R3, R3, 0x1, R9 ;  /* 0x0000000103037824 */ /* 0x000fc400078e0209 */
[----:B------:R-:W-:Y:S02]  /*cdb0*/  IMAD R5, R5, UR4, RZ ;  /* 0x0000000405057c24 */ /* 0x000fe4000f8e02ff */
[----:B------:R-:W-:-:S04]  /*cdc0*/  IMAD.WIDE.U32 R2, R0, UR4, R2 ;  /* 0x0000000400027c25 */ /* 0x000fc8000f8e0002 */
[----:B------:R-:W-:Y:S01]  /*cdd0*/  IMAD R5, R0, UR5, R5 ;  /* 0x0000000500057c24 */ /* 0x000fe2000f8e0205 */
[----:B------:R-:W-:Y:S02]  /*cde0*/  ULDC.64 UR4, c[0x0][0x280] ;  /* 0x0000a00000047ab9 */ /* 0x000fe40000000a00 */
[----:B------:R-:W-:Y:S01]  /*cdf0*/  LEA R0, P0, R2, UR4, 0x1 ;  /* 0x0000000402007c11 */ /* 0x000fe2000f8008ff */
[----:B------:R-:W-:Y:S01]  /*ce00*/  IMAD.IADD R3, R3, 0x1, R5 ;  /* 0x0000000103037824 */ /* 0x000fe200078e0205 */
[----:B------:R-:W-:Y:S01]  /*ce10*/  ULDC UR4, c[0x0][0x2b8] ;  /* 0x0000ae0000047ab9 */ /* 0x000fe20000000800 */
        /* <DEDUP_REMOVED lines=12> */
[----:B------:R-:W-:Y:S01]  /*cee0*/  LEA R7, R10, R7, 0x6 ;  /* 0x000000070a077211 */ /* 0x000fe200078e30ff */
[----:B------:R-:W-:Y:S01]  /*cef0*/  IMAD R4, R4, UR4, RZ ;  /* 0x0000000404047c24 */ /* 0x000fe2000f8e02ff */
[----:B------:R-:W1:Y:S03]  /*cf00*/  SHFL.IDX PT, R2, R6, RZ, 0x181f ;  /* 0x00181fff06027589 */ /* 0x000e6600000e0000 */
[C---:B------:R-:W-:Y:S01]  /*cf10*/  VIADD R11, R7.reuse, 0x10 ;  /* 0x00000010070b7836 */ /* 0x040fe20000000000 */
        /* <DEDUP_REMOVED lines=25> */
.L_x_4178:
[----:B------:R-:W-:-:S05]  /*d0b0*/  VIADD R7, R7, 0x30 ;  /* 0x0000003007077836 */ /* 0x000fca0000000000 */
[----:B------:R-:W-:Y:S01]  /*d0c0*/  ISETP.GE.AND P1, PT, R7, R4, PT ;  /* 0x000000040700720c */ /* 0x000fe20003f26270 */
[----:B------:R-:W-:-:S05]  /*d0d0*/  IMAD.MOV.U32 R4, RZ, RZ, 0x1 ;  /* 0x00000001ff047424 */ /* 0x000fca00078e00ff */
[----:B------:R-:W-:-:S07]  /*d0e0*/  SHF.L.U32 R4, R4, 0x1f, RZ ;  /* 0x0000001f04047819 */ /* 0x000fce00000006ff */
[----:B01----:R-:W-:Y:S02]  /*d0f0*/  @!P1 LEA R2, P2, R8, R14, 0x1 ;  /* 0x0000000e08029211 */ /* 0x003fe400078408ff */
[----:B------:R-:W-:Y:S02]  /*d100*/  @!P1 LEA R5, R5, UR38, 0x1 ;  /* 0x0000002605059c11 */ /* 0x000fe4000f8e08ff */
[----:B------:R-:W-:-:S05]  /*d110*/  @!P1 IADD3.X R3, RZ, R6, RZ, P2, !PT ;  /* 0x00000006ff039210 */ /* 0x000fca00017fe4ff */
        /* <DEDUP_REMOVED lines=11> */
.L_x_4179:
        /* <DEDUP_REMOVED lines=9> */
.L_x_4180:
        /* <DEDUP_REMOVED lines=8> */
.L_x_4082:
[----:B------:R-:W-:Y:S05]  /*d2e0*/  BSYNC B1 ;  /* 0x0000000000017941 */ /* 0x000fea0003800000 */
.L_x_4081:
        /* <DEDUP_REMOVED lines=11> */
.L_x_4083:
        /* <DEDUP_REMOVED lines=13> */
.L_x_4084:
        /* <DEDUP_REMOVED lines=13> */
.L_x_4085:
        /* <DEDUP_REMOVED lines=13> */
.L_x_4086:
        /* <DEDUP_REMOVED lines=13> */
.L_x_4087:
        /* <DEDUP_REMOVED lines=13> */
.L_x_4088:
        /* <DEDUP_REMOVED lines=13> */
.L_x_4089:
        /* <DEDUP_REMOVED lines=13> */
.L_x_4090:
        /* <DEDUP_REMOVED lines=8> */
.L_x_4079:
[----:B------:R-:W-:Y:S05]  /*d9d0*/  BSYNC B0 ;  /* 0x0000000000007941 */ /* 0x000fea0003800000 */
.L_x_4078:
[----:B0-----:R-:W2:Y:S01]  /*d9e0*/  LDL.LU R3, [R1+0x8] ;  /* 0x0000080001037983 */ /* 0x001ea20000300800 */
[----:B------:R-:W-:Y:S02]  /*d9f0*/  IMAD.MOV.U32 R9, RZ, RZ, RZ ;  /* 0x000000ffff097224 */ /* 0x000fe400078e00ff */
[----:B------:R-:W-:Y:S01]  /*da00*/  IMAD.MOV.U32 R6, RZ, RZ, 0x1 ;  /* 0x00000001ff067424 */ /* 0x000fe200078e00ff */
[----:B--2---:R-:W-:-:S04]  /*da10*/  IADD3 R7, R3, -0x2, RZ ;  /* 0xfffffffe03077810 */ /* 0x004fc80007ffe0ff */
[----:B------:R-:W-:-:S13]  /*da20*/  ISETP.GE.AND P0, PT, R7, UR39, PT ;  /* 0x0000002707007c0c */ /* 0x000fda000bf06270 */
[----:B------:R-:W-:Y:S05]  /*da30*/  @!P0 BRA `(.L_x_4064) ;  /* 0x0000002400248947 */ /* 0x000fea0003800000 */
[----:B------:R-:W-:Y:S01]  /*da40*/  UIADD3 UR4, UR40, 0x1, URZ ;  /* 0x0000000128047890 */ /* 0x000fe2000fffe03f */
[----:B------:R-:W-:Y:S01]  /*da50*/  LOP3.LUT R0, RZ, UR39, RZ, 0x33, !PT ;  /* 0x00000027ff007c12 */ /* 0x000fe2000f8e33ff */
[----:B------:R-:W0:Y:S01]  /*da60*/  S2R R4, SR_TID.X ;  /* 0x0000000000047919 */ /* 0x000e220000002100 */
[----:B------:R-:W-:Y:S01]  /*da70*/  MOV R6, 0x1 ;  /* 0x0000000100067802 */ /* 0x000fe20000000f00 */
        /* <DEDUP_REMOVED lines=20> */
.L_x_4132:
[----:B------:R-:W-:Y:S01]  /*dbc0*/  ISETP.NE.AND P0, PT, R19, RZ, PT ;  /* 0x000000ff1300720c */ /* 0x000fe20003f05270 */
[----:B------:R-:W-:Y:S01]  /*dbd0*/  VIADD R8, R8, 0xfffffffe ;  /* 0xfffffffe08087836 */ /* 0x000fe20000000000 */
[----:B------:R-:W-:Y:S04]  /*dbe0*/  BSSY B1, `(.L_x_4092) ;  /* 0x00000b6000017945 */ /* 0x000fe80003800000 */
[----:B------:R-:W-:-:S07]  /*dbf0*/  ISETP.NE.AND P1, PT, R8, RZ, PT ;  /* 0x000000ff0800720c */ /* 0x000fce0003f25270 */
[----:B0-----:R-:W-:Y:S06]  /*dc00*/  @!P0 BRA `(.L_x_4093) ;  /* 0x0000000800cc8947 */ /* 0x001fec0003800000 */
[----:B------:R-:W2:Y:S01]  /*dc10*/  LDL R2, [R1] ;  /* 0x0000000001027983 */ /* 0x000ea20000100800 */
[----:B------:R-:W-:Y:S02]  /*dc20*/  MOV R13, R7 ;  /* 0x00000007000d7202 */ /* 0x000fe40000000f00 */
        /* <DEDUP_REMOVED lines=21> */
.L_x_4094:
[----:B------:R-:W1:Y:S01]  /*dd80*/  S2R R2, SR_TID.X ;  /* 0x0000000000027919 */ /* 0x000e620000002100 */
[----:B------:R-:W-:Y:S01]  /*dd90*/  BSSY B2, `(.L_x_4095) ;  /* 0x0000006000027945 */ /* 0x000fe20003800000 */
[----:B-1----:R-:W-:Y:S02]  /*dda0*/  LOP3.LUT R3, R2, 0x7f, RZ, 0xc0, !PT ;  /* 0x0000007f02037812 */ /* 0x002fe400078ec0ff */
[----:B------:R-:W-:Y:S02]  /*ddb0*/  SHF.L.U32 R2, R0, 0x1f, RZ ;  /* 0x0000001f00027819 */ /* 0x000fe400000006ff */
[----:B------:R-:W-:Y:S02]  /*ddc0*/  ISETP.NE.AND P2, PT, R3, RZ, PT ;  /* 0x000000ff0300720c */ /* 0x000fe40003f45270 */
[----:B------:R-:W1:Y:S02]  /*ddd0*/  SYNCS.PHASECHK.TRANS64.TRYWAIT P0, [UR38+0x28c48], R2 ;  /* 0x028c4802ff0075a7 */ /* 0x000e640008000166 */
[----:B-1----:R-:W-:Y:S09]  /*dde0*/  @!P0 BRA `(.L_x_4096) ;  /* 0x0000002c00808947 */ /* 0x002ff20003800000 */
.L_x_4181:
[----:B------:R-:W-:Y:S05]  /*ddf0*/  BSYNC B2 ;  /* 0x0000000000027941 */ /* 0x000fea0003800000 */
.L_x_4095:
[----:B------:R-:W-:Y:S04]  /*de00*/  BSSY B2, `(.L_x_4097) ;  /* 0x0000007000027945 */ /* 0x000fe80003800000 */
[----:B------:R-:W-:Y:S05]  /*de10*/  @P2 BRA `(.L_x_4098) ;  /* 0x0000000000142947 */ /* 0x000fea0003800000 */
[----:B------:R-:W-:Y:S02]  /*de20*/  ISETP.NE.AND P0, PT, R10, RZ, PT ;  /* 0x000000ff0a00720c */ /* 0x000fe40003f05270 */
[----:B-1----:R-:W-:-:S04]  /*de30*/  MOV R3, 0x2000 ;  /* 0x0000200000037802 */ /* 0x002fc80000000f00 */
[----:B------:R2:W-:Y:S07]  /*de40*/  SYNCS.ARRIVE.TRANS64 RZ, [UR38+0x28c38], R3 ;  /* 0x028c3803ffff79a7 */ /* 0x0005ee0008000026 */
[----:B------:R-:W-:Y:S05]  /*de50*/  @!P0 BRA `(.L_x_4098) ;  /* 0x0000000000048947 */ /* 0x000fea0003800000 */
[----:B------:R-:W-:Y:S01]  /*de60*/  BPT.TRAP 0x1 ;  /* 0x000000040000795c */ /* 0x000fe20000300000 */
.L_x_4098:
[----:B------:R-:W-:Y:S05]  /*de70*/  BSYNC B2 ;  /* 0x0000000000027941 */ /* 0x000fea0003800000 */
.L_x_4097:
        /* <DEDUP_REMOVED lines=11> */
.L_x_4099:
        /* <DEDUP_REMOVED lines=10> */
.L_x_4182:
[----:B------:R-:W-:Y:S05]  /*dfd0*/  BSYNC B2 ;  /* 0x0000000000027941 */ /* 0x000fea0003800000 */
.L_x_4100:
[----:B------:R-:W-:Y:S01]  /*dfe0*/  BSSY B2, `(.L_x_4102) ;  /* 0x0000009000027945 */ /* 0x000fe20003800000 */
[----:B01----:R-:W-:Y:S02]  /*dff0*/  IMAD.MOV.U32 R2, RZ, RZ, 0x0 ;  /* 0x00000000ff027424 */ /* 0x003fe400078e00ff */
[----:B--2---:R-:W-:Y:S01]  /*e000*/  IMAD.MOV.U32 R3, RZ, RZ, 0x14f00000 ;  /* 0x14f00000ff037424 */ /* 0x004fe200078e00ff */
[----:B------:R-:W-:Y:S06]  /*e010*/  @P2 BRA `(.L_x_4103) ;  /* 0x0000000000142947 */ /* 0x000fec0003800000 */
[----:B------:R-:W-:Y:S02]  /*e020*/  ISETP.NE.AND P0, PT, R10, RZ, PT ;  /* 0x000000ff0a00720c */ /* 0x000fe40003f05270 */
[----:B------:R-:W-:-:S04]  /*e030*/  MOV R12, 0x10000 ;  /* 0x00010000000c7802 */ /* 0x000fc80000000f00 */
[----:B------:R0:W-:Y:S07]  /*e040*/  SYNCS.ARRIVE.TRANS64 RZ, [UR38+0x28c58], R12 ;  /* 0x028c580cffff79a7 */ /* 0x0001ee0008000026 */
[----:B------:R-:W-:Y:S05]  /*e050*/  @!P0 BRA `(.L_x_4103) ;  /* 0x0000000000048947 */ /* 0x000fea0003800000 */
[----:B------:R-:W-:Y:S01]  /*e060*/  BPT.TRAP 0x1 ;  /* 0x000000040000795c */ /* 0x000fe20000300000 */
.L_x_4103:
[----:B------:R-:W-:Y:S05]  /*e070*/  BSYNC B2 ;  /* 0x0000000000027941 */ /* 0x000fea0003800000 */
.L_x_4102:
        /* <DEDUP_REMOVED lines=9> */
.L_x_4104:
        /* <DEDUP_REMOVED lines=13> */
.L_x_4105:
        /* <DEDUP_REMOVED lines=13> */
.L_x_4106:
        /* <DEDUP_REMOVED lines=13> */
.L_x_4107:
        /* <DEDUP_REMOVED lines=13> */
.L_x_4108:
        /* <DEDUP_REMOVED lines=13> */
.L_x_4109:
        /* <DEDUP_REMOVED lines=13> */
.L_x_4110:
        /* <DEDUP_REMOVED lines=13> */
.L_x_4111:
        /* <DEDUP_REMOVED lines=8> */
.L_x_4093:
[----:B------:R-:W-:Y:S05]  /*e740*/  BSYNC B1 ;  /* 0x0000000000017941 */ /* 0x000fea0003800000 */
.L_x_4092:
        /* <DEDUP_REMOVED lines=27> */
.L_x_4114:
[----:B------:R-:W1:Y:S01]  /*e900*/  S2R R2, SR_TID.X ;  /* 0x0000000000027919 */ /* 0x000e620000002100 */
[----:B------:R-:W-:Y:S01]  /*e910*/  BSSY B2, `(.L_x_4115) ;  /* 0x0000006000027945 */ /* 0x000fe20003800000 */
[----:B-1----:R-:W-:Y:S02]  /*e920*/  LOP3.LUT R3, R2, 0x7f, RZ, 0xc0, !PT ;  /* 0x0000007f02037812 */ /* 0x002fe400078ec0ff */
[----:B------:R-:W-:Y:S02]  /*e930*/  SHF.L.U32 R2, R0, 0x1f, RZ ;  /* 0x0000001f00027819 */ /* 0x000fe400000006ff */
[----:B------:R-:W-:Y:S02]  /*e940*/  ISETP.NE.AND P2, PT, R3, RZ, PT ;  /* 0x000000ff0300720c */ /* 0x000fe40003f45270 */
[----:B------:R-:W1:Y:S02]  /*e950*/  SYNCS.PHASECHK.TRANS64.TRYWAIT P0, [UR38+0x28c40], R2 ;  /* 0x028c4002ff0075a7 */ /* 0x000e640008000166 */
[----:B-1----:R-:W-:Y:S09]  /*e960*/  @!P0 BRA `(.L_x_4116) ;  /* 0x0000002000d08947 */ /* 0x002ff20003800000 */
.L_x_4183:
[----:B------:R-:W-:Y:S05]  /*e970*/  BSYNC B2 ;  /* 0x0000000000027941 */ /* 0x000fea0003800000 */
.L_x_4115:
[----:B------:R-:W-:Y:S04]  /*e980*/  BSSY B2, `(.L_x_4117) ;  /* 0x0000007000027945 */ /* 0x000fe80003800000 */
[----:B------:R-:W-:Y:S05]  /*e990*/  @P2 BRA `(.L_x_4118) ;  /* 0x0000000000142947 */ /* 0x000fea0003800000 */
[----:B------:R-:W-:Y:S01]  /*e9a0*/  ISETP.NE.AND P0, PT, R10, RZ, PT ;  /* 0x000000ff0a00720c */ /* 0x000fe20003f05270 */
[----:B-1----:R-:W-:-:S04]  /*e9b0*/  IMAD.MOV.U32 R3, RZ, RZ, 0x2000 ;  /* 0x00002000ff037424 */ /* 0x002fc800078e00ff */
[----:B------:R2:W-:Y:S08]  /*e9c0*/  SYNCS.ARRIVE.TRANS64 RZ, [UR38+0x28c30], R3 ;  /* 0x028c3003ffff79a7 */ /* 0x0005f00008000026 */
[----:B--2---:R-:W-:Y:S05]  /*e9d0*/  @!P0 BRA `(.L_x_4118) ;  /* 0x0000000000048947 */ /* 0x004fea0003800000 */
[----:B------:R-:W-:Y:S01]  /*e9e0*/  BPT.TRAP 0x1 ;  /* 0x000000040000795c */ /* 0x000fe20000300000 */
.L_x_4118:
[----:B------:R-:W-:Y:S05]  /*e9f0*/  BSYNC B2 ;  /* 0x0000000000027941 */ /* 0x000fea0003800000 */
.L_x_4117:
        /* <DEDUP_REMOVED lines=11> */
.L_x_4119:
        /* <DEDUP_REMOVED lines=11> */
.L_x_4184:
[----:B------:R-:W-:Y:S05]  /*eb60*/  BSYNC B2 ;  /* 0x0000000000027941 */ /* 0x000fea0003800000 */
.L_x_4120:
        /* <DEDUP_REMOVED lines=9> */
.L_x_4123:
[----:B------:R-:W-:Y:S05]  /*ec00*/  BSYNC B2 ;  /* 0x0000000000027941 */ /* 0x000fea0003800000 */
.L_x_4122:
        /* <DEDUP_REMOVED lines=9> */
.L_x_4124:
        /* <DEDUP_REMOVED lines=13> */
.L_x_4125:
        /* <DEDUP_REMOVED lines=13> */
.L_x_4126:
        /* <DEDUP_REMOVED lines=13> */
.L_x_4127:
        /* <DEDUP_REMOVED lines=13> */
.L_x_4128:
        /* <DEDUP_REMOVED lines=13> */
.L_x_4129:
        /* <DEDUP_REMOVED lines=13> */
.L_x_4130:
        /* <DEDUP_REMOVED lines=13> */
.L_x_4131:
        /* <DEDUP_REMOVED lines=8> */
.L_x_4113:
[----:B------:R-:W-:Y:S05]  /*f2d0*/  BSYNC B1 ;  /* 0x0000000000017941 */ /* 0x000fea0003800000 */
.L_x_4112:
[----:B------:R-:W-:Y:S01]  /*f2e0*/  VIADD R7, R7, 0xfffffffe ;  /* 0xfffffffe07077836 */ /* 0x000fe20000000000 */
[----:B------:R-:W-:Y:S06]  /*f2f0*/  @P1 BRA `(.L_x_4132) ;  /* 0xffffffe800301947 */ /* 0x000fec000383ffff */
[----:B------:R-:W-:Y:S05]  /*f300*/  BSYNC B0 ;  /* 0x0000000000007941 */ /* 0x000fea0003800000 */
.L_x_4091:
        /* <DEDUP_REMOVED lines=17> */
[----:B------:R-:W-:Y:S02]  /*f420*/  SHF.R.S32.HI R3, RZ, 0x1f, R5 ;  /* 0x0000001fff037819 */ /* 0x000fe40000011405 */
        /* <DEDUP_REMOVED lines=9> */
.L_x_4135:
[----:B------:R-:W2:Y:S01]  /*f4c0*/  S2R R2, SR_TID.X ;  /* 0x0000000000027919 */ /* 0x000ea20000002100 */
[----:B------:R-:W-:Y:S01]  /*f4d0*/  BSSY B1, `(.L_x_4136) ;  /* 0x0000006000017945 */ /* 0x000fe20003800000 */
[----:B--2---:R-:W-:Y:S02]  /*f4e0*/  LOP3.LUT R3, R2, 0x7f, RZ, 0xc0, !PT ;  /* 0x0000007f02037812 */ /* 0x004fe400078ec0ff */
[----:B------:R-:W-:Y:S02]  /*f4f0*/  SHF.L.U32 R2, R0, 0x1f, RZ ;  /* 0x0000001f00027819 */ /* 0x000fe400000006ff */
[----:B------:R-:W-:Y:S02]  /*f500*/  ISETP.NE.AND P1, PT, R3, RZ, PT ;  /* 0x000000ff0300720c */ /* 0x000fe40003f25270 */
[----:B------:R-:W2:Y:S02]  /*f510*/  SYNCS.PHASECHK.TRANS64.TRYWAIT P0, [UR38+0x28c48], R2 ;  /* 0x028c4802ff0075a7 */ /* 0x000ea40008000166 */
[----:B--2---:R-:W-:Y:S09]  /*f520*/  @!P0 BRA `(.L_x_4137) ;  /* 0x0000001800108947 */ /* 0x004ff20003800000 */
.L_x_4185:
[----:B------:R-:W-:Y:S05]  /*f530*/  BSYNC B1 ;  /* 0x0000000000017941 */ /* 0x000fea0003800000 */
.L_x_4136:
[----:B------:R-:W-:Y:S04]  /*f540*/  BSSY B1, `(.L_x_4138) ;  /* 0x0000007000017945 */ /* 0x000fe80003800000 */
[----:B------:R-:W-:Y:S05]  /*f550*/  @P1 BRA `(.L_x_4139) ;  /* 0x0000000000141947 */ /* 0x000fea0003800000 */
[----:B------:R-:W-:Y:S01]  /*f560*/  ISETP.NE.AND P0, PT, R10, RZ, PT ;  /* 0x000000ff0a00720c */ /* 0x000fe20003f05270 */
[----:B--2---:R-:W-:-:S04]  /*f570*/  IMAD.MOV.U32 R3, RZ, RZ, 0x2000 ;  /* 0x00002000ff037424 */ /* 0x004fc800078e00ff */
[----:B------:R3:W-:Y:S08]  /*f580*/  SYNCS.ARRIVE.TRANS64 RZ, [UR38+0x28c38], R3 ;  /* 0x028c3803ffff79a7 */ /* 0x0007f00008000026 */
[----:B---3--:R-:W-:Y:S05]  /*f590*/  @!P0 BRA `(.L_x_4139) ;  /* 0x0000000000048947 */ /* 0x008fea0003800000 */
[----:B------:R-:W-:Y:S01]  /*f5a0*/  BPT.TRAP 0x1 ;  /* 0x000000040000795c */ /* 0x000fe20000300000 */
.L_x_4139:
[----:B------:R-:W-:Y:S05]  /*f5b0*/  BSYNC B1 ;  /* 0x0000000000017941 */ /* 0x000fea0003800000 */
.L_x_4138:
[----:B------:R-:W-:Y:S01]  /*f5c0*/  MOV R4, RZ ;  /* 0x000000ff00047202 */ /* 0x000fe20000000f00 */
[----:B------:R-:W-:Y:S01]  /*f5d0*/  ULDC.64 UR4, c[0x0][0x198] ;  /* 0x0000660000047ab9 */ /* 0x000fe20000000a00 */
[----:B------:R-:W-:Y:S01]  /*f5e0*/  PLOP3.LUT P0, PT, PT, PT, PT, 0x80, 0x0 ;  /* 0x000000000000781c */ /* 0x000fe20003f0f070 */
[----:B------:R-:W-:Y:S01]  /*f5f0*/  UIADD3 UR4, UP0, UR4, 0x370, URZ ;  /* 0x0000037004047890 */ /* 0x000fe2000ff1e03f */
[----:B------:R-:W-:Y:S01]  /*f600*/  R2UR UR10, R4 ;  /* 0x00000000040a72ca */ /* 0x000fe200000e0000 */
[----:B------:R-:W-:Y:S01]  /*f610*/  IMAD.SHL.U32 R7, R7, 0x40, RZ ;  /* 0x0000004007077824 */ /* 0x000fe200078e00ff */
[----:B------:R-:W-:Y:S02]  /*f620*/  UIADD3 UR8, UR38, 0x24400, URZ ;  /* 0x0002440026087890 */ /* 0x000fe4000fffe03f */
[----:B------:R-:W-:Y:S02]  /*f630*/  UIADD3 UR9, UR38, 0x28c38, URZ ;  /* 0x00028c3826097890 */ /* 0x000fe4000fffe03f */
[----:B------:R-:W-:Y:S01]  /*f640*/  UIADD3.X UR5, URZ, UR5, URZ, UP0, !UPT ;  /* 0x000000053f057290 */ /* 0x000fe200087fe43f */
[----:B------:R-:W-:Y:S01]  /*f650*/  UMOV UR6, 0x0 ;  /* 0x0000000000067882 */ /* 0x000fe20000000000 */
[----:B------:R-:W-:-:S10]  /*f660*/  UMOV UR7, 0x14f00000 ;  /* 0x14f0000000077882 */ /* 0x000fd40000000000 */
.L_x_4140:
        /* <DEDUP_REMOVED lines=11> */
.L_x_4186:
[----:B------:R-:W-:Y:S05]  /*f720*/  BSYNC B1 ;  /* 0x0000000000017941 */ /* 0x000fea0003800000 */
.L_x_4141:
[----:B------:R-:W-:Y:S01]  /*f730*/  BSSY B1, `(.L_x_4143) ;  /* 0x0000009000017945 */ /* 0x000fe20003800000 */
[----:B--2---:R-:W-:Y:S02]  /*f740*/  IMAD.MOV.U32 R2, RZ, RZ, 0x0 ;  /* 0x00000000ff027424 */ /* 0x004fe400078e00ff */
[----:B------:R-:W-:Y:S01]  /*f750*/  IMAD.MOV.U32 R3, RZ, RZ, 0x14f00000 ;  /* 0x14f00000ff037424 */ /* 0x000fe200078e00ff */
[----:B------:R-:W-:Y:S06]  /*f760*/  @P1 BRA `(.L_x_4144) ;  /* 0x0000000000141947 */ /* 0x000fec0003800000 */
[----:B------:R-:W-:Y:S02]  /*f770*/  ISETP.NE.AND P0, PT, R10, RZ, PT ;  /* 0x000000ff0a00720c */ /* 0x000fe40003f05270 */
[----:B------:R-:W-:-:S04]  /*f780*/  MOV R5, 0x10000 ;  /* 0x0001000000057802 */ /* 0x000fc80000000f00 */
[----:B------:R2:W-:Y:S07]  /*f790*/  SYNCS.ARRIVE.TRANS64 RZ, [UR38+0x28c58], R5 ;  /* 0x028c5805ffff79a7 */ /* 0x0005ee0008000026 */
[----:B------:R-:W-:Y:S05]  /*f7a0*/  @!P0 BRA `(.L_x_4144) ;  /* 0x0000000000048947 */ /* 0x000fea0003800000 */
[----:B------:R-:W-:Y:S01]  /*f7b0*/  BPT.TRAP 0x1 ;  /* 0x000000040000795c */ /* 0x000fe20000300000 */
.L_x_4144:
[----:B------:R-:W-:Y:S05]  /*f7c0*/  BSYNC B1 ;  /* 0x0000000000017941 */ /* 0x000fea0003800000 */
.L_x_4143:
        /* <DEDUP_REMOVED lines=9> */
.L_x_4145:
        /* <DEDUP_REMOVED lines=8> */
[----:B------:R-:W-:Y:S01]  /*f8e0*/  R2UR UR6, R2 ;  /* 0x00000000020672ca */ /* 0x000fe200000e0000 */
[----:B------:R-:W-:Y:S01]  /*f8f0*/  UIADD3 UR8, UR38, 0x12400, URZ ;  /* 0x0001240026087890 */ /* 0x000fe2000fffe03f */
[----:B------:R-:W-:Y:S01]  /*f900*/  R2UR UR7, R3 ;  /* 0x00000000030772ca */ /* 0x000fe200000e0000 */
[----:B------:R-:W-:Y:S01]  /*f910*/  UMOV UR10, 0x40 ;  /* 0x00000040000a7882 */ /* 0x000fe20000000000 */
[----:B------:R-:W-:-:S13]  /*f920*/  PLOP3.LUT P0, PT, PT, PT, PT, 0x80, 0x0 ;  /* 0x000000000000781c */ /* 0x000fda0003f0f070 */
.L_x_4146:
        /* <DEDUP_REMOVED lines=13> */
.L_x_4147:
        /* <DEDUP_REMOVED lines=13> */
.L_x_4148:
        /* <DEDUP_REMOVED lines=13> */
.L_x_4149:
        /* <DEDUP_REMOVED lines=13> */
.L_x_4150:
        /* <DEDUP_REMOVED lines=13> */
.L_x_4151:
        /* <DEDUP_REMOVED lines=13> */
.L_x_4152:
        /* <DEDUP_REMOVED lines=8> */
.L_x_4134:
[----:B------:R-:W-:Y:S05]  /*fe90*/  BSYNC B0 ;  /* 0x0000000000007941 */ /* 0x000fea0003800000 */
.L_x_4133:
[----:B------:R-:W-:Y:S01]  /*fea0*/  LOP3.LUT R0, R0, 0x1, RZ, 0x3c, !PT ;  /* 0x0000000100007812 */ /* 0x000fe200078e3cff */
[----:B------:R-:W-:Y:S02]  /*feb0*/  IMAD.MOV.U32 R6, RZ, RZ, RZ ;  /* 0x000000ffff067224 */ /* 0x000fe400078e00ff */
[----:B------:R-:W-:-:S07]  /*fec0*/  IMAD.MOV.U32 R9, RZ, RZ, RZ ;  /* 0x000000ffff097224 */ /* 0x000fce00078e00ff */
.L_x_4064:
[----:B------:R-:W3:Y:S01]  /*fed0*/  S2R R3, SR_CgaCtaId ;  /* 0x0000000000037919 */ /* 0x000ee20000008800 */
[----:B------:R-:W-:Y:S02]  /*fee0*/  MOV R2, 0x400 ;  /* 0x0000040000027802 */ /* 0x000fe40000000f00 */
[----:B------:R-:W-:Y:S02]  /*fef0*/  SHF.L.U32 R9, R9, 0x1f, RZ ;  /* 0x0000001f09097819 */ /* 0x000fe400000006ff */
[----:B---3--:R-:W-:-:S04]  /*ff00*/  LEA R2, R3, R2, 0x18 ;  /* 0x0000000203027211 */ /* 0x008fc800078ec0ff */
[----:B------:R-:W3:Y:S02]  /*ff10*/  SYNCS.PHASECHK.TRANS64.TRYWAIT P0, [R2+URZ+0x28c20], R9 ;  /* 0x028c2009020075a7 */ /* 0x000ee4000800017f */
[----:B---3--:R-:W-:Y:S05]  /*ff20*/  @!P0 BRA `(.L_x_4153) ;  /* 0x0000000c00c08947 */ /* 0x008fea0003800000 */
.L_x_4187:
[----:B------:R-:W-:-:S03]  /*ff30*/  UMOV UR4, 0xffffffff ;  /* 0xffffffff00047882 */ /* 0x000fc60000000000 */
[----:B------:R-:W-:Y:S05]  /*ff40*/  BRA.DIV UR4, `(.L_x_4154) ;  /* 0x0000000e04cc7947 */ /* 0x000fea000b800000 */
[----:B------:R-:W4:Y:S02]  /*ff50*/  S2R R3, SR_TID.X ;  /* 0x0000000000037919 */ /* 0x000f240000002100 */
[----:B----4-:R-:W-:-:S04]  /*ff60*/  SHF.R.U32.HI R3, RZ, 0x5, R3 ;  /* 0x00000005ff037819 */ /* 0x010fc80000011603 */
[----:B------:R-:W-:-:S05]  /*ff70*/  LOP3.LUT R3, R3, 0x3, RZ, 0xc0, !PT ;  /* 0x0000000303037812 */ /* 0x000fca00078ec0ff */
[----:B------:R4:W0:Y:S02]  /*ff80*/  SHFL.IDX PT, R14, R3, RZ, 0x1f ;  /* 0x00001fff030e7589 */ /* 0x00082400000e0000 */
.L_x_4190:
[----:B0-----:R-:W-:-:S13]  /*ff90*/  ISETP.NE.AND P0, PT, R14, RZ, PT ;  /* 0x000000ff0e00720c */ /* 0x001fda0003f05270 */
[----:B------:R-:W-:Y:S05]  /*ffa0*/  @P0 BRA `(.L_x_4015) ;  /* 0x0000000000880947 */ /* 0x000fea0003800000 */
[----:B------:R-:W-:-:S03]  /*ffb0*/  UMOV UR4, 0xffffffff ;  /* 0xffffffff00047882 */ /* 0x000fc60000000000 */
[----:B------:R-:W-:Y:S05]  /*ffc0*/  BRA.DIV UR4, `(.L_x_4155) ;  /* 0x0000000e04e07947 */ /* 0x000fea000b800000 */
[----:B------:R-:W-:-:S13]  /*ffd0*/  ELECT P6, URZ, PT ;  /* 0x00000000003f782f */ /* 0x000fda00038c0000 */
.L_x_4193:
[----:B------:R-:W-:Y:S05]  /*ffe0*/  @!P6 BRA `(.L_x_4015) ;  /* 0x000000000078e947 */ /* 0x000fea0003800000 */
[----:B------:R-:W-:-:S06]  /*fff0*/  ULOP3.LUT UR4, UR42, 0x2, URZ, 0xfc, !UPT ;  /* 0x000000022a047892 */ /* 0x000fcc000f8efc3f */
[----:B----4-:R-:W-:-:S05]  /*10000*/  IMAD.U32 R3, RZ, RZ, UR4 ;  /* 0x00000004ff037e24 */ /* 0x010fca000f8e00ff */
[----:B------:R-:W-:-:S13]  /*10010*/  ISETP.NE.AND P2, PT, R3, 0x3, PT ;  /* 0x000000030300780c */ /* 0x000fda0003f45270 */
[----:B------:R-:W-:Y:S05]  /*10020*/  @!P2 BRA `(.L_x_4156) ;  /* 0x000000000004a947 */ /* 0x000fea0003800000 */
[----:B------:R-:W-:Y:S01]  /*10030*/  BPT.TRAP 0x1 ;  /* 0x000000040000795c */ /* 0x000fe20000300000 */
.L_x_4156:
[----:B------:R-:W-:Y:S01]  /*10040*/  IADD3 R8, R2, 0x28c40, RZ ;  /* 0x00028c4002087810 */ /* 0x000fe20007ffe0ff */
[----:B------:R-:W-:Y:S01]  /*10050*/  VIADD R3, R6, 0x1 ;  /* 0x0000000106037836 */ /* 0x000fe20000000000 */
[----:B------:R-:W-:-:S03]  /*10060*/  SHF.L.U32 R4, R0, 0x1f, RZ ;  /* 0x0000001f00047819 */ /* 0x000fc600000006ff */
[----:B------:R-:W-:Y:S01]  /*10070*/  IMAD R7, R6, 0x8, R8 ;  /* 0x0000000806077824 */ /* 0x000fe200078e0208 */
[----:B------:R-:W-:-:S03]  /*10080*/  ISETP.NE.AND P1, PT, R3, 0x2, PT ;  /* 0x000000020300780c */ /* 0x000fc60003f25270 */
[----:B------:R-:W0:Y:S01]  /*10090*/  SYNCS.PHASECHK.TRANS64.TRYWAIT P0, [R7+URZ], R4 ;  /* 0x00000004070075a7 */ /* 0x000e22000800017f */
[----:B--2---:R-:W-:Y:S02]  /*100a0*/  SEL R5, RZ, 0x1, P1 ;  /* 0x00000001ff057807 */ /* 0x004fe40000800000 */
[----:B------:R-:W-:Y:S02]  /*100b0*/  SEL R3, R3, RZ, P1 ;  /* 0x000000ff03037207 */ /* 0x000fe40000800000 */
[----:B------:R-:W-:-:S03]  /*100c0*/  LOP3.LUT R0, R0, R5, RZ, 0x3c, !PT ;  /* 0x0000000500007212 */ /* 0x000fc600078e3cff */
[----:B------:R-:W-:Y:S01]  /*100d0*/  IMAD R5, R3, 0x8, R8 ;  /* 0x0000000803057824 */ /* 0x000fe200078e0208 */
[----:B------:R-:W-:Y:S01]  /*100e0*/  SHF.L.U32 R0, R0, 0x1f, RZ ;  /* 0x0000001f00007819 */ /* 0x000fe200000006ff */
[----:B0-----:R-:W-:Y:S06]  /*100f0*/  @!P0 BRA `(.L_x_4157) ;  /* 0x0000000c00b48947 */ /* 0x001fec0003800000 */
.L_x_4194:
[----:B------:R-:W2:Y:S02]  /*10100*/  SYNCS.PHASECHK.TRANS64.TRYWAIT P0, [R5+URZ], R0 ;  /* 0x00000000050075a7 */ /* 0x000ea4000800017f */
[----:B--2---:R-:W-:Y:S05]  /*10110*/  @!P0 BRA `(.L_x_4158) ;  /* 0x0000000c00c08947 */ /* 0x004fea0003800000 */
.L_x_4195:
[----:B------:R-:W-:Y:S05]  /*10120*/  @!P2 BRA `(.L_x_4159) ;  /* 0x000000000004a947 */ /* 0x000fea0003800000 */
[----:B------:R-:W-:Y:S01]  /*10130*/  BPT.TRAP 0x1 ;  /* 0x000000040000795c */ /* 0x000fe20000300000 */
.L_x_4159:
[----:B---3--:R-:W-:-:S05]  /*10140*/  IADD3 R2, R2, 0x28c60, RZ ;  /* 0x00028c6002027810 */ /* 0x008fca0007ffe0ff */
[----:B--2---:R-:W-:-:S04]  /*10150*/  IMAD R5, R6, 0x8, R2 ;  /* 0x0000000806057824 */ /* 0x004fc800078e0202 */
[----:B------:R-:W2:Y:S02]  /*10160*/  SYNCS.PHASECHK.TRANS64.TRYWAIT P0, [R5+URZ], R4 ;  /* 0x00000004050075a7 */ /* 0x000ea4000800017f */
[----:B--2---:R-:W-:Y:S05]  /*10170*/  @!P0 BRA `(.L_x_4160) ;  /* 0x0000000c00bc8947 */ /* 0x004fea0003800000 */
.L_x_4196:
[----:B------:R-:W-:-:S07]  /*10180*/  IMAD R3, R3, 0x8, R2 ;  /* 0x0000000803037824 */ /* 0x000fce00078e0202 */
.L_x_4161:
[----:B---3--:R3:W4:Y:S02]  /*10190*/  SYNCS.PHASECHK.TRANS64.TRYWAIT P0, [R3+URZ], R0 ;  /* 0x00000000030075a7 */ /* 0x008724000800017f */
[----:B----4-:R-:W-:Y:S05]  /*101a0*/  @!P0 NANOSLEEP.SYNCS 0x989680 ;  /* 0x009896800000895d */ /* 0x010fea0003900000 */
[----:B------:R-:W4:Y:S02]  /*101b0*/  @!P0 SYNCS.PHASECHK.TRANS64 P0, [R3+URZ], R0 ;  /* 0x00000000030085a7 */ /* 0x000f24000800007f */
[----:B----4-:R-:W-:Y:S05]  /*101c0*/  @!P0 BRA `(.L_x_4161) ;  /* 0xfffffffc00f08947 */ /* 0x010fea000383ffff */
.L_x_4015:
[----:B------:R-:W-:Y:S05]  /*101d0*/  BSYNC B6 ;  /* 0x0000000000067941 */ /* 0x000fea0003800000 */
.L_x_4012:
[----:B------:R-:W-:Y:S05]  /*101e0*/  EXIT ;  /* 0x000000000000794d */ /* 0x000fea0003800000 */
.L_x_4020:
[----:B0-----:R-:W-:-:S04]  /*101f0*/  IMAD.U32 R5, RZ, RZ, UR5 ;  /* 0x00000005ff057e24 */ /* 0x001fc8000f8e00ff */
[----:B------:R0:W1:Y:S03]  /*10200*/  SYNCS.PHASECHK.TRANS64.TRYWAIT P1, [R5+URZ+0x28c50], R2 ;  /* 0x028c5002050075a7 */ /* 0x000066000802017f */
[----:B-1----:R-:W-:Y:S05]  /*10210*/  @!P1 NANOSLEEP.SYNCS 0x989680 ;  /* 0x009896800000995d */ /* 0x002fea0003900000 */
[----:B------:R-:W1:Y:S02]  /*10220*/  @!P1 SYNCS.PHASECHK.TRANS64 P1, [R5+URZ+0x28c50], R2 ;  /* 0x028c5002050095a7 */ /* 0x000e64000802007f */
[----:B-1----:R-:W-:Y:S05]  /*10230*/  @!P1 BRA `(.L_x_4020) ;  /* 0xfffffffc00ec9947 */ /* 0x002fea000383ffff */
[----:B------:R-:W-:Y:S05]  /*10240*/  BRA `(.L_x_4162) ;  /* 0xffffff1000d47947 */ /* 0x000fea000383ffff */
.L_x_4025:
[----:B-1----:R-:W-:-:S04]  /*10250*/  MOV R5, UR7 ;  /* 0x0000000700057c02 */ /* 0x002fc80008000f00 */
[----:B------:R1:W2:Y:S03]  /*10260*/  SYNCS.PHASECHK.TRANS64.TRYWAIT P1, [R5+URZ+0x28c50], R2 ;  /* 0x028c5002050075a7 */ /* 0x0002a6000802017f */
[----:B--2---:R-:W-:Y:S05]  /*10270*/  @!P1 NANOSLEEP.SYNCS 0x989680 ;  /* 0x009896800000995d */ /* 0x004fea0003900000 */
[----:B------:R-:W2:Y:S02]  /*10280*/  @!P1 SYNCS.PHASECHK.TRANS64 P1, [R5+URZ+0x28c50], R2 ;  /* 0x028c5002050095a7 */ /* 0x000ea4000802007f */
[----:B--2---:R-:W-:Y:S05]  /*10290*/  @!P1 BRA `(.L_x_4025) ;  /* 0xfffffffc00ec9947 */ /* 0x004fea000383ffff */
[----:B------:R-:W-:Y:S05]  /*102a0*/  BRA `(.L_x_4024) ;  /* 0xffffff1c00dc7947 */ /* 0x000fea000383ffff */
.L_x_4029:
[----:B0-----:R-:W-:-:S04]  /*102b0*/  IMAD.U32 R6, RZ, RZ, UR39 ;  /* 0x00000027ff067e24 */ /* 0x001fc8000f8e00ff */
[----:B------:R0:W1:Y:S03]  /*102c0*/  SYNCS.PHASECHK.TRANS64.TRYWAIT P0, [R6+URZ+0x28c00], R13 ;  /* 0x028c000d060075a7 */ /* 0x000066000800017f */
[----:B-1----:R-:W-:Y:S05]  /*102d0*/  @!P0 NANOSLEEP.SYNCS 0x989680 ;  /* 0x009896800000895d */ /* 0x002fea0003900000 */
[----:B------:R-:W1:Y:S02]  /*102e0*/  @!P0 SYNCS.PHASECHK.TRANS64 P0, [R6+URZ+0x28c00], R13 ;  /* 0x028c000d060085a7 */ /* 0x000e64000800007f */
[----:B-1----:R-:W-:Y:S05]  /*102f0*/  @!P0 BRA `(.L_x_4029) ;  /* 0xfffffffc00ec8947 */ /* 0x002fea000383ffff */
[----:B------:R-:W-:Y:S05]  /*10300*/  BRA `(.L_x_4163) ;  /* 0xffffff3400307947 */ /* 0x000fea000383ffff */
.L_x_4033:
[----:B-1----:R-:W-:-:S04]  /*10310*/  IMAD.U32 R0, RZ, RZ, UR39 ;  /* 0x00000027ff007e24 */ /* 0x002fc8000f8e00ff */
[----:B------:R1:W2:Y:S03]  /*10320*/  SYNCS.PHASECHK.TRANS64.TRYWAIT P2, [R0+URZ+0x28c30], R13 ;  /* 0x028c300d000075a7 */ /* 0x0002a6000804017f */
[----:B--2---:R-:W-:Y:S05]  /*10330*/  @!P2 NANOSLEEP.SYNCS 0x989680 ;  /* 0x009896800000a95d */ /* 0x004fea0003900000 */
[----:B------:R-:W2:Y:S02]  /*10340*/  @!P2 SYNCS.PHASECHK.TRANS64 P2, [R0+URZ+0x28c30], R13 ;  /* 0x028c300d0000a5a7 */ /* 0x000ea4000804007f */
[----:B--2---:R-:W-:Y:S05]  /*10350*/  @!P2 BRA `(.L_x_4033) ;  /* 0xfffffffc00eca947 */ /* 0x004fea000383ffff */
[----:B------:R-:W-:Y:S05]  /*10360*/  BRA `(.L_x_4032) ;  /* 0xffffff34007c7947 */ /* 0x000fea000383ffff */
.L_x_4037:
[----:B---3--:R3:W4:Y:S02]  /*10370*/  SYNCS.PHASECHK.TRANS64.TRYWAIT P3, [R14+URZ+0x28c50], R13 ;  /* 0x028c500d0e0075a7 */ /* 0x008724000806017f */
[----:B----4-:R-:W-:Y:S05]  /*10380*/  @!P3 NANOSLEEP.SYNCS 0x989680 ;  /* 0x009896800000b95d */ /* 0x010fea0003900000 */
[----:B------:R-:W4:Y:S02]  /*10390*/  @!P3 SYNCS.PHASECHK.TRANS64 P3, [R14+URZ+0x28c50], R13 ;  /* 0x028c500d0e00b5a7 */ /* 0x000f24000806007f */
[----:B----4-:R-:W-:Y:S05]  /*103a0*/  @!P3 BRA `(.L_x_4037) ;  /* 0xfffffffc00f0b947 */ /* 0x010fea000383ffff */
[----:B------:R-:W-:Y:S05]  /*103b0*/  BRA `(.L_x_4036) ;  /* 0xffffff4800a07947 */ /* 0x000fea000383ffff */
.L_x_4042:
[----:B-1----:R-:W-:-:S04]  /*103c0*/  IMAD.U32 R0, RZ, RZ, UR27 ;  /* 0x0000001bff007e24 */ /* 0x002fc8000f8e00ff */
[----:B------:R1:W3:Y:S03]  /*103d0*/  SYNCS.PHASECHK.TRANS64.TRYWAIT P3, [R0+URZ+0x28c30], R13 ;  /* 0x028c300d000075a7 */ /* 0x0002e6000806017f */
[----:B---3--:R-:W-:Y:S05]  /*103e0*/  @!P3 NANOSLEEP.SYNCS 0x989680 ;  /* 0x009896800000b95d */ /* 0x008fea0003900000 */
[----:B------:R-:W3:Y:S02]  /*103f0*/  @!P3 SYNCS.PHASECHK.TRANS64 P3, [R0+URZ+0x28c30], R13 ;  /* 0x028c300d0000b5a7 */ /* 0x000ee4000806007f */
[----:B---3--:R-:W-:Y:S05]  /*10400*/  @!P3 BRA `(.L_x_4042) ;  /* 0xfffffffc00ecb947 */ /* 0x008fea000383ffff */
[----:B------:R-:W-:Y:S05]  /*10410*/  BRA `(.L_x_4041) ;  /* 0xffffff4c00c47947 */ /* 0x000fea000383ffff */
.L_x_4046:
[----:B---3--:R3:W4:Y:S02]  /*10420*/  SYNCS.PHASECHK.TRANS64.TRYWAIT P3, [R168+URZ+0x28c50], R13 ;  /* 0x028c500da80075a7 */ /* 0x008724000806017f */
[----:B----4-:R-:W-:Y:S05]  /*10430*/  @!P3 NANOSLEEP.SYNCS 0x989680 ;  /* 0x009896800000b95d */ /* 0x010fea0003900000 */
[----:B------:R-:W4:Y:S02]  /*10440*/  @!P3 SYNCS.PHASECHK.TRANS64 P3, [R168+URZ+0x28c50], R13 ;  /* 0x028c500da800b5a7 */ /* 0x000f24000806007f */
[----:B----4-:R-:W-:Y:S05]  /*10450*/  @!P3 BRA `(.L_x_4046) ;  /* 0xfffffffc00f0b947 */ /* 0x010fea000383ffff */
[----:B------:R-:W-:Y:S05]  /*10460*/  BRA `(.L_x_4045) ;  /* 0xffffff6800307947 */ /* 0x000fea000383ffff */
.L_x_4052:
[----:B-1----:R-:W-:-:S04]  /*10470*/  MOV R0, UR25 ;  /* 0x0000001900007c02 */ /* 0x002fc80008000f00 */
[----:B------:R1:W0:Y:S03]  /*10480*/  SYNCS.PHASECHK.TRANS64.TRYWAIT P2, [R0+URZ+0x28c30], R11 ;  /* 0x028c300b000075a7 */ /* 0x000226000804017f */
[----:B0-----:R-:W-:Y:S05]  /*10490*/  @!P2 NANOSLEEP.SYNCS 0x989680 ;  /* 0x009896800000a95d */ /* 0x001fea0003900000 */
[----:B------:R-:W0:Y:S02]  /*104a0*/  @!P2 SYNCS.PHASECHK.TRANS64 P2, [R0+URZ+0x28c30], R11 ;  /* 0x028c300b0000a5a7 */ /* 0x000e24000804007f */
[----:B0-----:R-:W-:Y:S05]  /*104b0*/  @!P2 BRA `(.L_x_4052) ;  /* 0xfffffffc00eca947 */ /* 0x001fea000383ffff */
[----:B------:R-:W-:Y:S05]  /*104c0*/  BRA `(.L_x_4051) ;  /* 0xffffff6c00207947 */ /* 0x000fea000383ffff */
.L_x_4056:
[----:B--2---:R2:W4:Y:S02]  /*104d0*/  SYNCS.PHASECHK.TRANS64.TRYWAIT P2, [R180+URZ+0x28c50], R11 ;  /* 0x028c500bb40075a7 */ /* 0x004524000804017f */
[----:B----4-:R-:W-:Y:S05]  /*104e0*/  @!P2 NANOSLEEP.SYNCS 0x989680 ;  /* 0x009896800000a95d */ /* 0x010fea0003900000 */
[----:B------:R-:W4:Y:S02]  /*104f0*/  @!P2 SYNCS.PHASECHK.TRANS64 P2, [R180+URZ+0x28c50], R11 ;  /* 0x028c500bb400a5a7 */ /* 0x000f24000804007f */
[----:B----4-:R-:W-:Y:S05]  /*10500*/  @!P2 BRA `(.L_x_4056) ;  /* 0xfffffffc00f0a947 */ /* 0x010fea000383ffff */
[----:B------:R-:W-:Y:S05]  /*10510*/  BRA `(.L_x_4055) ;  /* 0xffffff8000387947 */ /* 0x000fea000383ffff */
.L_x_4069:
[----:B------:R-:W-:Y:S01]  /*10520*/  IMAD.MOV.U32 R13, RZ, RZ, R19 ;  /* 0x000000ffff0d7224 */ /* 0x000fe200078e0013 */
[----:B------:R-:W-:Y:S01]  /*10530*/  MOV R15, 0xffffffff ;  /* 0xffffffff000f7802 */ /* 0x000fe20000000f00 */
[----:B------:R-:W-:Y:S02]  /*10540*/  IMAD.MOV.U32 R12, RZ, RZ, RZ ;  /* 0x000000ffff0c7224 */ /* 0x000fe400078e00ff */
[----:B------:R-:W-:-:S07]  /*10550*/  IMAD.MOV.U32 R11, RZ, RZ, 0x1f ;  /* 0x0000001fff0b7424 */ /* 0x000fce00078e00ff */
[----:B------:R-:W-:Y:S05]  /*10560*/  WARPSYNC.COLLECTIVE R15, `(.L_x_4164) ;  /* 0x000000000f087348 */ /* 0x000fea0003c00000 */
[----:B------:R0:W1:Y:S02]  /*10570*/  SHFL.IDX P6, R14, R13, R12, R11 ;  /* 0x0000000c0d0e7389 */ /* 0x00006400000c000b */
[----:B01----:R-:W-:Y:S01]  /*10580*/  ENDCOLLECTIVE ;  /* 0x000000000000791b */ /* 0x003fe20003800000 */
.L_x_4164:
[----:B------:R-:W-:Y:S05]  /*10590*/  BRA `(.L_x_4165) ;  /* 0xffffffc000207947 */ /* 0x000fea000383ffff */
.L_x_4071:
[----:B------:R-:W-:Y:S01]  /*105a0*/  BSSY B0, `(.L_x_4166) ;  /* 0x0000006000007945 */ /* 0x000fe20003800000 */
[----:B------:R-:W-:-:S07]  /*105b0*/  IMAD.MOV.U32 R15, RZ, RZ, -0x1 ;  /* 0xffffffffff0f7424 */ /* 0x000fce00078e00ff */
[----:B------:R-:W-:Y:S05]  /*105c0*/  WARPSYNC.COLLECTIVE R15, `(.L_x_4167) ;  /* 0x000000000f0c7348 */ /* 0x000fea0003c00000 */
[----:B------:R-:W-:Y:S02]  /*105d0*/  ELECT P6, UR62, PT ;  /* 0x00000000003e782f */ /* 0x000fe400038c0000 */
[----:B------:R-:W-:Y:S01]  /*105e0*/  MOV R14, UR62 ;  /* 0x0000003e000e7c02 */ /* 0x000fe20008000f00 */
[----:B------:R-:W-:Y:S10]  /*105f0*/  ENDCOLLECTIVE ;  /* 0x000000000000791b */ /* 0x000ff40003800000 */
.L_x_4167:
[----:B------:R-:W-:Y:S05]  /*10600*/  BSYNC B0 ;  /* 0x0000000000007941 */ /* 0x000fea0003800000 */
.L_x_4166:
[----:B------:R-:W-:Y:S05]  /*10610*/  BRA `(.L_x_4168) ;  /* 0xffffffc000207947 */ /* 0x000fea000383ffff */
.L_x_4073:
[----:B0-----:R-:W-:-:S04]  /*10620*/  IMAD.U32 R3, RZ, RZ, UR38 ;  /* 0x00000026ff037e24 */ /* 0x001fc8000f8e00ff */
[----:B------:R0:W1:Y:S03]  /*10630*/  SYNCS.PHASECHK.TRANS64.TRYWAIT P0, [R3+URZ+0x28c40], R0 ;  /* 0x028c4000030075a7 */ /* 0x000066000800017f */
[----:B-1----:R-:W-:Y:S05]  /*10640*/  @!P0 NANOSLEEP.SYNCS 0x989680 ;  /* 0x009896800000895d */ /* 0x002fea0003900000 */
[----:B------:R-:W1:Y:S02]  /*10650*/  @!P0 SYNCS.PHASECHK.TRANS64 P0, [R3+URZ+0x28c40], R0 ;  /* 0x028c4000030085a7 */ /* 0x000e64000800007f */
[----:B-1----:R-:W-:Y:S05]  /*10660*/  @!P0 BRA `(.L_x_4073) ;  /* 0xfffffffc00ec8947 */ /* 0x002fea000383ffff */
[----:B------:R-:W-:Y:S05]  /*10670*/  BRA `(.L_x_4169) ;  /* 0xffffffc000807947 */ /* 0x000fea000383ffff */
.L_x_4076:
[----:B------:R-:W-:Y:S01]  /*10680*/  MOV R13, R6 ;  /* 0x00000006000d7202 */ /* 0x000fe20000000f00 */
[----:B------:R-:W-:Y:S02]  /*10690*/  IMAD.MOV.U32 R12, RZ, RZ, RZ ;  /* 0x000000ffff0c7224 */ /* 0x000fe400078e00ff */
[----:B------:R-:W-:Y:S02]  /*106a0*/  IMAD.MOV.U32 R11, RZ, RZ, 0x181f ;  /* 0x0000181fff0b7424 */ /* 0x000fe400078e00ff */
[----:B------:R-:W-:Y:S02]  /*106b0*/  IMAD.MOV.U32 R15, RZ, RZ, -0x1 ;  /* 0xffffffffff0f7424 */ /* 0x000fe400078e00ff */
[----:B------:R-:W-:-:S07]  /*106c0*/  IMAD R7, R10, 0x40, R7 ;  /* 0x000000400a077824 */ /* 0x000fce00078e0207 */
[----:B------:R-:W-:Y:S05]  /*106d0*/  WARPSYNC.COLLECTIVE R15, `(.L_x_4170) ;  /* 0x000000000f087348 */ /* 0x000fea0003c00000 */
[----:B------:R0:W1:Y:S02]  /*106e0*/  SHFL.IDX P6, R14, R13, R12, R11 ;  /* 0x0000000c0d0e7389 */ /* 0x00006400000c000b */
[----:B01----:R-:W-:Y:S01]  /*106f0*/  ENDCOLLECTIVE ;  /* 0x000000000000791b */ /* 0x003fe20003800000 */
.L_x_4170:
[----:B------:R-:W-:Y:S01]  /*10700*/  IADD3 R21, R7, 0x10, RZ ;  /* 0x0000001007157810 */ /* 0x000fe20007ffe0ff */
[----:B------:R-:W-:Y:S01]  /*10710*/  IMAD.MOV.U32 R13, RZ, RZ, R0 ;  /* 0x000000ffff0d7224 */ /* 0x000fe200078e0000 */
[----:B------:R-:W-:-:S07]  /*10720*/  MOV R2, R14 ;  /* 0x0000000e00027202 */ /* 0x000fce0000000f00 */
[----:B------:R-:W-:Y:S05]  /*10730*/  WARPSYNC.COLLECTIVE R15, `(.L_x_4171) ;  /* 0x000000000f087348 */ /* 0x000fea0003c00000 */
[----:B------:R0:W1:Y:S02]  /*10740*/  SHFL.IDX P6, R14, R13, R12, R11 ;  /* 0x0000000c0d0e7389 */ /* 0x00006400000c000b */
[----:B01----:R-:W-:Y:S01]  /*10750*/  ENDCOLLECTIVE ;  /* 0x000000000000791b */ /* 0x003fe20003800000 */
.L_x_4171:
[----:B------:R-:W-:Y:S02]  /*10760*/  ULDC UR4, c[0x0][0x288] ;  /* 0x0000a20000047ab9 */ /* 0x000fe40000000800 */
[----:B------:R-:W-:-:S05]  /*10770*/  IMAD R4, R4, UR4, RZ ;  /* 0x0000000404047c24 */ /* 0x000fca000f8e02ff */
[----:B------:R-:W-:Y:S01]  /*10780*/  ISETP.GE.AND P1, PT, R7, R4, PT ;  /* 0x000000040700720c */ /* 0x000fe20003f26270 */
[----:B------:R-:W-:Y:S02]  /*10790*/  IMAD.MOV.U32 R13, RZ, RZ, R6 ;  /* 0x000000ffff0d7224 */ /* 0x000fe400078e0006 */
[----:B------:R-:W-:-:S10]  /*107a0*/  IMAD.MOV.U32 R12, RZ, RZ, 0x1 ;  /* 0x00000001ff0c7424 */ /* 0x000fd400078e00ff */
[----:B------:R-:W-:Y:S02]  /*107b0*/  @!P1 LEA R9, R5, UR38, 0x1 ;  /* 0x0000002605099c11 */ /* 0x000fe4000f8e08ff */
[----:B------:R-:W-:-:S05]  /*107c0*/  @!P1 LEA R14, P2, R8, R14, 0x1 ;  /* 0x0000000e080e9211 */ /* 0x000fca00078408ff */
[----:B------:R-:W-:Y:S02]  /*107d0*/  @!P1 IMAD.X R3, RZ, RZ, R2, P2 ;  /* 0x000000ffff039224 */ /* 0x000fe400010e0602 */
[----:B------:R-:W-:-:S07]  /*107e0*/  @!P1 IMAD.MOV.U32 R2, RZ, RZ, R14 ;  /* 0x000000ffff029224 */ /* 0x000fce00078e000e */
[----:B------:R-:W-:Y:S05]  /*107f0*/  WARPSYNC.COLLECTIVE R15, `(.L_x_4172) ;  /* 0x000000000f087348 */ /* 0x000fea0003c00000 */
[----:B------:R0:W1:Y:S02]  /*10800*/  SHFL.IDX P6, R14, R13, R12, R11 ;  /* 0x0000000c0d0e7389 */ /* 0x00006400000c000b */
[----:B01----:R-:W-:Y:S01]  /*10810*/  ENDCOLLECTIVE ;  /* 0x000000000000791b */ /* 0x003fe20003800000 */
.L_x_4172:
[----:B------:R-:W-:Y:S01]  /*10820*/  @!PT LDS RZ, [RZ] ;  /* 0x00000000fffff984 */ /* 0x000fe20000000800 */
[----:B------:R-:W-:Y:S01]  /*10830*/  @!PT LDS RZ, [RZ] ;  /* 0x00000000fffff984 */ /* 0x000fe20000000800 */
[----:B------:R-:W-:Y:S01]  /*10840*/  @!PT LDS RZ, [RZ] ;  /* 0x00000000fffff984 */ /* 0x000fe20000000800 */
[----:B------:R0:W-:Y:S01]  /*10850*/  @!P1 LDGSTS.E.BYPASS.LTC128B.128 [R9+0x20400], desc[UR44][R2.64], !P0 ;  /* 0x2040000002099fae */ /* 0x0001e2000c101d6c */
[----:B------:R-:W-:Y:S02]  /*10860*/  ISETP.GE.AND P1, PT, R21, R4, PT ;  /* 0x000000041500720c */ /* 0x000fe40003f26270 */
[----:B------:R-:W-:Y:S01]  /*10870*/  MOV R13, R0 ;  /* 0x00000000000d7202 */ /* 0x000fe20000000f00 */
[----:B0-----:R-:W-:-:S10]  /*10880*/  VIADD R9, R7, 0x20 ;  /* 0x0000002007097836 */ /* 0x001fd40000000000 */
[----:B------:R-:W-:Y:S01]  /*10890*/  @!P1 LEA R21, R5, UR38, 0x1 ;  /* 0x0000002605159c11 */ /* 0x000fe2000f8e08ff */
[----:B------:R-:W-:-:S07]  /*108a0*/  IMAD.MOV.U32 R2, RZ, RZ, R14 ;  /* 0x000000ffff027224 */ /* 0x000fce00078e000e */
[----:B------:R-:W-:Y:S05]  /*108b0*/  WARPSYNC.COLLECTIVE R15, `(.L_x_4173) ;  /* 0x000000000f087348 */ /* 0x000fea0003c00000 */
[----:B------:R0:W1:Y:S02]  /*108c0*/  SHFL.IDX P6, R14, R13, R12, R11 ;  /* 0x0000000c0d0e7389 */ /* 0x00006400000c000b */
[----:B01----:R-:W-:Y:S01]  /*108d0*/  ENDCOLLECTIVE ;  /* 0x000000000000791b */ /* 0x003fe20003800000 */
.L_x_4173:
        /* <DEDUP_REMOVED lines=8> */
.L_x_4174:
        /* <DEDUP_REMOVED lines=11> */
.L_x_4175:
[----:B------:R-:W-:Y:S02]  /*10a10*/  IMAD.MOV.U32 R13, RZ, RZ, R6 ;  /* 0x000000ffff0d7224 */ /* 0x000fe400078e0006 */
[----:B------:R-:W-:Y:S01]  /*10a20*/  IMAD.MOV.U32 R12, RZ, RZ, 0x3 ;  /* 0x00000003ff0c7424 */ /* 0x000fe200078e00ff */
[----:B------:R-:W-:-:S04]  /*10a30*/  @!P1 LEA R14, P2, R8, R14, 0x1 ;  /* 0x0000000e080e9211 */ /* 0x000fc800078408ff */
[----:B------:R-:W-:Y:S01]  /*10a40*/  @!P1 IADD3.X R3, RZ, R2, RZ, P2, !PT ;  /* 0x00000002ff039210 */ /* 0x000fe200017fe4ff */
[----:B------:R-:W-:-:S08]  /*10a50*/  @!P1 IMAD.MOV.U32 R2, RZ, RZ, R14 ;  /* 0x000000ffff029224 */ /* 0x000fd000078e000e */
[----:B------:R-:W-:Y:S05]  /*10a60*/  WARPSYNC.COLLECTIVE R15, `(.L_x_4176) ;  /* 0x000000000f087348 */ /* 0x000fea0003c00000 */
[----:B------:R0:W1:Y:S02]  /*10a70*/  SHFL.IDX P6, R14, R13, R12, R11 ;  /* 0x0000000c0d0e7389 */ /* 0x00006400000c000b */
[----:B01----:R-:W-:Y:S01]  /*10a80*/  ENDCOLLECTIVE ;  /* 0x000000000000791b */ /* 0x003fe20003800000 */
.L_x_4176:
        /* <DEDUP_REMOVED lines=9> */
.L_x_4177:
[----:B------:R-:W-:Y:S05]  /*10b20*/  BRA `(.L_x_4178) ;  /* 0xffffffc400607947 */ /* 0x000fea000383ffff */
.L_x_4077:
[----:B0-----:R-:W-:-:S04]  /*10b30*/  IMAD.U32 R3, RZ, RZ, UR38 ;  /* 0x00000026ff037e24 */ /* 0x001fc8000f8e00ff */
[----:B------:R0:W1:Y:S03]  /*10b40*/  SYNCS.PHASECHK.TRANS64.TRYWAIT P0, [R3+URZ+0x28c20], R4 ;  /* 0x028c2004030075a7 */ /* 0x000066000800017f */
[----:B-1----:R-:W-:Y:S05]  /*10b50*/  @!P0 NANOSLEEP.SYNCS 0x989680 ;  /* 0x009896800000895d */ /* 0x002fea0003900000 */
[----:B------:R-:W1:Y:S02]  /*10b60*/  @!P0 SYNCS.PHASECHK.TRANS64 P0, [R3+URZ+0x28c20], R4 ;  /* 0x028c2004030085a7 */ /* 0x000e64000800007f */
[----:B-1----:R-:W-:Y:S05]  /*10b70*/  @!P0 BRA `(.L_x_4077) ;  /* 0xfffffffc00ec8947 */ /* 0x002fea000383ffff */
[----:B------:R-:W-:Y:S05]  /*10b80*/  BRA `(.L_x_4179) ;  /* 0xffffffc400907947 */ /* 0x000fea000383ffff */
.L_x_4080:
[----:B0-----:R-:W-:-:S04]  /*10b90*/  IMAD.U32 R3, RZ, RZ, UR38 ;  /* 0x00000026ff037e24 */ /* 0x001fc8000f8e00ff */
[----:B------:R0:W1:Y:S03]  /*10ba0*/  SYNCS.PHASECHK.TRANS64.TRYWAIT P0, [R3+URZ+0x28c60], R4 ;  /* 0x028c6004030075a7 */ /* 0x000066000800017f */
[----:B-1----:R-:W-:Y:S05]  /*10bb0*/  @!P0 NANOSLEEP.SYNCS 0x989680 ;  /* 0x009896800000895d */ /* 0x002fea0003900000 */
[----:B------:R-:W1:Y:S02]  /*10bc0*/  @!P0 SYNCS.PHASECHK.TRANS64 P0, [R3+URZ+0x28c60], R4 ;  /* 0x028c6004030085a7 */ /* 0x000e64000800007f */
[----:B-1----:R-:W-:Y:S05]  /*10bd0*/  @!P0 BRA `(.L_x_4080) ;  /* 0xfffffffc00ec8947 */ /* 0x002fea000383ffff */
[----:B------:R-:W-:Y:S05]  /*10be0*/  BRA `(.L_x_4180) ;  /* 0xffffffc4009c7947 */ /* 0x000fea000383ffff */
.L_x_4096:
[----:B-1----:R-:W-:-:S04]  /*10bf0*/  MOV R3, UR38 ;  /* 0x0000002600037c02 */ /* 0x002fc80008000f00 */
[----:B------:R1:W2:Y:S03]  /*10c00*/  SYNCS.PHASECHK.TRANS64.TRYWAIT P0, [R3+URZ+0x28c48], R2 ;  /* 0x028c4802030075a7 */ /* 0x0002a6000800017f */
[----:B--2---:R-:W-:Y:S05]  /*10c10*/  @!P0 NANOSLEEP.SYNCS 0x989680 ;  /* 0x009896800000895d */ /* 0x004fea0003900000 */
[----:B------:R-:W2:Y:S02]  /*10c20*/  @!P0 SYNCS.PHASECHK.TRANS64 P0, [R3+URZ+0x28c48], R2 ;  /* 0x028c4802030085a7 */ /* 0x000ea4000800007f */
[----:B--2---:R-:W-:Y:S05]  /*10c30*/  @!P0 BRA `(.L_x_4096) ;  /* 0xfffffffc00ec8947 */ /* 0x004fea000383ffff */
[----:B------:R-:W-:Y:S05]  /*10c40*/  BRA `(.L_x_4181) ;  /* 0xffffffd000687947 */ /* 0x000fea000383ffff */
.L_x_4101:
[----:B012---:R-:W-:-:S04]  /*10c50*/  IMAD.U32 R3, RZ, RZ, UR38 ;  /* 0x00000026ff037e24 */ /* 0x007fc8000f8e00ff */
[----:B------:R0:W1:Y:S03]  /*10c60*/  SYNCS.PHASECHK.TRANS64.TRYWAIT P0, [R3+URZ+0x28c68], R2 ;  /* 0x028c6802030075a7 */ /* 0x000066000800017f */
[----:B-1----:R-:W-:Y:S05]  /*10c70*/  @!P0 NANOSLEEP.SYNCS 0x989680 ;  /* 0x009896800000895d */ /* 0x002fea0003900000 */
[----:B------:R-:W1:Y:S02]  /*10c80*/  @!P0 SYNCS.PHASECHK.TRANS64 P0, [R3+URZ+0x28c68], R2 ;  /* 0x028c6802030085a7 */ /* 0x000e64000800007f */
[----:B-1----:R-:W-:Y:S05]  /*10c90*/  @!P0 BRA `(.L_x_4101) ;  /* 0xfffffffc00ec8947 */ /* 0x002fea000383ffff */
[----:B------:R-:W-:Y:S05]  /*10ca0*/  BRA `(.L_x_4182) ;  /* 0xffffffd000c87947 */ /* 0x000fea000383ffff */
.L_x_4116:
[----:B-1----:R-:W-:-:S04]  /*10cb0*/  IMAD.U32 R3, RZ, RZ, UR38 ;  /* 0x00000026ff037e24 */ /* 0x002fc8000f8e00ff */
[----:B------:R1:W2:Y:S03]  /*10cc0*/  SYNCS.PHASECHK.TRANS64.TRYWAIT P0, [R3+URZ+0x28c40], R2 ;  /* 0x028c4002030075a7 */ /* 0x0002a6000800017f */
[----:B--2---:R-:W-:Y:S05]  /*10cd0*/  @!P0 NANOSLEEP.SYNCS 0x989680 ;  /* 0x009896800000895d */ /* 0x004fea0003900000 */
[----:B------:R-:W2:Y:S02]  /*10ce0*/  @!P0 SYNCS.PHASECHK.TRANS64 P0, [R3+URZ+0x28c40], R2 ;  /* 0x028c4002030085a7 */ /* 0x000ea4000800007f */
[----:B--2---:R-:W-:Y:S05]  /*10cf0*/  @!P0 BRA `(.L_x_4116) ;  /* 0xfffffffc00ec8947 */ /* 0x004fea000383ffff */
[----:B------:R-:W-:Y:S05]  /*10d00*/  BRA `(.L_x_4183) ;  /* 0xffffffdc00187947 */ /* 0x000fea000383ffff */
.L_x_4121:
[----:B01----:R-:W-:-:S04]  /*10d10*/  IMAD.U32 R3, RZ, RZ, UR38 ;  /* 0x00000026ff037e24 */ /* 0x003fc8000f8e00ff */
[----:B------:R0:W1:Y:S03]  /*10d20*/  SYNCS.PHASECHK.TRANS64.TRYWAIT P0, [R3+URZ+0x28c60], R2 ;  /* 0x028c6002030075a7 */ /* 0x000066000800017f */
[----:B-1----:R-:W-:Y:S05]  /*10d30*/  @!P0 NANOSLEEP.SYNCS 0x989680 ;  /* 0x009896800000895d */ /* 0x002fea0003900000 */
[----:B------:R-:W1:Y:S02]  /*10d40*/  @!P0 SYNCS.PHASECHK.TRANS64 P0, [R3+URZ+0x28c60], R2 ;  /* 0x028c6002030085a7 */ /* 0x000e64000800007f */
[----:B-1----:R-:W-:Y:S05]  /*10d50*/  @!P0 BRA `(.L_x_4121) ;  /* 0xfffffffc00ec8947 */ /* 0x002fea000383ffff */
[----:B------:R-:W-:Y:S05]  /*10d60*/  BRA `(.L_x_4184) ;  /* 0xffffffdc007c7947 */ /* 0x000fea000383ffff */
.L_x_4137:
[----:B--2---:R-:W-:-:S04]  /*10d70*/  MOV R3, UR38 ;  /* 0x0000002600037c02 */ /* 0x004fc80008000f00 */
[----:B------:R2:W3:Y:S03]  /*10d80*/  SYNCS.PHASECHK.TRANS64.TRYWAIT P0, [R3+URZ+0x28c48], R2 ;  /* 0x028c4802030075a7 */ /* 0x0004e6000800017f */
[----:B---3--:R-:W-:Y:S05]  /*10d90*/  @!P0 NANOSLEEP.SYNCS 0x989680 ;  /* 0x009896800000895d */ /* 0x008fea0003900000 */
[----:B------:R-:W3:Y:S02]  /*10da0*/  @!P0 SYNCS.PHASECHK.TRANS64 P0, [R3+URZ+0x28c48], R2 ;  /* 0x028c4802030085a7 */ /* 0x000ee4000800007f */
[----:B---3--:R-:W-:Y:S05]  /*10db0*/  @!P0 BRA `(.L_x_4137) ;  /* 0xfffffffc00ec8947 */ /* 0x008fea000383ffff */
[----:B------:R-:W-:Y:S05]  /*10dc0*/  BRA `(.L_x_4185) ;  /* 0xffffffe400d87947 */ /* 0x000fea000383ffff */
.L_x_4142:
[----:B--2---:R-:W-:-:S04]  /*10dd0*/  IMAD.U32 R3, RZ, RZ, UR38 ;  /* 0x00000026ff037e24 */ /* 0x004fc8000f8e00ff */
[----:B------:R2:W3:Y:S03]  /*10de0*/  SYNCS.PHASECHK.TRANS64.TRYWAIT P0, [R3+URZ+0x28c68], R2 ;  /* 0x028c6802030075a7 */ /* 0x0004e6000800017f */
[----:B---3--:R-:W-:Y:S05]  /*10df0*/  @!P0 NANOSLEEP.SYNCS 0x989680 ;  /* 0x009896800000895d */ /* 0x008fea0003900000 */
[----:B------:R-:W3:Y:S02]  /*10e00*/  @!P0 SYNCS.PHASECHK.TRANS64 P0, [R3+URZ+0x28c68], R2 ;  /* 0x028c6802030085a7 */ /* 0x000ee4000800007f */
[----:B---3--:R-:W-:Y:S05]  /*10e10*/  @!P0 BRA `(.L_x_4142) ;  /* 0xfffffffc00ec8947 */ /* 0x008fea000383ffff */
[----:B------:R-:W-:Y:S05]  /*10e20*/  BRA `(.L_x_4186) ;  /* 0xffffffe8003c7947 */ /* 0x000fea000383ffff */
.L_x_4153:
[----:B---3--:R3:W4:Y:S02]  /*10e30*/  SYNCS.PHASECHK.TRANS64.TRYWAIT P0, [R2+URZ+0x28c20], R9 ;  /* 0x028c2009020075a7 */ /* 0x008724000800017f */
[----:B----4-:R-:W-:Y:S05]  /*10e40*/  @!P0 NANOSLEEP.SYNCS 0x989680 ;  /* 0x009896800000895d */ /* 0x010fea0003900000 */
[----:B------:R-:W4:Y:S02]  /*10e50*/  @!P0 SYNCS.PHASECHK.TRANS64 P0, [R2+URZ+0x28c20], R9 ;  /* 0x028c2009020085a7 */ /* 0x000f24000800007f */
[----:B----4-:R-:W-:Y:S05]  /*10e60*/  @!P0 BRA `(.L_x_4153) ;  /* 0xfffffffc00f08947 */ /* 0x010fea000383ffff */
[----:B------:R-:W-:Y:S05]  /*10e70*/  BRA `(.L_x_4187) ;  /* 0xfffffff0002c7947 */ /* 0x000fea000383ffff */
.L_x_4154:
[----:B------:R-:W4:Y:S01]  /*10e80*/  S2R R3, SR_TID.X ;  /* 0x0000000000037919 */ /* 0x000f220000002100 */
[----:B------:R-:W-:Y:S01]  /*10e90*/  BSSY B0, `(.L_x_4188) ;  /* 0x000000a000007945 */ /* 0x000fe20003800000 */
[----:B0-----:R-:W-:Y:S01]  /*10ea0*/  IMAD.MOV.U32 R12, RZ, RZ, RZ ;  /* 0x000000ffff0c7224 */ /* 0x001fe200078e00ff */
[----:B------:R-:W-:Y:S01]  /*10eb0*/  MOV R11, 0x1f ;  /* 0x0000001f000b7802 */ /* 0x000fe20000000f00 */
[----:B------:R-:W-:Y:S01]  /*10ec0*/  IMAD.MOV.U32 R15, RZ, RZ, -0x1 ;  /* 0xffffffffff0f7424 */ /* 0x000fe200078e00ff */
[----:B----4-:R-:W-:-:S04]  /*10ed0*/  SHF.R.U32.HI R3, RZ, 0x5, R3 ;  /* 0x00000005ff037819 */ /* 0x010fc80000011603 */
[----:B------:R-:W-:-:S05]  /*10ee0*/  LOP3.LUT R3, R3, 0x3, RZ, 0xc0, !PT ;  /* 0x0000000303037812 */ /* 0x000fca00078ec0ff */
[----:B------:R-:W-:-:S07]  /*10ef0*/  IMAD.MOV.U32 R13, RZ, RZ, R3 ;  /* 0x000000ffff0d7224 */ /* 0x000fce00078e0003 */
[----:B-123--:R-:W-:Y:S05]  /*10f00*/  WARPSYNC.COLLECTIVE R15, `(.L_x_4189) ;  /* 0x000000000f087348 */ /* 0x00efea0003c00000 */
[----:B------:R0:W4:Y:S02]  /*10f10*/  SHFL.IDX P6, R14, R13, R12, R11 ;  /* 0x0000000c0d0e7389 */ /* 0x00012400000c000b */
[----:B01234-:R-:W-:Y:S01]  /*10f20*/  ENDCOLLECTIVE ;  /* 0x000000000000791b */ /* 0x01ffe20003800000 */
.L_x_4189:
[----:B------:R-:W-:Y:S05]  /*10f30*/  BSYNC B0 ;  /* 0x0000000000007941 */ /* 0x000fea0003800000 */
.L_x_4188:
[----:B------:R-:W-:Y:S05]  /*10f40*/  BRA `(.L_x_4190) ;  /* 0xfffffff000107947 */ /* 0x000fea000383ffff */
.L_x_4155:
[----:B------:R-:W-:Y:S01]  /*10f50*/  BSSY B0, `(.L_x_4191) ;  /* 0x0000006000007945 */ /* 0x000fe20003800000 */
[----:B------:R-:W-:-:S07]  /*10f60*/  IMAD.MOV.U32 R15, RZ, RZ, -0x1 ;  /* 0xffffffffff0f7424 */ /* 0x000fce00078e00ff */
[----:B-1234-:R-:W-:Y:S05]  /*10f70*/  WARPSYNC.COLLECTIVE R15, `(.L_x_4192) ;  /* 0x000000000f0c7348 */ /* 0x01efea0003c00000 */
[----:B------:R-:W-:Y:S02]  /*10f80*/  ELECT P6, UR62, PT ;  /* 0x00000000003e782f */ /* 0x000fe400038c0000 */
[----:B------:R-:W-:Y:S01]  /*10f90*/  MOV R14, UR62 ;  /* 0x0000003e000e7c02 */ /* 0x000fe20008000f00 */
[----:B-1234-:R-:W-:Y:S10]  /*10fa0*/  ENDCOLLECTIVE ;  /* 0x000000000000791b */ /* 0x01eff40003800000 */
.L_x_4192:
[----:B------:R-:W-:Y:S05]  /*10fb0*/  BSYNC B0 ;  /* 0x0000000000007941 */ /* 0x000fea0003800000 */
.L_x_4191:
[----:B------:R-:W-:Y:S05]  /*10fc0*/  BRA `(.L_x_4193) ;  /* 0xfffffff000047947 */ /* 0x000fea000383ffff */
.L_x_4157:
[----:B0-----:R0:W2:Y:S02]  /*10fd0*/  SYNCS.PHASECHK.TRANS64.TRYWAIT P0, [R7+URZ], R4 ;  /* 0x00000004070075a7 */ /* 0x0010a4000800017f */
[----:B--2---:R-:W-:Y:S05]  /*10fe0*/  @!P0 NANOSLEEP.SYNCS 0x989680 ;  /* 0x009896800000895d */ /* 0x004fea0003900000 */
[----:B------:R-:W2:Y:S02]  /*10ff0*/  @!P0 SYNCS.PHASECHK.TRANS64 P0, [R7+URZ], R4 ;  /* 0x00000004070085a7 */ /* 0x000ea4000800007f */
[----:B--2---:R-:W-:Y:S05]  /*11000*/  @!P0 BRA `(.L_x_4157) ;  /* 0xfffffffc00f08947 */ /* 0x004fea000383ffff */
[----:B------:R-:W-:Y:S05]  /*11010*/  BRA `(.L_x_4194) ;  /* 0xfffffff000387947 */ /* 0x000fea000383ffff */
.L_x_4158:
[----:B--2---:R2:W4:Y:S02]  /*11020*/  SYNCS.PHASECHK.TRANS64.TRYWAIT P0, [R5+URZ], R0 ;  /* 0x00000000050075a7 */ /* 0x004524000800017f */
[----:B----4-:R-:W-:Y:S05]  /*11030*/  @!P0 NANOSLEEP.SYNCS 0x989680 ;  /* 0x009896800000895d */ /* 0x010fea0003900000 */
[----:B------:R-:W4:Y:S02]  /*11040*/  @!P0 SYNCS.PHASECHK.TRANS64 P0, [R5+URZ], R0 ;  /* 0x00000000050085a7 */ /* 0x000f24000800007f */
[----:B----4-:R-:W-:Y:S05]  /*11050*/  @!P0 BRA `(.L_x_4158) ;  /* 0xfffffffc00f08947 */ /* 0x010fea000383ffff */
[----:B------:R-:W-:Y:S05]  /*11060*/  BRA `(.L_x_4195) ;  /* 0xfffffff0002c7947 */ /* 0x000fea000383ffff */
.L_x_4160:
[----:B--2---:R2:W3:Y:S02]  /*11070*/  SYNCS.PHASECHK.TRANS64.TRYWAIT P0, [R5+URZ], R4 ;  /* 0x00000004050075a7 */ /* 0x0044e4000800017f */
[----:B---3--:R-:W-:Y:S05]  /*11080*/  @!P0 NANOSLEEP.SYNCS 0x989680 ;  /* 0x009896800000895d */ /* 0x008fea0003900000 */
[----:B------:R-:W3:Y:S02]  /*11090*/  @!P0 SYNCS.PHASECHK.TRANS64 P0, [R5+URZ], R4 ;  /* 0x00000004050085a7 */ /* 0x000ee4000800007f */
[----:B---3--:R-:W-:Y:S05]  /*110a0*/  @!P0 BRA `(.L_x_4160) ;  /* 0xfffffffc00f08947 */ /* 0x008fea000383ffff */
[----:B------:R-:W-:Y:S05]  /*110b0*/  BRA `(.L_x_4196) ;  /* 0xfffffff000307947 */ /* 0x000fea000383ffff */
.L_x_4197:
        /* <DEDUP_REMOVED lines=12> */
.L_x_5878:


//--------------------- .text._ZN7cutlass13device_kernelIN5flash11enable_sm90INS1_16FlashAttnFwdSm90INS1_25CollectiveMainloopFwdSm90ILi2EN4cute5tupleIJNS5_1CILi1EEES8_S8_EEENS6_IJNS7_ILi64EEESA_SA_EEELi512ENS_10bfloat16_tEfNS_4arch4Sm90ELb1ELb0ELb0ELb0ELb0ELb0ELb1ELb0ELb0ELb1ELb1ELb0EEENS1_21CollectiveEpilogueFwdINS6_IJSA_NS7_ILi512EEESA_EEES9_SC_SE_Li256ELb0ELb1ELb1ELb0EEENS1_19SingleTileSchedulerILb0ELb1ELb1ELi64EEEEEEEEEvNT_6ParamsE --------------------------
	.section	.text._ZN7cutlass13device_kernelIN5flash11enable_sm90INS1_16FlashAttnFwdSm90INS1_25CollectiveMainloopFwdSm90ILi2EN4cute5tupleIJNS5_1CILi1EEES8_S8_EEENS6_IJNS7_ILi64EEESA_SA_EEELi512ENS_10bfloat16_tEfNS_4arch4Sm90ELb1ELb0ELb0ELb0ELb0ELb0ELb1ELb0ELb0ELb1ELb1ELb0EEENS1_21CollectiveEpilogueFwdINS6_IJSA_NS7_ILi512EEESA_EEES9_SC_SE_Li256ELb0ELb1ELb1ELb0EEENS1_19SingleTileSchedulerILb0ELb1ELb1ELi64EEEEEEEEEvNT_6ParamsE,"ax",@progbits
	.align	128
.text._ZN7cutlass13device_kernelIN5flash11enable_sm90INS1_16FlashAttnFwdSm90INS1_25CollectiveMainloopFwdSm90ILi2EN4cute5tupleIJNS5_1CILi1EEES8_S8_EEENS6_IJNS7_ILi64EEESA_SA_EEELi512ENS_10bfloat16_tEfNS_4arch4Sm90ELb1ELb0ELb0ELb0ELb0ELb0ELb1ELb0ELb0ELb1ELb1ELb0EEENS1_21CollectiveEpilogueFwdINS6_IJSA_NS7_ILi512EEESA_EEES9_SC_SE_Li256ELb0ELb1ELb1ELb0EEENS1_19SingleTileSchedulerILb0ELb1ELb1ELi64EEEEEEEEEvNT_6ParamsE:
        .type           _ZN7cutlass13device_kernelIN5flash11enable_sm90INS1_16FlashAttnFwdSm90INS1_25CollectiveMainloopFwdSm90ILi2EN4cute5tupleIJNS5_1CILi1EEES8_S8_EEENS6_IJNS7_ILi64EEESA_SA_EEELi512ENS_10bfloat16_tEfNS_4arch4Sm90ELb1ELb0ELb0ELb0ELb0ELb0ELb1ELb0ELb0ELb1ELb1ELb0EEENS1_21CollectiveEpilogueFwdINS6_IJSA_NS7_ILi512EEESA_EEES9_SC_SE_Li256ELb0ELb1ELb1ELb0EEENS1_19SingleTileSchedulerILb0ELb1ELb1ELi64EEEEEEEEEvNT_6ParamsE,@function
        .size           _ZN7cutlass13device_kernelIN5flash11enable_sm90INS1_16FlashAttnFwdSm90INS1_25CollectiveMainloopFwdSm90ILi2EN4cute5tupleIJNS5_1CILi1EEES8_S8_EEENS6_IJNS7_ILi64EEESA_SA_EEELi512ENS_10bfloat16_tEfNS_4arch4Sm90ELb1ELb0ELb0ELb0ELb0ELb0ELb1ELb0ELb0ELb1ELb1ELb0EEENS1_21CollectiveEpilogueFwdINS6_IJSA_NS7_ILi512EEESA_EEES9_SC_SE_Li256ELb0ELb1ELb1ELb0EEENS1_19SingleTileSchedulerILb0ELb1ELb1ELi64EEEEEEEEEvNT_6ParamsE,(.L_x_5879 - _ZN7cutlass13device_kernelIN5flash11enable_sm90INS1_16FlashAttnFwdSm90INS1_25CollectiveMainloopFwdSm90ILi2EN4cute5tupleIJNS5_1CILi1EEES8_S8_EEENS6_IJNS7_ILi64EEESA_SA_EEELi512ENS_10bfloat16_tEfNS_4arch4Sm90ELb1ELb0ELb0ELb0ELb0ELb0ELb1ELb0ELb0ELb1ELb1ELb0EEENS1_21CollectiveEpilogueFwdINS6_IJSA_NS7_ILi512EEESA_EEES9_SC_SE_Li256ELb0ELb1ELb1ELb0EEENS1_19SingleTileSchedulerILb0ELb1ELb1ELi64EEEEEEEEEvNT_6ParamsE)
        .other          _ZN7cutlass13device_kernelIN5flash11enable_sm90INS1_16FlashAttnFwdSm90INS1_25CollectiveMainloopFwdSm90ILi2EN4cute5tupleIJNS5_1CILi1EEES8_S8_EEENS6_IJNS7_ILi64EEESA_SA_EEELi512ENS_10bfloat16_tEfNS_4arch4Sm90ELb1ELb0ELb0ELb0ELb0ELb0ELb1ELb0ELb0ELb1ELb1ELb0EEENS1_21CollectiveEpilogueFwdINS6_IJSA_NS7_ILi512EEESA_EEES9_SC_SE_Li256ELb0ELb1ELb1ELb0EEENS1_19SingleTileSchedulerILb0ELb1ELb1ELi64EEEEEEEEEvNT_6ParamsE,@"STO_CUDA_ENTRY STV_DEFAULT"
_ZN7cutlass13device_kernelIN5flash11enable_sm90INS1_16FlashAttnFwdSm90INS1_25CollectiveMainloopFwdSm90ILi2EN4cute5tupleIJNS5_1CILi1EEES8_S8_EEENS6_IJNS7_ILi64EEESA_SA_EEELi512ENS_10bfloat16_tEfNS_4arch4Sm90ELb1ELb0ELb0ELb0ELb0ELb0ELb1ELb0ELb0ELb1ELb1ELb0EEENS1_21CollectiveEpilogueFwdINS6_IJSA_NS7_ILi512EEESA_EEES9_SC_SE_Li256ELb0ELb1ELb1ELb0EEENS1_19SingleTileSchedulerILb0ELb1ELb1ELi64EEEEEEEEEvNT_6ParamsE:
        /* <DEDUP_REMOVED lines=18> */
.L_x_4199:
[----:B------:R-:W-:Y:S05]  /*0120*/  BSYNC B0 ;  /* 0x0000000000007941 */ /* 0x000fea0003800000 */
.L_x_4198:
        /* <DEDUP_REMOVED lines=39> */
.L_x_4200:
        /* <DEDUP_REMOVED lines=22> */
.L_x_4201:
        /* <DEDUP_REMOVED lines=18> */
.L_x_4202:
        /* <DEDUP_REMOVED lines=22> */
.L_x_4203:
        /* <DEDUP_REMOVED lines=22> */
.L_x_4204:
        /* <DEDUP_REMOVED lines=9> */
.L_x_4207:
        /* <DEDUP_REMOVED lines=25> */
[----:B------:R-:W1:Y:S01]  /*0b00*/  LDC.64 R4, c[0x0][0x418] ;  /* 0x00010600ff047b82 */ /* 0x000e620000000a00 */
[----:B------:R-:W-:Y:S01]  /*0b10*/  UISETP.NE.AND UP0, UPT, UR10, 0x1, UPT ;  /* 0x000000010a00788c */ /* 0x000fe2000bf05270 */
[----:B------:R-:W-:-:S06]  /*0b20*/  VIADD R23, R11, 0xffffff80 ;  /* 0xffffff800b177836 */ /* 0x000fcc0000000000 */
[----:B------:R-:W2:Y:S08]  /*0b30*/  LDC R193, c[0x0][0x424] ;  /* 0x00010900ffc17b82 */ /* 0x000eb00000000800 */
[----:B0-----:R-:W0:Y:S08]  /*0b40*/  LDC R2, c[0x0][0x2f0] ;  /* 0x0000bc00ff027b82 */ /* 0x001e300000000800 */
[----:B------:R-:W3:Y:S01]  /*0b50*/  S2UR UR60, SR_CTAID.X ;  /* 0x00000000003c79c3 */ /* 0x000ee20000002500 */
[----:B-1----:R-:W-:-:S04]  /*0b60*/  ISETP.NE.U32.AND P0, PT, R4, RZ, PT ;  /* 0x000000ff0400720c */ /* 0x002fc80003f05070 */
[----:B------:R-:W-:-:S04]  /*0b70*/  ISETP.NE.AND.EX P0, PT, R5, RZ, PT, P0 ;  /* 0x000000ff0500720c */ /* 0x000fc80003f05300 */
[----:B--2---:R-:W-:Y:S02]  /*0b80*/  SEL R193, R193, 0x1, P0 ;  /* 0x00000001c1c17807 */ /* 0x004fe40000000000 */
[----:B------:R-:W-:-:S03]  /*0b90*/  PLOP3.LUT P0, PT, PT, PT, UP0, 0x80, 0x0 ;  /* 0x000000000000781c */ /* 0x000fc60003f0f008 */
[----:B0-----:R-:W-:-:S05]  /*0ba0*/  IMAD R0, R193, R2, 0x3f ;  /* 0x0000003fc1007424 */ /* 0x001fca00078e0202 */
[----:B------:R-:W-:Y:S01]  /*0bb0*/  SHF.R.S32.HI R3, RZ, 0x1f, R0 ;  /* 0x0000001fff037819 */ /* 0x000fe20000011400 */
[----:B---3--:R-:W-:-:S03]  /*0bc0*/  USHF.L.U32 UR60, UR60, 0x6, URZ ;  /* 0x000000063c3c7899 */ /* 0x008fc6000800063f */
[----:B------:R-:W-:-:S04]  /*0bd0*/  LEA.HI R3, R3, R0, RZ, 0x6 ;  /* 0x0000000003037211 */ /* 0x000fc800078f30ff */
[----:B------:R-:W-:Y:S01]  /*0be0*/  SHF.R.S32.HI R3, RZ, 0x6, R3 ;  /* 0x00000006ff037819 */ /* 0x000fe20000011403 */
[----:B------:R-:W-:Y:S06]  /*0bf0*/  @!P0 BRA `(.L_x_4209) ;  /* 0x0000001c00f48947 */ /* 0x000fec0003800000 */
[----:B------:R-:W0:Y:S01]  /*0c00*/  LDC R0, c[0x0][0x288] ;  /* 0x0000a200ff007b82 */ /* 0x000e220000000800 */
[----:B------:R-:W-:Y:S01]  /*0c10*/  ULDC UR5, c[0x0][0x448] ;  /* 0x0001120000057ab9 */ /* 0x000fe20000000800 */
[----:B------:R-:W-:Y:S01]  /*0c20*/  UIADD3 UR60, UR60, 0x3f, URZ ;  /* 0x0000003f3c3c7890 */ /* 0x000fe2000fffe03f */
[----:B------:R-:W-:Y:S01]  /*0c30*/  R2UR UR8, R3 ;  /* 0x00000000030872ca */ /* 0x000fe200000e0000 */
[----:B------:R-:W-:Y:S01]  /*0c40*/  UISETP.NE.AND UP0, UPT, UR5, 0x1, UPT ;  /* 0x000000010500788c */ /* 0x000fe2000bf05270 */
[----:B------:R-:W-:Y:S01]  /*0c50*/  PLOP3.LUT P0, PT, PT, PT, PT, 0x80, 0x0 ;  /* 0x000000000000781c */ /* 0x000fe20003f0f070 */
[----:B------:R-:W-:Y:S01]  /*0c60*/  USHF.R.U32.HI UR9, URZ, 0x10, UR4 ;  /* 0x000000103f097899 */ /* 0x000fe20008011604 */
[----:B------:R-:W-:Y:S01]  /*0c70*/  IMAD.MOV.U32 R4, RZ, RZ, RZ ;  /* 0x000000ffff047224 */ /* 0x000fe200078e00ff */
[----:B------:R-:W-:Y:S01]  /*0c80*/  ULOP3.LUT UR6, UR4, 0xffff, URZ, 0xc0, !UPT ;  /* 0x0000ffff04067892 */ /* 0x000fe2000f8ec03f */
[----:B------:R-:W-:Y:S02]  /*0c90*/  CS2R R150, SRZ ;  /* 0x0000000000967805 */ /* 0x000fe4000001ff00 */
[----:B------:R-:W-:-:S02]  /*0ca0*/  CS2R R148, SRZ ;  /* 0x0000000000947805 */ /* 0x000fc4000001ff00 */
[----:B------:R-:W-:Y:S02]  /*0cb0*/  CS2R R146, SRZ ;  /* 0x0000000000927805 */ /* 0x000fe4000001ff00 */
[----:B------:R-:W-:Y:S02]  /*0cc0*/  CS2R R144, SRZ ;  /* 0x0000000000907805 */ /* 0x000fe4000001ff00 */
[----:B------:R-:W-:Y:S02]  /*0cd0*/  CS2R R142, SRZ ;  /* 0x00000000008e7805 */ /* 0x000fe4000001ff00 */
        /* <DEDUP_REMOVED lines=10> */
[----:B0-----:R-:W-:Y:S02]  /*0d80*/  IADD3 R0, -R0, 0x40, RZ ;  /* 0x0000004000007810 */ /* 0x001fe40007ffe1ff */
[----:B------:R-:W-:-:S02]  /*0d90*/  CS2R R128, SRZ ;  /* 0x0000000000807805 */ /* 0x000fc4000001ff00 */
[----:B------:R-:W-:Y:S02]  /*0da0*/  CS2R R126, SRZ ;  /* 0x00000000007e7805 */ /* 0x000fe4000001ff00 */
[----:B------:R-:W-:Y:S02]  /*0db0*/  CS2R R124, SRZ ;  /* 0x00000000007c7805 */ /* 0x000fe4000001ff00 */
[----:B------:R-:W-:Y:S01]  /*0dc0*/  CS2R R122, SRZ ;  /* 0x00000000007a7805 */ /* 0x000fe2000001ff00 */
[----:B------:R-:W-:Y:S01]  /*0dd0*/  IMAD R0, R193, R2, R0 ;  /* 0x00000002c1007224 */ /* 0x000fe200078e0200 */
[----:B------:R-:W-:Y:S02]  /*0de0*/  CS2R R2, SRZ ;  /* 0x0000000000027805 */ /* 0x000fe4000001ff00 */
        /* <DEDUP_REMOVED lines=16> */
[----:B------:R-:W-:Y:S01]  /*0ef0*/  UIADD3 UR60, UR7, UR60, URZ ;  /* 0x0000003c073c7290 */ /* 0x000fe2000fffe03f */
[----:B------:R-:W-:Y:S02]  /*0f00*/  CS2R R90, SRZ ;  /* 0x00000000005a7805 */ /* 0x000fe4000001ff00 */
[----:B------:R-:W-:Y:S02]  /*0f10*/  CS2R R88, SRZ ;  /* 0x0000000000587805 */ /* 0x000fe4000001ff00 */
[----:B------:R-:W-:Y:S01]  /*0f20*/  CS2R R86, SRZ ;  /* 0x0000000000567805 */ /* 0x000fe2000001ff00 */
[----:B------:R-:W-:Y:S01]  /*0f30*/  USHF.R.S32.HI UR4, URZ, 0x1f, UR60 ;  /* 0x0000001f3f047899 */ /* 0x000fe2000801143c */
[----:B------:R-:W-:-:S02]  /*0f40*/  CS2R R84, SRZ ;  /* 0x0000000000547805 */ /* 0x000fc4000001ff00 */
[----:B------:R-:W-:Y:S02]  /*0f50*/  CS2R R82, SRZ ;  /* 0x0000000000527805 */ /* 0x000fe4000001ff00 */
[----:B------:R-:W-:Y:S01]  /*0f60*/  CS2R R80, SRZ ;  /* 0x0000000000507805 */ /* 0x000fe2000001ff00 */
[----:B------:R-:W-:Y:S01]  /*0f70*/  ULEA.HI UR4, UR4, UR60, URZ, 0x6 ;  /* 0x0000003c04047291 */ /* 0x000fe2000f8f303f */
[----:B------:R-:W-:Y:S02]  /*0f80*/  CS2R R78, SRZ ;  /* 0x00000000004e7805 */ /* 0x000fe4000001ff00 */
[----:B------:R-:W-:Y:S02]  /*0f90*/  CS2R R76, SRZ ;  /* 0x00000000004c7805 */ /* 0x000fe4000001ff00 */
[----:B------:R-:W-:Y:S01]  /*0fa0*/  CS2R R74, SRZ ;  /* 0x00000000004a7805 */ /* 0x000fe2000001ff00 */
[----:B------:R-:W-:Y:S01]  /*0fb0*/  USHF.R.S32.HI UR4, URZ, 0x6, UR4 ;  /* 0x000000063f047899 */ /* 0x000fe20008011404 */
[----:B------:R-:W-:-:S02]  /*0fc0*/  CS2R R72, SRZ ;  /* 0x0000000000487805 */ /* 0x000fc4000001ff00 */
[----:B------:R-:W-:Y:S02]  /*0fd0*/  CS2R R70, SRZ ;  /* 0x0000000000467805 */ /* 0x000fe4000001ff00 */
[----:B------:R-:W-:Y:S01]  /*0fe0*/  CS2R R68, SRZ ;  /* 0x0000000000447805 */ /* 0x000fe2000001ff00 */
[----:B------:R-:W-:Y:S01]  /*0ff0*/  UISETP.LT.AND UP0, UPT, UR8, UR4, UPT ;  /* 0x000000040800728c */ /* 0x000fe2000bf01270 */
[----:B------:R-:W-:Y:S02]  /*1000*/  CS2R R66, SRZ ;  /* 0x0000000000427805 */ /* 0x000fe4000001ff00 */
[----:B------:R-:W-:Y:S02]  /*1010*/  CS2R R64, SRZ ;  /* 0x0000000000407805 */ /* 0x000fe4000001ff00 */
[----:B------:R-:W-:Y:S01]  /*1020*/  CS2R R62, SRZ ;  /* 0x00000000003e7805 */ /* 0x000fe2000001ff00 */
[----:B------:R-:W-:Y:S01]  /*1030*/  USEL UR5, UR8, UR4, UP0 ;  /* 0x0000000408057287 */ /* 0x000fe20008000000 */
[----:B------:R-:W-:Y:S01]  /*1040*/  CS2R R60, SRZ ;  /* 0x00000000003c7805 */ /* 0x000fe2000001ff00 */
[----:B------:R-:W-:Y:S01]  /*1050*/  UISETP.NE.AND UP0, UPT, UR9, URZ, UPT ;  /* 0x0000003f0900728c */ /* 0x000fe2000bf05270 */
[----:B------:R-:W-:Y:S01]  /*1060*/  CS2R R58, SRZ ;  /* 0x00000000003a7805 */ /* 0x000fe2000001ff00 */
[----:B------:R-:W-:Y:S01]  /*1070*/  UISETP.GE.AND UP1, UPT, UR5, 0x1, UPT ;  /* 0x000000010500788c */ /* 0x000fe2000bf26270 */
[----:B------:R-:W-:-:S02]  /*1080*/  CS2R R56, SRZ ;  /* 0x0000000000387805 */ /* 0x000fc4000001ff00 */
[----:B------:R-:W-:Y:S02]  /*1090*/  CS2R R54, SRZ ;  /* 0x0000000000367805 */ /* 0x000fe4000001ff00 */
[----:B------:R-:W-:Y:S02]  /*10a0*/  CS2R R52, SRZ ;  /* 0x0000000000347805 */ /* 0x000fe4000001ff00 */
[----:B------:R-:W-:Y:S02]  /*10b0*/  CS2R R50, SRZ ;  /* 0x0000000000327805 */ /* 0x000fe4000001ff00 */
[----:B------:R-:W-:Y:S02]  /*10c0*/  CS2R R48, SRZ ;  /* 0x0000000000307805 */ /* 0x000fe4000001ff00 */
[----:B------:R-:W-:Y:S02]  /*10d0*/  PLOP3.LUT P1, PT, PT, PT, UP1, 0x80, 0x0 ;  /* 0x000000000000781c */ /* 0x000fe40003f2f018 */
[----:B------:R-:W-:-:S02]  /*10e0*/  CS2R R46, SRZ ;  /* 0x00000000002e7805 */ /* 0x000fc4000001ff00 */
[----:B------:R-:W-:Y:S01]  /*10f0*/  CS2R R44, SRZ ;  /* 0x00000000002c7805 */ /* 0x000fe2000001ff00 */
[----:B------:R-:W-:Y:S01]  /*1100*/  @!UP0 ULDC UR9, c[0x0][0xae8] ;  /* 0x0002ba0000098ab9 */ /* 0x000fe20000000800 */
[----:B------:R-:W-:Y:S02]  /*1110*/  CS2R R42, SRZ ;  /* 0x00000000002a7805 */ /* 0x000fe4000001ff00 */
[----:B------:R-:W-:Y:S02]  /*1120*/  CS2R R40, SRZ ;  /* 0x0000000000287805 */ /* 0x000fe4000001ff00 */
[----:B------:R-:W-:Y:S01]  /*1130*/  CS2R R38, SRZ ;  /* 0x0000000000267805 */ /* 0x000fe2000001ff00 */
[----:B------:R-:W-:Y:S02]  /*1140*/  IMAD.MOV.U32 R37, RZ, RZ, RZ ;  /* 0x000000ffff257224 */ /* 0x000fe400078e00ff */
[----:B------:R-:W-:Y:S05]  /*1150*/  @!P1 BRA `(.L_x_4210) ;  /* 0x0000000000749947 */ /* 0x000fea0003800000 */
[----:B------:R-:W-:Y:S01]  /*1160*/  IMAD.U32 R5, RZ, RZ, UR9 ;  /* 0x00000009ff057e24 */ /* 0x000fe2000f8e00ff */
[----:B------:R-:W-:-:S04]  /*1170*/  UIADD3 UR4, UR9, -0x1, UR5 ;  /* 0xffffffff09047890 */ /* 0x000fc8000fffe005 */
[-C--:B------:R-:W-:Y:S02]  /*1180*/  IABS R3, R5.reuse ;  /* 0x0000000500037213 */ /* 0x080fe40000000000 */
[----:B------:R-:W-:Y:S01]  /*1190*/  IABS R9, R5 ;  /* 0x0000000500097213 */ /* 0x000fe20000000000 */
[----:B------:R-:W-:Y:S01]  /*11a0*/  IMAD.U32 R8, RZ, RZ, UR4 ;  /* 0x00000004ff087e24 */ /* 0x000fe2000f8e00ff */
[----:B------:R-:W0:Y:S01]  /*11b0*/  I2F.RP R0, R3 ;  /* 0x0000000300007306 */ /* 0x000e220000209400 */
[----:B------:R-:W-:Y:S02]  /*11c0*/  ULOP3.LUT UR4, UR4, UR9, URZ, 0x3c, !UPT ;  /* 0x0000000904047292 */ /* 0x000fe4000f8e3c3f */
[----:B------:R-:W-:-:S04]  /*11d0*/  IMAD.MOV R9, RZ, RZ, -R9 ;  /* 0x000000ffff097224 */ /* 0x000fc800078e0a09 */
[----:B------:R-:W-:Y:S01]  /*11e0*/  ISETP.LE.AND P3, PT, RZ, UR4, PT ;  /* 0x00000004ff007c0c */ /* 0x000fe2000bf63270 */
        /* <DEDUP_REMOVED lines=20> */
.L_x_4210:
        /* <DEDUP_REMOVED lines=31> */
[----:B------:R-:W-:-:S04]  /*1520*/  WARPGROUP.ARRIVE ;  /* 0x00000000000079c5 */ /* 0x000fc80000000000 */
[----:B------:R-:W-:Y:S02]  /*1530*/  SHF.R.S32.HI R5, RZ, 0x1f, R2 ;  /* 0x0000001fff057819 */ /* 0x000fe40000011402 */
[----:B-1----:R-:W-:Y:S02]  /*1540*/  R2UR UR4, R4 ;  /* 0x00000000040472ca */ /* 0x002fe400000e0000 */
[CC--:B------:R-:W-:Y:S02]  /*1550*/  LEA.HI R4, R5.reuse, R2.reuse, RZ, 0x2 ;  /* 0x0000000205047211 */ /* 0x0c0fe400078f10ff */
[----:B------:R-:W-:Y:S02]  /*1560*/  LEA.HI R2, R5, R2, RZ, 0x5 ;  /* 0x0000000205027211 */ /* 0x000fe400078f28ff */
[----:B------:R-:W-:Y:S02]  /*1570*/  SHF.R.S32.HI R7, RZ, 0x1f, R4 ;  /* 0x0000001fff077819 */ /* 0x000fe40000011404 */
[----:B------:R-:W-:-:S05]  /*1580*/  SHF.R.S32.HI R2, RZ, 0x5, R2 ;  /* 0x00000005ff027819 */ /* 0x000fca0000011402 */
        /* <DEDUP_REMOVED lines=48> */
.L_x_4213:
        /* <DEDUP_REMOVED lines=170> */
.L_x_4212:
        /* <DEDUP_REMOVED lines=138> */
.L_x_4209:
[----:B------:R-:W0:Y:S01]  /*2bd0*/  LDC R0, c[0x0][0x448] ;  /* 0x00011200ff007b82 */ /* 0x000e220000000800 */
[----:B------:R-:W-:Y:S02]  /*2be0*/  UIADD3 UR5, UR60, 0x3f, URZ ;  /* 0x0000003f3c057890 */ /* 0x000fe4000fffe03f */
[----:B------:R-:W-:Y:S02]  /*2bf0*/  USHF.R.U32.HI UR10, URZ, 0x10, UR4 ;  /* 0x000000103f0a7899 */ /* 0x000fe40008011604 */
[----:B------:R-:W-:Y:S02]  /*2c00*/  ULOP3.LUT UR8, UR4, 0xffff, URZ, 0xc0, !UPT ;  /* 0x0000ffff04087892 */ /* 0x000fe4000f8ec03f */
[----:B------:R-:W-:Y:S01]  /*2c10*/  UISETP.NE.AND UP0, UPT, UR10, URZ, UPT ;  /* 0x0000003f0a00728c */ /* 0x000fe2000bf05270 */
[----:B------:R-:W1:Y:S01]  /*2c20*/  LDC R4, c[0x0][0x288] ;  /* 0x0000a200ff047b82 */ /* 0x000e620000000800 */
[----:B------:R-:W-:-:S09]  /*2c30*/  UMOV UR4, URZ ;  /* 0x0000003f00047c82 */ /* 0x000fd20008000000 */
[----:B------:R-:W-:Y:S01]  /*2c40*/  @!UP0 ULDC UR10, c[0x0][0xae8] ;  /* 0x0002ba00000a8ab9 */ /* 0x000fe20000000800 */
[----:B0-----:R-:W-:Y:S02]  /*2c50*/  ISETP.NE.AND P0, PT, R0, 0x1, PT ;  /* 0x000000010000780c */ /* 0x001fe40003f05270 */
[----:B-1----:R-:W-:-:S11]  /*2c60*/  IADD3 R6, -R4, 0x40, RZ ;  /* 0x0000004004067810 */ /* 0x002fd60007ffe1ff */
[----:B------:R-:W0:Y:S01]  /*2c70*/  @P0 LDC R0, c[0x0][0x44c] ;  /* 0x00011300ff000b82 */ /* 0x000e220000000800 */
[----:B------:R-:W-:-:S07]  /*2c80*/  IMAD R7, R193, R2, R6 ;  /* 0x00000002c1077224 */ /* 0x000fce00078e0206 */
[----:B------:R-:W1:Y:S01]  /*2c90*/  @P0 LDC R5, c[0x0][0x450] ;  /* 0x00011400ff050b82 */ /* 0x000e620000000800 */
[----:B0-----:R-:W-:-:S04]  /*2ca0*/  @P0 IMAD.HI.U32 R4, R0, UR5, RZ ;  /* 0x0000000500040c27 */ /* 0x001fc8000f8e00ff */
[----:B------:R-:W-:Y:S01]  /*2cb0*/  IMAD.U32 R0, RZ, RZ, UR5 ;  /* 0x00000005ff007e24 */ /* 0x000fe2000f8e00ff */
[----:B-1----:R-:W-:-:S05]  /*2cc0*/  @P0 SHF.R.U32.HI R0, RZ, R5, R4 ;  /* 0x00000005ff000219 */ /* 0x002fca0000011604 */
[----:B------:R-:W-:-:S05]  /*2cd0*/  IMAD.IADD R0, R7, 0x1, R0 ;  /* 0x0000000107007824 */ /* 0x000fca00078e0200 */
[----:B------:R-:W-:-:S04]  /*2ce0*/  SHF.R.S32.HI R5, RZ, 0x1f, R0 ;  /* 0x0000001fff057819 */ /* 0x000fc80000011400 */
[----:B------:R-:W-:-:S04]  /*2cf0*/  LEA.HI R5, R5, R0, RZ, 0x6 ;  /* 0x0000000005057211 */ /* 0x000fc800078f30ff */
[----:B------:R-:W-:-:S04]  /*2d00*/  SHF.R.S32.HI R0, RZ, 0x6, R5 ;  /* 0x00000006ff007819 */ /* 0x000fc80000011405 */
[----:B------:R-:W-:-:S04]  /*2d10*/  VIMNMX R22, R3, R0, PT ;  /* 0x0000000003167248 */ /* 0x000fc80003fe0100 */
[----:B------:R-:W-:-:S13]  /*2d20*/  ISETP.GE.AND P0, PT, R22, 0x1, PT ;  /* 0x000000011600780c */ /* 0x000fda0003f06270 */
[----:B------:R-:W-:Y:S05]  /*2d30*/  @!P0 BRA `(.L_x_4214) ;  /* 0x0000000000808947 */ /* 0x000fea0003800000 */
[----:B------:R-:W-:Y:S01]  /*2d40*/  IMAD.U32 R5, RZ, RZ, UR10 ;  /* 0x0000000aff057e24 */ /* 0x000fe2000f8e00ff */
[----:B------:R-:W-:-:S04]  /*2d50*/  UMOV UR4, URZ ;  /* 0x0000003f00047c82 */ /* 0x000fc80008000000 */
[----:B------:R-:W-:-:S04]  /*2d60*/  IABS R0, R5 ;  /* 0x0000000500007213 */ /* 0x000fc80000000000 */
[----:B------:R-:W-:Y:S02]  /*2d70*/  R2UR UR9, R0 ;  /* 0x00000000000972ca */ /* 0x000fe400000e0000 */
[----:B------:R-:W-:Y:S02]  /*2d80*/  IADD3 R0, R5, -0x1, R22 ;  /* 0xffffffff05007810 */ /* 0x000fe40007ffe016 */
[----:B------:R-:W-:Y:S02]  /*2d90*/  IABS R5, R5 ;  /* 0x0000000500057213 */ /* 0x000fe40000000000 */
[----:B------:R-:W-:-:S04]  /*2da0*/  IABS R4, R0 ;  /* 0x0000000000047213 */ /* 0x000fc80000000000 */
[----:B------:R-:W-:-:S03]  /*2db0*/  R2UR UR7, R4 ;  /* 0x00000000040772ca */ /* 0x000fc600000e0000 */
        /* <DEDUP_REMOVED lines=11> */
[----:B------:R-:W-:Y:S01]  /*2e70*/  UIMAD UR4, UR5, UR6, UR7 ;  /* 0x00000006050472a4 */ /* 0x000fe2000f8e0207 */
[----:B------:R-:W-:-:S03]  /*2e80*/  R2UR UR6, R0 ;  /* 0x00000000000672ca */ /* 0x000fc600000e0000 */
[----:B------:R-:W-:-:S11]  /*2e90*/  UISETP.GT.U32.AND UP1, UPT, UR9, UR4, UPT ;  /* 0x000000040900728c */ /* 0x000fd6000bf24070 */
[----:B------:R-:W-:Y:S02]  /*2ea0*/  @!UP1 UIADD3 UR4, UR4, -UR9, URZ ;  /* 0x8000000904049290 */ /* 0x000fe4000fffe03f */
[----:B------:R-:W-:Y:S02]  /*2eb0*/  @!UP1 UIADD3 UR5, UR5, 0x1, URZ ;  /* 0x0000000105059890 */ /* 0x000fe4000fffe03f */
[----:B------:R-:W-:Y:S02]  /*2ec0*/  UISETP.GE.U32.AND UP0, UPT, UR4, UR9, UPT ;  /* 0x000000090400728c */ /* 0x000fe4000bf06070 */
[----:B------:R-:W-:-:S04]  /*2ed0*/  ULOP3.LUT UR4, UR6, UR10, URZ, 0x3c, !UPT ;  /* 0x0000000a06047292 */ /* 0x000fc8000f8e3c3f */
[----:B------:R-:W-:-:S05]  /*2ee0*/  UISETP.GE.AND UP1, UPT, UR4, URZ, UPT ;  /* 0x0000003f0400728c */ /* 0x000fca000bf26270 */
[----:B------:R-:W-:Y:S02]  /*2ef0*/  @UP0 UIADD3 UR5, UR5, 0x1, URZ ;  /* 0x0000000105050890 */ /* 0x000fe4000fffe03f */
[----:B------:R-:W-:-:S05]  /*2f00*/  UISETP.NE.AND UP0, UPT, UR10, URZ, UPT ;  /* 0x0000003f0a00728c */ /* 0x000fca000bf05270 */
[----:B------:R-:W-:Y:S02]  /*2f10*/  UMOV UR4, UR5 ;  /* 0x0000000500047c82 */ /* 0x000fe40008000000 */
[----:B------:R-:W-:-:S04]  /*2f20*/  @!UP1 UIADD3 UR4, -UR4, URZ, URZ ;  /* 0x0000003f04049290 */ /* 0x000fc8000fffe13f */
[----:B------:R-:W-:-:S12]  /*2f30*/  @!UP0 ULOP3.LUT UR4, URZ, UR10, URZ, 0x33, !UPT ;  /* 0x0000000a3f048292 */ /* 0x000fd8000f8e333f */
.L_x_4214:
[----:B------:R-:W-:Y:S02]  /*2f40*/  UIMAD UR5, UR8, UR4, URZ ;  /* 0x00000004080572a4 */ /* 0x000fe4000f8e023f */
        /* <DEDUP_REMOVED lines=106> */
.L_x_4215:
        /* <DEDUP_REMOVED lines=11> */
.L_x_4354:
[----:B------:R-:W2:Y:S01]  /*36a0*/  LDL R0, [R1+0x30] ;  /* 0x0000300001007983 */ /* 0x000ea20000100800 */
[----:B------:R-:W-:Y:S02]  /*36b0*/  LEA.HI R7, R7, R6, RZ, 0x3 ;  /* 0x0000000607077211 */ /* 0x000fe400078f18ff */
[----:B------:R-:W-:Y:S02]  /*36c0*/  LEA.HI R4, R4, R5, RZ, 0x5 ;  /* 0x0000000504047211 */ /* 0x000fe400078f28ff */
[----:B------:R-:W-:Y:S02]  /*36d0*/  LOP3.LUT R7, R7, 0xfffffff8, RZ, 0xc0, !PT ;  /* 0xfffffff807077812 */ /* 0x000fe400078ec0ff */
[----:B------:R-:W-:-:S03]  /*36e0*/  SHF.R.S32.HI R4, RZ, 0x5, R4 ;  /* 0x00000005ff047819 */ /* 0x000fc60000011404 */
[----:B------:R-:W-:-:S04]  /*36f0*/  IMAD.IADD R7, R6, 0x1, -R7 ;  /* 0x0000000106077824 */ /* 0x000fc800078e0a07 */
[----:B------:R-:W-:Y:S01]  /*3700*/  IMAD R190, R4, 0x10, R7 ;  /* 0x0000001004be7824 */ /* 0x000fe200078e0207 */
[----:B--2---:R-:W-:Y:S02]  /*3710*/  R2UR UR4, R0 ;  /* 0x00000000000472ca */ /* 0x004fe400000e0000 */
[----:B------:R-:W-:Y:S01]  /*3720*/  LOP3.LUT R0, R3, 0x7ffffffc, RZ, 0xc0, !PT ;  /* 0x7ffffffc03007812 */ /* 0x000fe200078ec0ff */
[----:B------:R-:W-:-:S04]  /*3730*/  IMAD.IADD R3, R17, 0x1, -R2 ;  /* 0x0000000111037824 */ /* 0x000fc800078e0a02 */
[----:B------:R-:W-:-:S04]  /*3740*/  IMAD.IADD R0, R5, 0x1, -R0 ;  /* 0x0000000105007824 */ /* 0x000fc800078e0a00 */
[----:B------:R-:W-:Y:S02]  /*3750*/  IMAD.SHL.U32 R194, R0, 0x2, RZ ;  /* 0x0000000200c27824 */ /* 0x000fe400078e00ff */
[----:B------:R-:W-:Y:S02]  /*3760*/  ULOP3.LUT UR4, UR4, 0x1, URZ, 0xfc, !UPT ;  /* 0x0000000104047892 */ /* 0x000fe4000f8efc3f */
[----:B------:R-:W-:-:S04]  /*3770*/  IMAD R192, R3, 0x100, R194 ;  /* 0x0000010003c07824 */ /* 0x000fc800078e02c2 */
[----:B------:R-:W-:-:S05]  /*3780*/  IMAD.U32 R2, RZ, RZ, UR4 ;  /* 0x00000004ff027e24 */ /* 0x000fca000f8e00ff */
[----:B------:R-:W-:-:S13]  /*3790*/  ISETP.NE.AND P0, PT, R2, 0x3, PT ;  /* 0x000000030200780c */ /* 0x000fda0003f05270 */
[----:B------:R-:W-:Y:S05]  /*37a0*/  @!P0 BRA `(.L_x_4217) ;  /* 0x0000000000048947 */ /* 0x000fea0003800000 */
[----:B------:R-:W-:Y:S01]  /*37b0*/  BPT.TRAP 0x1 ;  /* 0x000000040000795c */ /* 0x000fe20000300000 */
.L_x_4217:
[----:B------:R1:W2:Y:S01]  /*37c0*/  SYNCS.PHASECHK.TRANS64.TRYWAIT P1, [R196+URZ+0x38830], R9 ;  /* 0x03883009c40075a7 */ /* 0x0002a2000802017f */
[----:B------:R-:W-:Y:S05]  /*37d0*/  @!P0 BRA `(.L_x_4218) ;  /* 0x0000000000048947 */ /* 0x000fea0003800000 */
[----:B------:R-:W-:Y:S01]  /*37e0*/  BPT.TRAP 0x1 ;  /* 0x000000040000795c */ /* 0x000fe20000300000 */
.L_x_4218:
[----:B--2---:R-:W-:Y:S05]  /*37f0*/  @P1 BRA `(.L_x_4219) ;  /* 0x0000000000081947 */ /* 0x004fea0003800000 */
[----:B------:R-:W2:Y:S02]  /*3800*/  SYNCS.PHASECHK.TRANS64.TRYWAIT P1, [R196+URZ+0x38830], R9 ;  /* 0x03883009c40075a7 */ /* 0x000ea4000802017f */
[----:B--2---:R-:W-:Y:S05]  /*3810*/  @!P1 BRA `(.L_x_4220) ;  /* 0x0000011800289947 */ /* 0x004fea0003800000 */
.L_x_4219:
        /* <DEDUP_REMOVED lines=65> */
.L_x_4355:
[----:B------:R-:W-:Y:S05]  /*3c30*/  @!P0 BRA `(.L_x_4222) ;  /* 0x0000000000048947 */ /* 0x000fea0003800000 */
[----:B------:R-:W-:Y:S01]  /*3c40*/  BPT.TRAP 0x1 ;  /* 0x000000040000795c */ /* 0x000fe20000300000 */
.L_x_4222:
[----:B------:R4:W0:Y:S01]  /*3c50*/  SYNCS.PHASECHK.TRANS64.TRYWAIT P1, [R196+URZ+0x38850], R9 ;  /* 0x03885009c40075a7 */ /* 0x000822000802017f */
[----:B------:R-:W-:Y:S05]  /*3c60*/  @!P0 BRA `(.L_x_4223) ;  /* 0x0000000000048947 */ /* 0x000fea0003800000 */
[----:B------:R-:W-:Y:S01]  /*3c70*/  BPT.TRAP 0x1 ;  /* 0x000000040000795c */ /* 0x000fe20000300000 */
.L_x_4223:
        /* <DEDUP_REMOVED lines=11> */
.L_x_4224:
[----:B------:R-:W-:Y:S01]  /*3d30*/  R2UR UR4, R0 ;  /* 0x00000000000472ca */ /* 0x000fe200000e0000 */
[----:B------:R-:W-:Y:S01]  /*3d40*/  WARPGROUP.ARRIVE ;  /* 0x00000000000079c5 */ /* 0x000fe20000000000 */
[----:B------:R-:W-:Y:S01]  /*3d50*/  R2UR UR6, R16 ;  /* 0x00000000100672ca */ /* 0x000fe200000e0000 */
[----:B------:R-:W-:Y:S01]  /*3d60*/  UMOV UR9, 0x40000040 ;  /* 0x4000004000097882 */ /* 0x000fe20000000000 */
[----:B------:R-:W-:Y:S01]  /*3d70*/  UMOV UR7, 0x40000040 ;  /* 0x4000004000077882 */ /* 0x000fe20000000000 */
[----:B------:R-:W-:Y:S01]  /*3d80*/  UMOV UR5, UR9 ;  /* 0x0000000900057c82 */ /* 0x000fe20008000000 */
[----:B------:R-:W-:Y:S01]  /*3d90*/  VIADD R10, R0, 0x2 ;  /* 0x00000002000a7836 */ /* 0x000fe20000000000 */
[----:B------:R-:W-:Y:S01]  /*3da0*/  UMOV UR11, 0x40000040 ;  /* 0x40000040000b7882 */ /* 0x000fe20000000000 */
[----:B------:R-:W-:Y:S01]  /*3db0*/  VIADD R11, R16, 0x2 ;  /* 0x00000002100b7836 */ /* 0x000fe20000000000 */
[----:B------:R-:W-:Y:S01]  /*3dc0*/  UMOV UR13, 0x40000040 ;  /* 0x40000040000d7882 */ /* 0x000fe20000000000 */
[----:B-1234-:R-:W-:Y:S01]  /*3dd0*/  IMAD.U32 R9, RZ, RZ, UR9 ;  /* 0x00000009ff097e24 */ /* 0x01efe2000f8e00ff */
[----:B------:R-:W-:Y:S01]  /*3de0*/  UMOV UR9, 0x40000040 ;  /* 0x4000004000097882 */ /* 0x000fe20000000000 */
[----:B------:R-:W-:Y:S01]  /*3df0*/  VIADD R12, R0, 0x4 ;  /* 0x00000004000c7836 */ /* 0x000fe20000000000 */
[----:B------:R-:W-:Y:S01]  /*3e00*/  UMOV UR8, UR4 ;  /* 0x0000000400087c82 */ /* 0x000fe20008000000 */
[----:B------:R-:W-:Y:S01]  /*3e10*/  VIADD R13, R16, 0x4 ;  /* 0x00000004100d7836 */ /* 0x000fe20000000000 */
[----:B------:R-:W-:Y:S01]  /*3e20*/  UMOV UR4, UR8 ;  /* 0x0000000800047c82 */ /* 0x000fe20008000000 */
[----:B------:R-:W-:Y:S01]  /*3e30*/  IMAD.U32 R8, RZ, RZ, UR8 ;  /* 0x00000008ff087e24 */ /* 0x000fe2000f8e00ff */
[----:B------:R-:W-:Y:S01]  /*3e40*/  HGMMA.64x64x16.F32.BF16 R24, gdesc[UR4], R24, gsb0 ;  /* 0x00e00000041879f0 */ /* 0x000fe20008001818 */
[----:B------:R-:W-:Y:S01]  /*3e50*/  R2UR UR4, R10 ;  /* 0x000000000a0472ca */ /* 0x000fe200000e0000 */
[----:B------:R-:W-:Y:S01]  /*3e60*/  UMOV UR5, UR9 ;  /* 0x0000000900057c82 */ /* 0x000fe20008000000 */
[----:B------:R-:W-:Y:S01]  /*3e70*/  R2UR UR6, R11 ;  /* 0x000000000b0672ca */ /* 0x000fe200000e0000 */
[----:B------:R-:W-:Y:S01]  /*3e80*/  UMOV UR7, 0x40000040 ;  /* 0x4000004000077882 */ /* 0x000fe20000000000 */
[----:B------:R-:W-:Y:S01]  /*3e90*/  IMAD.U32 R11, RZ, RZ, UR9 ;  /* 0x00000009ff0b7e24 */ /* 0x000fe2000f8e00ff */
[----:B------:R-:W-:Y:S01]  /*3ea0*/  UMOV UR9, 0x40000040 ;  /* 0x4000004000097882 */ /* 0x000fe20000000000 */
[----:B------:R-:W-:Y:S01]  /*3eb0*/  VIADD R17, R0, 0x6 ;  /* 0x0000000600117836 */ /* 0x000fe20000000000 */
[----:B------:R-:W-:Y:S01]  /*3ec0*/  UMOV UR15, 0x40000040 ;  /* 0x40000040000f7882 */ /* 0x000fe20000000000 */
[----:B------:R-:W-:Y:S01]  /*3ed0*/  VIADD R18, R16, 0x6 ;  /* 0x0000000610127836 */ /* 0x000fe20000000000 */
        /* <DEDUP_REMOVED lines=27> */
[----:B------:R-:W1:Y:S01]  /*4090*/  S2R R62, SR_TID.X ;  /* 0x00000000003e7919 */ /* 0x000e620000002100 */
[----:B------:R-:W-:Y:S01]  /*40a0*/  VIADD R197, R0, 0xe00 ;  /* 0x00000e0000c57836 */ /* 0x000fe20000000000 */
[----:B------:R-:W-:Y:S01]  /*40b0*/  R2UR UR61, R195 ;  /* 0x00000000c33d72ca */ /* 0x000fe200000e0000 */
[----:B------:R-:W-:-:S02]  /*40c0*/  VIADD R186, R190, UR60 ;  /* 0x0000003cbeba7c36 */ /* 0x000fc40008000000 */
        /* <DEDUP_REMOVED lines=10> */
[----:B------:R-:W-:Y:S01]  /*4170*/  IMAD.U32 R13, RZ, RZ, UR9 ;  /* 0x00000009ff0d7e24 */ /* 0x000fe2000f8e00ff */
[----:B------:R-:W-:-:S08]  /*4180*/  UMOV UR9, 0x40000040 ;  /* 0x4000004000097882 */ /* 0x000fd00000000000 */
        /* <DEDUP_REMOVED lines=63> */
[----:B------:R-:W-:Y:S01]  /*4580*/  ULDC UR7, c[0x0][0x2f0] ;  /* 0x0000bc0000077ab9 */ /* 0x000fe20000000800 */
[----:B------:R-:W-:Y:S01]  /*4590*/  UISETP.NE.AND UP0, UPT, UR6, 0x1, UPT ;  /* 0x000000010600788c */ /* 0x000fe2000bf05270 */
[----:B0-----:R-:W-:-:S10]  /*45a0*/  VIADD R19, R0, 0x800 ;  /* 0x0000080000137836 */ /* 0x001fd40000000000 */
[----:B------:R-:W-:Y:S01]  /*45b0*/  @UP0 ULDC UR6, c[0x0][0x44c] ;  /* 0x0001130000060ab9 */ /* 0x000fe20000000800 */
        /* <DEDUP_REMOVED lines=19> */
[----:B------:R-:W-:Y:S01]  /*46f0*/  HGMMA.64x64x16.F32.BF16 R24, gdesc[UR12], R24, gsb0 ;  /* 0x00e000000c1879f0 */ /* 0x000fe20008001818 */
[----:B------:R-:W-:Y:S02]  /*4700*/  @UP0 ULDC UR14, c[0x0][0x450] ;  /* 0x00011400000e0ab9 */ /* 0x000fe40000000800 */
        /* <DEDUP_REMOVED lines=53> */
[----:B------:R-:W-:Y:S01]  /*4a60*/  VIADD R18, R0, 0xa00 ;  /* 0x00000a0000127836 */ /* 0x000fe20000000000 */
        /* <DEDUP_REMOVED lines=123> */
[----:B------:R-:W-:Y:S01]  /*5220*/  UMOV UR57, 0x40000040 ;  /* 0x4000004000397882 */ /* 0x000fe20000000000 */
[----:B------:R-:W-:Y:S01]  /*5230*/  R2UR UR58, R21 ;  /* 0x00000000153a72ca */ /* 0x000fe200000e0000 */
[----:B------:R-:W-:Y:S01]  /*5240*/  UMOV UR59, 0x40000040 ;  /* 0x40000040003b7882 */ /* 0x000fe20000000000 */
[----:B------:R-:W-:Y:S02]  /*5250*/  SEL R20, R57, 0x3e, P1 ;  /* 0x0000003e39147807 */ /* 0x000fe40000800000 */
[----:B------:R-:W-:Y:S02]  /*5260*/  PLOP3.LUT P1, PT, PT, PT, UP0, 0x80, 0x0 ;  /* 0x000000000000781c */ /* 0x000fe40003f2f008 */
[----:B------:R-:W-:-:S04]  /*5270*/  LOP3.LUT R21, R20, 0x6, RZ, 0xc0, !PT ;  /* 0x0000000614157812 */ /* 0x000fc800078ec0ff */
[CC--:B------:R-:W-:Y:S02]  /*5280*/  IADD3 R20, R21.reuse, R58.reuse, R0 ;  /* 0x0000003a15147210 */ /* 0x0c0fe40007ffe000 */
[----:B------:R-:W-:Y:S01]  /*5290*/  IADD3 R21, R21, R58, R16 ;  /* 0x0000003a15157210 */ /* 0x000fe20007ffe010 */
[----:B------:R-:W-:-:S04]  /*52a0*/  IMAD R58, R22, -0x40, R57 ;  /* 0xffffffc0163a7824 */ /* 0x000fc800078e0239 */
[----:B------:R-:W-:Y:S02]  /*52b0*/  VIADD R60, R58, 0x1 ;  /* 0x000000013a3c7836 */ /* 0x000fe40000000000 */
[C---:B------:R-:W-:Y:S02]  /*52c0*/  IMAD R59, R193.reuse, UR7, R58 ;  /* 0x00000007c13b7c24 */ /* 0x040fe4000f8e023a */
[----:B------:R-:W-:Y:S02]  /*52d0*/  IMAD R60, R193, UR7, R60 ;  /* 0x00000007c13c7c24 */ /* 0x000fe4000f8e023c */
[----:B------:R-:W-:Y:S01]  /*52e0*/  IMAD.IADD R59, R59, 0x1, -R194 ;  /* 0x000000013b3b7824 */ /* 0x000fe200078e0ac2 */
[----:B------:R-:W-:Y:S02]  /*52f0*/  WARPGROUP.DEPBAR.LE gsb0, 0x0 ;  /* 0x00008000000079c5 */ /* 0x000fe40000010000 */
        /* <DEDUP_REMOVED lines=11> */
[----:B------:R-:W-:-:S04]  /*53b0*/  IMAD.IADD R21, R20, 0x1, -R21 ;  /* 0x0000000114157824 */ /* 0x000fc800078e0a15 */
[----:B------:R-:W-:-:S04]  /*53c0*/  IMAD R186, R21, 0x8, R186 ;  /* 0x0000000815ba7824 */ /* 0x000fc800078e02ba */
[----:B------:R-:W-:Y:S01]  /*53d0*/  @P1 IMAD.HI.U32 R21, R186, UR6, RZ ;  /* 0x00000006ba151c27 */ /* 0x000fe2000f8e00ff */
[----:B------:R-:W-:-:S03]  /*53e0*/  @UP0 ULDC UR6, c[0x0][0x450] ;  /* 0x0001140000060ab9 */ /* 0x000fc60000000800 */
[----:B------:R-:W-:Y:S01]  /*53f0*/  IMAD.MOV.U32 R20, RZ, RZ, R186 ;  /* 0x000000ffff147224 */ /* 0x000fe200078e00ba */
[----:B------:R-:W-:Y:S01]  /*5400*/  @P1 SHF.R.U32.HI R20, RZ, UR6, R21 ;  /* 0x00000006ff141c19 */ /* 0x000fe20008011615 */
[----:B------:R-:W-:Y:S01]  /*5410*/  ULDC UR6, c[0x0][0xa80] ;  /* 0x0002a00000067ab9 */ /* 0x000fe20000000800 */
[----:B------:R-:W0:Y:S03]  /*5420*/  LDC R21, c[0x0][0x288] ;  /* 0x0000a200ff157b82 */ /* 0x000e260000000800 */
[----:B------:R-:W1:Y:S04]  /*5430*/  SHFL.IDX PT, R61, R20, RZ, 0x1c1f ;  /* 0x001c1fff143d7589 */ /* 0x000e6800000e0000 */
[----:B------:R-:W2:Y:S01]  /*5440*/  SHFL.IDX PT, R20, R20, 0x1, 0x1c1f ;  /* 0x003c1f0014147f89 */ /* 0x000ea200000e0000 */
[----:B0-----:R-:W-:Y:S01]  /*5450*/  IADD3 R60, R60, -R21, -R194 ;  /* 0x800000153c3c7210 */ /* 0x001fe20007ffe8c2 */
[----:B------:R-:W-:-:S03]  /*5460*/  IMAD R21, R193, UR7, -R21 ;  /* 0x00000007c1157c24 */ /* 0x000fc6000f8e0a15 */
[----:B-1----:R-:W-:Y:S02]  /*5470*/  VIADDMNMX R61, R61, R60, R59, PT ;  /* 0x0000003c3d3d7246 */ /* 0x002fe4000380013b */
[----:B------:R-:W-:Y:S02]  /*5480*/  R2UR UR7, R21 ;  /* 0x00000000150772ca */ /* 0x000fe400000e0000 */
[C---:B------:R-:W-:Y:S01]  /*5490*/  ISETP.GT.AND P2, PT, R61.reuse, RZ, PT ;  /* 0x000000ff3d00720c */ /* 0x040fe20003f44270 */
[----:B------:R-:W-:Y:S02]  /*54a0*/  WARPGROUP.DEPBAR.LE gsb0, 0x0 ;  /* 0x00008000000079c5 */ /* 0x000fe40000010000 */
[----:B------:R-:W-:Y:S01]  /*54b0*/  WARPGROUP.ARRIVE ;  /* 0x00000000000079c5 */ /* 0x000fe20000000000 */
[C---:B------:R-:W-:Y:S02]  /*54c0*/  ISETP.GT.AND P3, PT, R61.reuse, 0x1, PT ;  /* 0x000000013d00780c */ /* 0x040fe40003f64270 */
[----:B------:R-:W-:-:S02]  /*54d0*/  ISETP.GT.AND P4, PT, R61, 0x8, PT ;  /* 0x000000083d00780c */ /* 0x000fc40003f84270 */
[----:B--2---:R-:W-:Y:S01]  /*54e0*/  VIADDMNMX R59, R20, R60, R59, PT ;  /* 0x0000003c143b7246 */ /* 0x004fe2000380013b */
[----:B------:R-:W-:Y:S03]  /*54f0*/  HGMMA.64x64x16.F32.BF16 R24, gdesc[UR56], R24, gsb0 ;  /* 0x00e00000381879f0 */ /* 0x000fe60008001818 */
[----:B------:R-:W-:Y:S02]  /*5500*/  WARPGROUP.DEPBAR.LE gsb0, 0x0 ;  /* 0x00008000000079c5 */ /* 0x000fe40000010000 */
[----:B------:R-:W-:Y:S02]  /*5510*/  FSEL R24, R24, -INF , P2 ;  /* 0xff80000018187808 */ /* 0x000fe40001000000 */
[----:B------:R-:W-:Y:S02]  /*5520*/  FSEL R25, R25, -INF , P3 ;  /* 0xff80000019197808 */ /* 0x000fe40001800000 */
[----:B------:R-:W-:-:S02]  /*5530*/  ISETP.GT.AND P2, PT, R61, 0x9, PT ;  /* 0x000000093d00780c */ /* 0x000fc40003f44270 */
[----:B------:R-:W-:Y:S02]  /*5540*/  FSEL R28, R28, -INF , P4 ;  /* 0xff8000001c1c7808 */ /* 0x000fe40002000000 */
[----:B------:R-:W-:Y:S02]  /*5550*/  FMNMX.FTZ R63, R24, R25, !PT ;  /* 0x00000019183f7209 */ /* 0x000fe40007810000 */
[----:B------:R-:W-:Y:S02]  /*5560*/  ISETP.GT.AND P3, PT, R61, 0x10, PT ;  /* 0x000000103d00780c */ /* 0x000fe40003f64270 */
[----:B------:R-:W-:Y:S02]  /*5570*/  FSEL R29, R29, -INF , P2 ;  /* 0xff8000001d1d7808 */ /* 0x000fe40001000000 */
[----:B------:R-:W-:Y:S02]  /*5580*/  FMNMX.FTZ R58, R28, R63, !PT ;  /* 0x0000003f1c3a7209 */ /* 0x000fe40007810000 */
        /* <DEDUP_REMOVED lines=33> */
[----:B------:R-:W-:Y:S02]  /*57a0*/  FSEL R53, R53, -INF , P2 ;  /* 0xff80000035357808 */ /* 0x000fe40001000000 */
[----:B------:R-:W-:Y:S02]  /*57b0*/  FMNMX.FTZ R58, R52, R61, !PT ;  /* 0x0000003d343a7209 */ /* 0x000fe40007810000 */
[----:B------:R-:W-:Y:S02]  /*57c0*/  ISETP.GT.AND P2, PT, R59, RZ, PT ;  /* 0x000000ff3b00720c */ /* 0x000fe40003f44270 */
[----:B------:R-:W-:-:S02]  /*57d0*/  FMNMX.FTZ R58, R53, R58, !PT ;  /* 0x0000003a353a7209 */ /* 0x000fc40007810000 */
[C---:B------:R-:W-:Y:S02]  /*57e0*/  ISETP.GT.AND P3, PT, R59.reuse, 0x1, PT ;  /* 0x000000013b00780c */ /* 0x040fe40003f64270 */
[----:B------:R-:W-:Y:S01]  /*57f0*/  ISETP.GT.AND P4, PT, R59, 0x8, PT ;  /* 0x000000083b00780c */ /* 0x000fe20003f84270 */
[----:B------:R-:W0:Y:S01]  /*5800*/  SHFL.BFLY PT, R61, R58, 0x2, 0x1f ;  /* 0x0c401f003a3d7f89 */ /* 0x000e2200000e0000 */
[----:B------:R-:W-:Y:S02]  /*5810*/  FSEL R26, R26, -INF , P2 ;  /* 0xff8000001a1a7808 */ /* 0x000fe40001000000 */
[----:B------:R-:W-:Y:S02]  /*5820*/  FSEL R27, R27, -INF , P3 ;  /* 0xff8000001b1b7808 */ /* 0x000fe40001800000 */
[----:B------:R-:W-:Y:S02]  /*5830*/  ISETP.GT.AND P2, PT, R59, 0x9, PT ;  /* 0x000000093b00780c */ /* 0x000fe40003f44270 */
[----:B------:R-:W-:-:S02]  /*5840*/  FSEL R30, R30, -INF , P4 ;  /* 0xff8000001e1e7808 */ /* 0x000fc40002000000 */
[----:B------:R-:W-:Y:S02]  /*5850*/  ISETP.GT.AND P3, PT, R59, 0x10, PT ;  /* 0x000000103b00780c */ /* 0x000fe40003f64270 */
[----:B------:R-:W-:Y:S02]  /*5860*/  FSEL R31, R31, -INF , P2 ;  /* 0xff8000001f1f7808 */ /* 0x000fe40001000000 */
[C---:B------:R-:W-:Y:S02]  /*5870*/  ISETP.GT.AND P2, PT, R59.reuse, 0x11, PT ;  /* 0x000000113b00780c */ /* 0x040fe40003f44270 */
[----:B------:R-:W-:Y:S02]  /*5880*/  FSEL R34, R34, -INF , P3 ;  /* 0xff80000022227808 */ /* 0x000fe40001800000 */
[----:B------:R-:W-:Y:S02]  /*5890*/  ISETP.GT.AND P3, PT, R59, 0x18, PT ;  /* 0x000000183b00780c */ /* 0x000fe40003f64270 */
[----:B------:R-:W-:-:S02]  /*58a0*/  FSEL R35, R35, -INF , P2 ;  /* 0xff80000023237808 */ /* 0x000fc40001000000 */
[C---:B------:R-:W-:Y:S02]  /*58b0*/  ISETP.GT.AND P2, PT, R59.reuse, 0x19, PT ;  /* 0x000000193b00780c */ /* 0x040fe40003f44270 */
[----:B------:R-:W-:Y:S02]  /*58c0*/  FSEL R38, R38, -INF , P3 ;  /* 0xff80000026267808 */ /* 0x000fe40001800000 */
[----:B0-----:R-:W-:Y:S02]  /*58d0*/  FMNMX.FTZ R185, R58, R61, !PT ;  /* 0x0000003d3ab97209 */ /* 0x001fe40007810000 */
[----:B------:R-:W-:Y:S02]  /*58e0*/  FMNMX.FTZ R61, R26, R27, !PT ;  /* 0x0000001b1a3d7209 */ /* 0x000fe40007810000 */
[----:B------:R-:W-:Y:S01]  /*58f0*/  ISETP.GT.AND P3, PT, R59, 0x20, PT ;  /* 0x000000203b00780c */ /* 0x000fe20003f64270 */
[----:B------:R-:W0:Y:S01]  /*5900*/  SHFL.BFLY PT, R60, R185, 0x1, 0x1f ;  /* 0x0c201f00b93c7f89 */ /* 0x000e2200000e0000 */
[----:B------:R-:W-:-:S02]  /*5910*/  FMNMX.FTZ R20, R30, R61, !PT ;  /* 0x0000003d1e147209 */ /* 0x000fc40007810000 */
[----:B------:R-:W-:Y:S02]  /*5920*/  FSEL R39, R39, -INF , P2 ;  /* 0xff80000027277808 */ /* 0x000fe40001000000 */
[----:B------:R-:W-:Y:S02]  /*5930*/  FMNMX.FTZ R61, R31, R20, !PT ;  /* 0x000000141f3d7209 */ /* 0x000fe40007810000 */
[----:B------:R-:W-:Y:S02]  /*5940*/  ISETP.GT.AND P2, PT, R59, 0x21, PT ;  /* 0x000000213b00780c */ /* 0x000fe40003f44270 */
[----:B------:R-:W-:Y:S02]  /*5950*/  FMNMX.FTZ R20, R34, R61, !PT ;  /* 0x0000003d22147209 */ /* 0x000fe40007810000 */
[----:B------:R-:W-:Y:S02]  /*5960*/  FSEL R42, R42, -INF , P3 ;  /* 0xff8000002a2a7808 */ /* 0x000fe40001800000 */
[----:B------:R-:W-:-:S02]  /*5970*/  FMNMX.FTZ R61, R35, R20, !PT ;  /* 0x00000014233d7209 */ /* 0x000fc40007810000 */
[----:B------:R-:W-:Y:S02]  /*5980*/  ISETP.GT.AND P3, PT, R59, 0x28, PT ;  /* 0x000000283b00780c */ /* 0x000fe40003f64270 */
[----:B------:R-:W-:Y:S02]  /*5990*/  FMNMX.FTZ R20, R38, R61, !PT ;  /* 0x0000003d26147209 */ /* 0x000fe40007810000 */
[----:B------:R-:W-:Y:S02]  /*59a0*/  FSEL R43, R43, -INF , P2 ;  /* 0xff8000002b2b7808 */ /* 0x000fe40001000000 */
[----:B------:R-:W-:Y:S02]  /*59b0*/  FMNMX.FTZ R61, R39, R20, !PT ;  /* 0x00000014273d7209 */ /* 0x000fe40007810000 */
[----:B------:R-:W-:Y:S02]  /*59c0*/  ISETP.GT.AND P4, PT, R59, 0x29, PT ;  /* 0x000000293b00780c */ /* 0x000fe40003f84270 */
[----:B------:R-:W-:-:S02]  /*59d0*/  FMNMX.FTZ R20, R42, R61, !PT ;  /* 0x0000003d2a147209 */ /* 0x000fc40007810000 */
[----:B0-----:R-:W-:Y:S02]  /*59e0*/  FMNMX.FTZ R185, R185, R60, !PT ;  /* 0x0000003cb9b97209 */ /* 0x001fe40007810000 */
[----:B------:R-:W-:Y:S02]  /*59f0*/  FSEL R46, R46, -INF , P3 ;  /* 0xff8000002e2e7808 */ /* 0x000fe40001800000 */
[----:B------:R-:W-:Y:S01]  /*5a00*/  FMNMX.FTZ R61, R43, R20, !PT ;  /* 0x000000142b3d7209 */ /* 0x000fe20007810000 */
[----:B------:R-:W-:Y:S01]  /*5a10*/  FMUL.FTZ R58, R185, UR6 ;  /* 0x00000006b93a7c20 */ /* 0x000fe20008410000 */
[----:B------:R-:W-:Y:S02]  /*5a20*/  ISETP.GT.AND P2, PT, R59, 0x30, PT ;  /* 0x000000303b00780c */ /* 0x000fe40003f44270 */
[----:B------:R-:W-:Y:S02]  /*5a30*/  FSEL R47, R47, -INF , P4 ;  /* 0xff8000002f2f7808 */ /* 0x000fe40002000000 */
[----:B------:R-:W-:-:S02]  /*5a40*/  FMNMX.FTZ R20, R46, R61, !PT ;  /* 0x0000003d2e147209 */ /* 0x000fc40007810000 */
[----:B------:R-:W-:Y:S02]  /*5a50*/  FSETP.NEU.FTZ.AND P5, PT, R185, -INF , PT ;  /* 0xff800000b900780b */ /* 0x000fe40003fbd000 */
[----:B------:R-:W-:Y:S02]  /*5a60*/  ISETP.GT.AND P3, PT, R59, 0x31, PT ;  /* 0x000000313b00780c */ /* 0x000fe40003f64270 */
[----:B------:R-:W-:Y:S02]  /*5a70*/  FSEL R50, R50, -INF , P2 ;  /* 0xff80000032327808 */ /* 0x000fe40001000000 */
[----:B------:R-:W-:Y:S02]  /*5a80*/  FMNMX.FTZ R61, R47, R20, !PT ;  /* 0x000000142f3d7209 */ /* 0x000fe40007810000 */
[----:B------:R-:W-:Y:S02]  /*5a90*/  FSEL R58, R58, RZ, P5 ;  /* 0x000000ff3a3a7208 */ /* 0x000fe40002800000 */
[----:B------:R-:W-:-:S02]  /*5aa0*/  ISETP.GT.AND P2, PT, R59, 0x38, PT ;  /* 0x000000383b00780c */ /* 0x000fc40003f44270 */
[----:B------:R-:W-:Y:S01]  /*5ab0*/  FSEL R51, R51, -INF , P3 ;  /* 0xff80000033337808 */ /* 0x000fe20001800000 */
[--C-:B------:R-:W-:Y:S01]  /*5ac0*/  FFMA.FTZ R170, R25, UR6, -R58.reuse ;  /* 0x0000000619aa7c23 */ /* 0x100fe2000801083a */
[----:B------:R-:W-:Y:S01]  /*5ad0*/  FMNMX.FTZ R20, R50, R61, !PT ;  /* 0x0000003d32147209 */ /* 0x000fe20007810000 */
[--C-:B------:R-:W-:Y:S01]  /*5ae0*/  FFMA.FTZ R171, R28, UR6, -R58.reuse ;  /* 0x000000061cab7c23 */ /* 0x100fe2000801083a */
[----:B------:R-:W-:Y:S01]  /*5af0*/  ISETP.GT.AND P3, PT, R59, 0x39, PT ;  /* 0x000000393b00780c */ /* 0x000fe20003f64270 */
[--C-:B------:R-:W-:Y:S01]  /*5b00*/  FFMA.FTZ R169, R24, UR6, -R58.reuse ;  /* 0x0000000618a97c23 */ /* 0x100fe2000801083a */
[----:B------:R-:W-:Y:S01]  /*5b10*/  FSEL R54, R54, -INF , P2 ;  /* 0xff80000036367808 */ /* 0x000fe20001000000 */
[--C-:B------:R-:W-:Y:S01]  /*5b20*/  FFMA.FTZ R172, R29, UR6, -R58.reuse ;  /* 0x000000061dac7c23 */ /* 0x100fe2000801083a */
[----:B------:R-:W-:Y:S01]  /*5b30*/  FMNMX.FTZ R25, R51, R20, !PT ;  /* 0x0000001433197209 */ /* 0x000fe20007810000 */
[--C-:B------:R-:W-:Y:S01]  /*5b40*/  FFMA.FTZ R173, R32, UR6, -R58.reuse ;  /* 0x0000000620ad7c23 */ /* 0x100fe2000801083a */
[----:B------:R-:W-:Y:S01]  /*5b50*/  FSEL R55, R55, -INF , P3 ;  /* 0xff80000037377808 */ /* 0x000fe20001800000 */
        /* <DEDUP_REMOVED lines=13> */
[----:B------:R-:W-:Y:S01]  /*5c30*/  FFMA.FTZ R198, R53, UR6, -R58 ;  /* 0x0000000635c67c23 */ /* 0x000fe2000801083a */
[----:B------:R-:W-:Y:S08]  /*5c40*/  MUFU.EX2 R169, R169 ;  /* 0x000000a900a97308 */ /* 0x000ff00000000800 */
[----:B------:R-:W1:Y:S08]  /*5c50*/  MUFU.EX2 R170, R170 ;  /* 0x000000aa00aa7308 */ /* 0x000e700000000800 */
[----:B------:R-:W-:Y:S01]  /*5c60*/  MUFU.EX2 R171, R171 ;  /* 0x000000ab00ab7308 */ /* 0x000fe20000000800 */
[----:B0-----:R-:W-:-:S07]  /*5c70*/  FMNMX.FTZ R25, R20, R25, !PT ;  /* 0x0000001914197209 */ /* 0x001fce0007810000 */
[----:B------:R-:W0:Y:S01]  /*5c80*/  MUFU.EX2 R172, R172 ;  /* 0x000000ac00ac7308 */ /* 0x000e220000000800 */
[----:B------:R-:W2:Y:S01]  /*5c90*/  SHFL.BFLY PT, R168, R25, 0x1, 0x1f ;  /* 0x0c201f0019a87f89 */ /* 0x000ea200000e0000 */
[----:B-1----:R-:W-:Y:S01]  /*5ca0*/  F2FP.BF16.F32.PACK_AB R152, R170, R169 ;  /* 0x000000a9aa98723e */ /* 0x002fe200000010ff */
[----:B------:R-:W-:-:S05]  /*5cb0*/  FADD.FTZ R170, R169, R170 ;  /* 0x000000aaa9aa7221 */ /* 0x000fca0000010000 */
[----:B------:R-:W-:Y:S08]  /*5cc0*/  MUFU.EX2 R173, R173 ;  /* 0x000000ad00ad7308 */ /* 0x000ff00000000800 */
[----:B------:R-:W1:Y:S01]  /*5cd0*/  MUFU.EX2 R174, R174 ;  /* 0x000000ae00ae7308 */ /* 0x000e620000000800 */
[----:B0-----:R-:W-:Y:S01]  /*5ce0*/  F2FP.BF16.F32.PACK_AB R154, R172, R171 ;  /* 0x000000abac9a723e */ /* 0x001fe200000010ff */
[----:B------:R-:W-:-:S04]  /*5cf0*/  FADD.FTZ R171, R171, R170 ;  /* 0x000000aaabab7221 */ /* 0x000fc80000010000 */
[----:B------:R-:W-:Y:S02]  /*5d00*/  FADD.FTZ R172, R172, R171 ;  /* 0x000000abacac7221 */ /* 0x000fe40000010000 */
[----:B------:R-:W-:Y:S01]  /*5d10*/  MUFU.EX2 R175, R175 ;  /* 0x000000af00af7308 */ /* 0x000fe20000000800 */
[----:B--2---:R-:W-:-:S04]  /*5d20*/  FMNMX.FTZ R168, R25, R168, !PT ;  /* 0x000000a819a87209 */ /* 0x004fc80007810000 */
[C---:B------:R-:W-:Y:S01]  /*5d30*/  FSETP.NEU.FTZ.AND P2, PT, R168.reuse, -INF , PT ;  /* 0xff800000a800780b */ /* 0x040fe20003f5d000 */
[----:B------:R-:W-:Y:S02]  /*5d40*/  FMUL.FTZ R20, R168, UR6 ;  /* 0x00000006a8147c20 */ /* 0x000fe40008410000 */
[----:B------:R-:W0:Y:S01]  /*5d50*/  MUFU.EX2 R176, R176 ;  /* 0x000000b000b07308 */ /* 0x000e220000000800 */
[----:B-1----:R-:W-:Y:S01]  /*5d60*/  F2FP.BF16.F32.PACK_AB R156, R174, R173 ;  /* 0x000000adae9c723e */ /* 0x002fe200000010ff */
[----:B------:R-:W-:Y:S01]  /*5d70*/  FADD.FTZ R173, R173, R172 ;  /* 0x000000acadad7221 */ /* 0x000fe20000010000 */
[----:B------:R-:W-:Y:S02]  /*5d80*/  FSEL R28, R20, RZ, P2 ;  /* 0x000000ff141c7208 */ /* 0x000fe40001000000 */
[-C--:B------:R-:W-:Y:S01]  /*5d90*/  LEA.HI R20, R56, R23.reuse, RZ, 0x4 ;  /* 0x0000001738147211 */ /* 0x080fe200078f20ff */
[----:B------:R-:W-:Y:S01]  /*5da0*/  FADD.FTZ R174, R174, R173 ;  /* 0x000000adaeae7221 */ /* 0x000fe20000010000 */
[----:B------:R-:W-:Y:S01]  /*5db0*/  ISETP.NE.AND P2, PT, R62, RZ, PT ;  /* 0x000000ff3e00720c */ /* 0x000fe20003f45270 */
[--C-:B------:R-:W-:Y:S01]  /*5dc0*/  FFMA.FTZ R200, R27, UR6, -R28.reuse ;  /* 0x000000061bc87c23 */ /* 0x100fe2000801081c */
[----:B------:R-:W-:Y:S01]  /*5dd0*/  LOP3.LUT R24, R20, 0xfffffff0, RZ, 0xc0, !PT ;  /* 0xfffffff014187812 */ /* 0x000fe200078ec0ff */
[--C-:B------:R-:W-:Y:S01]  /*5de0*/  FFMA.FTZ R199, R26, UR6, -R28.reuse ;  /* 0x000000061ac77c23 */ /* 0x100fe2000801081c */
[----:B------:R-:W-:Y:S01]  /*5df0*/  LEA.HI R56, R56, R23, RZ, 0x5 ;  /* 0x0000001738387211 */ /* 0x000fe200078f28ff */
[----:B------:R-:W-:Y:S01]  /*5e00*/  FFMA.FTZ R201, R30, UR6, -R28 ;  /* 0x000000061ec97c23 */ /* 0x000fe2000801081c */
[----:B------:R-:W-:Y:S01]  /*5e10*/  SHF.R.U32.HI R29, RZ, 0x1, R20 ;  /* 0x00000001ff1d7819 */ /* 0x000fe20000011614 */
[----:B------:R-:W-:-:S02]  /*5e20*/  IMAD.IADD R24, R23, 0x1, -R24 ;  /* 0x0000000117187824 */ /* 0x000fc400078e0a18 */
[--C-:B------:R-:W-:Y:S01]  /*5e30*/  FFMA.FTZ R202, R31, UR6, -R28.reuse ;  /* 0x000000061fca7c23 */ /* 0x100fe2000801081c */
[----:B------:R-:W-:Y:S02]  /*5e40*/  IMAD.SHL.U32 R56, R56, 0x20, RZ ;  /* 0x0000002038387824 */ /* 0x000fe400078e00ff */
[--C-:B------:R-:W-:Y:S01]  /*5e50*/  FFMA.FTZ R203, R34, UR6, -R28.reuse ;  /* 0x0000000622cb7c23 */ /* 0x100fe2000801081c */
[----:B------:R-:W-:Y:S01]  /*5e60*/  FFMA.FTZ R204, R35, UR6, -R28 ;  /* 0x0000000623cc7c23 */ /* 0x000fe2000801081c */
[----:B------:R-:W-:Y:S01]  /*5e70*/  SHF.R.S32.HI R25, RZ, 0x1f, R24 ;  /* 0x0000001fff197819 */ /* 0x000fe20000011418 */
[----:B------:R-:W-:Y:S01]  /*5e80*/  @!P2 VIADD R20, R196, 0x38840 ;  /* 0x00038840c414a836 */ /* 0x000fe20000000000 */
[----:B------:R-:W-:Y:S01]  /*5e90*/  LOP3.LUT R56, R56, 0x7ffffc00, RZ, 0xc0, !PT ;  /* 0x7ffffc0038387812 */ /* 0x000fe200078ec0ff */
        /* <DEDUP_REMOVED lines=13> */
[--C-:B------:R-:W-:Y:S01]  /*5f70*/  FFMA.FTZ R211, R54, UR6, -R28.reuse ;  /* 0x0000000636d37c23 */ /* 0x100fe2000801081c */
[----:B------:R-:W-:Y:S02]  /*5f80*/  IMAD.SHL.U32 R24, R27, 0x40, RZ ;  /* 0x000000401b187824 */ /* 0x000fe400078e00ff */
[----:B------:R-:W-:Y:S01]  /*5f90*/  FFMA.FTZ R214, R55, UR6, -R28 ;  /* 0x0000000637d67c23 */ /* 0x000fe2000801081c */
[----:B------:R-:W-:Y:S01]  /*5fa0*/  MUFU.EX2 R199, R199 ;  /* 0x000000c700c77308 */ /* 0x000fe20000000800 */
[----:B------:R-:W-:Y:S01]  /*5fb0*/  LOP3.LUT P4, RZ, R27, 0x2, RZ, 0xc0, !PT ;  /* 0x000000021bff7812 */ /* 0x000fe2000788c0ff */
[----:B------:R-:W-:Y:S01]  /*5fc0*/  @!P2 VIADD R21, R196, 0x38860 ;  /* 0x00038860c415a836 */ /* 0x000fe20000000000 */
[----:B------:R-:W-:-:S02]  /*5fd0*/  LOP3.LUT R24, R24, 0x1c0, RZ, 0xc0, !PT ;  /* 0x000001c018187812 */ /* 0x000fc400078ec0ff */
[----:B------:R-:W-:Y:S02]  /*5fe0*/  LOP3.LUT P3, RZ, R27, 0x4, RZ, 0xc0, !PT ;  /* 0x000000041bff7812 */ /* 0x000fe4000786c0ff */
[----:B------:R-:W-:Y:S01]  /*5ff0*/  LOP3.LUT R29, R24, 0x8, R29, 0xf8, !PT ;  /* 0x00000008181d7812 */ /* 0x000fe200078ef81d */
[----:B------:R-:W1:Y:S01]  /*6000*/  MUFU.EX2 R200, R200 ;  /* 0x000000c800c87308 */ /* 0x000e620000000800 */
[----:B------:R-:W-:Y:S02]  /*6010*/  SHF.R.U32.HI R24, RZ, 0x3, R24 ;  /* 0x00000003ff187819 */ /* 0x000fe40000011618 */
[----:B------:R-:W-:Y:S02]  /*6020*/  SEL R57, R57, 0xffffffc0, !P3 ;  /* 0xffffffc039397807 */ /* 0x000fe40005800000 */
[----:B------:R-:W-:Y:S02]  /*6030*/  LOP3.LUT R24, R29, R24, RZ, 0x3c, !PT ;  /* 0x000000181d187212 */ /* 0x000fe400078e3cff */
[----:B0-----:R-:W-:Y:S01]  /*6040*/  F2FP.BF16.F32.PACK_AB R158, R176, R175 ;  /* 0x000000afb09e723e */ /* 0x001fe200000010ff */
[----:B------:R-:W-:Y:S01]  /*6050*/  MUFU.EX2 R201, R201 ;  /* 0x000000c900c97308 */ /* 0x000fe20000000800 */
[----:B------:R-:W-:Y:S01]  /*6060*/  IADD3 R25, R24, R25, R56 ;  /* 0x0000001918197210 */ /* 0x000fe20007ffe038 */
[----:B------:R-:W-:Y:S01]  /*6070*/  FADD.FTZ R175, R175, R174 ;  /* 0x000000aeafaf7221 */ /* 0x000fe20000010000 */
[----:B------:R-:W-:-:S02]  /*6080*/  @!P2 PRMT R24, RZ, 0x654, R20 ;  /* 0x00000654ff18a816 */ /* 0x000fc40000000014 */
[----:B------:R-:W-:Y:S01]  /*6090*/  @!P2 PRMT R21, RZ, 0x654, R21 ;  /* 0x00000654ff15a816 */ /* 0x000fe20000000015 */
[----:B------:R-:W-:Y:S01]  /*60a0*/  IMAD R184, R25, 0x2, R196 ;  /* 0x0000000219b87824 */ /* 0x000fe200078e02c4 */
[----:B------:R0:W-:Y:S01]  /*60b0*/  @!P2 SYNCS.ARRIVE.TRANS64.RED.A1T0 RZ, [R24+URZ], RZ ;  /* 0x000000ff18ffa9a7 */ /* 0x0001e2000810043f */
[----:B------:R-:W2:Y:S01]  /*60c0*/  MUFU.EX2 R202, R202 ;  /* 0x000000ca00ca7308 */ /* 0x000ea20000000800 */
[----:B-1----:R-:W-:Y:S01]  /*60d0*/  F2FP.BF16.F32.PACK_AB R153, R200, R199 ;  /* 0x000000c7c899723e */ /* 0x002fe200000010ff */
[C---:B------:R-:W-:Y:S02]  /*60e0*/  VIADD R188, R184.reuse, 0x36400 ;  /* 0x00036400b8bc7836 */ /* 0x040fe40000000000 */
[----:B------:R-:W-:Y:S01]  /*60f0*/  FADD.FTZ R200, R199, R200 ;  /* 0x000000c8c7c87221 */ /* 0x000fe20000010000 */
[----:B------:R-:W-:Y:S02]  /*6100*/  VIADD R20, R184, 0x36420 ;  /* 0x00036420b8147836 */ /* 0x000fe40000000000 */
[----:B------:R-:W-:Y:S01]  /*6110*/  FADD.FTZ R176, R176, R175 ;  /* 0x000000afb0b07221 */ /* 0x000fe20000010000 */
[C---:B------:R-:W-:Y:S01]  /*6120*/  @P4 VIADD R20, R188.reuse, 0xffffffe0 ;  /* 0xffffffe0bc144836 */ /* 0x040fe20000000000 */
[----:B------:R-:W-:Y:S01]  /*6130*/  MUFU.EX2 R203, R203 ;  /* 0x000000cb00cb7308 */ /* 0x000fe20000000800 */
[----:B------:R-:W-:-:S02]  /*6140*/  IMAD.IADD R188, R188, 0x1, R57 ;  /* 0x00000001bcbc7824 */ /* 0x000fc400078e0239 */
[----:B------:R-:W-:Y:S02]  /*6150*/  IMAD.IADD R187, R57, 0x1, R20 ;  /* 0x0000000139bb7824 */ /* 0x000fe400078e0214 */
[----:B------:R-:W-:-:S03]  /*6160*/  VIADD R199, R22, 0xfffffffe ;  /* 0xfffffffe16c77836 */ /* 0x000fc60000000000 */
[----:B------:R-:W1:Y:S01]  /*6170*/  MUFU.EX2 R204, R204 ;  /* 0x000000cc00cc7308 */ /* 0x000e620000000800 */
[----:B--2---:R-:W-:Y:S01]  /*6180*/  F2FP.BF16.F32.PACK_AB R155, R202, R201 ;  /* 0x000000c9ca9b723e */ /* 0x004fe200000010ff */
[----:B------:R-:W-:Y:S01]  /*6190*/  BAR.SYNC.DEFER_BLOCKING 0xf, 0x100 ;  /* 0x03c4000000007b1d */ /* 0x000fe20000010000 */
[----:B------:R-:W-:-:S04]  /*61a0*/  FADD.FTZ R201, R201, R200 ;  /* 0x000000c8c9c97221 */ /* 0x000fc80000010000 */
[----:B------:R-:W-:Y:S01]  /*61b0*/  FADD.FTZ R202, R202, R201 ;  /* 0x000000c9caca7221 */ /* 0x000fe20000010000 */
[----:B------:R-:W-:Y:S08]  /*61c0*/  MUFU.EX2 R205, R205 ;  /* 0x000000cd00cd7308 */ /* 0x000ff00000000800 */
[----:B------:R-:W2:Y:S01]  /*61d0*/  MUFU.EX2 R206, R206 ;  /* 0x000000ce00ce7308 */ /* 0x000ea20000000800 */
[----:B-1----:R-:W-:Y:S01]  /*61e0*/  F2FP.BF16.F32.PACK_AB R157, R204, R203 ;  /* 0x000000cbcc9d723e */ /* 0x002fe200000010ff */
[----:B------:R-:W-:-:S04]  /*61f0*/  FADD.FTZ R203, R203, R202 ;  /* 0x000000cacbcb7221 */ /* 0x000fc80000010000 */
[----:B------:R-:W-:Y:S02]  /*6200*/  FADD.FTZ R204, R204, R203 ;  /* 0x000000cbcccc7221 */ /* 0x000fe40000010000 */
[----:B------:R-:W-:Y:S01]  /*6210*/  MUFU.EX2 R177, R177 ;  /* 0x000000b100b17308 */ /* 0x000fe20000000800 */
[----:B------:R1:W-:Y:S07]  /*6220*/  STSM.16.M88.4 [R184+0x36400], R152 ;  /* 0x03640098b8007844 */ /* 0x0003ee0000000200 */
[----:B------:R-:W3:Y:S01]  /*6230*/  MUFU.EX2 R178, R178 ;  /* 0x000000b200b27308 */ /* 0x000ee20000000800 */
[----:B--2---:R-:W-:Y:S01]  /*6240*/  F2FP.BF16.F32.PACK_AB R159, R206, R205 ;  /* 0x000000cdce9f723e */ /* 0x004fe200000010ff */
        /* <DEDUP_REMOVED lines=31> */
[----:B----4-:R-:W-:-:S07]  /*6440*/  F2FP.BF16.F32.PACK_AB R166, R198, R183 ;  /* 0x000000b7c6a6723e */ /* 0x010fce00000010ff */
[----:B------:R-:W-:Y:S08]  /*6450*/  MUFU.EX2 R211, R211 ;  /* 0x000000d300d37308 */ /* 0x000ff00000000800 */
[----:B------:R-:W4:Y:S01]  /*6460*/  MUFU.EX2 R214, R214 ;  /* 0x000000d600d67308 */ /* 0x000f220000000800 */
[----:B---3--:R-:W-:Y:S01]  /*6470*/  F2FP.BF16.F32.PACK_AB R165, R212, R23 ;  /* 0x00000017d4a5723e */ /* 0x008fe200000010ff */
[----:B------:R-:W-:-:S04]  /*6480*/  FADD.FTZ R23, R23, R210 ;  /* 0x000000d217177221 */ /* 0x000fc80000010000 */
[----:B------:R-:W-:Y:S01]  /*6490*/  FADD.FTZ R212, R212, R23 ;  /* 0x00000017d4d47221 */ /* 0x000fe20000010000 */
[----:B------:R-:W-:Y:S01]  /*64a0*/  IMAD.MOV.U32 R23, RZ, RZ, RZ ;  /* 0x000000ffff177224 */ /* 0x000fe200078e00ff */
[----:B----4-:R-:W-:Y:S02]  /*64b0*/  F2FP.BF16.F32.PACK_AB R167, R214, R211 ;  /* 0x000000d3d6a7723e */ /* 0x010fe400000010ff */
[----:B------:R-:W-:-:S03]  /*64c0*/  FADD.FTZ R211, R211, R212 ;  /* 0x000000d4d3d37221 */ /* 0x000fc60000010000 */
[----:B------:R2:W-:Y:S01]  /*64d0*/  STSM.16.M88.4 [R187], R164 ;  /* 0x000000a4bb007844 */ /* 0x0005e20000000200 */
[----:B0-----:R-:W-:Y:S01]  /*64e0*/  WARPGROUP.ARRIVE ;  /* 0x00000000000079c5 */ /* 0x001fe20000000000 */
[----:B------:R-:W-:-:S05]  /*64f0*/  FADD.FTZ R22, R214, R211 ;  /* 0x000000d3d6167221 */ /* 0x000fca0000010000 */
[----:B------:R-:W-:Y:S01]  /*6500*/  HGMMA.64x256x16.F32.BF16 R24, R152, gdesc[UR8].tnspB, RZ, !UPT, gsb0 ;  /* 0x43e0000898187df0 */ /* 0x000fe2000c0018ff */
[----:B------:R-:W-:Y:S01]  /*6510*/  R2UR UR10, R213 ;  /* 0x00000000d50a72ca */ /* 0x000fe200000e0000 */
[----:B------:R-:W-:Y:S01]  /*6520*/  UMOV UR11, 0x40000040 ;  /* 0x40000040000b7882 */ /* 0x000fe20000000000 */
[C---:B------:R-:W-:Y:S01]  /*6530*/  VIADD R213, R191.reuse, 0x100 ;  /* 0x00000100bfd57836 */ /* 0x040fe20000000000 */
[----:B------:R-:W-:Y:S02]  /*6540*/  WARPGROUP.DEPBAR.LE gsb0, 0x0 ;  /* 0x00008000000079c5 */ /* 0x000fe40000010000 */
[----:B------:R-:W-:Y:S01]  /*6550*/  WARPGROUP.ARRIVE ;  /* 0x00000000000079c5 */ /* 0x000fe20000000000 */
[----:B-1----:R-:W-:-:S15]  /*6560*/  VIADD R152, R191, 0x180 ;  /* 0x00000180bf987836 */ /* 0x002fde0000000000 */
        /* <DEDUP_REMOVED lines=18> */
[----:B------:R-:W-:-:S04]  /*6690*/  USHF.R.S32.HI UR7, URZ, 0x1f, UR60 ;  /* 0x0000001f3f077899 */ /* 0x000fc8000801143c */
[----:B------:R-:W-:-:S03]  /*66a0*/  ULEA.HI UR7, UR7, UR60, URZ, 0x6 ;  /* 0x0000003c07077291 */ /* 0x000fc6000f8f303f */
[----:B------:R-:W-:Y:S01]  /*66b0*/  UMOV UR60, URZ ;  /* 0x0000003f003c7c82 */ /* 0x000fe20008000000 */
[----:B------:R-:W-:-:S04]  /*66c0*/  USHF.R.S32.HI UR7, URZ, 0x6, UR7 ;  /* 0x000000063f077899 */ /* 0x000fc80008011407 */
[----:B------:R-:W-:-:S04]  /*66d0*/  UISETP.LT.AND UP1, UPT, UR61, UR7, UPT ;  /* 0x000000073d00728c */ /* 0x000fc8000bf21270 */
[----:B------:R-:W-:-:S06]  /*66e0*/  USEL UR61, UR61, UR7, !UP1 ;  /* 0x000000073d3d7287 */ /* 0x000fcc000c800000 */
[----:B------:R-:W-:Y:S01]  /*66f0*/  ISETP.GE.AND P3, PT, R199, UR61, PT ;  /* 0x0000003dc7007c0c */ /* 0x000fe2000bf66270 */
        /* <DEDUP_REMOVED lines=9> */
[----:B------:R0:W-:Y:S02]  /*6790*/  @!P2 SYNCS.ARRIVE.TRANS64.RED.A1T0 RZ, [R21+URZ], RZ ;  /* 0x000000ff15ffa9a7 */ /* 0x0001e4000810043f */
[----:B0-----:R-:W-:-:S04]  /*67a0*/  FADD.FTZ R21, R183, R182 ;  /* 0x000000b6b7157221 */ /* 0x001fc80000010000 */
[----:B------:R-:W-:Y:S01]  /*67b0*/  FADD.FTZ R21, R198, R21 ;  /* 0x00000015c6157221 */ /* 0x000fe20000010000 */
[----:B--2---:R-:W-:Y:S06]  /*67c0*/  @!P3 BRA `(.L_x_4226) ;  /* 0x000000300088b947 */ /* 0x004fec0003800000 */
[----:B------:R-:W-:Y:S01]  /*67d0*/  IMAD.MOV.U32 R200, RZ, RZ, R168 ;  /* 0x000000ffffc87224 */ /* 0x000fe200078e00a8 */
[----:B------:R-:W-:Y:S01]  /*67e0*/  UMOV UR60, URZ ;  /* 0x0000003f003c7c82 */ /* 0x000fe20008000000 */
[----:B------:R-:W-:Y:S02]  /*67f0*/  IMAD.MOV.U32 R201, RZ, RZ, R185 ;  /* 0x000000ffffc97224 */ /* 0x000fe400078e00b9 */
[----:B------:R-:W-:-:S07]  /*6800*/  IMAD.MOV.U32 R203, RZ, RZ, RZ ;  /* 0x000000ffffcb7224 */ /* 0x000fce00078e00ff */
.L_x_4235:
        /* <DEDUP_REMOVED lines=8> */
.L_x_4227:
[----:B------:R-:W-:Y:S02]  /*6890*/  IMAD.U32 R205, RZ, RZ, UR60 ;  /* 0x0000003cffcd7e24 */ /* 0x000fe4000f8e00ff */
[----:B------:R-:W-:-:S03]  /*68a0*/  IMAD R198, R23, 0x8, R196 ;  /* 0x0000000817c67824 */ /* 0x000fc600078e02c4 */
[----:B------:R-:W-:-:S04]  /*68b0*/  SHF.L.U32 R205, R205, 0x1f, RZ ;  /* 0x0000001fcdcd7819 */ /* 0x000fc800000006ff */
[----:B------:R0:W1:Y:S01]  /*68c0*/  SYNCS.PHASECHK.TRANS64.TRYWAIT P3, [R198+URZ+0x38830], R205 ;  /* 0x038830cdc60075a7 */ /* 0x000062000806017f */
[----:B------:R-:W-:Y:S05]  /*68d0*/  @!P0 BRA `(.L_x_4228) ;  /* 0x0000000000048947 */ /* 0x000fea0003800000 */
[----:B------:R-:W-:Y:S01]  /*68e0*/  BPT.TRAP 0x1 ;  /* 0x000000040000795c */ /* 0x000fe20000300000 */
.L_x_4228:
[----:B------:R-:W-:Y:S01]  /*68f0*/  IMAD R185, R23, 0x200, R189 ;  /* 0x0000020017b97824 */ /* 0x000fe200078e02bd */
[----:B-1----:R-:W-:Y:S06]  /*6900*/  @P3 BRA `(.L_x_4229) ;  /* 0x0000000000083947 */ /* 0x002fec0003800000 */
[----:B------:R-:W1:Y:S02]  /*6910*/  SYNCS.PHASECHK.TRANS64.TRYWAIT P3, [R198+URZ+0x38830], R205 ;  /* 0x038830cdc60075a7 */ /* 0x000e64000806017f */
[----:B-1----:R-:W-:Y:S05]  /*6920*/  @!P3 BRA `(.L_x_4230) ;  /* 0x000000e80020b947 */ /* 0x002fea0003800000 */
.L_x_4229:
        /* <DEDUP_REMOVED lines=49> */
.L_x_4231:
[----:B------:R2:W3:Y:S01]  /*6c40*/  SYNCS.PHASECHK.TRANS64.TRYWAIT P3, [R198+URZ+0x38850], R205 ;  /* 0x038850cdc60075a7 */ /* 0x0004e2000806017f */
[----:B------:R-:W-:Y:S05]  /*6c50*/  @!P0 BRA `(.L_x_4232) ;  /* 0x0000000000048947 */ /* 0x000fea0003800000 */
[----:B------:R-:W-:Y:S01]  /*6c60*/  BPT.TRAP 0x1 ;  /* 0x000000040000795c */ /* 0x000fe20000300000 */
.L_x_4232:
[----:B---3--:R-:W-:Y:S05]  /*6c70*/  @P3 BRA `(.L_x_4233) ;  /* 0x0000000000083947 */ /* 0x008fea0003800000 */
[----:B------:R-:W3:Y:S02]  /*6c80*/  SYNCS.PHASECHK.TRANS64.TRYWAIT P3, [R198+URZ+0x38850], R205 ;  /* 0x038850cdc60075a7 */ /* 0x000ee4000806017f */
[----:B---3--:R-:W-:Y:S05]  /*6c90*/  @!P3 BRA `(.L_x_4234) ;  /* 0x000000e40058b947 */ /* 0x008fea0003800000 */
.L_x_4233:
[----:B------:R-:W-:Y:S01]  /*6ca0*/  IMAD R185, R23, 0x1000, R16 ;  /* 0x0000100017b97824 */ /* 0x000fe200078e0210 */
[----:B------:R-:W-:Y:S01]  /*6cb0*/  MOV R202, UR49 ;  /* 0x0000003100ca7c02 */ /* 0x000fe20008000f00 */
[----:B------:R-:W-:Y:S01]  /*6cc0*/  WARPGROUP.ARRIVE ;  /* 0x00000000000079c5 */ /* 0x000fe20000000000 */
[----:B------:R-:W-:Y:S01]  /*6cd0*/  MOV R204, UR48 ;  /* 0x0000003000cc7c02 */ /* 0x000fe20008000f00 */
[----:B------:R-:W-:Y:S01]  /*6ce0*/  UMOV UR51, 0x40000040 ;  /* 0x4000004000337882 */ /* 0x000fe20000000000 */
[----:B------:R-:W-:Y:S01]  /*6cf0*/  R2UR UR6, R185 ;  /* 0x00000000b90672ca */ /* 0x000fe200000e0000 */
[----:B------:R-:W-:Y:S01]  /*6d00*/  UMOV UR55, 0x40000040 ;  /* 0x4000004000377882 */ /* 0x000fe20000000000 */
[----:B------:R-:W-:Y:S01]  /*6d10*/  R2UR UR48, R8 ;  /* 0x00000000083072ca */ /* 0x000fe200000e0000 */
[----:B------:R-:W-:Y:S01]  /*6d20*/  UMOV UR59, 0x40000040 ;  /* 0x40000040003b7882 */ /* 0x000fe20000000000 */
[----:B------:R-:W-:Y:S01]  /*6d30*/  R2UR UR49, R9 ;  /* 0x00000000093172ca */ /* 0x000fe200000e0000 */
[----:B------:R-:W-:Y:S01]  /*6d40*/  UMOV UR7, 0x40000040 ;  /* 0x4000004000077882 */ /* 0x000fe20000000000 */
[----:B0123--:R-:W-:Y:S01]  /*6d50*/  MOV R205, UR53 ;  /* 0x0000003500cd7c02 */ /* 0x00ffe20008000f00 */
        /* <DEDUP_REMOVED lines=24> */
[----:B------:R-:W-:-:S06]  /*6ee0*/  IMAD R221, R23, 0x1000, R191 ;  /* 0x0000100017dd7824 */ /* 0x000fcc00078e02bf */
        /* <DEDUP_REMOVED lines=28> */
[----:B------:R-:W-:Y:S01]  /*70b0*/  R2UR UR52, R206 ;  /* 0x00000000ce3472ca */ /* 0x000fe200000e0000 */
[C---:B------:R-:W-:Y:S01]  /*70c0*/  VIADD R205, R185.reuse, 0x800 ;  /* 0x00000800b9cd7836 */ /* 0x040fe20000000000 */
        /* <DEDUP_REMOVED lines=8> */
[----:B0-----:R-:W-:-:S04]  /*7150*/  ISETP.GT.AND P3, PT, R202, 0x7f, PT ;  /* 0x0000007fca00780c */ /* 0x001fc80003f64270 */
        /* <DEDUP_REMOVED lines=24> */
[----:B------:R-:W-:Y:S01]  /*72e0*/  ULDC UR11, c[0x0][0x2f0] ;  /* 0x0000bc00000b7ab9 */ /* 0x000fe20000000800 */
        /* <DEDUP_REMOVED lines=186> */
[----:B------:R-:W-:Y:S01]  /*7e90*/  @P1 IMAD.HI.U32 R202, R186, UR6, RZ ;  /* 0x00000006baca1c27 */ /* 0x000fe2000f8e00ff */
[----:B------:R-:W-:Y:S01]  /*7ea0*/  @UP0 ULDC UR6, c[0x0][0x450] ;  /* 0x0001140000060ab9 */ /* 0x000fe20000000800 */
[----:B------:R-:W-:Y:S02]  /*7eb0*/  WARPGROUP.DEPBAR.LE gsb0, 0x0 ;  /* 0x00008000000079c5 */ /* 0x000fe40000010000 */
[----:B------:R-:W-:-:S06]  /*7ec0*/  WARPGROUP.ARRIVE ;  /* 0x00000000000079c5 */ /* 0x000fcc0000000000 */
[----:B------:R-:W-:Y:S01]  /*7ed0*/  HGMMA.64x64x16.F32.BF16 R152, gdesc[UR56], R152, gsb0 ;  /* 0x00e00000389879f0 */ /* 0x000fe20008001898 */
[----:B------:R-:W-:Y:S01]  /*7ee0*/  R2UR UR56, R204 ;  /* 0x00000000cc3872ca */ /* 0x000fe200000e0000 */
[----:B------:R-:W-:Y:S01]  /*7ef0*/  UMOV UR57, 0x40000040 ;  /* 0x4000004000397882 */ /* 0x000fe20000000000 */
[----:B------:R-:W-:Y:S01]  /*7f00*/  R2UR UR58, R185 ;  /* 0x00000000b93a72ca */ /* 0x000fe200000e0000 */
[----:B------:R-:W-:Y:S01]  /*7f10*/  UMOV UR59, 0x40000040 ;  /* 0x40000040003b7882 */ /* 0x000fe20000000000 */
[----:B------:R-:W-:Y:S01]  /*7f20*/  IMAD.MOV.U32 R185, RZ, RZ, R186 ;  /* 0x000000ffffb97224 */ /* 0x000fe200078e00ba */
[----:B------:R-:W-:Y:S01]  /*7f30*/  @P1 SHF.R.U32.HI R185, RZ, UR6, R202 ;  /* 0x00000006ffb91c19 */ /* 0x000fe200080116ca */
[----:B------:R-:W-:Y:S01]  /*7f40*/  IMAD.MOV.U32 R202, RZ, RZ, -0x40 ;  /* 0xffffffc0ffca7424 */ /* 0x000fe200078e00ff */
[----:B------:R-:W-:-:S03]  /*7f50*/  ULDC UR6, c[0x0][0xa80] ;  /* 0x0002a00000067ab9 */ /* 0x000fc60000000800 */
[----:B------:R-:W0:Y:S01]  /*7f60*/  SHFL.IDX PT, R204, R185, RZ, 0x1c1f ;  /* 0x001c1fffb9cc7589 */ /* 0x000e2200000e0000 */
[----:B------:R-:W-:-:S04]  /*7f70*/  IMAD R205, R199, R202, 0x1 ;  /* 0x00000001c7cd7424 */ /* 0x000fc800078e02ca */
[----:B------:R-:W-:-:S04]  /*7f80*/  IMAD.IADD R202, R205, 0x1, -R194 ;  /* 0x00000001cdca7824 */ /* 0x000fc800078e0ac2 */
[----:B------:R-:W-:Y:S01]  /*7f90*/  IMAD R207, R193, UR11, R202 ;  /* 0x0000000bc1cf7c24 */ /* 0x000fe2000f8e02ca */
[----:B------:R-:W-:-:S04]  /*7fa0*/  UMOV UR11, 0x40000040 ;  /* 0x40000040000b7882 */ /* 0x000fc80000000000 */
[----:B0-----:R-:W-:-:S04]  /*7fb0*/  IADD3 R208, R204, -UR7, R207 ;  /* 0x80000007ccd07c10 */ /* 0x001fc8000fffe0cf */
[C---:B------:R-:W-:Y:S02]  /*7fc0*/  ISETP.GT.AND P3, PT, R208.reuse, RZ, PT ;  /* 0x000000ffd000720c */ /* 0x040fe40003f64270 */
[----:B------:R-:W-:Y:S01]  /*7fd0*/  ISETP.GT.AND P4, PT, R208, 0x1, PT ;  /* 0x00000001d000780c */ /* 0x000fe20003f84270 */
        /* <DEDUP_REMOVED lines=47> */
[----:B------:R-:W-:Y:S01]  /*82d0*/  FSEL R181, R181, -INF , P4 ;  /* 0xff800000b5b57808 */ /* 0x000fe20002000000 */
[----:B------:R-:W0:Y:S01]  /*82e0*/  SHFL.IDX PT, R172, R185, 0x1, 0x1c1f ;  /* 0x003c1f00b9ac7f89 */ /* 0x000e2200000e0000 */
[----:B------:R-:W-:-:S04]  /*82f0*/  FMNMX.FTZ R208, R180, R153, !PT ;  /* 0x00000099b4d07209 */ /* 0x000fc80007810000 */
[----:B------:R-:W-:-:S05]  /*8300*/  FMNMX.FTZ R208, R181, R208, !PT ;  /* 0x000000d0b5d07209 */ /* 0x000fca0007810000 */
[----:B------:R-:W1:Y:S01]  /*8310*/  SHFL.BFLY PT, R153, R208, 0x2, 0x1f ;  /* 0x0c401f00d0997f89 */ /* 0x000e6200000e0000 */
[----:B0-----:R-:W-:-:S04]  /*8320*/  IADD3 R169, R172, -UR7, R207 ;  /* 0x80000007aca97c10 */ /* 0x001fc8000fffe0cf */
[C---:B------:R-:W-:Y:S02]  /*8330*/  ISETP.GT.AND P3, PT, R169.reuse, RZ, PT ;  /* 0x000000ffa900720c */ /* 0x040fe40003f64270 */
[C---:B------:R-:W-:Y:S02]  /*8340*/  ISETP.GT.AND P4, PT, R169.reuse, 0x1, PT ;  /* 0x00000001a900780c */ /* 0x040fe40003f84270 */
[C---:B------:R-:W-:Y:S02]  /*8350*/  ISETP.GT.AND P5, PT, R169.reuse, 0x28, PT ;  /* 0x00000028a900780c */ /* 0x040fe40003fa4270 */
[----:B-1----:R-:W-:Y:S02]  /*8360*/  FMNMX.FTZ R172, R208, R153, !PT ;  /* 0x00000099d0ac7209 */ /* 0x002fe40007810000 */
[----:B------:R-:W-:Y:S02]  /*8370*/  FSEL R153, R154, -INF , P3 ;  /* 0xff8000009a997808 */ /* 0x000fe40001800000 */
[----:B------:R-:W-:Y:S01]  /*8380*/  ISETP.GT.AND P3, PT, R169, 0x8, PT ;  /* 0x00000008a900780c */ /* 0x000fe20003f64270 */
[----:B------:R-:W0:Y:S01]  /*8390*/  SHFL.BFLY PT, R207, R172, 0x1, 0x1f ;  /* 0x0c201f00accf7f89 */ /* 0x000e2200000e0000 */
        /* <DEDUP_REMOVED lines=17> */
[----:B0-----:R-:W-:Y:S02]  /*84b0*/  FMNMX.FTZ R185, R172, R207, !PT ;  /* 0x000000cfacb97209 */ /* 0x001fe40007810000 */
[----:B------:R-:W-:-:S02]  /*84c0*/  ISETP.GT.AND P3, PT, R169, 0x20, PT ;  /* 0x00000020a900780c */ /* 0x000fc40003f64270 */
[----:B------:R-:W-:Y:S01]  /*84d0*/  FSEL R167, R167, -INF , P4 ;  /* 0xff800000a7a77808 */ /* 0x000fe20002000000 */
[----:B------:R-:W-:Y:S01]  /*84e0*/  FMUL.FTZ R213, R185, UR6 ;  /* 0x00000006b9d57c20 */ /* 0x000fe20008410000 */
[----:B------:R-:W-:Y:S02]  /*84f0*/  FMNMX.FTZ R172, R166, R173, !PT ;  /* 0x000000ada6ac7209 */ /* 0x000fe40007810000 */
[----:B------:R-:W-:Y:S02]  /*8500*/  ISETP.GT.AND P4, PT, R169, 0x21, PT ;  /* 0x00000021a900780c */ /* 0x000fe40003f84270 */
[----:B------:R-:W-:Y:S02]  /*8510*/  FSEL R154, R170, -INF , P3 ;  /* 0xff800000aa9a7808 */ /* 0x000fe40001800000 */
[----:B------:R-:W-:Y:S02]  /*8520*/  FMNMX.FTZ R173, R167, R172, !PT ;  /* 0x000000aca7ad7209 */ /* 0x000fe40007810000 */
[----:B------:R-:W-:-:S02]  /*8530*/  FSEL R207, R171, -INF , P4 ;  /* 0xff800000abcf7808 */ /* 0x000fc40002000000 */
[----:B------:R-:W-:Y:S02]  /*8540*/  FMNMX.FTZ R170, R154, R173, !PT ;  /* 0x000000ad9aaa7209 */ /* 0x000fe40007810000 */
[----:B------:R-:W-:Y:S02]  /*8550*/  ISETP.GT.AND P3, PT, R169, 0x29, PT ;  /* 0x00000029a900780c */ /* 0x000fe40003f64270 */
[----:B------:R-:W-:Y:S02]  /*8560*/  FSEL R208, R174, -INF , P5 ;  /* 0xff800000aed07808 */ /* 0x000fe40002800000 */
[----:B------:R-:W-:Y:S02]  /*8570*/  FMNMX.FTZ R171, R207, R170, !PT ;  /* 0x000000aacfab7209 */ /* 0x000fe40007810000 */
[----:B------:R-:W-:Y:S02]  /*8580*/  FSETP.NEU.FTZ.AND P4, PT, R185, -INF , PT ;  /* 0xff800000b900780b */ /* 0x000fe40003f9d000 */
[----:B------:R-:W-:-:S02]  /*8590*/  ISETP.GT.AND P5, PT, R169, 0x30, PT ;  /* 0x00000030a900780c */ /* 0x000fc40003fa4270 */
[----:B------:R-:W-:Y:S02]  /*85a0*/  FSEL R209, R175, -INF , P3 ;  /* 0xff800000afd17808 */ /* 0x000fe40001800000 */
[----:B------:R-:W-:Y:S02]  /*85b0*/  FMNMX.FTZ R170, R208, R171, !PT ;  /* 0x000000abd0aa7209 */ /* 0x000fe40007810000 */
[----:B------:R-:W-:Y:S02]  /*85c0*/  FSEL R213, R213, RZ, P4 ;  /* 0x000000ffd5d57208 */ /* 0x000fe40002000000 */
[----:B------:R-:W-:Y:S02]  /*85d0*/  ISETP.GT.AND P3, PT, R169, 0x31, PT ;  /* 0x00000031a900780c */ /* 0x000fe40003f64270 */
[----:B------:R-:W-:Y:S01]  /*85e0*/  FSEL R210, R178, -INF , P5 ;  /* 0xff800000b2d27808 */ /* 0x000fe20002800000 */
[--C-:B------:R-:W-:Y:S01]  /*85f0*/  FFMA.FTZ R173, R206, UR6, -R213.reuse ;  /* 0x00000006cead7c23 */ /* 0x100fe200080108d5 */
[----:B------:R-:W-:Y:S01]  /*8600*/  FMNMX.FTZ R171, R209, R170, !PT ;  /* 0x000000aad1ab7209 */ /* 0x000fe20007810000 */
[--C-:B------:R-:W-:Y:S01]  /*8610*/  FFMA.FTZ R178, R156, UR6, -R213.reuse ;  /* 0x000000069cb27c23 */ /* 0x100fe200080108d5 */
[----:B------:R-:W-:Y:S01]  /*8620*/  ISETP.GT.AND P5, PT, R169, 0x38, PT ;  /* 0x00000038a900780c */ /* 0x000fe20003fa4270 */
[----:B------:R0:W-:Y:S01]  /*8630*/  MUFU.EX2 R170, R173 ;  /* 0x000000ad00aa7308 */ /* 0x0001e20000000800 */
        /* <DEDUP_REMOVED lines=9> */
[--C-:B0-----:R-:W-:Y:S01]  /*86d0*/  FFMA.FTZ R173, R160, UR6, -R213.reuse ;  /* 0x00000006a0ad7c23 */ /* 0x101fe200080108d5 */
        /* <DEDUP_REMOVED lines=12> */
[----:B------:R-:W-:Y:S01]  /*87a0*/  FFMA.FTZ R181, R181, UR6, -R213 ;  /* 0x00000006b5b57c23 */ /* 0x000fe200080108d5 */
[----:B------:R-:W-:Y:S08]  /*87b0*/  MUFU.EX2 R169, R169 ;  /* 0x000000a900a97308 */ /* 0x000ff00000000800 */
[----:B------:R-:W-:Y:S08]  /*87c0*/  MUFU.EX2 R171, R178 ;  /* 0x000000b200ab7308 */ /* 0x000ff00000000800 */
[----:B------:R-:W-:Y:S01]  /*87d0*/  MUFU.EX2 R172, R172 ;  /* 0x000000ac00ac7308 */ /* 0x000fe20000000800 */
[----:B0-----:R-:W-:-:S07]  /*87e0*/  FMNMX.FTZ R157, R156, R157, !PT ;  /* 0x0000009d9c9d7209 */ /* 0x001fce0007810000 */
[----:B------:R-:W-:Y:S01]  /*87f0*/  MUFU.EX2 R173, R173 ;  /* 0x000000ad00ad7308 */ /* 0x000fe20000000800 */
[----:B------:R-:W0:Y:S07]  /*8800*/  SHFL.BFLY PT, R168, R157, 0x1, 0x1f ;  /* 0x0c201f009da87f89 */ /* 0x000e2e00000e0000 */
[----:B------:R-:W1:Y:S08]  /*8810*/  MUFU.EX2 R174, R174 ;  /* 0x000000ae00ae7308 */ /* 0x000e700000000800 */
[----:B------:R-:W-:Y:S08]  /*8820*/  MUFU.EX2 R175, R175 ;  /* 0x000000af00af7308 */ /* 0x000ff00000000800 */
[----:B------:R-:W2:Y:S01]  /*8830*/  MUFU.EX2 R178, R165 ;  /* 0x000000a500b27308 */ /* 0x000ea20000000800 */
[----:B-1----:R-:W-:-:S02]  /*8840*/  F2FP.BF16.F32.PACK_AB R156, R174, R173 ;  /* 0x000000adae9c723e */ /* 0x002fc400000010ff */
[----:B0-----:R-:W-:-:S04]  /*8850*/  FMNMX.FTZ R168, R157, R168, !PT ;  /* 0x000000a89da87209 */ /* 0x001fc80007810000 */
[C---:B------:R-:W-:Y:S01]  /*8860*/  FSETP.NEU.FTZ.AND P3, PT, R168.reuse, -INF , PT ;  /* 0xff800000a800780b */ /* 0x040fe20003f7d000 */
[----:B------:R-:W-:Y:S01]  /*8870*/  FMUL.FTZ R152, R168, UR6 ;  /* 0x00000006a8987c20 */ /* 0x000fe20008410000 */
[----:B------:R-:W-:Y:S04]  /*8880*/  MUFU.EX2 R179, R179 ;  /* 0x000000b300b37308 */ /* 0x000fe80000000800 */
[----:B------:R-:W-:-:S04]  /*8890*/  FSEL R152, R152, RZ, P3 ;  /* 0x000000ff98987208 */ /* 0x000fc80001800000 */
[----:B------:R-:W-:Y:S01]  /*88a0*/  MUFU.EX2 R182, R182 ;  /* 0x000000b600b67308 */ /* 0x000fe20000000800 */
[--C-:B------:R-:W-:Y:S01]  /*88b0*/  FFMA.FTZ R205, R153, UR6, -R152.reuse ;  /* 0x0000000699cd7c23 */ /* 0x100fe20008010898 */
[----:B------:R-:W-:Y:S01]  /*88c0*/  FSEL R153, R168, RZ, P3 ;  /* 0x000000ffa8997208 */ /* 0x000fe20001800000 */
[--C-:B------:R-:W-:Y:S01]  /*88d0*/  FFMA.FTZ R219, R154, UR6, -R152.reuse ;  /* 0x000000069adb7c23 */ /* 0x100fe20008010898 */
[----:B------:R-:W-:Y:S01]  /*88e0*/  FSEL R154, R185, RZ, P4 ;  /* 0x000000ffb99a7208 */ /* 0x000fe20002000000 */
[--C-:B------:R-:W-:Y:S01]  /*88f0*/  FFMA.FTZ R204, R155, UR6, -R152.reuse ;  /* 0x000000069bcc7c23 */ /* 0x100fe20008010898 */
[----:B------:R-:W-:Y:S01]  /*8900*/  FFMA.FTZ R155, R210, UR6, -R152 ;  /* 0x00000006d29b7c23 */ /* 0x000fe20008010898 */
[----:B------:R-:W-:Y:S01]  /*8910*/  FADD.FTZ R153, -R153, R200 ;  /* 0x000000c899997221 */ /* 0x000fe20000010100 */
[----:B------:R-:W-:Y:S01]  /*8920*/  ISETP.NE.AND P3, PT, R192, RZ, PT ;  /* 0x000000ffc000720c */ /* 0x000fe20003f65270 */
[----:B------:R-:W-:Y:S01]  /*8930*/  FADD.FTZ R154, -R154, R201 ;  /* 0x000000c99a9a7221 */ /* 0x000fe20000010100 */
[--C-:B------:R-:W-:Y:S01]  /*8940*/  FFMA.FTZ R220, R207, UR6, -R152.reuse ;  /* 0x00000006cfdc7c23 */ /* 0x100fe20008010898 */
[----:B------:R-:W-:Y:S01]  /*8950*/  FMUL.FTZ R210, R153, UR6 ;  /* 0x0000000699d27c20 */ /* 0x000fe20008410000 */
[--C-:B------:R-:W-:Y:S01]  /*8960*/  FFMA.FTZ R207, R208, UR6, -R152.reuse ;  /* 0x00000006d0cf7c23 */ /* 0x100fe20008010898 */
[----:B------:R-:W-:Y:S01]  /*8970*/  FMUL.FTZ R154, R154, UR6 ;  /* 0x000000069a9a7c20 */ /* 0x000fe20008410000 */
[----:B------:R-:W-:Y:S01]  /*8980*/  FFMA.FTZ R208, R209, UR6, -R152 ;  /* 0x00000006d1d07c23 */ /* 0x000fe20008010898 */
[----:B------:R0:W-:Y:S01]  /*8990*/  MUFU.EX2 R201, R155 ;  /* 0x0000009b00c97308 */ /* 0x0001e20000000800 */
[----:B------:R-:W-:-:S02]  /*89a0*/  @!P2 VIADD R153, R198, 0x38840 ;  /* 0x00038840c699a836 */ /* 0x000fc40000000000 */
[--C-:B------:R-:W-:Y:S01]  /*89b0*/  FFMA.FTZ R213, R158, UR6, -R152.reuse ;  /* 0x000000069ed57c23 */ /* 0x100fe20008010898 */
[--C-:B------:R-:W-:Y:S01]  /*89c0*/  FFMA.FTZ R214, R159, UR6, -R152.reuse ;  /* 0x000000069fd67c23 */ /* 0x100fe20008010898 */
[--C-:B------:R-:W-:Y:S01]  /*89d0*/  FFMA.FTZ R215, R162, UR6, -R152.reuse ;  /* 0x00000006a2d77c23 */ /* 0x100fe20008010898 */
[--C-:B------:R-:W-:Y:S01]  /*89e0*/  FFMA.FTZ R216, R163, UR6, -R152.reuse ;  /* 0x00000006a3d87c23 */ /* 0x100fe20008010898 */
[----:B------:R-:W-:Y:S01]  /*89f0*/  @!P2 PRMT R153, RZ, 0x654, R153 ;  /* 0x00000654ff99a816 */ /* 0x000fe20000000099 */
[----:B------:R-:W-:Y:S01]  /*8a00*/  FFMA.FTZ R217, R166, UR6, -R152 ;  /* 0x00000006a6d97c23 */ /* 0x000fe20008010898 */
[----:B------:R1:W3:Y:S01]  /*8a10*/  MUFU.EX2 R209, R154 ;  /* 0x0000009a00d17308 */ /* 0x0002e20000000800 */
[----:B0-----:R-:W-:Y:S02]  /*8a20*/  @!P3 IMAD R155, R203, 0x40, R190 ;  /* 0x00000040cb9bb824 */ /* 0x001fe400078e02be */
[--C-:B------:R-:W-:Y:S01]  /*8a30*/  FFMA.FTZ R218, R167, UR6, -R152.reuse ;  /* 0x00000006a7da7c23 */ /* 0x100fe20008010898 */
[----:B------:R-:W-:Y:S01]  /*8a40*/  FFMA.FTZ R200, R206, UR6, -R152 ;  /* 0x00000006cec87c23 */ /* 0x000fe20008010898 */
[----:B------:R0:W-:Y:S01]  /*8a50*/  @!P2 SYNCS.ARRIVE.TRANS64.RED.A1T0 RZ, [R153+URZ], RZ ;  /* 0x000000ff99ffa9a7 */ /* 0x0001e2000810043f */
[----:B------:R-:W-:-:S02]  /*8a60*/  @!P3 IMAD R160, R155, 0x4, R196 ;  /* 0x000000049ba0b824 */ /* 0x000fc400078e02c4 */
[--C-:B------:R-:W-:Y:S01]  /*8a70*/  FFMA.FTZ R206, R212, UR6, -R152.reuse ;  /* 0x00000006d4ce7c23 */ /* 0x100fe20008010898 */
[----:B------:R-:W-:Y:S01]  /*8a80*/  FFMA.FTZ R211, R211, UR6, -R152 ;  /* 0x00000006d3d37c23 */ /* 0x000fe20008010898 */
[----:B------:R-:W4:Y:S01]  /*8a90*/  MUFU.EX2 R210, R210 ;  /* 0x000000d200d27308 */ /* 0x000f220000000800 */
[----:B------:R-:W-:Y:S01]  /*8aa0*/  F2FP.BF16.F32.PACK_AB R152, R169, R170 ;  /* 0x000000aaa998723e */ /* 0x000fe200000010ff */
[----:B------:R-:W-:Y:S01]  /*8ab0*/  @!P2 VIADD R198, R198, 0x38860 ;  /* 0x00038860c6c6a836 */ /* 0x000fe20000000000 */
[----:B-1----:R-:W-:Y:S02]  /*8ac0*/  F2FP.BF16.F32.PACK_AB R154, R172, R171 ;  /* 0x000000abac9a723e */ /* 0x002fe400000010ff */
[----:B--2---:R-:W-:Y:S02]  /*8ad0*/  F2FP.BF16.F32.PACK_AB R158, R178, R175 ;  /* 0x000000afb29e723e */ /* 0x004fe400000010ff */
[----:B------:R-:W-:Y:S01]  /*8ae0*/  @!P2 PRMT R198, RZ, 0x654, R198 ;  /* 0x00000654ffc6a816 */ /* 0x000fe200000000c6 */
[----:B------:R-:W-:Y:S01]  /*8af0*/  MUFU.EX2 R205, R205 ;  /* 0x000000cd00cd7308 */ /* 0x000fe20000000800 */
[----:B---3--:R-:W-:Y:S01]  /*8b00*/  @!P3 STS [R160+0x38400], R209 ;  /* 0x038400d1a000b388 */ /* 0x008fe20000000800 */
[-C--:B------:R-:W-:Y:S01]  /*8b10*/  FMUL.FTZ R24, R24, R209.reuse ;  /* 0x000000d118187220 */ /* 0x080fe20000410000 */
[-C--:B------:R-:W-:Y:S01]  /*8b20*/  FMUL.FTZ R25, R25, R209.reuse ;  /* 0x000000d119197220 */ /* 0x080fe20000410000 */
[-C--:B------:R-:W-:Y:S01]  /*8b30*/  FMUL.FTZ R28, R28, R209.reuse ;  /* 0x000000d11c1c7220 */ /* 0x080fe20000410000 */
[-C--:B------:R-:W-:Y:S01]  /*8b40*/  FMUL.FTZ R29, R29, R209.reuse ;  /* 0x000000d11d1d7220 */ /* 0x080fe20000410000 */
[-C--:B------:R-:W-:Y:S01]  /*8b50*/  FMUL.FTZ R32, R32, R209.reuse ;  /* 0x000000d120207220 */ /* 0x080fe20000410000 */
[-C--:B------:R-:W-:Y:S01]  /*8b60*/  FMUL.FTZ R33, R33, R209.reuse ;  /* 0x000000d121217220 */ /* 0x080fe20000410000 */
[----:B------:R-:W0:Y:S01]  /*8b70*/  MUFU.EX2 R204, R204 ;  /* 0x000000cc00cc7308 */ /* 0x000e220000000800 */
[----:B----4-:R1:W-:Y:S01]  /*8b80*/  @!P3 STS [R160+0x38420], R210 ;  /* 0x038420d2a000b388 */ /* 0x0103e20000000800 */
        /* <DEDUP_REMOVED lines=9> */
[----:B-1----:R-:W-:Y:S01]  /*8c20*/  F2FP.BF16.F32.PACK_AB R160, R182, R179 ;  /* 0x000000b3b6a0723e */ /* 0x002fe200000010ff */
        /* <DEDUP_REMOVED lines=19> */
[-C--:B------:R-:W-:Y:S01]  /*8d60*/  FMUL.FTZ R54, R54, R210.reuse ;  /* 0x000000d236367220 */ /* 0x080fe20000410000 */
        /* <DEDUP_REMOVED lines=110> */
[----:B------:R-:W-:Y:S01]  /*9450*/  FMUL.FTZ R143, R143, R210 ;  /* 0x000000d28f8f7220 */ /* 0x000fe20000410000 */
[-C--:B------:R-:W-:Y:S01]  /*9460*/  FMUL.FTZ R144, R144, R209.reuse ;  /* 0x000000d190907220 */ /* 0x080fe20000410000 */
[----:B------:R2:W-:Y:S01]  /*9470*/  MUFU.EX2 R203, R211 ;  /* 0x000000d300cb7308 */ /* 0x0005e20000000800 */
[----:B0-----:R-:W-:Y:S01]  /*9480*/  F2FP.BF16.F32.PACK_AB R166, R181, R180 ;  /* 0x000000b4b5a6723e */ /* 0x001fe200000010ff */
        /* <DEDUP_REMOVED lines=8> */
[----:B------:R-:W-:Y:S01]  /*9510*/  FMUL.FTZ R151, R151, R210 ;  /* 0x000000d297977220 */ /* 0x000fe20000410000 */
[----:B------:R1:W-:Y:S01]  /*9520*/  STSM.16.M88.4 [R184+0x36400], R152 ;  /* 0x03640098b8007844 */ /* 0x0003e20000000200 */
[----:B--2---:R-:W-:-:S02]  /*9530*/  VIADD R211, R221, 0x80 ;  /* 0x00000080ddd37836 */ /* 0x004fc40000000000 */
[----:B------:R-:W-:Y:S01]  /*9540*/  FFMA.FTZ R205, R210, R22, R205 ;  /* 0x00000016d2cd7223 */ /* 0x000fe200000100cd */
[----:B------:R-:W-:Y:S01]  /*9550*/  FFMA.FTZ R170, R209, R21, R170 ;  /* 0x00000015d1aa7223 */ /* 0x000fe200000100aa */
[----:B------:R2:W-:Y:S01]  /*9560*/  STSM.16.M88.4 [R20], R156 ;  /* 0x0000009c14007844 */ /* 0x0005e20000000200 */
[----:B------:R-:W-:Y:S01]  /*9570*/  ISETP.GT.AND P3, PT, R199, UR61, PT ;  /* 0x0000003dc7007c0c */ /* 0x000fe2000bf64270 */
[----:B------:R-:W-:Y:S01]  /*9580*/  FADD.FTZ R204, R204, R205 ;  /* 0x000000cdcccc7221 */ /* 0x000fe20000010000 */
[----:B------:R-:W-:Y:S01]  /*9590*/  FADD.FTZ R170, R169, R170 ;  /* 0x000000aaa9aa7221 */ /* 0x000fe20000010000 */
[----:B------:R2:W-:Y:S02]  /*95a0*/  STSM.16.M88.4 [R188], R160 ;  /* 0x000000a0bc007844 */ /* 0x0005e40000000200 */
[----:B------:R-:W-:Y:S01]  /*95b0*/  FADD.FTZ R213, R213, R204 ;  /* 0x000000ccd5d57221 */ /* 0x000fe20000010000 */
[----:B------:R-:W-:Y:S01]  /*95c0*/  FADD.FTZ R171, R171, R170 ;  /* 0x000000aaabab7221 */ /* 0x000fe20000010000 */
[----:B0-----:R-:W-:-:S02]  /*95d0*/  F2FP.BF16.F32.PACK_AB R167, R206, R203 ;  /* 0x000000cbcea7723e */ /* 0x001fc400000010ff */
        /* <DEDUP_REMOVED lines=10> */
[C---:B------:R-:W-:Y:S02]  /*9680*/  VIADD R211, R221.reuse, 0x100 ;  /* 0x00000100ddd37836 */ /* 0x040fe40000000000 */
        /* <DEDUP_REMOVED lines=17> */
[----:B------:R-:W-:Y:S02]  /*97a0*/  IMAD.MOV.U32 R201, RZ, RZ, R185 ;  /* 0x000000ffffc97224 */ /* 0x000fe400078e00b9 */
[----:B------:R-:W-:Y:S01]  /*97b0*/  FADD.FTZ R177, R177, R176 ;  /* 0x000000b0b1b17221 */ /* 0x000fe20000010000 */
[----:B------:R-:W-:Y:S01]  /*97c0*/  FADD.FTZ R203, R203, R200 ;  /* 0x000000c8cbcb7221 */ /* 0x000fe20000010000 */
[----:B------:R-:W-:Y:S02]  /*97d0*/  IMAD.MOV.U32 R200, RZ, RZ, R168 ;  /* 0x000000ffffc87224 */ /* 0x000fe400078e00a8 */
[----:B------:R-:W-:Y:S01]  /*97e0*/  FADD.FTZ R180, R180, R177 ;  /* 0x000000b1b4b47221 */ /* 0x000fe20000010000 */
[----:B------:R-:W-:Y:S01]  /*97f0*/  FADD.FTZ R22, R206, R203 ;  /* 0x000000cbce167221 */ /* 0x000fe20000010000 */
[----:B------:R-:W-:Y:S02]  /*9800*/  IMAD.MOV.U32 R203, RZ, RZ, R23 ;  /* 0x000000ffffcb7224 */ /* 0x000fe400078e0017 */
[----:B------:R-:W-:Y:S01]  /*9810*/  FADD.FTZ R21, R181, R180 ;  /* 0x000000b4b5157221 */ /* 0x000fe20000010000 */
[----:B------:R-:W-:-:S02]  /*9820*/  WARPGROUP.DEPBAR.LE gsb0, 0x0 ;  /* 0x00008000000079c5 */ /* 0x000fc40000010000 */
[----:B------:R-:W-:Y:S01]  /*9830*/  WARPGROUP.ARRIVE ;  /* 0x00000000000079c5 */ /* 0x000fe20000000000 */
[----:B-1----:R-:W-:-:S04]  /*9840*/  VIADD R152, R199, 0xffffffff ;  /* 0xffffffffc7987836 */ /* 0x002fc80000000000 */
        /* <DEDUP_REMOVED lines=25> */
[----:B------:R-:W-:-:S07]  /*99e0*/  IMAD.MOV.U32 R199, RZ, RZ, R152 ;  /* 0x000000ffffc77224 */ /* 0x000fce00078e0098 */
.L_x_4226:
[----:B------:R-:W-:-:S13]  /*99f0*/  R2UR UR7, R195 ;  /* 0x00000000c30772ca */ /* 0x000fda00000e0000 */
[----:B------:R-:W-:-:S13]  /*9a00*/  ISETP.GE.AND P1, PT, R199, UR7, PT ;  /* 0x00000007c7007c0c */ /* 0x000fda000bf26270 */
[----:B------:R-:W-:Y:S05]  /*9a10*/  @!P1 BRA `(.L_x_4236) ;  /* 0x0000002800c89947 */ /* 0x000fea0003800000 */
[----:B------:R-:W-:Y:S01]  /*9a20*/  IMAD.MOV.U32 R209, RZ, RZ, R168 ;  /* 0x000000ffffd17224 */ /* 0x000fe200078e00a8 */
[----:B------:R-:W-:Y:S01]  /*9a30*/  ULDC UR61, c[0x0][0xa80] ;  /* 0x0002a000003d7ab9 */ /* 0x000fe20000000800 */
[----:B------:R-:W-:Y:S02]  /*9a40*/  IMAD.MOV.U32 R193, RZ, RZ, R185 ;  /* 0x000000ffffc17224 */ /* 0x000fe400078e00b9 */
[----:B------:R-:W-:-:S07]  /*9a50*/  IMAD.MOV.U32 R207, RZ, RZ, R23 ;  /* 0x000000ffffcf7224 */ /* 0x000fce00078e0017 */
.L_x_4245:
        /* <DEDUP_REMOVED lines=8> */
.L_x_4237:
[----:B------:R-:W-:Y:S02]  /*9ae0*/  IMAD.U32 R185, RZ, RZ, UR60 ;  /* 0x0000003cffb97e24 */ /* 0x000fe4000f8e00ff */
[----:B------:R-:W-:-:S03]  /*9af0*/  IMAD R186, R23, 0x8, R196 ;  /* 0x0000000817ba7824 */ /* 0x000fc600078e02c4 */
[----:B------:R-:W-:-:S04]  /*9b00*/  SHF.L.U32 R185, R185, 0x1f, RZ ;  /* 0x0000001fb9b97819 */ /* 0x000fc800000006ff */
[----:B------:R0:W1:Y:S01]  /*9b10*/  SYNCS.PHASECHK.TRANS64.TRYWAIT P1, [R186+URZ+0x38830], R185 ;  /* 0x038830b9ba0075a7 */ /* 0x000062000802017f */
[----:B------:R-:W-:Y:S05]  /*9b20*/  @!P0 BRA `(.L_x_4238) ;  /* 0x0000000000048947 */ /* 0x000fea0003800000 */
[----:B------:R-:W-:Y:S01]  /*9b30*/  BPT.TRAP 0x1 ;  /* 0x000000040000795c */ /* 0x000fe20000300000 */
.L_x_4238:
[----:B------:R-:W-:Y:S01]  /*9b40*/  IMAD R194, R23, 0x200, R189 ;  /* 0x0000020017c27824 */ /* 0x000fe200078e02bd */
[----:B-1----:R-:W-:Y:S06]  /*9b50*/  @P1 BRA `(.L_x_4239) ;  /* 0x0000000000081947 */ /* 0x002fec0003800000 */
[----:B------:R-:W1:Y:S02]  /*9b60*/  SYNCS.PHASECHK.TRANS64.TRYWAIT P1, [R186+URZ+0x38830], R185 ;  /* 0x038830b9ba0075a7 */ /* 0x000e64000802017f */
[----:B-1----:R-:W-:Y:S05]  /*9b70*/  @!P1 BRA `(.L_x_4240) ;  /* 0x000000b400b49947 */ /* 0x002fea0003800000 */
.L_x_4239:
        /* <DEDUP_REMOVED lines=33> */
.L_x_4241:
[----:B------:R2:W3:Y:S01]  /*9d90*/  SYNCS.PHASECHK.TRANS64.TRYWAIT P1, [R186+URZ+0x38850], R185 ;  /* 0x038850b9ba0075a7 */ /* 0x0004e2000802017f */
[----:B------:R-:W-:Y:S05]  /*9da0*/  @!P0 BRA `(.L_x_4242) ;  /* 0x0000000000048947 */ /* 0x000fea0003800000 */
[----:B------:R-:W-:Y:S01]  /*9db0*/  BPT.TRAP 0x1 ;  /* 0x000000040000795c */ /* 0x000fe20000300000 */
.L_x_4242:
[----:B---3--:R-:W-:Y:S05]  /*9dc0*/  @P1 BRA `(.L_x_4243) ;  /* 0x0000000000081947 */ /* 0x008fea0003800000 */
[----:B------:R-:W3:Y:S02]  /*9dd0*/  SYNCS.PHASECHK.TRANS64.TRYWAIT P1, [R186+URZ+0x38850], R185 ;  /* 0x038850b9ba0075a7 */ /* 0x000ee4000802017f */
[----:B---3--:R-:W-:Y:S05]  /*9de0*/  @!P1 BRA `(.L_x_4244) ;  /* 0x000000b4002c9947 */ /* 0x008fea0003800000 */
.L_x_4243:
        /* <DEDUP_REMOVED lines=27> */
[----:B------:R-:W-:-:S02]  /*9fa0*/  VIADD R201, R185, 0x800 ;  /* 0x00000800b9c97836 */ /* 0x000fc40000000000 */
        /* <DEDUP_REMOVED lines=41> */
[----:B0-----:R-:W-:-:S04]  /*a240*/  ISETP.GT.AND P1, PT, R194, 0x7f, PT ;  /* 0x0000007fc200780c */ /* 0x001fc80003f24270 */
[----:B------:R-:W-:-:S05]  /*a250*/  SEL R194, RZ, 0x2, !P1 ;  /* 0x00000002ffc27807 */ /* 0x000fca0004800000 */
[----:B------:R-:W-:Y:S02]  /*a260*/  IMAD.IADD R198, R19, 0x1, R194 ;  /* 0x0000000113c67824 */ /* 0x000fe400078e02c2 */
[----:B------:R-:W-:-:S03]  /*a270*/  IMAD.IADD R200, R194, 0x1, R201 ;  /* 0x00000001c2c87824 */ /* 0x000fc600078e02c9 */
[----:B------:R-:W-:Y:S02]  /*a280*/  R2UR UR56, R198 ;  /* 0x00000000c63872ca */ /* 0x000fe400000e0000 */
[----:B------:R-:W-:Y:S01]  /*a290*/  R2UR UR58, R200 ;  /* 0x00000000c83a72ca */ /* 0x000fe200000e0000 */
        /* <DEDUP_REMOVED lines=9> */
[----:B------:R-:W-:Y:S01]  /*a330*/  UMOV UR6, UR61 ;  /* 0x0000003d00067c82 */ /* 0x000fe20008000000 */
[----:B------:R-:W-:Y:S01]  /*a340*/  R2UR UR7, R195 ;  /* 0x00000000c30772ca */ /* 0x000fe200000e0000 */
        /* <DEDUP_REMOVED lines=186> */
[----:B------:R-:W-:Y:S02]  /*aef0*/  SEL R194, R194, 0x3e, P1 ;  /* 0x0000003ec2c27807 */ /* 0x000fe40000800000 */
[----:B------:R-:W-:Y:S02]  /*af00*/  ISETP.NE.AND P1, PT, R192, RZ, PT ;  /* 0x000000ffc000720c */ /* 0x000fe40003f25270 */
        /* <DEDUP_REMOVED lines=152> */
[----:B------:R-:W-:Y:S01]  /*b890*/  FFMA.FTZ R213, R159, UR6, -R152 ;  /* 0x000000069fd57c23 */ /* 0x000fe20008010898 */
        /* <DEDUP_REMOVED lines=118> */
[----:B------:R-:W-:Y:S01]  /*c000*/  ISETP.GT.AND P1, PT, R199, UR7, PT ;  /* 0x00000007c7007c0c */ /* 0x000fe2000bf24270 */
        /* <DEDUP_REMOVED lines=40> */
[----:B------:R-:W4:Y:S01]  /*c290*/  MUFU.EX2 R183, R183 ;  /* 0x000000b700b77308 */ /* 0x000f220000000800 */
[----:B-1----:R-:W-:Y:S01]  /*c2a0*/  F2FP.BF16.F32.PACK_AB R165, R179, R178 ;  /* 0x000000b2b3a5723e */ /* 0x002fe200000010ff */
[----:B------:R-:W-:-:S04]  /*c2b0*/  FADD.FTZ R178, R178, R175 ;  /* 0x000000afb2b27221 */ /* 0x000fc80000010000 */
[----:B------:R-:W-:-:S04]  /*c2c0*/  FADD.FTZ R179, R179, R178 ;  /* 0x000000b2b3b37221 */ /* 0x000fc80000010000 */
[----:B--2---:R-:W-:Y:S01]  /*c2d0*/  FADD.FTZ R22, R182, R179 ;  /* 0x000000b3b6167221 */ /* 0x004fe20000010000 */
[----:B----4-:R-:W-:-:S03]  /*c2e0*/  F2FP.BF16.F32.PACK_AB R167, R183, R182 ;  /* 0x000000b6b7a7723e */ /* 0x010fc600000010ff */
        /* <DEDUP_REMOVED lines=9> */
[----:B------:R-:W-:Y:S01]  /*c380*/  WARPGROUP.ARRIVE ;  /* 0x00000000000079c5 */ /* 0x000fe20000000000 */
[----:B0-----:R-:W-:-:S04]  /*c390*/  VIADD R152, R199, 0xffffffff ;  /* 0xffffffffc7987836 */ /* 0x001fc80000000000 */
[----:B------:R-:W-:-:S15]  /*c3a0*/  IMAD.MOV.U32 R199, RZ, RZ, R152 ;  /* 0x000000ffffc77224 */ /* 0x000fde00078e0098 */
        /* <DEDUP_REMOVED lines=25> */
.L_x_4236:
[----:B------:R-:W0:Y:S01]  /*c540*/  SHFL.BFLY PT, R0, R21, 0x2, 0x1f ;  /* 0x0c401f0015007f89 */ /* 0x000e2200000e0000 */
[----:B------:R-:W-:Y:S08]  /*c550*/  BAR.ARV 0x8, 0x100 ;  /* 0x0204000000007b1d */ /* 0x000ff00000002000 */
[----:B------:R-:W-:Y:S01]  /*c560*/  BAR.SYNC.DEFER_BLOCKING 0xf, 0x100 ;  /* 0x03c4000000007b1d */ /* 0x000fe20000010000 */
[----:B------:R-:W-:Y:S01]  /*c570*/  ISETP.NE.AND P0, PT, R192, RZ, PT ;  /* 0x000000ffc000720c */ /* 0x000fe20003f05270 */
[----:B------:R-:W-:-:S02]  /*c580*/  IMAD R23, R23, 0x40, R190 ;  /* 0x0000004017177824 */ /* 0x000fc400078e02be */
[----:B------:R-:W-:Y:S02]  /*c590*/  IMAD.U32 R8, RZ, RZ, UR6 ;  /* 0x00000006ff087e24 */ /* 0x000fe4000f8e00ff */
[----:B------:R-:W1:Y:S01]  /*c5a0*/  SHFL.BFLY PT, R5, R22, 0x2, 0x1f ;  /* 0x0c401f0016057f89 */ /* 0x000e6200000e0000 */
[----:B0-----:R-:W-:-:S07]  /*c5b0*/  FADD.FTZ R2, R0, R21 ;  /* 0x0000001500027221 */ /* 0x001fce0000010000 */
[----:B------:R-:W-:Y:S01]  /*c5c0*/  @!P0 IMAD R196, R23, 0x4, R196 ;  /* 0x0000000417c48824 */ /* 0x000fe200078e02c4 */
[----:B------:R-:W0:Y:S01]  /*c5d0*/  SHFL.BFLY PT, R3, R2, 0x1, 0x1f ;  /* 0x0c201f0002037f89 */ /* 0x000e2200000e0000 */
[----:B-1----:R-:W-:-:S05]  /*c5e0*/  FADD.FTZ R5, R5, R22 ;  /* 0x0000001605057221 */ /* 0x002fca0000010000 */
[----:B------:R-:W1:Y:S01]  /*c5f0*/  SHFL.BFLY PT, R0, R5, 0x1, 0x1f ;  /* 0x0c201f0005007f89 */ /* 0x000e6200000e0000 */
[----:B0-----:R-:W-:Y:S01]  /*c600*/  FADD.FTZ R4, R2, R3 ;  /* 0x0000000302047221 */ /* 0x001fe20000010000 */
[----:B------:R-:W-:Y:S02]  /*c610*/  IMAD.MOV.U32 R3, RZ, RZ, RZ ;  /* 0x000000ffff037224 */ /* 0x000fe400078e00ff */
[----:B------:R-:W-:Y:S02]  /*c620*/  IMAD.MOV.U32 R2, RZ, RZ, -0x800000 ;  /* 0xff800000ff027424 */ /* 0x000fe400078e00ff */
[----:B------:R-:W-:-:S13]  /*c630*/  FSETP.NE.FTZ.AND P1, PT, R4, RZ, PT ;  /* 0x000000ff0400720b */ /* 0x000fda0003f35000 */
[----:B------:R-:W0:Y:S01]  /*c640*/  @P1 MUFU.RCP R3, R4 ;  /* 0x0000000400031308 */ /* 0x000e220000001000 */
[----:B-1----:R-:W-:Y:S01]  /*c650*/  FADD.FTZ R6, R5, R0 ;  /* 0x0000000005067221 */ /* 0x002fe20000010000 */
[----:B------:R-:W-:-:S04]  /*c660*/  IMAD.MOV.U32 R0, RZ, RZ, RZ ;  /* 0x000000ffff007224 */ /* 0x000fc800078e00ff */
[----:B------:R-:W-:Y:S02]  /*c670*/  FSETP.NE.FTZ.AND P2, PT, R6, RZ, PT ;  /* 0x000000ff0600720b */ /* 0x000fe40003f55000 */
[----:B------:R1:W4:Y:S01]  /*c680*/  @P1 MUFU.LG2 R5, R4 ;  /* 0x0000000400051308 */ /* 0x0003220000000c00 */
[----:B0-----:R0:W-:Y:S01]  /*c690*/  @!P0 STS [R196+0x38400], R3 ;  /* 0x03840003c4008388 */ /* 0x0011e20000000800 */
[----:B-1----:R-:W-:Y:S02]  /*c6a0*/  IMAD.MOV.U32 R4, RZ, RZ, -0x800000 ;  /* 0xff800000ff047424 */ /* 0x002fe400078e00ff */
[----:B------:R-:W-:-:S07]  /*c6b0*/  FMUL.FTZ R24, R24, R3 ;  /* 0x0000000318187220 */ /* 0x000fce0000410000 */
[----:B------:R-:W1:Y:S01]  /*c6c0*/  @P2 MUFU.RCP R0, R6 ;  /* 0x0000000600002308 */ /* 0x000e620000001000 */
[----:B------:R-:W-:Y:S01]  /*c6d0*/  @P2 FMUL.FTZ R8, R8, 0.69314718246459960938 ;  /* 0x3f31721808082820 */ /* 0x000fe20000410000 */
[-C--:B------:R-:W-:Y:S01]  /*c6e0*/  FMUL.FTZ R25, R25, R3.reuse ;  /* 0x0000000319197220 */ /* 0x080fe20000410000 */
        /* <DEDUP_REMOVED lines=135> */
[----:B0-----:R-:W-:Y:S06]  /*cf60*/  BAR.ARV 0xe, 0x100 ;  /* 0x0384000000007b1d */ /* 0x001fec0000002000 */
.L_x_4211:
        /* <DEDUP_REMOVED lines=114> */
.L_x_4247:
        /* <DEDUP_REMOVED lines=267> */
.L_x_4249:
[----:B------:R-:W-:Y:S05]  /*e740*/  BSYNC B0 ;  /* 0x0000000000007941 */ /* 0x000fea0003800000 */
.L_x_4248:
        /* <DEDUP_REMOVED lines=201> */
.L_x_4246:
        /* <DEDUP_REMOVED lines=63> */
.L_x_4206:
        /* <DEDUP_REMOVED lines=18> */
.L_x_4250:
[----:B------:R-:W-:Y:S01]  /*f8f0*/  ULDC UR43, c[0x0][0xd50] ;  /* 0x00035400002b7ab9 */ /* 0x000fe20000000800 */
[----:B------:R-:W-:Y:S01]  /*f900*/  UMOV UR36, UR6 ;  /* 0x0000000600247c82 */ /* 0x000fe20008000000 */
[----:B------:R-:W-:-:S11]  /*f910*/  UISETP.NE.AND UP0, UPT, UR43, 0x1, UPT ;  /* 0x000000012b00788c */ /* 0x000fd6000bf05270 */
[----:B------:R-:W-:Y:S01]  /*f920*/  @UP0 ULDC UR4, c[0x0][0xd54] ;  /* 0x0003550000040ab9 */ /* 0x000fe20000000800 */
[----:B------:R-:W-:Y:S01]  /*f930*/  @UP0 ULDC UR7, c[0x0][0xd58] ;  /* 0x0003560000070ab9 */ /* 0x000fe20000000800 */
[----:B------:R-:W-:-:S04]  /*f940*/  UIMAD.WIDE.U32 UR4, UR6, UR4, URZ ;  /* 0x00000004060472a5 */ /* 0x000fc8000f8e003f */
[----:B------:R-:W-:-:S12]  /*f950*/  @UP0 USHF.R.U32.HI UR36, URZ, UR7, UR5 ;  /* 0x000000073f240299 */ /* 0x000fd80008011605 */
.L_x_4251:
[----:B------:R-:W-:Y:S01]  /*f960*/  ISETP.LE.AND P0, PT, RZ, UR44, PT ;  /* 0x0000002cff007c0c */ /* 0x000fe2000bf03270 */
[----:B------:R-:W-:Y:S01]  /*f970*/  UIADD3 UR4, -UR36, URZ, URZ ;  /* 0x0000003f24047290 */ /* 0x000fe2000fffe13f */
[----:B------:R-:W-:Y:S02]  /*f980*/  IMAD.MOV.U32 R0, RZ, RZ, 0x1 ;  /* 0x00000001ff007424 */ /* 0x000fe400078e00ff */
[----:B------:R-:W-:Y:S01]  /*f990*/  IMAD.MOV.U32 R6, RZ, RZ, RZ ;  /* 0x000000ffff067224 */ /* 0x000fe200078e00ff */
[----:B------:R-:W-:Y:S01]  /*f9a0*/  UIMAD UR43, UR43, UR4, UR6 ;  /* 0x000000042b2b72a4 */ /* 0x000fe2000f8e0206 */
[----:B------:R-:W-:-:S07]  /*f9b0*/  IMAD.MOV.U32 R9, RZ, RZ, 0x1 ;  /* 0x00000001ff097424 */ /* 0x000fce00078e00ff */
        /* <DEDUP_REMOVED lines=69> */
.L_x_4253:
        /* <DEDUP_REMOVED lines=32> */
.L_x_4254:
        /* <DEDUP_REMOVED lines=20> */
.L_x_4256:
        /* <DEDUP_REMOVED lines=15> */
.L_x_4255:
        /* <DEDUP_REMOVED lines=25> */
.L_x_4357:
        /* <DEDUP_REMOVED lines=9> */
.L_x_4360:
[----:B------:R-:W-:Y:S05]  /*10460*/  @!P6 BRA `(.L_x_4258) ;  /* 0x0000000000dce947 */ /* 0x000fea0003800000 */
[----:B------:R-:W-:Y:S01]  /*10470*/  IMAD.MOV.U32 R16, RZ, RZ, R18 ;  /* 0x000000ffff107224 */ /* 0x000fe200078e0012 */
[----:B------:R-:W-:Y:S06]  /*10480*/  @!P1 BRA `(.L_x_4260) ;  /* 0x0000000000549947 */ /* 0x000fec0003800000 */
[----:B0-----:R-:W-:Y:S01]  /*10490*/  IMAD.MOV.U32 R6, RZ, RZ, R0 ;  /* 0x000000ffff067224 */ /* 0x001fe200078e0000 */
[----:B------:R-:W-:Y:S01]  /*104a0*/  ULDC.64 UR4, c[0x0][0x428] ;  /* 0x00010a0000047ab9 */ /* 0x000fe20000000a00 */
[----:B------:R-:W0:Y:S01]  /*104b0*/  LDC R0, c[0x0][0x43c] ;  /* 0x00010f00ff007b82 */ /* 0x000e220000000800 */
[----:B------:R-:W-:Y:S01]  /*104c0*/  IMAD R9, R19, UR4, RZ ;  /* 0x0000000413097c24 */ /* 0x000fe2000f8e02ff */
[----:B------:R-:W-:Y:S01]  /*104d0*/  ULDC.64 UR6, c[0x0][0x208] ;  /* 0x0000820000067ab9 */ /* 0x000fe20000000a00 */
        /* <DEDUP_REMOVED lines=16> */
.L_x_4260:
[----:B------:R-:W-:Y:S01]  /*105e0*/  IMAD.MOV.U32 R0, RZ, RZ, 0x1 ;  /* 0x00000001ff007424 */ /* 0x000fe200078e00ff */
[----:B01----:R-:W0:Y:S04]  /*105f0*/  S2R R6, SR_TID.X ;  /* 0x0000000000067919 */ /* 0x003e280000002100 */
[----:B------:R-:W-:-:S04]  /*10600*/  SHF.L.U32 R0, R0, 0x1f, RZ ;  /* 0x0000001f00007819 */ /* 0x000fc800000006ff */
[----:B------:R-:W1:Y:S01]  /*10610*/  SYNCS.PHASECHK.TRANS64.TRYWAIT P0, [UR38+0x38840], R0 ;  /* 0x03884000ff0075a7 */ /* 0x000e620008000166 */
[----:B0-----:R-:W-:-:S04]  /*10620*/  LOP3.LUT R2, R6, 0x7f, RZ, 0xc0, !PT ;  /* 0x0000007f06027812 */ /* 0x001fc800078ec0ff */
[----:B------:R-:W-:Y:S01]  /*10630*/  ISETP.NE.AND P1, PT, R2, RZ, PT ;  /* 0x000000ff0200720c */ /* 0x000fe20003f25270 */
[----:B-1----:R-:W-:-:S12]  /*10640*/  @!P0 BRA `(.L_x_4261) ;  /* 0x0000004c00688947 */ /* 0x002fd80003800000 */
.L_x_4361:
[----:B------:R-:W-:Y:S05]  /*10650*/  @P1 BRA `(.L_x_4262) ;  /* 0x0000000000181947 */ /* 0x000fea0003800000 */
[----:B------:R-:W1:Y:S01]  /*10660*/  S2R R2, SR_TID.X ;  /* 0x0000000000027919 */ /* 0x000e620000002100 */
[----:B0-----:R-:W-:-:S04]  /*10670*/  IMAD.MOV.U32 R0, RZ, RZ, 0x2000 ;  /* 0x00002000ff007424 */ /* 0x001fc800078e00ff */
[----:B------:R2:W-:Y:S01]  /*10680*/  SYNCS.ARRIVE.TRANS64 RZ, [UR38+0x38830], R0 ;  /* 0x03883000ffff79a7 */ /* 0x0005e20008000026 */
[----:B-1----:R-:W-:-:S13]  /*10690*/  LOP3.LUT P0, RZ, R2, 0x1f, RZ, 0xc0, !PT ;  /* 0x0000001f02ff7812 */ /* 0x002fda000780c0ff */
[----:B--2---:R-:W-:Y:S05]  /*106a0*/  @!P0 BRA `(.L_x_4262) ;  /* 0x0000000000048947 */ /* 0x004fea0003800000 */
[----:B------:R-:W-:Y:S01]  /*106b0*/  BPT.TRAP 0x1 ;  /* 0x000000040000795c */ /* 0x000fe20000300000 */
.L_x_4262:
[----:B0-----:R-:W2:Y:S01]  /*106c0*/  LDL R0, [R1+0xc] ;  /* 0x00000c0001007983 */ /* 0x001ea20000100800 */
        /* <DEDUP_REMOVED lines=17> */
.L_x_4258:
        /* <DEDUP_REMOVED lines=24> */
.L_x_4263:
        /* <DEDUP_REMOVED lines=24> */
[----:B------:R-:W-:Y:S01]  /*10ae0*/  IMAD.MOV.U32 R9, RZ, RZ, R11 ;  /* 0x000000ffff097224 */ /* 0x000fe200078e000b */
[----:B------:R2:W-:Y:S01]  /*10af0*/  STL [R1+0x8], R11 ;  /* 0x0000080b01007387 */ /* 0x0005e20000100800 */
        /* <DEDUP_REMOVED lines=9> */
[----:B--2---:R-:W-:Y:S01]  /*10b90*/  IMAD R11, R9, UR5, R0 ;  /* 0x00000005090b7c24 */ /* 0x004fe2000f8e0200 */
[----:B------:R-:W-:Y:S02]  /*10ba0*/  ULDC.64 UR4, c[0x0][0x2c8] ;  /* 0x0000b20000047ab9 */ /* 0x000fe40000000a00 */
[----:B------:R-:W-:Y:S01]  /*10bb0*/  SHF.R.S32.HI R0, RZ, 0x1f, R5 ;  /* 0x0000001fff007819 */ /* 0x000fe20000011405 */
[----:B------:R-:W-:-:S04]  /*10bc0*/  IMAD.IADD R3, R3, 0x1, R11 ;  /* 0x0000000103037824 */ /* 0x000fc800078e020b */
[----:B------:R-:W-:Y:S02]  /*10bd0*/  IMAD R0, R0, UR4, RZ ;  /* 0x0000000400007c24 */ /* 0x000fe4000f8e02ff */
[----:B------:R-:W-:-:S04]  /*10be0*/  IMAD.WIDE.U32 R2, R5, UR4, R2 ;  /* 0x0000000405027c25 */ /* 0x000fc8000f8e0002 */
[----:B------:R-:W-:Y:S01]  /*10bf0*/  IMAD R9, R5, UR5, R0 ;  /* 0x0000000505097c24 */ /* 0x000fe2000f8e0200 */
[----:B------:R-:W-:Y:S02]  /*10c00*/  ULDC.64 UR4, c[0x0][0x280] ;  /* 0x0000a00000047ab9 */ /* 0x000fe40000000a00 */
[C---:B------:R-:W-:Y:S01]  /*10c10*/  LEA R0, P0, R2.reuse, UR4, 0x1 ;  /* 0x0000000402007c11 */ /* 0x040fe2000f8008ff */
[----:B------:R-:W-:Y:S01]  /*10c20*/  IMAD.IADD R3, R3, 0x1, R9 ;  /* 0x0000000103037824 */ /* 0x000fe200078e0209 */
[----:B------:R-:W-:Y:S01]  /*10c30*/  ULDC UR4, c[0x0][0x2b8] ;  /* 0x0000ae0000047ab9 */ /* 0x000fe20000000800 */
[----:B------:R-:W0:Y:S03]  /*10c40*/  S2R R9, SR_TID.X ;  /* 0x0000000000097919 */ /* 0x000e260000002100 */
[----:B------:R-:W-:Y:S01]  /*10c50*/  LEA.HI.X R3, R2, UR5, R3, 0x1, P0 ;  /* 0x0000000502037c11 */ /* 0x000fe200080f0c03 */
[----:B0-----:R-:W-:-:S05]  /*10c60*/  IMAD.SHL.U32 R2, R9, 0x8, RZ ;  /* 0x0000000809027824 */ /* 0x001fca00078e00ff */
        /* <DEDUP_REMOVED lines=8> */
[----:B------:R-:W0:Y:S01]  /*10cf0*/  S2R R4, SR_TID.X ;  /* 0x0000000000047919 */ /* 0x000e220000002100 */
[----:B------:R-:W-:Y:S01]  /*10d00*/  ULDC UR4, c[0x0][0x288] ;  /* 0x0000a20000047ab9 */ /* 0x000fe20000000800 */
[----:B------:R-:W-:Y:S01]  /*10d10*/  IMAD R8, R8, 0x40, R6 ;  /* 0x0000004008087824 */ /* 0x000fe200078e0206 */
[----:B------:R-:W-:Y:S01]  /*10d20*/  ULDC.64 UR6, c[0x0][0x208] ;  /* 0x0000820000067ab9 */ /* 0x000fe20000000a00 */
[----:B------:R-:W1:Y:S01]  /*10d30*/  SHFL.IDX PT, R14, R0, RZ, 0x181f ;  /* 0x00181fff000e7589 */ /* 0x000e6200000e0000 */
[----:B------:R-:W-:Y:S02]  /*10d40*/  IMAD R2, R7, UR4, RZ ;  /* 0x0000000407027c24 */ /* 0x000fe4000f8e02ff */
[C---:B------:R-:W-:Y:S01]  /*10d50*/  VIADD R6, R8.reuse, 0x10 ;  /* 0x0000001008067836 */ /* 0x040fe20000000000 */
[----:B------:R2:W-:Y:S02]  /*10d60*/  STL [R1+0x4], R8 ;  /* 0x0000040801007387 */ /* 0x0005e40000100800 */
[----:B------:R-:W-:-:S02]  /*10d70*/  ISETP.GE.AND P1, PT, R8, R2, PT ;  /* 0x000000020800720c */ /* 0x000fc40003f26270 */
[----:B------:R-:W-:Y:S01]  /*10d80*/  STL [R1+0x10], R6 ;  /* 0x0000100601007387 */ /* 0x000fe20000100800 */
[----:B--2---:R-:W-:-:S10]  /*10d90*/  VIADD R8, R8, 0x20 ;  /* 0x0000002008087836 */ /* 0x004fd40000000000 */
[----:B------:R-:W-:Y:S01]  /*10da0*/  @!P1 LEA R9, R10, UR38, 0x1 ;  /* 0x000000260a099c11 */ /* 0x000fe2000f8e08ff */
[----:B------:R-:W-:Y:S01]  /*10db0*/  STL [R1+0x14], R8 ;  /* 0x0000140801007387 */ /* 0x000fe20000100800 */
[----:B0-----:R-:W-:-:S03]  /*10dc0*/  IMAD.SHL.U32 R11, R4, 0x8, RZ ;  /* 0x00000008040b7824 */ /* 0x001fc600078e00ff */
[----:B------:R-:W0:Y:S02]  /*10dd0*/  SHFL.IDX PT, R4, R3, RZ, 0x181f ;  /* 0x00181fff03047589 */ /* 0x000e2400000e0000 */
[----:B------:R-:W-:-:S04]  /*10de0*/  LOP3.LUT R11, R11, 0x38, RZ, 0xc0, !PT ;  /* 0x000000380b0b7812 */ /* 0x000fc800078ec0ff */
[----:B-1----:R-:W-:-:S05]  /*10df0*/  @!P1 LEA R14, P2, R11, R14, 0x1 ;  /* 0x0000000e0b0e9211 */ /* 0x002fca00078408ff */
[----:B0-----:R-:W-:Y:S02]  /*10e00*/  @!P1 IMAD.X R5, RZ, RZ, R4, P2 ;  /* 0x000000ffff059224 */ /* 0x001fe400010e0604 */
[----:B------:R-:W-:Y:S02]  /*10e10*/  @!P1 IMAD.MOV.U32 R4, RZ, RZ, R14 ;  /* 0x000000ffff049224 */ /* 0x000fe400078e000e */
[----:B------:R-:W0:Y:S04]  /*10e20*/  SHFL.IDX PT, R14, R0, 0x1, 0x181f ;  /* 0x00381f00000e7f89 */ /* 0x000e2800000e0000 */
[----:B------:R1:W-:Y:S01]  /*10e30*/  @!P1 LDGSTS.E.BYPASS.LTC128B.128 [R9+0x20400], desc[UR6][R4.64], !P0 ;  /* 0x2040000004099fae */ /* 0x0003e2000c101d46 */
[----:B------:R-:W-:-:S03]  /*10e40*/  ISETP.GE.AND P1, PT, R6, R2, PT ;  /* 0x000000020600720c */ /* 0x000fc60003f26270 */
[----:B-1----:R-:W1:Y:S10]  /*10e50*/  SHFL.IDX PT, R4, R3, 0x1, 0x181f ;  /* 0x00381f0003047f89 */ /* 0x002e7400000e0000 */
[----:B------:R-:W-:-:S02]  /*10e60*/  @!P1 LEA R7, R10, UR38, 0x1 ;  /* 0x000000260a079c11 */ /* 0x000fc4000f8e08ff */
[----:B0-----:R-:W-:Y:S02]  /*10e70*/  @!P1 LEA R6, P2, R11, R14, 0x1 ;  /* 0x0000000e0b069211 */ /* 0x001fe400078408ff */
[----:B------:R-:W0:Y:S03]  /*10e80*/  SHFL.IDX PT, R14, R0, 0x2, 0x181f ;  /* 0x00581f00000e7f89 */ /* 0x000e2600000e0000 */
        /* <DEDUP_REMOVED lines=14> */
.L_x_4370:
[----:B--2---:R-:W2:Y:S01]  /*10f70*/  LDL R4, [R1+0x4] ;  /* 0x0000040001047983 */ /* 0x004ea20000100800 */
[----:B------:R-:W-:Y:S01]  /*10f80*/  ULDC.64 UR4, c[0x0][0x208] ;  /* 0x0000820000047ab9 */ /* 0x000fe20000000a00 */
[----:B------:R-:W0:Y:S02]  /*10f90*/  S2R R0, SR_TID.X ;  /* 0x0000000000007919 */ /* 0x000e240000002100 */
[----:B0-----:R-:W-:-:S05]  /*10fa0*/  IMAD.SHL.U32 R0, R0, 0x8, RZ ;  /* 0x0000000800007824 */ /* 0x001fca00078e00ff */
[----:B------:R-:W-:Y:S01]  /*10fb0*/  LOP3.LUT R0, R0, 0x38, RZ, 0xc0, !PT ;  /* 0x0000003800007812 */ /* 0x000fe200078ec0ff */
        /* <DEDUP_REMOVED lines=42> */
.L_x_4265:
[----:B------:R-:W2:Y:S01]  /*11260*/  LDL.LU.64 R6, [R1+0x20] ;  /* 0x0000200001067983 */ /* 0x000ea20000300a00 */
[----:B------:R-:W-:-:S03]  /*11270*/  ULDC.64 UR8, c[0x0][0x3e0] ;  /* 0x0000f80000087ab9 */ /* 0x000fc60000000a00 */
[----:B------:R-:W3:Y:S04]  /*11280*/  LDL.LU R2, [R1+0x2c] ;  /* 0x00002c0001027983 */ /* 0x000ee80000300800 */
[----:B0-----:R-:W4:Y:S01]  /*11290*/  LDL.LU R4, [R1+0x8] ;  /* 0x0000080001047983 */ /* 0x001f220000300800 */
[----:B------:R-:W-:Y:S01]  /*112a0*/  UIMAD UR6, UR45, UR8, URZ ;  /* 0x000000082d0672a4 */ /* 0x000fe2000f8e023f */
[----:B------:R-:W-:Y:S01]  /*112b0*/  LOP3.LUT R17, R17, 0xfffffff7, RZ, 0xc0, !PT ;  /* 0xfffffff711117812 */ /* 0x000fe200078ec0ff */
[----:B------:R-:W0:Y:S02]  /*112c0*/  S2R R8, SR_TID.X ;  /* 0x0000000000087919 */ /* 0x000e240000002100 */
[----:B------:R-:W-:Y:S01]  /*112d0*/  UIMAD UR6, UR44, UR9, UR6 ;  /* 0x000000092c0672a4 */ /* 0x000fe2000f8e0206 */
[----:B0-----:R-:W-:-:S05]  /*112e0*/  IMAD.SHL.U32 R10, R8, 0x8, RZ ;  /* 0x00000008080a7824 */ /* 0x001fca00078e00ff */
[----:B------:R-:W-:Y:S02]  /*112f0*/  LOP3.LUT R10, R10, 0x38, RZ, 0xc0, !PT ;  /* 0x000000380a0a7812 */ /* 0x000fe400078ec0ff */
[----:B--2---:R-:W-:Y:S02]  /*11300*/  R2UR UR5, R7 ;  /* 0x00000000070572ca */ /* 0x004fe400000e0000 */
[----:B------:R-:W0:Y:S01]  /*11310*/  LDC R7, c[0x0][0x448] ;  /* 0x00011200ff077b82 */ /* 0x000e220000000800 */
[----:B------:R-:W-:Y:S02]  /*11320*/  R2UR UR4, R6 ;  /* 0x00000000060472ca */ /* 0x000fe400000e0000 */
[----:B---3--:R-:W-:-:S13]  /*11330*/  R2UR UR5, R2 ;  /* 0x00000000020572ca */ /* 0x008fda00000e0000 */
[----:B------:R-:W-:-:S03]  /*11340*/  UIMAD.WIDE.U32 UR4, UR44, UR8, UR4 ;  /* 0x000000082c0472a5 */ /* 0x000fc6000f8e0004 */
[----:B------:R-:W-:Y:S01]  /*11350*/  ULDC.64 UR8, c[0x0][0x3d0] ;  /* 0x0000f40000087ab9 */ /* 0x000fe20000000a00 */
[----:B------:R-:W-:Y:S01]  /*11360*/  UIADD3 UR5, UR5, UR6, URZ ;  /* 0x0000000605057290 */ /* 0x000fe2000fffe03f */
[----:B0-----:R-:W-:-:S13]  /*11370*/  ISETP.NE.AND P0, PT, R7, 0x1, PT ;  /* 0x000000010700780c */ /* 0x001fda0003f05270 */
[----:B------:R-:W4:Y:S08]  /*11380*/  @P0 LDC R2, c[0x0][0x44c] ;  /* 0x00011300ff020b82 */ /* 0x000f300000000800 */
[----:B------:R-:W0:Y:S01]  /*11390*/  @P0 LDC R0, c[0x0][0x450] ;  /* 0x00011400ff000b82 */ /* 0x000e220000000800 */
[----:B----4-:R-:W-:-:S04]  /*113a0*/  @P0 IMAD.HI.U32 R3, R4, R2, RZ ;  /* 0x0000000204030227 */ /* 0x010fc800078e00ff */
[----:B------:R-:W-:Y:S01]  /*113b0*/  IMAD.MOV.U32 R2, RZ, RZ, R4 ;  /* 0x000000ffff027224 */ /* 0x000fe200078e0004 */
[----:B0-----:R-:W-:-:S04]  /*113c0*/  @P0 SHF.R.U32.HI R2, RZ, R0, R3 ;  /* 0x00000000ff020219 */ /* 0x001fc80000011603 */
[--C-:B------:R-:W-:Y:S01]  /*113d0*/  SHF.R.S32.HI R3, RZ, 0x1f, R2.reuse ;  /* 0x0000001fff037819 */ /* 0x100fe20000011402 */
[----:B------:R-:W-:-:S04]  /*113e0*/  IMAD.MOV R0, RZ, RZ, -R2 ;  /* 0x000000ffff007224 */ /* 0x000fc800078e0a02 */
[----:B------:R-:W-:Y:S02]  /*113f0*/  IMAD R0, R7, R0, R4 ;  /* 0x0000000007007224 */ /* 0x000fe400078e0204 */
[----:B------:R-:W-:Y:S02]  /*11400*/  IMAD R5, R3, UR8, RZ ;  /* 0x0000000803057c24 */ /* 0x000fe4000f8e02ff */
[----:B------:R-:W-:Y:S01]  /*11410*/  IMAD.U32 R3, RZ, RZ, UR8 ;  /* 0x00000008ff037e24 */ /* 0x000fe2000f8e00ff */
[----:B------:R-:W-:Y:S01]  /*11420*/  SHF.R.S32.HI R4, RZ, 0x1f, R0 ;  /* 0x0000001fff047819 */ /* 0x000fe20000011400 */
[C---:B------:R-:W-:Y:S02]  /*11430*/  IMAD R5, R2.reuse, UR9, R5 ;  /* 0x0000000902057c24 */ /* 0x040fe4000f8e0205 */
        /* <DEDUP_REMOVED lines=9> */
[----:B------:R-:W-:Y:S02]  /*114d0*/  ULDC UR4, c[0x0][0x3b8] ;  /* 0x0000ee0000047ab9 */ /* 0x000fe40000000800 */
[----:B------:R-:W-:Y:S02]  /*114e0*/  ISETP.GE.AND P3, PT, R10, UR4, PT ;  /* 0x000000040a007c0c */ /* 0x000fe4000bf66270 */
[----:B------:R-:W-:Y:S02]  /*114f0*/  LEA.HI.X R6, R2, UR5, R3, 0x1, P0 ;  /* 0x0000000502067c11 */ /* 0x000fe400080f0c03 */
[----:B------:R-:W-:-:S04]  /*11500*/  LOP3.LUT R2, R10, 0x40, RZ, 0xfc, !PT ;  /* 0x000000400a027812 */ /* 0x000fc800078efcff */
[----:B------:R-:W-:Y:S02]  /*11510*/  ISETP.GE.AND P1, PT, R2, UR4, PT ;  /* 0x0000000402007c0c */ /* 0x000fe4000bf26270 */
[----:B------:R-:W-:Y:S02]  /*11520*/  LOP3.LUT R2, R10, 0x80, RZ, 0xfc, !PT ;  /* 0x000000800a027812 */ /* 0x000fe400078efcff */
[----:B------:R-:W-:Y:S02]  /*11530*/  SEL R4, RZ, 0x2, P1 ;  /* 0x00000002ff047807 */ /* 0x000fe40000800000 */
[----:B------:R-:W-:Y:S02]  /*11540*/  ISETP.GE.AND P2, PT, R2, UR4, PT ;  /* 0x0000000402007c0c */ /* 0x000fe4000bf46270 */
[----:B------:R-:W-:Y:S02]  /*11550*/  SEL R2, RZ, 0x1, P3 ;  /* 0x00000001ff027807 */ /* 0x000fe40001800000 */
[----:B------:R-:W-:-:S03]  /*11560*/  SEL R3, RZ, 0x4, P2 ;  /* 0x00000004ff037807 */ /* 0x000fc60001000000 */
[----:B------:R-:W-:Y:S02]  /*11570*/  @P1 LOP3.LUT R17, R17, 0x8, RZ, 0xfc, !PT ;  /* 0x0000000811111812 */ /* 0x000fe400078efcff */
[----:B------:R-:W-:Y:S02]  /*11580*/  IADD3 R2, R3, R4, R2 ;  /* 0x0000000403027210 */ /* 0x000fe40007ffe002 */
[C---:B------:R-:W-:Y:S02]  /*11590*/  LOP3.LUT R3, R10.reuse, 0xc0, RZ, 0xfc, !PT ;  /* 0x000000c00a037812 */ /* 0x040fe400078efcff */
[----:B------:R-:W-:Y:S02]  /*115a0*/  LOP3.LUT R17, R17, 0xfffffffb, RZ, 0xc0, !PT ;  /* 0xfffffffb11117812 */ /* 0x000fe400078ec0ff */
[----:B------:R-:W-:Y:S02]  /*115b0*/  ISETP.GE.AND P5, PT, R3, UR4, PT ;  /* 0x0000000403007c0c */ /* 0x000fe4000bfa6270 */
[----:B------:R-:W-:-:S02]  /*115c0*/  LOP3.LUT R3, R10, 0x100, RZ, 0xfc, !PT ;  /* 0x000001000a037812 */ /* 0x000fc400078efcff */
[----:B------:R-:W-:Y:S02]  /*115d0*/  SEL R4, RZ, 0x8, P5 ;  /* 0x00000008ff047807 */ /* 0x000fe40002800000 */
[----:B------:R-:W-:Y:S02]  /*115e0*/  ISETP.GE.AND P0, PT, R3, UR4, PT ;  /* 0x0000000403007c0c */ /* 0x000fe4000bf06270 */
[----:B------:R-:W-:Y:S02]  /*115f0*/  LOP3.LUT R17, R17, 0xffffffef, RZ, 0xc0, !PT ;  /* 0xffffffef11117812 */ /* 0x000fe400078ec0ff */
[----:B------:R-:W-:Y:S02]  /*11600*/  SEL R3, RZ, 0x10, P0 ;  /* 0x00000010ff037807 */ /* 0x000fe40000000000 */
[----:B------:R-:W-:Y:S02]  /*11610*/  @P3 LOP3.LUT R17, R17, 0x10, RZ, 0xfc, !PT ;  /* 0x0000001011113812 */ /* 0x000fe400078efcff */
[----:B------:R-:W-:-:S02]  /*11620*/  IADD3 R2, R3, R2, R4 ;  /* 0x0000000203027210 */ /* 0x000fc40007ffe004 */
[C---:B------:R-:W-:Y:S02]  /*11630*/  LOP3.LUT R3, R10.reuse, 0x180, RZ, 0xfc, !PT ;  /* 0x000001800a037812 */ /* 0x040fe400078efcff */
[----:B------:R-:W-:Y:S02]  /*11640*/  @P2 LOP3.LUT R17, R17, 0x4, RZ, 0xfc, !PT ;  /* 0x0000000411112812 */ /* 0x000fe400078efcff */
[----:B------:R-:W-:Y:S02]  /*11650*/  ISETP.GE.AND P1, PT, R3, UR4, PT ;  /* 0x0000000403007c0c */ /* 0x000fe4000bf26270 */
[----:B------:R-:W-:Y:S02]  /*11660*/  LOP3.LUT R3, R10, 0x140, RZ, 0xfc, !PT ;  /* 0x000001400a037812 */ /* 0x000fe400078efcff */
[----:B------:R-:W-:Y:S02]  /*11670*/  SEL R4, RZ, 0x40, P1 ;  /* 0x00000040ff047807 */ /* 0x000fe40000800000 */
[----:B------:R-:W-:-:S04]  /*11680*/  ISETP.GE.AND P1, PT, R3, UR4, PT ;  /* 0x0000000403007c0c */ /* 0x000fc8000bf26270 */
[----:B------:R-:W-:-:S04]  /*11690*/  SEL R3, RZ, 0x20, P1 ;  /* 0x00000020ff037807 */ /* 0x000fc80000800000 */
[----:B------:R-:W-:Y:S02]  /*116a0*/  IADD3 R4, R4, R2, R3 ;  /* 0x0000000204047210 */ /* 0x000fe40007ffe003 */
[----:B------:R-:W-:-:S04]  /*116b0*/  LOP3.LUT R2, R10, 0x1c0, RZ, 0xfc, !PT ;  /* 0x000001c00a027812 */ /* 0x000fc800078efcff */
        /* <DEDUP_REMOVED lines=104> */
.L_x_4380:
        /* <DEDUP_REMOVED lines=38> */
.L_x_4268:
[----:B------:R-:W-:Y:S05]  /*11fa0*/  BSYNC B0 ;  /* 0x0000000000007941 */ /* 0x000fea0003800000 */
.L_x_4267:
        /* <DEDUP_REMOVED lines=9> */
.L_x_4381:
        /* <DEDUP_REMOVED lines=9> */
.L_x_4382:
        /* <DEDUP_REMOVED lines=8> */
.L_x_4274:
[----:B------:R-:W-:Y:S05]  /*12150*/  BSYNC B1 ;  /* 0x0000000000017941 */ /* 0x000fea0003800000 */
.L_x_4273:
        /* <DEDUP_REMOVED lines=11> */
.L_x_4275:
        /* <DEDUP_REMOVED lines=13> */
.L_x_4276:
        /* <DEDUP_REMOVED lines=13> */
.L_x_4277:
        /* <DEDUP_REMOVED lines=13> */
.L_x_4278:
        /* <DEDUP_REMOVED lines=13> */
.L_x_4279:
        /* <DEDUP_REMOVED lines=13> */
.L_x_4280:
        /* <DEDUP_REMOVED lines=13> */
.L_x_4281:
        /* <DEDUP_REMOVED lines=13> */
.L_x_4282:
        /* <DEDUP_REMOVED lines=8> */
.L_x_4271:
[----:B------:R-:W-:Y:S05]  /*12840*/  BSYNC B0 ;  /* 0x0000000000007941 */ /* 0x000fea0003800000 */
.L_x_4270:
        /* <DEDUP_REMOVED lines=30> */
.L_x_4324:
        /* <DEDUP_REMOVED lines=28> */
.L_x_4286:
[----:B------:R-:W1:Y:S01]  /*12bf0*/  S2R R2, SR_TID.X ;  /* 0x0000000000027919 */ /* 0x000e620000002100 */
[----:B------:R-:W-:Y:S01]  /*12c00*/  BSSY B2, `(.L_x_4287) ;  /* 0x0000006000027945 */ /* 0x000fe20003800000 */
[----:B-1----:R-:W-:Y:S02]  /*12c10*/  LOP3.LUT R3, R2, 0x7f, RZ, 0xc0, !PT ;  /* 0x0000007f02037812 */ /* 0x002fe400078ec0ff */
[----:B------:R-:W-:Y:S02]  /*12c20*/  SHF.L.U32 R2, R0, 0x1f, RZ ;  /* 0x0000001f00027819 */ /* 0x000fe400000006ff */
[----:B------:R-:W-:Y:S02]  /*12c30*/  ISETP.NE.AND P2, PT, R3, RZ, PT ;  /* 0x000000ff0300720c */ /* 0x000fe40003f45270 */
[----:B------:R-:W1:Y:S02]  /*12c40*/  SYNCS.PHASECHK.TRANS64.TRYWAIT P0, [UR38+0x38848], R2 ;  /* 0x03884802ff0075a7 */ /* 0x000e640008000166 */
[----:B-1----:R-:W-:Y:S09]  /*12c50*/  @!P0 BRA `(.L_x_4288) ;  /* 0x0000003400f88947 */ /* 0x002ff20003800000 */
.L_x_4383:
[----:B------:R-:W-:Y:S05]  /*12c60*/  BSYNC B2 ;  /* 0x0000000000027941 */ /* 0x000fea0003800000 */
.L_x_4287:
[----:B------:R-:W-:Y:S04]  /*12c70*/  BSSY B2, `(.L_x_4289) ;  /* 0x0000007000027945 */ /* 0x000fe80003800000 */
[----:B------:R-:W-:Y:S05]  /*12c80*/  @P2 BRA `(.L_x_4290) ;  /* 0x0000000000142947 */ /* 0x000fea0003800000 */
[----:B------:R-:W-:Y:S01]  /*12c90*/  ISETP.NE.AND P0, PT, R10, RZ, PT ;  /* 0x000000ff0a00720c */ /* 0x000fe20003f05270 */
[----:B-1----:R-:W-:-:S04]  /*12ca0*/  IMAD.MOV.U32 R3, RZ, RZ, 0x2000 ;  /* 0x00002000ff037424 */ /* 0x002fc800078e00ff */
[----:B------:R3:W-:Y:S08]  /*12cb0*/  SYNCS.ARRIVE.TRANS64 RZ, [UR38+0x38838], R3 ;  /* 0x03883803ffff79a7 */ /* 0x0007f00008000026 */
[----:B---3--:R-:W-:Y:S05]  /*12cc0*/  @!P0 BRA `(.L_x_4290) ;  /* 0x0000000000048947 */ /* 0x008fea0003800000 */
[----:B------:R-:W-:Y:S01]  /*12cd0*/  BPT.TRAP 0x1 ;  /* 0x000000040000795c */ /* 0x000fe20000300000 */
.L_x_4290:
[----:B------:R-:W-:Y:S05]  /*12ce0*/  BSYNC B2 ;  /* 0x0000000000027941 */ /* 0x000fea0003800000 */
.L_x_4289:
        /* <DEDUP_REMOVED lines=11> */
.L_x_4291:
        /* <DEDUP_REMOVED lines=10> */
.L_x_4384:
[----:B------:R-:W-:Y:S05]  /*12e40*/  BSYNC B2 ;  /* 0x0000000000027941 */ /* 0x000fea0003800000 */
.L_x_4292:
        /* <DEDUP_REMOVED lines=9> */
.L_x_4295:
[----:B------:R-:W-:Y:S05]  /*12ee0*/  BSYNC B2 ;  /* 0x0000000000027941 */ /* 0x000fea0003800000 */
.L_x_4294:
        /* <DEDUP_REMOVED lines=9> */
.L_x_4296:
        /* <DEDUP_REMOVED lines=13> */
.L_x_4297:
        /* <DEDUP_REMOVED lines=13> */
.L_x_4298:
        /* <DEDUP_REMOVED lines=13> */
.L_x_4299:
        /* <DEDUP_REMOVED lines=13> */
.L_x_4300:
        /* <DEDUP_REMOVED lines=13> */
.L_x_4301:
        /* <DEDUP_REMOVED lines=13> */
.L_x_4302:
        /* <DEDUP_REMOVED lines=13> */
.L_x_4303:
        /* <DEDUP_REMOVED lines=8> */
.L_x_4285:
[----:B------:R-:W-:Y:S05]  /*135b0*/  BSYNC B1 ;  /* 0x0000000000017941 */ /* 0x000fea0003800000 */
.L_x_4284:
        /* <DEDUP_REMOVED lines=27> */
.L_x_4306:
[----:B------:R-:W1:Y:S01]  /*13770*/  S2R R2, SR_TID.X ;  /* 0x0000000000027919 */ /* 0x000e620000002100 */
[----:B------:R-:W-:Y:S01]  /*13780*/  BSSY B2, `(.L_x_4307) ;  /* 0x0000006000027945 */ /* 0x000fe20003800000 */
[----:B-1----:R-:W-:Y:S02]  /*13790*/  LOP3.LUT R3, R2, 0x7f, RZ, 0xc0, !PT ;  /* 0x0000007f02037812 */ /* 0x002fe400078ec0ff */
[----:B------:R-:W-:Y:S02]  /*137a0*/  SHF.L.U32 R2, R0, 0x1f, RZ ;  /* 0x0000001f00027819 */ /* 0x000fe400000006ff */
[----:B------:R-:W-:Y:S02]  /*137b0*/  ISETP.NE.AND P2, PT, R3, RZ, PT ;  /* 0x000000ff0300720c */ /* 0x000fe40003f45270 */
[----:B------:R-:W1:Y:S02]  /*137c0*/  SYNCS.PHASECHK.TRANS64.TRYWAIT P0, [UR38+0x38840], R2 ;  /* 0x03884002ff0075a7 */ /* 0x000e640008000166 */
[----:B-1----:R-:W-:Y:S09]  /*137d0*/  @!P0 BRA `(.L_x_4308) ;  /* 0x0000002c00488947 */ /* 0x002ff20003800000 */
.L_x_4385:
[----:B------:R-:W-:Y:S05]  /*137e0*/  BSYNC B2 ;  /* 0x0000000000027941 */ /* 0x000fea0003800000 */
.L_x_4307:
[----:B------:R-:W-:Y:S04]  /*137f0*/  BSSY B2, `(.L_x_4309) ;  /* 0x0000007000027945 */ /* 0x000fe80003800000 */
[----:B------:R-:W-:Y:S05]  /*13800*/  @P2 BRA `(.L_x_4310) ;  /* 0x0000000000142947 */ /* 0x000fea0003800000 */
[----:B------:R-:W-:Y:S01]  /*13810*/  ISETP.NE.AND P0, PT, R10, RZ, PT ;  /* 0x000000ff0a00720c */ /* 0x000fe20003f05270 */
[----:B-1----:R-:W-:-:S04]  /*13820*/  IMAD.MOV.U32 R3, RZ, RZ, 0x2000 ;  /* 0x00002000ff037424 */ /* 0x002fc800078e00ff */
[----:B------:R3:W-:Y:S08]  /*13830*/  SYNCS.ARRIVE.TRANS64 RZ, [UR38+0x38830], R3 ;  /* 0x03883003ffff79a7 */ /* 0x0007f00008000026 */
[----:B---3--:R-:W-:Y:S05]  /*13840*/  @!P0 BRA `(.L_x_4310) ;  /* 0x0000000000048947 */ /* 0x008fea0003800000 */
[----:B------:R-:W-:Y:S01]  /*13850*/  BPT.TRAP 0x1 ;  /* 0x000000040000795c */ /* 0x000fe20000300000 */
.L_x_4310:
[----:B------:R-:W-:Y:S05]  /*13860*/  BSYNC B2 ;  /* 0x0000000000027941 */ /* 0x000fea0003800000 */
.L_x_4309:
        /* <DEDUP_REMOVED lines=11> */
.L_x_4311:
        /* <DEDUP_REMOVED lines=11> */
.L_x_4386:
[----:B------:R-:W-:Y:S05]  /*139d0*/  BSYNC B2 ;  /* 0x0000000000027941 */ /* 0x000fea0003800000 */
.L_x_4312:
        /* <DEDUP_REMOVED lines=9> */
.L_x_4315:
[----:B------:R-:W-:Y:S05]  /*13a70*/  BSYNC B2 ;  /* 0x0000000000027941 */ /* 0x000fea0003800000 */
.L_x_4314:
        /* <DEDUP_REMOVED lines=9> */
.L_x_4316:
        /* <DEDUP_REMOVED lines=13> */
.L_x_4317:
        /* <DEDUP_REMOVED lines=13> */
.L_x_4318:
        /* <DEDUP_REMOVED lines=13> */
.L_x_4319:
        /* <DEDUP_REMOVED lines=13> */
.L_x_4320:
        /* <DEDUP_REMOVED lines=13> */
.L_x_4321:
        /* <DEDUP_REMOVED lines=13> */
.L_x_4322:
        /* <DEDUP_REMOVED lines=13> */
.L_x_4323:
        /* <DEDUP_REMOVED lines=8> */
.L_x_4305:
[----:B------:R-:W-:Y:S05]  /*14140*/  BSYNC B1 ;  /* 0x0000000000017941 */ /* 0x000fea0003800000 */
.L_x_4304:
[----:B------:R-:W-:Y:S01]  /*14150*/  VIADD R8, R8, 0xfffffffe ;  /* 0xfffffffe08087836 */ /* 0x000fe20000000000 */
[----:B------:R-:W-:Y:S06]  /*14160*/  @P1 BRA `(.L_x_4324) ;  /* 0xffffffe800301947 */ /* 0x000fec000383ffff */
[----:B------:R-:W-:Y:S05]  /*14170*/  BSYNC B0 ;  /* 0x0000000000007941 */ /* 0x000fea0003800000 */
.L_x_4283:
        /* <DEDUP_REMOVED lines=26> */
.L_x_4327:
[----:B------:R-:W1:Y:S01]  /*14320*/  S2R R2, SR_TID.X ;  /* 0x0000000000027919 */ /* 0x000e620000002100 */
[----:B------:R-:W-:Y:S01]  /*14330*/  BSSY B1, `(.L_x_4328) ;  /* 0x0000006000017945 */ /* 0x000fe20003800000 */
[----:B-1----:R-:W-:Y:S02]  /*14340*/  LOP3.LUT R3, R2, 0x7f, RZ, 0xc0, !PT ;  /* 0x0000007f02037812 */ /* 0x002fe400078ec0ff */
[----:B------:R-:W-:Y:S02]  /*14350*/  SHF.L.U32 R2, R0, 0x1f, RZ ;  /* 0x0000001f00027819 */ /* 0x000fe400000006ff */
[----:B------:R-:W-:Y:S02]  /*14360*/  ISETP.NE.AND P1, PT, R3, RZ, PT ;  /* 0x000000ff0300720c */ /* 0x000fe40003f25270 */
[----:B------:R-:W1:Y:S02]  /*14370*/  SYNCS.PHASECHK.TRANS64.TRYWAIT P0, [UR38+0x38848], R2 ;  /* 0x03884802ff0075a7 */ /* 0x000e640008000166 */
[----:B-1----:R-:W-:Y:S09]  /*14380*/  @!P0 BRA `(.L_x_4329) ;  /* 0x00000020008c8947 */ /* 0x002ff20003800000 */
.L_x_4387:
[----:B------:R-:W-:Y:S05]  /*14390*/  BSYNC B1 ;  /* 0x0000000000017941 */ /* 0x000fea0003800000 */
.L_x_4328:
[----:B------:R-:W-:Y:S04]  /*143a0*/  BSSY B1, `(.L_x_4330) ;  /* 0x0000007000017945 */ /* 0x000fe80003800000 */
[----:B------:R-:W-:Y:S05]  /*143b0*/  @P1 BRA `(.L_x_4331) ;  /* 0x0000000000141947 */ /* 0x000fea0003800000 */
[----:B------:R-:W-:Y:S01]  /*143c0*/  ISETP.NE.AND P0, PT, R10, RZ, PT ;  /* 0x000000ff0a00720c */ /* 0x000fe20003f05270 */
[----:B-1----:R-:W-:-:S04]  /*143d0*/  IMAD.MOV.U32 R3, RZ, RZ, 0x2000 ;  /* 0x00002000ff037424 */ /* 0x002fc800078e00ff */
[----:B------:R3:W-:Y:S08]  /*143e0*/  SYNCS.ARRIVE.TRANS64 RZ, [UR38+0x38838], R3 ;  /* 0x03883803ffff79a7 */ /* 0x0007f00008000026 */
[----:B---3--:R-:W-:Y:S05]  /*143f0*/  @!P0 BRA `(.L_x_4331) ;  /* 0x0000000000048947 */ /* 0x008fea0003800000 */
[----:B------:R-:W-:Y:S01]  /*14400*/  BPT.TRAP 0x1 ;  /* 0x000000040000795c */ /* 0x000fe20000300000 */
.L_x_4331:
[----:B------:R-:W-:Y:S05]  /*14410*/  BSYNC B1 ;  /* 0x0000000000017941 */ /* 0x000fea0003800000 */
.L_x_4330:
        /* <DEDUP_REMOVED lines=11> */
.L_x_4332:
        /* <DEDUP_REMOVED lines=11> */
.L_x_4388:
[----:B------:R-:W-:Y:S05]  /*14580*/  BSYNC B1 ;  /* 0x0000000000017941 */ /* 0x000fea0003800000 */
.L_x_4333:
        /* <DEDUP_REMOVED lines=9> */
.L_x_4336:
[----:B------:R-:W-:Y:S05]  /*14620*/  BSYNC B1 ;  /* 0x0000000000017941 */ /* 0x000fea0003800000 */
.L_x_4335:
        /* <DEDUP_REMOVED lines=9> */
.L_x_4337:
        /* <DEDUP_REMOVED lines=13> */
.L_x_4338:
        /* <DEDUP_REMOVED lines=13> */
.L_x_4339:
        /* <DEDUP_REMOVED lines=13> */
.L_x_4340:
        /* <DEDUP_REMOVED lines=13> */
.L_x_4341:
        /* <DEDUP_REMOVED lines=13> */
.L_x_4342:
        /* <DEDUP_REMOVED lines=13> */
.L_x_4343:
        /* <DEDUP_REMOVED lines=13> */
.L_x_4344:
        /* <DEDUP_REMOVED lines=8> */
.L_x_4326:
[----:B------:R-:W-:Y:S05]  /*14cf0*/  BSYNC B0 ;  /* 0x0000000000007941 */ /* 0x000fea0003800000 */
.L_x_4325:
[----:B------:R-:W-:Y:S01]  /*14d00*/  LOP3.LUT R0, R0, 0x1, RZ, 0x3c, !PT ;  /* 0x0000000100007812 */ /* 0x000fe200078e3cff */
[----:B------:R-:W-:Y:S02]  /*14d10*/  IMAD.MOV.U32 R6, RZ, RZ, RZ ;  /* 0x000000ffff067224 */ /* 0x000fe400078e00ff */
[----:B------:R-:W-:-:S07]  /*14d20*/  IMAD.MOV.U32 R9, RZ, RZ, RZ ;  /* 0x000000ffff097224 */ /* 0x000fce00078e00ff */
.L_x_4252:
[----:B------:R-:W1:Y:S01]  /*14d30*/  S2R R3, SR_CgaCtaId ;  /* 0x0000000000037919 */ /* 0x000e620000008800 */
[----:B------:R-:W-:Y:S02]  /*14d40*/  MOV R2, 0x400 ;  /* 0x0000040000027802 */ /* 0x000fe40000000f00 */
[----:B------:R-:W-:Y:S02]  /*14d50*/  SHF.L.U32 R9, R9, 0x1f, RZ ;  /* 0x0000001f09097819 */ /* 0x000fe400000006ff */
[----:B-1----:R-:W-:-:S04]  /*14d60*/  LEA R2, R3, R2, 0x18 ;  /* 0x0000000203027211 */ /* 0x002fc800078ec0ff */
[----:B------:R-:W1:Y:S02]  /*14d70*/  SYNCS.PHASECHK.TRANS64.TRYWAIT P0, [R2+URZ+0x38820], R9 ;  /* 0x03882009020075a7 */ /* 0x000e64000800017f */
[----:B-1----:R-:W-:Y:S05]  /*14d80*/  @!P0 BRA `(.L_x_4345) ;  /* 0x00000018003c8947 */ /* 0x002fea0003800000 */
.L_x_4389:
[----:B------:R-:W-:-:S03]  /*14d90*/  UMOV UR4, 0xffffffff ;  /* 0xffffffff00047882 */ /* 0x000fc60000000000 */
[----:B------:R-:W-:Y:S05]  /*14da0*/  BRA.DIV UR4, `(.L_x_4346) ;  /* 0x0000001a04487947 */ /* 0x000fea000b800000 */
[----:B------:R-:W3:Y:S02]  /*14db0*/  S2R R3, SR_TID.X ;  /* 0x0000000000037919 */ /* 0x000ee40000002100 */
[----:B---3--:R-:W-:-:S04]  /*14dc0*/  SHF.R.U32.HI R3, RZ, 0x5, R3 ;  /* 0x00000005ff037819 */ /* 0x008fc80000011603 */
[----:B------:R-:W-:-:S05]  /*14dd0*/  LOP3.LUT R3, R3, 0x3, RZ, 0xc0, !PT ;  /* 0x0000000303037812 */ /* 0x000fca00078ec0ff */
[----:B--2---:R2:W3:Y:S02]  /*14de0*/  SHFL.IDX PT, R14, R3, RZ, 0x1f ;  /* 0x00001fff030e7589 */ /* 0x0044e400000e0000 */
.L_x_4392:
[----:B---3--:R-:W-:-:S13]  /*14df0*/  ISETP.NE.AND P0, PT, R14, RZ, PT ;  /* 0x000000ff0e00720c */ /* 0x008fda0003f05270 */
[----:B------:R-:W-:Y:S05]  /*14e00*/  @P0 BRA `(.L_x_4208) ;  /* 0x0000000000900947 */ /* 0x000fea0003800000 */
[----:B------:R-:W-:-:S03]  /*14e10*/  UMOV UR4, 0xffffffff ;  /* 0xffffffff00047882 */ /* 0x000fc60000000000 */
[----:B------:R-:W-:Y:S05]  /*14e20*/  BRA.DIV UR4, `(.L_x_4347) ;  /* 0x0000001a045c7947 */ /* 0x000fea000b800000 */
[----:B------:R-:W-:-:S13]  /*14e30*/  ELECT P6, URZ, PT ;  /* 0x00000000003f782f */ /* 0x000fda00038c0000 */
.L_x_4395:
        /* <DEDUP_REMOVED lines=8> */
.L_x_4348:
        /* <DEDUP_REMOVED lines=12> */
.L_x_4396:
[----:B------:R-:W3:Y:S02]  /*14f80*/  SYNCS.PHASECHK.TRANS64.TRYWAIT P0, [R5+URZ], R0 ;  /* 0x00000000050075a7 */ /* 0x000ee4000800017f */
[----:B---3--:R-:W-:Y:S05]  /*14f90*/  @!P0 BRA `(.L_x_4350) ;  /* 0x0000001800348947 */ /* 0x008fea0003800000 */
.L_x_4397:
[----:B------:R-:W-:Y:S05]  /*14fa0*/  @!P2 BRA `(.L_x_4351) ;  /* 0x000000000004a947 */ /* 0x000fea0003800000 */
[----:B------:R-:W-:Y:S01]  /*14fb0*/  BPT.TRAP 0x1 ;  /* 0x000000040000795c */ /* 0x000fe20000300000 */
.L_x_4351:
[----:B-1----:R-:W-:-:S04]  /*14fc0*/  VIADD R2, R2, 0x38860 ;  /* 0x0003886002027836 */ /* 0x002fc80000000000 */
[----:B---3--:R-:W-:-:S04]  /*14fd0*/  IMAD R5, R6, 0x8, R2 ;  /* 0x0000000806057824 */ /* 0x008fc800078e0202 */
[----:B------:R-:W1:Y:S02]  /*14fe0*/  SYNCS.PHASECHK.TRANS64.TRYWAIT P0, [R5+URZ], R4 ;  /* 0x00000004050075a7 */ /* 0x000e64000800017f */
[----:B-1----:R-:W-:Y:S05]  /*14ff0*/  @!P0 BRA `(.L_x_4352) ;  /* 0x0000001800308947 */ /* 0x002fea0003800000 */
.L_x_4398:
[----:B------:R-:W-:-:S07]  /*15000*/  IMAD R3, R3, 0x8, R2 ;  /* 0x0000000803037824 */ /* 0x000fce00078e0202 */
.L_x_4353:
[----:B---3--:R3:W4:Y:S02]  /*15010*/  SYNCS.PHASECHK.TRANS64.TRYWAIT P0, [R3+URZ], R0 ;  /* 0x00000000030075a7 */ /* 0x008724000800017f */
[----:B----4-:R-:W-:Y:S05]  /*15020*/  @!P0 NANOSLEEP.SYNCS 0x989680 ;  /* 0x009896800000895d */ /* 0x010fea0003900000 */
[----:B------:R-:W4:Y:S02]  /*15030*/  @!P0 SYNCS.PHASECHK.TRANS64 P0, [R3+URZ], R0 ;  /* 0x00000000030085a7 */ /* 0x000f24000800007f */
[----:B----4-:R-:W-:Y:S05]  /*15040*/  @!P0 BRA `(.L_x_4353) ;  /* 0xfffffffc00f08947 */ /* 0x010fea000383ffff */
.L_x_4208:
[----:B------:R-:W-:Y:S05]  /*15050*/  BSYNC B6 ;  /* 0x0000000000067941 */ /* 0x000fea0003800000 */
.L_x_4205:
[----:B------:R-:W-:Y:S05]  /*15060*/  EXIT ;  /* 0x000000000000794d */ /* 0x000fea0003800000 */
.L_x_4216:
[----:B0-----:R0:W1:Y:S02]  /*15070*/  SYNCS.PHASECHK.TRANS64.TRYWAIT P0, [R196+URZ+0x38800], R9 ;  /* 0x03880009c40075a7 */ /* 0x001064000800017f */
[----:B-1----:R-:W-:Y:S05]  /*15080*/  @!P0 NANOSLEEP.SYNCS 0x989680 ;  /* 0x009896800000895d */ /* 0x002fea0003900000 */
[----:B------:R-:W1:Y:S02]  /*15090*/  @!P0 SYNCS.PHASECHK.TRANS64 P0, [R196+URZ+0x38800], R9 ;  /* 0x03880009c40085a7 */ /* 0x000e64000800007f */
[----:B-1----:R-:W-:Y:S05]  /*150a0*/  @!P0 BRA `(.L_x_4216) ;  /* 0xfffffffc00f08947 */ /* 0x002fea000383ffff */
[----:B------:R-:W-:Y:S05]  /*150b0*/  BRA `(.L_x_4354) ;  /* 0xfffffee400787947 */ /* 0x000fea000383ffff */
.L_x_4220:
[----:B--2---:R2:W3:Y:S02]  /*150c0*/  SYNCS.PHASECHK.TRANS64.TRYWAIT P1, [R196+URZ+0x38830], R9 ;  /* 0x03883009c40075a7 */ /* 0x0044e4000802017f */
[----:B---3--:R-:W-:Y:S05]  /*150d0*/  @!P1 NANOSLEEP.SYNCS 0x989680 ;  /* 0x009896800000995d */ /* 0x008fea0003900000 */
[----:B------:R-:W3:Y:S02]  /*150e0*/  @!P1 SYNCS.PHASECHK.TRANS64 P1, [R196+URZ+0x38830], R9 ;  /* 0x03883009c40095a7 */ /* 0x000ee4000802007f */
[----:B---3--:R-:W-:Y:S05]  /*150f0*/  @!P1 BRA `(.L_x_4220) ;  /* 0xfffffffc00f09947 */ /* 0x008fea000383ffff */
[----:B------:R-:W-:Y:S05]  /*15100*/  BRA `(.L_x_4219) ;  /* 0xfffffee400c47947 */ /* 0x000fea000383ffff */
.L_x_4221:
[----:B---3--:R3:W4:Y:S02]  /*15110*/  SYNCS.PHASECHK.TRANS64.TRYWAIT P1, [R196+URZ+0x38810], R9 ;  /* 0x03881009c40075a7 */ /* 0x008724000802017f */
[----:B----4-:R-:W-:Y:S05]  /*15120*/  @!P1 NANOSLEEP.SYNCS 0x989680 ;  /* 0x009896800000995d */ /* 0x010fea0003900000 */
[----:B------:R-:W4:Y:S02]  /*15130*/  @!P1 SYNCS.PHASECHK.TRANS64 P1, [R196+URZ+0x38810], R9 ;  /* 0x03881009c40095a7 */ /* 0x000f24000802007f */
[----:B----4-:R-:W-:Y:S05]  /*15140*/  @!P1 BRA `(.L_x_4221) ;  /* 0xfffffffc00f09947 */ /* 0x010fea000383ffff */
[----:B------:R-:W-:Y:S05]  /*15150*/  BRA `(.L_x_4355) ;  /* 0xfffffee800b47947 */ /* 0x000fea000383ffff */
.L_x_4225:
[----:B------:R0:W0:Y:S02]  /*15160*/  SYNCS.PHASECHK.TRANS64.TRYWAIT P1, [R196+URZ+0x38850], R9 ;  /* 0x03885009c40075a7 */ /* 0x000024000802017f */
[----:B0-----:R-:W-:Y:S05]  /*15170*/  @!P1 NANOSLEEP.SYNCS 0x989680 ;  /* 0x009896800000995d */ /* 0x001fea0003900000 */
[----:B------:R-:W0:Y:S02]  /*15180*/  @!P1 SYNCS.PHASECHK.TRANS64 P1, [R196+URZ+0x38850], R9 ;  /* 0x03885009c40095a7 */ /* 0x000e24000802007f */
[----:B0-----:R-:W-:Y:S05]  /*15190*/  @!P1 BRA `(.L_x_4225) ;  /* 0xfffffffc00f09947 */ /* 0x001fea000383ffff */
[----:B------:R-:W-:Y:S05]  /*151a0*/  BRA `(.L_x_4224) ;  /* 0xfffffee800e07947 */ /* 0x000fea000383ffff */
.L_x_4230:
[----:B-1----:R1:W2:Y:S02]  /*151b0*/  SYNCS.PHASECHK.TRANS64.TRYWAIT P3, [R198+URZ+0x38830], R205 ;  /* 0x038830cdc60075a7 */ /* 0x0022a4000806017f */
[----:B--2---:R-:W-:Y:S05]  /*151c0*/  @!P3 NANOSLEEP.SYNCS 0x989680 ;  /* 0x009896800000b95d */ /* 0x004fea0003900000 */
[----:B------:R-:W2:Y:S02]  /*151d0*/  @!P3 SYNCS.PHASECHK.TRANS64 P3, [R198+URZ+0x38830], R205 ;  /* 0x038830cdc600b5a7 */ /* 0x000ea4000806007f */
[----:B--2---:R-:W-:Y:S05]  /*151e0*/  @!P3 BRA `(.L_x_4230) ;  /* 0xfffffffc00f0b947 */ /* 0x004fea000383ffff */
[----:B------:R-:W-:Y:S05]  /*151f0*/  BRA `(.L_x_4229) ;  /* 0xffffff1400cc7947 */ /* 0x000fea000383ffff */
.L_x_4234:
[----:B---3--:R3:W4:Y:S02]  /*15200*/  SYNCS.PHASECHK.TRANS64.TRYWAIT P3, [R198+URZ+0x38850], R205 ;  /* 0x038850cdc60075a7 */ /* 0x008724000806017f */
[----:B----4-:R-:W-:Y:S05]  /*15210*/  @!P3 NANOSLEEP.SYNCS 0x989680 ;  /* 0x009896800000b95d */ /* 0x010fea0003900000 */
[----:B------:R-:W4:Y:S02]  /*15220*/  @!P3 SYNCS.PHASECHK.TRANS64 P3, [R198+URZ+0x38850], R205 ;  /* 0x038850cdc600b5a7 */ /* 0x000f24000806007f */
[----:B----4-:R-:W-:Y:S05]  /*15230*/  @!P3 BRA `(.L_x_4234) ;  /* 0xfffffffc00f0b947 */ /* 0x010fea000383ffff */
[----:B------:R-:W-:Y:S05]  /*15240*/  BRA `(.L_x_4233) ;  /* 0xffffff1800947947 */ /* 0x000fea000383ffff */
.L_x_4240:
[----:B-1----:R1:W3:Y:S02]  /*15250*/  SYNCS.PHASECHK.TRANS64.TRYWAIT P1, [R186+URZ+0x38830], R185 ;  /* 0x038830b9ba0075a7 */ /* 0x0022e4000802017f */
[----:B---3--:R-:W-:Y:S05]  /*15260*/  @!P1 NANOSLEEP.SYNCS 0x989680 ;  /* 0x009896800000995d */ /* 0x008fea0003900000 */
[----:B------:R-:W3:Y:S02]  /*15270*/  @!P1 SYNCS.PHASECHK.TRANS64 P1, [R186+URZ+0x38830], R185 ;  /* 0x038830b9ba0095a7 */ /* 0x000ee4000802007f */
[----:B---3--:R-:W-:Y:S05]  /*15280*/  @!P1 BRA `(.L_x_4240) ;  /* 0xfffffffc00f09947 */ /* 0x008fea000383ffff */
[----:B------:R-:W-:Y:S05]  /*15290*/  BRA `(.L_x_4239) ;  /* 0xffffff4800387947 */ /* 0x000fea000383ffff */
.L_x_4244:
[----:B---3--:R3:W4:Y:S02]  /*152a0*/  SYNCS.PHASECHK.TRANS64.TRYWAIT P1, [R186+URZ+0x38850], R185 ;  /* 0x038850b9ba0075a7 */ /* 0x008724000802017f */
[----:B----4-:R-:W-:Y:S05]  /*152b0*/  @!P1 NANOSLEEP.SYNCS 0x989680 ;  /* 0x009896800000995d */ /* 0x010fea0003900000 */
[----:B------:R-:W4:Y:S02]  /*152c0*/  @!P1 SYNCS.PHASECHK.TRANS64 P1, [R186+URZ+0x38850], R185 ;  /* 0x038850b9ba0095a7 */ /* 0x000f24000802007f */
[----:B----4-:R-:W-:Y:S05]  /*152d0*/  @!P1 BRA `(.L_x_4244) ;  /* 0xfffffffc00f09947 */ /* 0x010fea000383ffff */
[----:B------:R-:W-:Y:S05]  /*152e0*/  BRA `(.L_x_4243) ;  /* 0xffffff4800c07947 */ /* 0x000fea000383ffff */
.L_x_4257:
[----:B------:R-:W-:Y:S02]  /*152f0*/  IMAD.MOV.U32 R13, RZ, RZ, R6 ;  /* 0x000000ffff0d7224 */ /* 0x000fe400078e0006 */
[----:B------:R-:W-:Y:S02]  /*15300*/  IMAD.MOV.U32 R12, RZ, RZ, RZ ;  /* 0x000000ffff0c7224 */ /* 0x000fe400078e00ff */
[----:B------:R-:W-:Y:S02]  /*15310*/  IMAD.MOV.U32 R11, RZ, RZ, 0x1f ;  /* 0x0000001fff0b7424 */ /* 0x000fe400078e00ff */
[----:B------:R-:W-:-:S07]  /*15320*/  IMAD.MOV.U32 R15, RZ, RZ, -0x1 ;  /* 0xffffffffff0f7424 */ /* 0x000fce00078e00ff */
[----:B------:R-:W-:Y:S05]  /*15330*/  WARPSYNC.COLLECTIVE R15, `(.L_x_4356) ;  /* 0x000000000f087348 */ /* 0x000fea0003c00000 */
[----:B------:R0:W1:Y:S02]  /*15340*/  SHFL.IDX P6, R14, R13, R12, R11 ;  /* 0x0000000c0d0e7389 */ /* 0x00006400000c000b */
[----:B01----:R-:W-:Y:S01]  /*15350*/  ENDCOLLECTIVE ;  /* 0x000000000000791b */ /* 0x003fe20003800000 */
.L_x_4356:
[----:B------:R-:W-:Y:S05]  /*15360*/  BRA `(.L_x_4357) ;  /* 0xffffffb000187947 */ /* 0x000fea000383ffff */
.L_x_4259:
[----:B------:R-:W-:Y:S01]  /*15370*/  BSSY B0, `(.L_x_4358) ;  /* 0x0000006000007945 */ /* 0x000fe20003800000 */
[----:B------:R-:W-:-:S07]  /*15380*/  IMAD.MOV.U32 R15, RZ, RZ, -0x1 ;  /* 0xffffffffff0f7424 */ /* 0x000fce00078e00ff */
[----:B0-----:R-:W-:Y:S05]  /*15390*/  WARPSYNC.COLLECTIVE R15, `(.L_x_4359) ;  /* 0x000000000f0c7348 */ /* 0x001fea0003c00000 */
[----:B------:R-:W-:Y:S02]  /*153a0*/  ELECT P6, UR62, PT ;  /* 0x00000000003e782f */ /* 0x000fe400038c0000 */
[----:B------:R-:W-:Y:S01]  /*153b0*/  MOV R14, UR62 ;  /* 0x0000003e000e7c02 */ /* 0x000fe20008000f00 */
[----:B0-----:R-:W-:Y:S10]  /*153c0*/  ENDCOLLECTIVE ;  /* 0x000000000000791b */ /* 0x001ff40003800000 */
.L_x_4359:
[----:B------:R-:W-:Y:S05]  /*153d0*/  BSYNC B0 ;  /* 0x0000000000007941 */ /* 0x000fea0003800000 */
.L_x_4358:
[----:B------:R-:W-:Y:S05]  /*153e0*/  BRA `(.L_x_4360) ;  /* 0xffffffb0001c7947 */ /* 0x000fea000383ffff */
.L_x_4261:
[----:B0-----:R-:W-:-:S04]  /*153f0*/  IMAD.U32 R3, RZ, RZ, UR38 ;  /* 0x00000026ff037e24 */ /* 0x001fc8000f8e00ff */
[----:B------:R0:W1:Y:S03]  /*15400*/  SYNCS.PHASECHK.TRANS64.TRYWAIT P0, [R3+URZ+0x38840], R0 ;  /* 0x03884000030075a7 */ /* 0x000066000800017f */
[----:B-1----:R-:W-:Y:S05]  /*15410*/  @!P0 NANOSLEEP.SYNCS 0x989680 ;  /* 0x009896800000895d */ /* 0x002fea0003900000 */
[----:B------:R-:W1:Y:S02]  /*15420*/  @!P0 SYNCS.PHASECHK.TRANS64 P0, [R3+URZ+0x38840], R0 ;  /* 0x03884000030085a7 */ /* 0x000e64000800007f */
[----:B-1----:R-:W-:Y:S05]  /*15430*/  @!P0 BRA `(.L_x_4261) ;  /* 0xfffffffc00ec8947 */ /* 0x002fea000383ffff */
[----:B------:R-:W-:Y:S05]  /*15440*/  BRA `(.L_x_4361) ;  /* 0xffffffb000807947 */ /* 0x000fea000383ffff */
.L_x_4264:
[----:B------:R-:W-:Y:S02]  /*15450*/  IMAD.MOV.U32 R13, RZ, RZ, R3 ;  /* 0x000000ffff0d7224 */ /* 0x000fe400078e0003 */
[----:B------:R-:W-:Y:S02]  /*15460*/  IMAD.MOV.U32 R12, RZ, RZ, RZ ;  /* 0x000000ffff0c7224 */ /* 0x000fe400078e00ff */
[----:B------:R-:W-:Y:S02]  /*15470*/  IMAD.MOV.U32 R11, RZ, RZ, 0x181f ;  /* 0x0000181fff0b7424 */ /* 0x000fe400078e00ff */
[----:B------:R-:W-:Y:S02]  /*15480*/  IMAD.MOV.U32 R15, RZ, RZ, -0x1 ;  /* 0xffffffffff0f7424 */ /* 0x000fe400078e00ff */
[----:B------:R-:W-:Y:S02]  /*15490*/  IMAD R6, R8, 0x40, R6 ;  /* 0x0000004008067824 */ /* 0x000fe400078e0206 */
[----:B------:R-:W-:-:S07]  /*154a0*/  IMAD.SHL.U32 R8, R9, 0x8, RZ ;  /* 0x0000000809087824 */ /* 0x000fce00078e00ff */
[----:B------:R-:W-:Y:S05]  /*154b0*/  WARPSYNC.COLLECTIVE R15, `(.L_x_4362) ;  /* 0x000000000f087348 */ /* 0x000fea0003c00000 */
[----:B------:R0:W1:Y:S02]  /*154c0*/  SHFL.IDX P6, R14, R13, R12, R11 ;  /* 0x0000000c0d0e7389 */ /* 0x00006400000c000b */
[----:B01----:R-:W-:Y:S01]  /*154d0*/  ENDCOLLECTIVE ;  /* 0x000000000000791b */ /* 0x003fe20003800000 */
.L_x_4362:
[----:B------:R-:W-:Y:S01]  /*154e0*/  LOP3.LUT R8, R8, 0x38, RZ, 0xc0, !PT ;  /* 0x0000003808087812 */ /* 0x000fe200078ec0ff */
[----:B------:R0:W-:Y:S01]  /*154f0*/  STL [R1+0x4], R6 ;  /* 0x0000040601007387 */ /* 0x0001e20000100800 */
[----:B------:R-:W-:Y:S02]  /*15500*/  IMAD.MOV.U32 R13, RZ, RZ, R0 ;  /* 0x000000ffff0d7224 */ /* 0x000fe400078e0000 */
[----:B------:R-:W-:-:S07]  /*15510*/  IMAD.MOV.U32 R4, RZ, RZ, R14 ;  /* 0x000000ffff047224 */ /* 0x000fce00078e000e */
[----:B0-----:R-:W-:Y:S05]  /*15520*/  WARPSYNC.COLLECTIVE R15, `(.L_x_4363) ;  /* 0x000000000f087348 */ /* 0x001fea0003c00000 */
[----:B------:R1:W2:Y:S02]  /*15530*/  SHFL.IDX P6, R14, R13, R12, R11 ;  /* 0x0000000c0d0e7389 */ /* 0x0002a400000c000b */
[----:B012---:R-:W-:Y:S01]  /*15540*/  ENDCOLLECTIVE ;  /* 0x000000000000791b */ /* 0x007fe20003800000 */
.L_x_4363:
        /* <DEDUP_REMOVED lines=17> */
.L_x_4364:
        /* <DEDUP_REMOVED lines=11> */
.L_x_4365:
        /* <DEDUP_REMOVED lines=15> */
.L_x_4366:
[----:B------:R-:W-:Y:S01]  /*15800*/  @!P1 LEA R6, R10, UR38, 0x1 ;  /* 0x000000260a069c11 */ /* 0x000fe2000f8e08ff */
[----:B------:R-:W-:Y:S02]  /*15810*/  IMAD.MOV.U32 R13, RZ, RZ, R0 ;  /* 0x000000ffff0d7224 */ /* 0x000fe400078e0000 */
[----:B------:R-:W-:-:S07]  /*15820*/  IMAD.MOV.U32 R4, RZ, RZ, R14 ;  /* 0x000000ffff047224 */ /* 0x000fce00078e000e */
[----:B------:R-:W-:Y:S05]  /*15830*/  WARPSYNC.COLLECTIVE R15, `(.L_x_4367) ;  /* 0x000000000f087348 */ /* 0x000fea0003c00000 */
[----:B------:R0:W1:Y:S02]  /*15840*/  SHFL.IDX P6, R14, R13, R12, R11 ;  /* 0x0000000c0d0e7389 */ /* 0x00006400000c000b */
[----:B01----:R-:W-:Y:S01]  /*15850*/  ENDCOLLECTIVE ;  /* 0x000000000000791b */ /* 0x003fe20003800000 */
.L_x_4367:
        /* <DEDUP_REMOVED lines=15> */
.L_x_4368:
[----:B------:R-:W-:Y:S02]  /*15950*/  IMAD.MOV.U32 R13, RZ, RZ, R0 ;  /* 0x000000ffff0d7224 */ /* 0x000fe400078e0000 */
[----:B------:R-:W-:-:S07]  /*15960*/  IMAD.MOV.U32 R3, RZ, RZ, R14 ;  /* 0x000000ffff037224 */ /* 0x000fce00078e000e */
[----:B------:R-:W-:Y:S05]  /*15970*/  WARPSYNC.COLLECTIVE R15, `(.L_x_4369) ;  /* 0x000000000f087348 */ /* 0x000fea0003c00000 */
[----:B------:R0:W1:Y:S02]  /*15980*/  SHFL.IDX P6, R14, R13, R12, R11 ;  /* 0x0000000c0d0e7389 */ /* 0x00006400000c000b */
[----:B01----:R-:W-:Y:S01]  /*15990*/  ENDCOLLECTIVE ;  /* 0x000000000000791b */ /* 0x003fe20003800000 */
.L_x_4369:
[----:B------:R-:W-:Y:S05]  /*159a0*/  BRA `(.L_x_4370) ;  /* 0xffffffb400707947 */ /* 0x000fea000383ffff */
.L_x_4266:
        /* <DEDUP_REMOVED lines=8> */
.L_x_4372:
[----:B------:R-:W-:Y:S05]  /*15a30*/  BSYNC B0 ;  /* 0x0000000000007941 */ /* 0x000fea0003800000 */
.L_x_4371:
        /* <DEDUP_REMOVED lines=17> */
.L_x_4373:
        /* <DEDUP_REMOVED lines=49> */
.L_x_4374:
[----:B------:R-:W-:Y:S02]  /*15e60*/  IMAD.MOV.U32 R13, RZ, RZ, R0 ;  /* 0x000000ffff0d7224 */ /* 0x000fe400078e0000 */
[----:B------:R-:W-:-:S07]  /*15e70*/  IMAD.MOV.U32 R8, RZ, RZ, R14 ;  /* 0x000000ffff087224 */ /* 0x000fce00078e000e */
[----:B------:R-:W-:Y:S05]  /*15e80*/  WARPSYNC.COLLECTIVE R15, `(.L_x_4375) ;  /* 0x000000000f087348 */ /* 0x000fea0003c00000 */
[----:B------:R0:W1:Y:S02]  /*15e90*/  SHFL.IDX P6, R14, R13, R12, R11 ;  /* 0x0000000c0d0e7389 */ /* 0x00006400000c000b */
[----:B01----:R-:W-:Y:S01]  /*15ea0*/  ENDCOLLECTIVE ;  /* 0x000000000000791b */ /* 0x003fe20003800000 */
.L_x_4375:
        /* <DEDUP_REMOVED lines=31> */
.L_x_4376:
[----:B------:R-:W-:Y:S02]  /*160a0*/  IMAD.MOV.U32 R13, RZ, RZ, R0 ;  /* 0x000000ffff0d7224 */ /* 0x000fe400078e0000 */
[----:B------:R-:W-:-:S07]  /*160b0*/  IMAD.MOV.U32 R2, RZ, RZ, R14 ;  /* 0x000000ffff027224 */ /* 0x000fce00078e000e */
[----:B------:R-:W-:Y:S05]  /*160c0*/  WARPSYNC.COLLECTIVE R15, `(.L_x_4377) ;  /* 0x000000000f087348 */ /* 0x000fea0003c00000 */
[----:B------:R0:W1:Y:S02]  /*160d0*/  SHFL.IDX P6, R14, R13, R12, R11 ;  /* 0x0000000c0d0e7389 */ /* 0x00006400000c000b */
[----:B01----:R-:W-:Y:S01]  /*160e0*/  ENDCOLLECTIVE ;  /* 0x000000000000791b */ /* 0x003fe20003800000 */
.L_x_4377:
        /* <DEDUP_REMOVED lines=35> */
.L_x_4378:
[----:B------:R-:W-:Y:S02]  /*16320*/  IMAD.MOV.U32 R13, RZ, RZ, R0 ;  /* 0x000000ffff0d7224 */ /* 0x000fe400078e0000 */
[----:B------:R-:W-:-:S07]  /*16330*/  IMAD.MOV.U32 R6, RZ, RZ, R14 ;  /* 0x000000ffff067224 */ /* 0x000fce00078e000e */
[----:B------:R-:W-:Y:S05]  /*16340*/  WARPSYNC.COLLECTIVE R15, `(.L_x_4379) ;  /* 0x000000000f087348 */ /* 0x000fea0003c00000 */
[----:B------:R0:W1:Y:S02]  /*16350*/  SHFL.IDX P6, R14, R13, R12, R11 ;  /* 0x0000000c0d0e7389 */ /* 0x00006400000c000b */
[----:B01----:R-:W-:Y:S01]  /*16360*/  ENDCOLLECTIVE ;  /* 0x000000000000791b */ /* 0x003fe20003800000 */
.L_x_4379:
[----:B------:R-:W-:Y:S05]  /*16370*/  BRA `(.L_x_4380) ;  /* 0xffffffb800707947 */ /* 0x000fea000383ffff */
.L_x_4269:
[----:B0-----:R-:W-:-:S04]  /*16380*/  IMAD.U32 R3, RZ, RZ, UR38 ;  /* 0x00000026ff037e24 */ /* 0x001fc8000f8e00ff */
[----:B------:R0:W3:Y:S03]  /*16390*/  SYNCS.PHASECHK.TRANS64.TRYWAIT P0, [R3+URZ+0x38820], R2 ;  /* 0x03882002030075a7 */ /* 0x0000e6000800017f */
[----:B---3--:R-:W-:Y:S05]  /*163a0*/  @!P0 NANOSLEEP.SYNCS 0x989680 ;  /* 0x009896800000895d */ /* 0x008fea0003900000 */
[----:B------:R-:W3:Y:S02]  /*163b0*/  @!P0 SYNCS.PHASECHK.TRANS64 P0, [R3+URZ+0x38820], R2 ;  /* 0x03882002030085a7 */ /* 0x000ee4000800007f */
[----:B---3--:R-:W-:Y:S05]  /*163c0*/  @!P0 BRA `(.L_x_4269) ;  /* 0xfffffffc00ec8947 */ /* 0x008fea000383ffff */
[----:B------:R-:W-:Y:S05]  /*163d0*/  BRA `(.L_x_4381) ;  /* 0xffffffbc00187947 */ /* 0x000fea000383ffff */
.L_x_4272:
[----:B0-----:R-:W-:-:S04]  /*163e0*/  IMAD.U32 R3, RZ, RZ, UR38 ;  /* 0x00000026ff037e24 */ /* 0x001fc8000f8e00ff */
[----:B------:R0:W3:Y:S03]  /*163f0*/  SYNCS.PHASECHK.TRANS64.TRYWAIT P0, [R3+URZ+0x38860], R2 ;  /* 0x03886002030075a7 */ /* 0x0000e6000800017f */
[----:B---3--:R-:W-:Y:S05]  /*16400*/  @!P0 NANOSLEEP.SYNCS 0x989680 ;  /* 0x009896800000895d */ /* 0x008fea0003900000 */
[----:B------:R-:W3:Y:S02]  /*16410*/  @!P0 SYNCS.PHASECHK.TRANS64 P0, [R3+URZ+0x38860], R2 ;  /* 0x03886002030085a7 */ /* 0x000ee4000800007f */
[----:B---3--:R-:W-:Y:S05]  /*16420*/  @!P0 BRA `(.L_x_4272) ;  /* 0xfffffffc00ec8947 */ /* 0x008fea000383ffff */
[----:B------:R-:W-:Y:S05]  /*16430*/  BRA `(.L_x_4382) ;  /* 0xffffffbc00247947 */ /* 0x000fea000383ffff */
.L_x_4288:
[----:B-1----:R-:W-:-:S04]  /*16440*/  IMAD.U32 R3, RZ, RZ, UR38 ;  /* 0x00000026ff037e24 */ /* 0x002fc8000f8e00ff */
[----:B------:R1:W3:Y:S03]  /*16450*/  SYNCS.PHASECHK.TRANS64.TRYWAIT P0, [R3+URZ+0x38848], R2 ;  /* 0x03884802030075a7 */ /* 0x0002e6000800017f */
[----:B---3--:R-:W-:Y:S05]  /*16460*/  @!P0 NANOSLEEP.SYNCS 0x989680 ;  /* 0x009896800000895d */ /* 0x008fea0003900000 */
[----:B------:R-:W3:Y:S02]  /*16470*/  @!P0 SYNCS.PHASECHK.TRANS64 P0, [R3+URZ+0x38848], R2 ;  /* 0x03884802030085a7 */ /* 0x000ee4000800007f */
[----:B---3--:R-:W-:Y:S05]  /*16480*/  @!P0 BRA `(.L_x_4288) ;  /* 0xfffffffc00ec8947 */ /* 0x008fea000383ffff */
[----:B------:R-:W-:Y:S05]  /*16490*/  BRA `(.L_x_4383) ;  /* 0xffffffc400f07947 */ /* 0x000fea000383ffff */
.L_x_4293:
[----:B01----:R-:W-:-:S04]  /*164a0*/  IMAD.U32 R3, RZ, RZ, UR38 ;  /* 0x00000026ff037e24 */ /* 0x003fc8000f8e00ff */
[----:B------:R0:W1:Y:S03]  /*164b0*/  SYNCS.PHASECHK.TRANS64.TRYWAIT P0, [R3+URZ+0x38868], R2 ;  /* 0x03886802030075a7 */ /* 0x000066000800017f */
[----:B-1----:R-:W-:Y:S05]  /*164c0*/  @!P0 NANOSLEEP.SYNCS 0x989680 ;  /* 0x009896800000895d */ /* 0x002fea0003900000 */
[----:B------:R-:W1:Y:S02]  /*164d0*/  @!P0 SYNCS.PHASECHK.TRANS64 P0, [R3+URZ+0x38868], R2 ;  /* 0x03886802030085a7 */ /* 0x000e64000800007f */
[----:B-1----:R-:W-:Y:S05]  /*164e0*/  @!P0 BRA `(.L_x_4293) ;  /* 0xfffffffc00ec8947 */ /* 0x002fea000383ffff */
[----:B------:R-:W-:Y:S05]  /*164f0*/  BRA `(.L_x_4384) ;  /* 0xffffffc800507947 */ /* 0x000fea000383ffff */
.L_x_4308:
[----:B-1----:R-:W-:-:S04]  /*16500*/  IMAD.U32 R3, RZ, RZ, UR38 ;  /* 0x00000026ff037e24 */ /* 0x002fc8000f8e00ff */
[----:B------:R1:W3:Y:S03]  /*16510*/  SYNCS.PHASECHK.TRANS64.TRYWAIT P0, [R3+URZ+0x38840], R2 ;  /* 0x03884002030075a7 */ /* 0x0002e6000800017f */
[----:B---3--:R-:W-:Y:S05]  /*16520*/  @!P0 NANOSLEEP.SYNCS 0x989680 ;  /* 0x009896800000895d */ /* 0x008fea0003900000 */
[----:B------:R-:W3:Y:S02]  /*16530*/  @!P0 SYNCS.PHASECHK.TRANS64 P0, [R3+URZ+0x38840], R2 ;  /* 0x03884002030085a7 */ /* 0x000ee4000800007f */
[----:B---3--:R-:W-:Y:S05]  /*16540*/  @!P0 BRA `(.L_x_4308) ;  /* 0xfffffffc00ec8947 */ /* 0x008fea000383ffff */
[----:B------:R-:W-:Y:S05]  /*16550*/  BRA `(.L_x_4385) ;  /* 0xffffffd000a07947 */ /* 0x000fea000383ffff */
.L_x_4313:
[----:B01----:R-:W-:-:S04]  /*16560*/  IMAD.U32 R3, RZ, RZ, UR38 ;  /* 0x00000026ff037e24 */ /* 0x003fc8000f8e00ff */
[----:B------:R0:W1:Y:S03]  /*16570*/  SYNCS.PHASECHK.TRANS64.TRYWAIT P0, [R3+URZ+0x38860], R2 ;  /* 0x03886002030075a7 */ /* 0x000066000800017f */
[----:B-1----:R-:W-:Y:S05]  /*16580*/  @!P0 NANOSLEEP.SYNCS 0x989680 ;  /* 0x009896800000895d */ /* 0x002fea0003900000 */
[----:B------:R-:W1:Y:S02]  /*16590*/  @!P0 SYNCS.PHASECHK.TRANS64 P0, [R3+URZ+0x38860], R2 ;  /* 0x03886002030085a7 */ /* 0x000e64000800007f */
[----:B-1----:R-:W-:Y:S05]  /*165a0*/  @!P0 BRA `(.L_x_4313) ;  /* 0xfffffffc00ec8947 */ /* 0x002fea000383ffff */
[----:B------:R-:W-:Y:S05]  /*165b0*/  BRA `(.L_x_4386) ;  /* 0xffffffd400047947 */ /* 0x000fea000383ffff */
.L_x_4329:
[----:B-1----:R-:W-:-:S04]  /*165c0*/  IMAD.U32 R3, RZ, RZ, UR38 ;  /* 0x00000026ff037e24 */ /* 0x002fc8000f8e00ff */
[----:B------:R1:W3:Y:S03]  /*165d0*/  SYNCS.PHASECHK.TRANS64.TRYWAIT P0, [R3+URZ+0x38848], R2 ;  /* 0x03884802030075a7 */ /* 0x0002e6000800017f */
[----:B---3--:R-:W-:Y:S05]  /*165e0*/  @!P0 NANOSLEEP.SYNCS 0x989680 ;  /* 0x009896800000895d */ /* 0x008fea0003900000 */
[----:B------:R-:W3:Y:S02]  /*165f0*/  @!P0 SYNCS.PHASECHK.TRANS64 P0, [R3+URZ+0x38848], R2 ;  /* 0x03884802030085a7 */ /* 0x000ee4000800007f */
[----:B---3--:R-:W-:Y:S05]  /*16600*/  @!P0 BRA `(.L_x_4329) ;  /* 0xfffffffc00ec8947 */ /* 0x008fea000383ffff */
[----:B------:R-:W-:Y:S05]  /*16610*/  BRA `(.L_x_4387) ;  /* 0xffffffdc005c7947 */ /* 0x000fea000383ffff */
.L_x_4334:
[----:B-1----:R-:W-:-:S04]  /*16620*/  IMAD.U32 R3, RZ, RZ, UR38 ;  /* 0x00000026ff037e24 */ /* 0x002fc8000f8e00ff */
[----:B------:R1:W3:Y:S03]  /*16630*/  SYNCS.PHASECHK.TRANS64.TRYWAIT P0, [R3+URZ+0x38868], R2 ;  /* 0x03886802030075a7 */ /* 0x0002e6000800017f */
[----:B---3--:R-:W-:Y:S05]  /*16640*/  @!P0 NANOSLEEP.SYNCS 0x989680 ;  /* 0x009896800000895d */ /* 0x008fea0003900000 */
[----:B------:R-:W3:Y:S02]  /*16650*/  @!P0 SYNCS.PHASECHK.TRANS64 P0, [R3+URZ+0x38868], R2 ;  /* 0x03886802030085a7 */ /* 0x000ee4000800007f */
[----:B---3--:R-:W-:Y:S05]  /*16660*/  @!P0 BRA `(.L_x_4334) ;  /* 0xfffffffc00ec8947 */ /* 0x008fea000383ffff */
[----:B------:R-:W-:Y:S05]  /*16670*/  BRA `(.L_x_4388) ;  /* 0xffffffdc00c07947 */ /* 0x000fea000383ffff */
.L_x_4345:
[----:B-1----:R1:W3:Y:S02]  /*16680*/  SYNCS.PHASECHK.TRANS64.TRYWAIT P0, [R2+URZ+0x38820], R9 ;  /* 0x03882009020075a7 */ /* 0x0022e4000800017f */
[----:B---3--:R-:W-:Y:S05]  /*16690*/  @!P0 NANOSLEEP.SYNCS 0x989680 ;  /* 0x009896800000895d */ /* 0x008fea0003900000 */
[----:B------:R-:W3:Y:S02]  /*166a0*/  @!P0 SYNCS.PHASECHK.TRANS64 P0, [R2+URZ+0x38820], R9 ;  /* 0x03882009020085a7 */ /* 0x000ee4000800007f */
[----:B---3--:R-:W-:Y:S05]  /*166b0*/  @!P0 BRA `(.L_x_4345) ;  /* 0xfffffffc00f08947 */ /* 0x008fea000383ffff */
[----:B------:R-:W-:Y:S05]  /*166c0*/  BRA `(.L_x_4389) ;  /* 0xffffffe400b07947 */ /* 0x000fea000383ffff */
.L_x_4346:
        /* <DEDUP_REMOVED lines=11> */
.L_x_4391:
[----:B------:R-:W-:Y:S05]  /*16780*/  BSYNC B0 ;  /* 0x0000000000007941 */ /* 0x000fea0003800000 */
.L_x_4390:
[----:B------:R-:W-:Y:S05]  /*16790*/  BRA `(.L_x_4392) ;  /* 0xffffffe400947947 */ /* 0x000fea000383ffff */
.L_x_4347:
[----:B------:R-:W-:Y:S01]  /*167a0*/  BSSY B0, `(.L_x_4393) ;  /* 0x0000006000007945 */ /* 0x000fe20003800000 */
[----:B------:R-:W-:-:S07]  /*167b0*/  IMAD.MOV.U32 R15, RZ, RZ, -0x1 ;  /* 0xffffffffff0f7424 */ /* 0x000fce00078e00ff */
[----:B012---:R-:W-:Y:S05]  /*167c0*/  WARPSYNC.COLLECTIVE R15, `(.L_x_4394) ;  /* 0x000000000f0c7348 */ /* 0x007fea0003c00000 */
[----:B------:R-:W-:Y:S02]  /*167d0*/  ELECT P6, UR62, PT ;  /* 0x00000000003e782f */ /* 0x000fe400038c0000 */
[----:B------:R-:W-:Y:S01]  /*167e0*/  MOV R14, UR62 ;  /* 0x0000003e000e7c02 */ /* 0x000fe20008000f00 */
[----:B012---:R-:W-:Y:S10]  /*167f0*/  ENDCOLLECTIVE ;  /* 0x000000000000791b */ /* 0x007ff40003800000 */
.L_x_4394:
[----:B------:R-:W-:Y:S05]  /*16800*/  BSYNC B0 ;  /* 0x0000000000007941 */ /* 0x000fea0003800000 */
.L_x_4393:
[----:B------:R-:W-:Y:S05]  /*16810*/  BRA `(.L_x_4395) ;  /* 0xffffffe400887947 */ /* 0x000fea000383ffff */
.L_x_4349:
[----:B--2---:R2:W3:Y:S02]  /*16820*/  SYNCS.PHASECHK.TRANS64.TRYWAIT P0, [R7+URZ], R4 ;  /* 0x00000004070075a7 */ /* 0x0044e4000800017f */
[----:B---3--:R-:W-:Y:S05]  /*16830*/  @!P0 NANOSLEEP.SYNCS 0x989680 ;  /* 0x009896800000895d */ /* 0x008fea0003900000 */
[----:B------:R-:W3:Y:S02]  /*16840*/  @!P0 SYNCS.PHASECHK.TRANS64 P0, [R7+URZ], R4 ;  /* 0x00000004070085a7 */ /* 0x000ee4000800007f */
[----:B---3--:R-:W-:Y:S05]  /*16850*/  @!P0 BRA `(.L_x_4349) ;  /* 0xfffffffc00f08947 */ /* 0x008fea000383ffff */
[----:B------:R-:W-:Y:S05]  /*16860*/  BRA `(.L_x_4396) ;  /* 0xffffffe400c47947 */ /* 0x000fea000383ffff */
.L_x_4350:
[----:B---3--:R3:W4:Y:S02]  /*16870*/  SYNCS.PHASECHK.TRANS64.TRYWAIT P0, [R5+URZ], R0 ;  /* 0x00000000050075a7 */ /* 0x008724000800017f */
[----:B----4-:R-:W-:Y:S05]  /*16880*/  @!P0 NANOSLEEP.SYNCS 0x989680 ;  /* 0x009896800000895d */ /* 0x010fea0003900000 */
[----:B------:R-:W4:Y:S02]  /*16890*/  @!P0 SYNCS.PHASECHK.TRANS64 P0, [R5+URZ], R0 ;  /* 0x00000000050085a7 */ /* 0x000f24000800007f */
[----:B----4-:R-:W-:Y:S05]  /*168a0*/  @!P0 BRA `(.L_x_4350) ;  /* 0xfffffffc00f08947 */ /* 0x010fea000383ffff */
[----:B------:R-:W-:Y:S05]  /*168b0*/  BRA `(.L_x_4397) ;  /* 0xffffffe400b87947 */ /* 0x000fea000383ffff */
.L_x_4352:
[----:B-1----:R1:W3:Y:S02]  /*168c0*/  SYNCS.PHASECHK.TRANS64.TRYWAIT P0, [R5+URZ], R4 ;  /* 0x00000004050075a7 */ /* 0x0022e4000800017f */
[----:B---3--:R-:W-:Y:S05]  /*168d0*/  @!P0 NANOSLEEP.SYNCS 0x989680 ;  /* 0x009896800000895d */ /* 0x008fea0003900000 */
[----:B------:R-:W3:Y:S02]  /*168e0*/  @!P0 SYNCS.PHASECHK.TRANS64 P0, [R5+URZ], R4 ;  /* 0x00000004050085a7 */ /* 0x000ee4000800007f */
[----:B---3--:R-:W-:Y:S05]  /*168f0*/  @!P0 BRA `(.L_x_4352) ;  /* 0xfffffffc00f08947 */ /* 0x008fea000383ffff */
[----:B------:R-:W-:Y:S05]  /*16900*/  BRA `(.L_x_4398) ;  /* 0xffffffe400bc7947 */ /* 0x000fea000383ffff */
.L_x_4399:
        /* <DEDUP_REMOVED lines=15> */
.L_x_5879:


//--------------------- .text._ZN7cutlass13device_kernelIN5flash11enable_sm90INS1_16FlashAttnFwdSm90INS1_25CollectiveMainloopFwdSm90ILi2EN4cute5tupleIJNS5_1CILi1EEES8_S8_EEENS6_IJNS7_ILi64EEESA_SA_EEELi512ENS_10bfloat16_tEfNS_4arch4Sm90ELb1ELb0ELb0ELb1ELb0ELb0ELb0ELb0ELb0ELb1ELb1ELb0EEENS1_21CollectiveEpilogueFwdINS6_IJSA_NS7_ILi512EEESA_EEES9_SC_SE_Li256ELb1ELb1ELb1ELb0EEENS1_36VarlenDynamicPersistentTileSchedulerILi64ELi64ELi256ELi128ELb1ELb1ELb1ELb1ELb1ELb1EEEEEEEEEvNT_6ParamsE --------------------------
	.section	.text._ZN7cutlass13device_kernelIN5flash11enable_sm90INS1_16FlashAttnFwdSm90INS1_25CollectiveMainloopFwdSm90ILi2EN4cute5tupleIJNS5_1CILi1EEES8_S8_EEENS6_IJNS7_ILi64EEESA_SA_EEELi512ENS_10bfloat16_tEfNS_4arch4Sm90ELb1ELb0ELb0ELb1ELb0ELb0ELb0ELb0ELb0ELb1ELb1ELb0EEENS1_21CollectiveEpilogueFwdINS6_IJSA_NS7_ILi512EEESA_EEES9_SC_SE_Li256ELb1ELb1ELb1ELb0EEENS1_36VarlenDynamicPersistentTileSchedulerILi64ELi64ELi256ELi128ELb1ELb1ELb1ELb1ELb1ELb1EEEEEEEEEvNT_6ParamsE,"ax",@progbits
	.align	128
.text._ZN7cutlass13device_kernelIN5flash11enable_sm90INS1_16FlashAttnFwdSm90INS1_25CollectiveMainloopFwdSm90ILi2EN4cute5tupleIJNS5_1CILi1EEES8_S8_EEENS6_IJNS7_ILi64EEESA_SA_EEELi512ENS_10bfloat16_tEfNS_4arch4Sm90ELb1ELb0ELb0ELb1ELb0ELb0ELb0ELb0ELb0ELb1ELb1ELb0EEENS1_21CollectiveEpilogueFwdINS6_IJSA_NS7_ILi512EEESA_EEES9_SC_SE_Li256ELb1ELb1ELb1ELb0EEENS1_36VarlenDynamicPersistentTileSchedulerILi64ELi64ELi256ELi128ELb1ELb1ELb1ELb1ELb1ELb1EEEEEEEEEvNT_6ParamsE:
        .type           _ZN7cutlass13device_kernelIN5flash11enable_sm90INS1_16FlashAttnFwdSm90INS1_25CollectiveMainloopFwdSm90ILi2EN4cute5tupleIJNS5_1CILi1EEES8_S8_EEENS6_IJNS7_ILi64EEESA_SA_EEELi512ENS_10bfloat16_tEfNS_4arch4Sm90ELb1ELb0ELb0ELb1ELb0ELb0ELb0ELb0ELb0ELb1ELb1ELb0EEENS1_21CollectiveEpilogueFwdINS6_IJSA_NS7_ILi512EEESA_EEES9_SC_SE_Li256ELb1ELb1ELb1ELb0EEENS1_36VarlenDynamicPersistentTileSchedulerILi64ELi64ELi256ELi128ELb1ELb1ELb1ELb1ELb1ELb1EEEEEEEEEvNT_6ParamsE,@function
        .size           _ZN7cutlass13device_kernelIN5flash11enable_sm90INS1_16FlashAttnFwdSm90INS1_25CollectiveMainloopFwdSm90ILi2EN4cute5tupleIJNS5_1CILi1EEES8_S8_EEENS6_IJNS7_ILi64EEESA_SA_EEELi512ENS_10bfloat16_tEfNS_4arch4Sm90ELb1ELb0ELb0ELb1ELb0ELb0ELb0ELb0ELb0ELb1ELb1ELb0EEENS1_21CollectiveEpilogueFwdINS6_IJSA_NS7_ILi512EEESA_EEES9_SC_SE_Li256ELb1ELb1ELb1ELb0EEENS1_36VarlenDynamicPersistentTileSchedulerILi64ELi64ELi256ELi128ELb1ELb1ELb1ELb1ELb1ELb1EEEEEEEEEvNT_6ParamsE,(.L_x_5880 - _ZN7cutlass13device_kernelIN5flash11enable_sm90INS1_16FlashAttnFwdSm90INS1_25CollectiveMainloopFwdSm90ILi2EN4cute5tupleIJNS5_1CILi1EEES8_S8_EEENS6_IJNS7_ILi64EEESA_SA_EEELi512ENS_10bfloat16_tEfNS_4arch4Sm90ELb1ELb0ELb0ELb1ELb0ELb0ELb0ELb0ELb0ELb1ELb1ELb0EEENS1_21CollectiveEpilogueFwdINS6_IJSA_NS7_ILi512EEESA_EEES9_SC_SE_Li256ELb1ELb1ELb1ELb0EEENS1_36VarlenDynamicPersistentTileSchedulerILi64ELi64ELi256ELi128ELb1ELb1ELb1ELb1ELb1ELb1EEEEEEEEEvNT_6ParamsE)
        .other          _ZN7cutlass13device_kernelIN5flash11enable_sm90INS1_16FlashAttnFwdSm90INS1_25CollectiveMainloopFwdSm90ILi2EN4cute5tupleIJNS5_1CILi1EEES8_S8_EEENS6_IJNS7_ILi64EEESA_SA_EEELi512ENS_10bfloat16_tEfNS_4arch4Sm90ELb1ELb0ELb0ELb1ELb0ELb0ELb0ELb0ELb0ELb1ELb1ELb0EEENS1_21CollectiveEpilogueFwdINS6_IJSA_NS7_ILi512EEESA_EEES9_SC_SE_Li256ELb1ELb1ELb1ELb0EEENS1_36VarlenDynamicPersistentTileSchedulerILi64ELi64ELi256ELi128ELb1ELb1ELb1ELb1ELb1ELb1EEEEEEEEEvNT_6ParamsE,@"STO_CUDA_ENTRY STV_DEFAULT"
_ZN7cutlass13device_kernelIN5flash11enable_sm90INS1_16FlashAttnFwdSm90INS1_25CollectiveMainloopFwdSm90ILi2EN4cute5tupleIJNS5_1CILi1EEES8_S8_EEENS6_IJNS7_ILi64EEESA_SA_EEELi512ENS_10bfloat16_tEfNS_4arch4Sm90ELb1ELb0ELb0ELb1ELb0ELb0ELb0ELb0ELb0ELb1ELb1ELb0EEENS1_21CollectiveEpilogueFwdINS6_IJSA_NS7_ILi512EEESA_EEES9_SC_SE_Li256ELb1ELb1ELb1ELb0EEENS1_36VarlenDynamicPersistentTileSchedulerILi64ELi64ELi256ELi128ELb1ELb1ELb1ELb1ELb1ELb1EEEEEEEEEvNT_6ParamsE:
        /* <DEDUP_REMOVED lines=18> */
.L_x_4401:
[----:B------:R-:W-:Y:S05]  /*0120*/  BSYNC B0 ;  /* 0x0000000000007941 */ /* 0x000fea0003800000 */
.L_x_4400:
        /* <DEDUP_REMOVED lines=37> */
.L_x_4402:
        /* <DEDUP_REMOVED lines=22> */
.L_x_4403:
        /* <DEDUP_REMOVED lines=18> */
.L_x_4404:
        /* <DEDUP_REMOVED lines=22> */
.L_x_4405:
        /* <DEDUP_REMOVED lines=22> */
.L_x_4406:
[----:B------:R-:W-:Y:S01]  /*08c0*/  PLOP3.LUT P0, PT, PT, PT, UP0, 0x80, 0x0 ;  /* 0x000000000000781c */ /* 0x000fe20003f0f008 */
[----:B------:R-:W-:Y:S01]  /*08d0*/  UMOV UR36, 0x1 ;  /* 0x0000000100247882 */ /* 0x000fe20000000000 */
[----:B------:R-:W-:Y:S01]  /*08e0*/  NOP ;  /* 0x0000000000007918 */ /* 0x000fe20000000000 */
[----:B------:R-:W-:Y:S01]  /*08f0*/  USEL UR36, UR36, 0x2, !UP0 ;  /* 0x0000000224247887 */ /* 0x000fe2000c000000 */
[----:B------:R-:W-:Y:S01]  /*0900*/  ULDC.64 UR40, c[0x0][0x208] ;  /* 0x0000820000287ab9 */ /* 0x000fe20000000a00 */
[----:B012-4-:R-:W-:Y:S08]  /*0910*/  BAR.SYNC.DEFER_BLOCKING 0x0 ;  /* 0x0000000000007b1d */ /* 0x017ff00000010000 */
[----:B------:R-:W-:Y:S05]  /*0920*/  @!P0 BRA `(.L_x_4407) ;  /* 0x000000dc00b08947 */ /* 0x000fea0003800000 */
.L_x_4408:
        /* <DEDUP_REMOVED lines=32> */
[----:B------:R-:W-:Y:S02]  /*0b30*/  LOP3.LUT R11, R7, 0xfffffff8, RZ, 0xc0, !PT ;  /* 0xfffffff8070b7812 */ /* 0x000fe400078ec0ff */
[----:B------:R-:W-:Y:S02]  /*0b40*/  LOP3.LUT R13, R3, 0xfffffffc, RZ, 0xc0, !PT ;  /* 0xfffffffc030d7812 */ /* 0x000fe400078ec0ff */
[----:B------:R-:W-:Y:S01]  /*0b50*/  SHF.R.S32.HI R7, RZ, 0x4, R2 ;  /* 0x00000004ff077819 */ /* 0x000fe20000011402 */
[----:B------:R-:W-:Y:S01]  /*0b60*/  IMAD.IADD R10, R6, 0x1, -R11 ;  /* 0x00000001060a7824 */ /* 0x000fe200078e0a0b */
[----:B------:R-:W-:Y:S01]  /*0b70*/  LOP3.LUT R3, R2, 0xfffffff0, RZ, 0xc0, !PT ;  /* 0xfffffff002037812 */ /* 0x000fe200078ec0ff */
[----:B------:R-:W-:Y:S01]  /*0b80*/  IMAD.IADD R13, R6, 0x1, -R13 ;  /* 0x00000001060d7824 */ /* 0x000fe200078e0a0d */
[----:B------:R-:W-:-:S02]  /*0b90*/  SHF.R.S32.HI R5, RZ, 0x5, R4 ;  /* 0x00000005ff057819 */ /* 0x000fc40000011404 */
[----:B------:R-:W-:Y:S02]  /*0ba0*/  SHF.R.S32.HI R8, RZ, 0x1f, R4 ;  /* 0x0000001fff087819 */ /* 0x000fe40000011404 */
[----:B------:R-:W-:Y:S02]  /*0bb0*/  LOP3.LUT R9, R0, 0xffffff80, RZ, 0xc0, !PT ;  /* 0xffffff8000097812 */ /* 0x000fe400078ec0ff */
[----:B------:R-:W-:Y:S01]  /*0bc0*/  LEA.HI R4, R2, R7, RZ, 0x1 ;  /* 0x0000000702047211 */ /* 0x000fe200078f08ff */
[----:B------:R-:W-:Y:S01]  /*0bd0*/  IMAD.IADD R2, R6, 0x1, -R3 ;  /* 0x0000000106027824 */ /* 0x000fe200078e0a03 */
[----:B------:R-:W-:Y:S01]  /*0be0*/  LEA.HI R8, R8, R5, RZ, 0x2 ;  /* 0x0000000508087211 */ /* 0x000fe200078f10ff */
[----:B------:R-:W-:Y:S01]  /*0bf0*/  IMAD.IADD R9, R6, 0x1, -R9 ;  /* 0x0000000106097824 */ /* 0x000fe200078e0a09 */
[----:B------:R-:W-:Y:S02]  /*0c00*/  LOP3.LUT R4, R4, 0x1ffffffe, RZ, 0xc0, !PT ;  /* 0x1ffffffe04047812 */ /* 0x000fe400078ec0ff */
[----:B------:R-:W-:-:S02]  /*0c10*/  SHF.R.S32.HI R3, RZ, 0x1f, R2 ;  /* 0x0000001fff037819 */ /* 0x000fc40000011402 */
[----:B------:R-:W-:Y:S01]  /*0c20*/  SHF.R.S32.HI R227, RZ, 0x7, R0 ;  /* 0x00000007ffe37819 */ /* 0x000fe20000011400 */
[----:B------:R-:W-:Y:S01]  /*0c30*/  IMAD.IADD R4, R7, 0x1, -R4 ;  /* 0x0000000107047824 */ /* 0x000fe200078e0a04 */
[----:B------:R-:W-:Y:S02]  /*0c40*/  LOP3.LUT R8, R8, 0x3ffffc, RZ, 0xc0, !PT ;  /* 0x003ffffc08087812 */ /* 0x000fe400078ec0ff */
[----:B------:R-:W-:Y:S01]  /*0c50*/  SHF.R.S32.HI R6, RZ, 0x1f, R9 ;  /* 0x0000001fff067819 */ /* 0x000fe20000011409 */
[----:B------:R-:W-:Y:S01]  /*0c60*/  IMAD R15, R227, 0x100, R2 ;  /* 0x00000100e30f7824 */ /* 0x000fe200078e0202 */
[----:B------:R-:W-:Y:S01]  /*0c70*/  LEA.HI R11, R13, R13, RZ, 0x1 ;  /* 0x0000000d0d0b7211 */ /* 0x000fe200078f08ff */
[----:B------:R-:W-:Y:S01]  /*0c80*/  IMAD.IADD R8, R5, 0x1, -R8 ;  /* 0x0000000105087824 */ /* 0x000fe200078e0a08 */
[----:B------:R-:W-:Y:S01]  /*0c90*/  LEA.HI R7, R3, R2, RZ, 0x3 ;  /* 0x0000000203077211 */ /* 0x000fe200078f18ff */
[----:B------:R-:W-:Y:S01]  /*0ca0*/  IMAD.SHL.U32 R4, R4, 0x8, RZ ;  /* 0x0000000804047824 */ /* 0x000fe200078e00ff */
[----:B------:R-:W-:Y:S01]  /*0cb0*/  LEA.HI R3, R6, R9, RZ, 0x2 ;  /* 0x0000000906037211 */ /* 0x000fe200078f10ff */
[----:B------:R-:W-:Y:S01]  /*0cc0*/  IMAD R15, R8, 0x10, R15 ;  /* 0x00000010080f7824 */ /* 0x000fe200078e020f */
[----:B------:R-:W-:-:S02]  /*0cd0*/  LOP3.LUT R12, R11, 0x1ffffffe, RZ, 0xc0, !PT ;  /* 0x1ffffffe0b0c7812 */ /* 0x000fc400078ec0ff */
[----:B------:R-:W-:Y:S02]  /*0ce0*/  LOP3.LUT R11, R7, 0xfffffff8, RZ, 0xc0, !PT ;  /* 0xfffffff8070b7812 */ /* 0x000fe400078ec0ff */
[----:B------:R-:W-:Y:S01]  /*0cf0*/  LOP3.LUT R8, R3, 0x7ffffffc, RZ, 0xc0, !PT ;  /* 0x7ffffffc03087812 */ /* 0x000fe200078ec0ff */
[----:B------:R-:W-:Y:S01]  /*0d00*/  IMAD.IADD R13, R13, 0x1, -R12 ;  /* 0x000000010d0d7824 */ /* 0x000fe200078e0a0c */
[----:B------:R-:W-:Y:S01]  /*0d10*/  LEA.HI R6, R6, R9, RZ, 0x5 ;  /* 0x0000000906067211 */ /* 0x000fe200078f28ff */
[----:B------:R-:W-:Y:S01]  /*0d20*/  IMAD.IADD R11, R2, 0x1, -R11 ;  /* 0x00000001020b7824 */ /* 0x000fe200078e0a0b */
[----:B------:R-:W-:Y:S01]  /*0d30*/  LEA.HI R0, R0, R227, RZ, 0x1 ;  /* 0x000000e300007211 */ /* 0x000fe200078f08ff */
[----:B------:R-:W-:Y:S01]  /*0d40*/  IMAD.IADD R185, R9, 0x1, -R8 ;  /* 0x0000000109b97824 */ /* 0x000fe200078e0a08 */
[--C-:B------:R-:W-:Y:S01]  /*0d50*/  SHF.R.S32.HI R2, RZ, 0x2, R3.reuse ;  /* 0x00000002ff027819 */ /* 0x100fe20000011403 */
[----:B------:R-:W-:Y:S01]  /*0d60*/  IMAD.SHL.U32 R8, R11, 0x40, RZ ;  /* 0x000000400b087824 */ /* 0x000fe200078e00ff */
[----:B------:R-:W-:Y:S01]  /*0d70*/  LOP3.LUT R0, R0, 0xfffffe, RZ, 0xc0, !PT ;  /* 0x00fffffe00007812 */ /* 0x000fe200078ec0ff */
[----:B------:R-:W-:Y:S01]  /*0d80*/  IMAD.SHL.U32 R9, R7, 0x40, RZ ;  /* 0x0000004007097824 */ /* 0x000fe200078e00ff */
[----:B------:R-:W-:Y:S01]  /*0d90*/  SHF.R.S32.HI R3, RZ, 0x1f, R3 ;  /* 0x0000001fff037819 */ /* 0x000fe20000011403 */
[----:B------:R-:W-:Y:S01]  /*0da0*/  IMAD.SHL.U32 R185, R185, 0x2, RZ ;  /* 0x00000002b9b97824 */ /* 0x000fe200078e00ff */
[----:B------:R-:W-:Y:S01]  /*0db0*/  LOP3.LUT R7, R8, 0x1c0, RZ, 0xc0, !PT ;  /* 0x000001c008077812 */ /* 0x000fe200078ec0ff */
[----:B------:R-:W-:Y:S01]  /*0dc0*/  IMAD.IADD R0, R227, 0x1, -R0 ;  /* 0x00000001e3007824 */ /* 0x000fe200078e0a00 */
[----:B------:R-:W-:Y:S01]  /*0dd0*/  LOP3.LUT R8, R9, 0x7ffffe00, RZ, 0xc0, !PT ;  /* 0x7ffffe0009087812 */ /* 0x000fe200078ec0ff */
[--C-:B------:R-:W-:Y:S01]  /*0de0*/  IMAD.U32 R9, R15, 0x40, R4.reuse ;  /* 0x000000400f097824 */ /* 0x100fe200078e0004 */
[----:B------:R-:W-:-:S02]  /*0df0*/  LOP3.LUT R4, R7, 0x8, R4, 0xf8, !PT ;  /* 0x0000000807047812 */ /* 0x000fc400078ef804 */
[----:B------:R-:W-:Y:S01]  /*0e00*/  LEA.HI R3, R3, R2, RZ, 0x3 ;  /* 0x0000000203037211 */ /* 0x000fe200078f18ff */
[----:B------:R-:W-:Y:S01]  /*0e10*/  IMAD R8, R5, 0x400, R8 ;  /* 0x0000040005087824 */ /* 0x000fe200078e0208 */
[----:B------:R-:W-:Y:S01]  /*0e20*/  SHF.R.U32.HI R7, RZ, 0x3, R7 ;  /* 0x00000003ff077819 */ /* 0x000fe20000011607 */
[----:B------:R0:W-:Y:S01]  /*0e30*/  STL [R1+0x60], R9 ;  /* 0x0000600901007387 */ /* 0x0001e20000100800 */
[----:B------:R-:W-:Y:S02]  /*0e40*/  LOP3.LUT R3, R3, 0xfffffff8, RZ, 0xc0, !PT ;  /* 0xfffffff803037812 */ /* 0x000fe400078ec0ff */
[----:B------:R-:W-:Y:S02]  /*0e50*/  LOP3.LUT R7, R4, R7, RZ, 0x3c, !PT ;  /* 0x0000000704077212 */ /* 0x000fe400078e3cff */
[----:B------:R-:W-:Y:S01]  /*0e60*/  R2P PR, R11, 0x6 ;  /* 0x000000060b007804 */ /* 0x000fe20000000000 */
[----:B------:R-:W-:Y:S01]  /*0e70*/  IMAD.IADD R3, R2, 0x1, -R3 ;  /* 0x0000000102037824 */ /* 0x000fe200078e0a03 */
[----:B------:R-:W-:Y:S01]  /*0e80*/  SHF.R.S32.HI R6, RZ, 0x5, R6 ;  /* 0x00000005ff067819 */ /* 0x000fe20000011406 */
[----:B------:R-:W-:-:S02]  /*0e90*/  IMAD.IADD R7, R8, 0x1, R7 ;  /* 0x0000000108077824 */ /* 0x000fc400078e0207 */
[----:B0-----:R-:W-:Y:S01]  /*0ea0*/  IMAD.SHL.U32 R9, R0, 0x100, RZ ;  /* 0x0000010000097824 */ /* 0x001fe200078e00ff */
[----:B------:R-:W-:Y:S01]  /*0eb0*/  SEL R23, R23, 0xffffffc0, !P2 ;  /* 0xffffffc017177807 */ /* 0x000fe20005000000 */
[----:B------:R-:W-:Y:S01]  /*0ec0*/  IMAD.SHL.U32 R2, R10, 0x8, RZ ;  /* 0x000000080a027824 */ /* 0x000fe200078e00ff */
[----:B------:R-:W-:Y:S01]  /*0ed0*/  LEA R19, R7, UR46, 0x1 ;  /* 0x0000002e07137c11 */ /* 0x000fe2000f8e08ff */
[----:B------:R-:W-:Y:S01]  /*0ee0*/  IMAD.IADD R17, R185, 0x1, R9 ;  /* 0x00000001b9117824 */ /* 0x000fe200078e0209 */
[----:B------:R0:W-:Y:S01]  /*0ef0*/  STL [R1+0x5c], R9 ;  /* 0x00005c0901007387 */ /* 0x0001e20000100800 */
[----:B------:R-:W-:Y:S02]  /*0f00*/  VIADD R195, R2, 0x40 ;  /* 0x0000004002c37836 */ /* 0x000fe40000000000 */
[C---:B------:R-:W-:Y:S01]  /*0f10*/  VIADD R226, R17.reuse, 0x8 ;  /* 0x0000000811e27836 */ /* 0x040fe20000000000 */
[----:B------:R-:W-:Y:S01]  /*0f20*/  SHF.R.S32.HI R0, RZ, 0x1f, R17 ;  /* 0x0000001fff007819 */ /* 0x000fe20000011411 */
[----:B------:R-:W-:-:S02]  /*0f30*/  VIADD R225, R17, 0x10 ;  /* 0x0000001011e17836 */ /* 0x000fc40000000000 */
[C---:B------:R-:W-:Y:S02]  /*0f40*/  VIADD R224, R17.reuse, 0x18 ;  /* 0x0000001811e07836 */ /* 0x040fe40000000000 */
[C---:B------:R-:W-:Y:S01]  /*0f50*/  VIADD R223, R17.reuse, 0x20 ;  /* 0x0000002011df7836 */ /* 0x040fe20000000000 */
[----:B------:R-:W-:Y:S01]  /*0f60*/  SHF.R.S32.HI R0, RZ, 0x1f, R225 ;  /* 0x0000001fff007819 */ /* 0x000fe200000114e1 */
[C---:B------:R-:W-:Y:S01]  /*0f70*/  VIADD R222, R17.reuse, 0x28 ;  /* 0x0000002811de7836 */ /* 0x040fe20000000000 */
[----:B------:R-:W-:Y:S01]  /*0f80*/  SHF.R.S32.HI R4, RZ, 0x1f, R224 ;  /* 0x0000001fff047819 */ /* 0x000fe200000114e0 */
[C---:B------:R-:W-:Y:S02]  /*0f90*/  VIADD R221, R17.reuse, 0x30 ;  /* 0x0000003011dd7836 */ /* 0x040fe40000000000 */
[C---:B------:R-:W-:Y:S01]  /*0fa0*/  VIADD R220, R17.reuse, 0x38 ;  /* 0x0000003811dc7836 */ /* 0x040fe20000000000 */
[----:B------:R-:W-:Y:S01]  /*0fb0*/  SHF.R.S32.HI R0, RZ, 0x1f, R222 ;  /* 0x0000001fff007819 */ /* 0x000fe200000114de */
[C---:B------:R-:W-:Y:S01]  /*0fc0*/  VIADD R219, R17.reuse, 0x40 ;  /* 0x0000004011db7836 */ /* 0x040fe20000000000 */
        /* <DEDUP_REMOVED lines=57> */
[----:B------:R-:W-:-:S02]  /*1360*/  VIADD R194, R2, 0x80 ;  /* 0x0000008002c27836 */ /* 0x000fc40000000000 */
[C---:B------:R-:W-:Y:S02]  /*1370*/  VIADD R193, R2.reuse, 0xc0 ;  /* 0x000000c002c17836 */ /* 0x040fe40000000000 */
[C---:B------:R-:W-:Y:S02]  /*1380*/  VIADD R192, R2.reuse, 0x100 ;  /* 0x0000010002c07836 */ /* 0x040fe40000000000 */
[C---:B------:R-:W-:Y:S02]  /*1390*/  VIADD R187, R2.reuse, 0x140 ;  /* 0x0000014002bb7836 */ /* 0x040fe40000000000 */
[C---:B------:R-:W-:Y:S02]  /*13a0*/  VIADD R229, R2.reuse, 0x180 ;  /* 0x0000018002e57836 */ /* 0x040fe40000000000 */
[----:B------:R-:W-:Y:S02]  /*13b0*/  VIADD R228, R2, 0x1c0 ;  /* 0x000001c002e47836 */ /* 0x000fe40000000000 */
[----:B------:R-:W-:-:S02]  /*13c0*/  IMAD R186, R13, 0x8, R16 ;  /* 0x000000080dba7824 */ /* 0x000fc400078e0210 */
[----:B0-----:R-:W-:-:S07]  /*13d0*/  IMAD.IADD R23, R23, 0x1, R22 ;  /* 0x0000000117177824 */ /* 0x001fce00078e0216 */
.L_x_4469:
[----:B------:R-:W-:Y:S01]  /*13e0*/  ULDC.64 UR8, c[0x0][0xc88] ;  /* 0x0003220000087ab9 */ /* 0x000fe20000000a00 */
[----:B------:R-:W-:Y:S01]  /*13f0*/  ULDC.64 UR10, c[0x0][0xa18] ;  /* 0x00028600000a7ab9 */ /* 0x000fe20000000a00 */
[----:B------:R-:W-:Y:S02]  /*1400*/  UIMAD.WIDE UR8, UR7, 0x4, UR8 ;  /* 0x00000004070878a5 */ /* 0x000fe4000f8e0208 */
[----:B------:R-:W-:Y:S02]  /*1410*/  UISETP.NE.U32.AND UP1, UPT, UR10, URZ, UPT ;  /* 0x0000003f0a00728c */ /* 0x000fe4000bf25070 */
[----:B------:R-:W-:Y:S02]  /*1420*/  ULOP3.LUT UR4, UR6, 0xff000000, URZ, 0xc0, !UPT ;  /* 0xff00000006047892 */ /* 0x000fe4000f8ec03f */
[----:B0-23--:R-:W-:Y:S01]  /*1430*/  IMAD.U32 R4, RZ, RZ, UR8 ;  /* 0x00000008ff047e24 */ /* 0x00dfe2000f8e00ff */
        /* <DEDUP_REMOVED lines=18> */
[----:B-1----:R-:W-:-:S03]  /*1560*/  IMAD.U32 R6, RZ, RZ, UR10 ;  /* 0x0000000aff067e24 */ /* 0x002fc6000f8e00ff */
[----:B------:R-:W-:Y:S01]  /*1570*/  IMAD.U32 R7, RZ, RZ, UR11 ;  /* 0x0000000bff077e24 */ /* 0x000fe2000f8e00ff */
[----:B------:R-:W2:Y:S01]  /*1580*/  @P0 LDG.E R4, desc[UR40][R4.64] ;  /* 0x0000002804040981 */ /* 0x000ea2000c1e1900 */
[----:B------:R-:W-:Y:S01]  /*1590*/  UISETP.NE.U32.AND UP0, UPT, UR8, URZ, UPT ;  /* 0x0000003f0800728c */ /* 0x000fe2000bf05070 */
[----:B------:R-:W-:Y:S02]  /*15a0*/  ULDC.64 UR10, c[0x0][0xa20] ;  /* 0x00028800000a7ab9 */ /* 0x000fe40000000a00 */
[----:B------:R-:W3:Y:S01]  /*15b0*/  @P2 LDG.E R6, desc[UR40][R6.64] ;  /* 0x0000002806062981 */ /* 0x000ee2000c1e1900 */
[----:B------:R-:W-:Y:S01]  /*15c0*/  UISETP.NE.AND.EX UP0, UPT, UR9, URZ, UPT, UP0 ;  /* 0x0000003f0900728c */ /* 0x000fe2000bf05300 */
[----:B------:R-:W-:Y:S01]  /*15d0*/  ISETP.NE.U32.AND P1, PT, RZ, UR10, PT ;  /* 0x0000000aff007c0c */ /* 0x000fe2000bf25070 */
[----:B------:R-:W-:Y:S02]  /*15e0*/  ULOP3.LUT UR43, UR6, 0xff0000, URZ, 0xc0, !UPT ;  /* 0x00ff0000062b7892 */ /* 0x000fe4000f8ec03f */
[----:B------:R-:W-:Y:S01]  /*15f0*/  USHF.R.U32.HI UR4, URZ, 0x8, UR4 ;  /* 0x000000083f047899 */ /* 0x000fe20008011604 */
[----:B------:R-:W-:Y:S01]  /*1600*/  ISETP.NE.AND.EX P1, PT, RZ, UR11, PT, P1 ;  /* 0x0000000bff007c0c */ /* 0x000fe2000bf25310 */
        /* <DEDUP_REMOVED lines=23> */
.L_x_4409:
[----:B------:R-:W-:Y:S05]  /*1780*/  @!P1 BRA `(.L_x_4410) ;  /* 0x00000000001c9947 */ /* 0x000fea0003800000 */
[----:B------:R-:W-:-:S04]  /*1790*/  ULEA UR4, UP0, UR45, UR10, 0x2 ;  /* 0x0000000a2d047291 */ /* 0x000fc8000f80103f */
[----:B------:R-:W-:Y:S02]  /*17a0*/  ULEA.HI.X UR6, UR45, UR11, UR44, 0x2, UP0 ;  /* 0x0000000b2d067291 */ /* 0x000fe400080f142c */
[----:B------:R-:W-:-:S04]  /*17b0*/  IMAD.U32 R4, RZ, RZ, UR4 ;  /* 0x00000004ff047e24 */ /* 0x000fc8000f8e00ff */
[----:B------:R-:W-:-:S05]  /*17c0*/  IMAD.U32 R5, RZ, RZ, UR6 ;  /* 0x00000006ff057e24 */ /* 0x000fca000f8e00ff */
[----:B------:R-:W2:Y:S02]  /*17d0*/  LDG.E R4, desc[UR40][R4.64] ;  /* 0x0000002804047981 */ /* 0x000ea4000c1e1900 */
[----:B--2---:R-:W-:Y:S01]  /*17e0*/  R2UR UR4, R4 ;  /* 0x00000000040472ca */ /* 0x004fe200000e0000 */
[----:B------:R-:W-:-:S14]  /*17f0*/  BRA `(.L_x_4411) ;  /* 0x0000000000347947 */ /* 0x000fdc0003800000 */
.L_x_4410:
        /* <DEDUP_REMOVED lines=13> */
.L_x_4411:
[----:B------:R-:W-:Y:S02]  /*18d0*/  UISETP.NE.AND UP0, UPT, UR48, 0x1, UPT ;  /* 0x000000013000788c */ /* 0x000fe4000bf05270 */
[----:B------:R-:W-:Y:S02]  /*18e0*/  UIADD3 UR51, -UR51, UR4, URZ ;  /* 0x0000000433337290 */ /* 0x000fe4000fffe13f */
        /* <DEDUP_REMOVED lines=10> */
[----:B------:R-:W-:Y:S02]  /*1990*/  UIADD3 UR51, UR51, 0x40, -UR52 ;  /* 0x0000004033337890 */ /* 0x000fe4000fffe834 */
[----:B------:R-:W-:-:S07]  /*19a0*/  ULOP3.LUT UR20, UR43, 0xff, URZ, 0xc0, !UPT ;  /* 0x000000ff2b147892 */ /* 0x000fce000f8ec03f */
[----:B------:R-:W-:Y:S01]  /*19b0*/  @UP0 ULDC UR4, c[0x0][0x44c] ;  /* 0x0001130000040ab9 */ /* 0x000fe20000000800 */
[----:B------:R-:W-:Y:S01]  /*19c0*/  @UP0 ULDC UR8, c[0x0][0x450] ;  /* 0x0001140000080ab9 */ /* 0x000fe20000000800 */
[----:B------:R-:W-:-:S04]  /*19d0*/  UIMAD.WIDE.U32 UR4, UR6, UR4, URZ ;  /* 0x00000004060472a5 */ /* 0x000fc8000f8e003f */
[----:B------:R-:W-:-:S04]  /*19e0*/  @UP0 USHF.R.U32.HI UR6, URZ, UR8, UR5 ;  /* 0x000000083f060299 */ /* 0x000fc80008011605 */
[----:B------:R-:W-:-:S04]  /*19f0*/  UIADD3 UR6, UR51, UR6, URZ ;  /* 0x0000000633067290 */ /* 0x000fc8000fffe03f */
[----:B------:R-:W-:-:S04]  /*1a00*/  USHF.R.S32.HI UR4, URZ, 0x1f, UR6 ;  /* 0x0000001f3f047899 */ /* 0x000fc80008011406 */
[----:B------:R-:W-:-:S04]  /*1a10*/  ULEA.HI UR4, UR4, UR6, URZ, 0x6 ;  /* 0x0000000604047291 */ /* 0x000fc8000f8f303f */
[----:B------:R-:W-:-:S04]  /*1a20*/  USHF.R.S32.HI UR4, URZ, 0x6, UR4 ;  /* 0x000000063f047899 */ /* 0x000fc80008011404 */
[----:B------:R-:W-:-:S04]  /*1a30*/  UISETP.LT.AND UP0, UPT, UR7, UR4, UPT ;  /* 0x000000040700728c */ /* 0x000fc8000bf01270 */
[----:B------:R-:W-:-:S03]  /*1a40*/  USEL UR9, UR7, UR4, UP0 ;  /* 0x0000000407097287 */ /* 0x000fc60008000000 */
[----:B------:R-:W-:Y:S01]  /*1a50*/  UMOV UR4, URZ ;  /* 0x0000003f00047c82 */ /* 0x000fe20008000000 */
[----:B------:R-:W-:-:S06]  /*1a60*/  UISETP.GE.AND UP0, UPT, UR9, 0x1, UPT ;  /* 0x000000010900788c */ /* 0x000fcc000bf06270 */
[----:B------:R-:W-:-:S13]  /*1a70*/  PLOP3.LUT P0, PT, PT, PT, UP0, 0x80, 0x0 ;  /* 0x000000000000781c */ /* 0x000fda0003f0f008 */
[----:B------:R-:W-:Y:S05]  /*1a80*/  @!P0 BRA `(.L_x_4413) ;  /* 0x0000000000908947 */ /* 0x000fea0003800000 */
[----:B------:R-:W-:Y:S01]  /*1a90*/  USHF.R.U32.HI UR10, URZ, 0x10, UR43 ;  /* 0x000000103f0a7899 */ /* 0x000fe2000801162b */
[----:B------:R-:W-:-:S03]  /*1aa0*/  UMOV UR4, URZ ;  /* 0x0000003f00047c82 */ /* 0x000fc60008000000 */
[----:B------:R-:W-:-:S11]  /*1ab0*/  UISETP.NE.AND UP0, UPT, UR10, URZ, UPT ;  /* 0x0000003f0a00728c */ /* 0x000fd6000bf05270 */
[----:B------:R-:W-:Y:S02]  /*1ac0*/  @!UP0 ULDC UR10, c[0x0][0x9f0] ;  /* 0x00027c00000a8ab9 */ /* 0x000fe40000000800 */
[----:B------:R-:W-:Y:S01]  /*1ad0*/  IMAD.U32 R4, RZ, RZ, UR10 ;  /* 0x0000000aff047e24 */ /* 0x000fe2000f8e00ff */
[----:B------:R-:W-:-:S04]  /*1ae0*/  UIADD3 UR6, UR10, -0x1, UR9 ;  /* 0xffffffff0a067890 */ /* 0x000fc8000fffe009 */
        /* <DEDUP_REMOVED lines=30> */
.L_x_4413:
        /* <DEDUP_REMOVED lines=91> */
.L_x_4415:
[----:B------:R-:W-:Y:S01]  /*2280*/  ULEA UR23, UR37, UR46, 0x3 ;  /* 0x0000002e25177291 */ /* 0x000fe2000f8e183f */
[----:B------:R-:W-:-:S05]  /*2290*/  IMAD.U32 R0, RZ, RZ, UR38 ;  /* 0x00000026ff007e24 */ /* 0x000fca000f8e00ff */
[----:B------:R-:W-:-:S04]  /*22a0*/  SHF.L.U32 R0, R0, 0x1f, RZ ;  /* 0x0000001f00007819 */ /* 0x000fc800000006ff */
[----:B------:R-:W0:Y:S02]  /*22b0*/  SYNCS.PHASECHK.TRANS64.TRYWAIT P1, [UR23+0x28c50], R0 ;  /* 0x028c5000ff0075a7 */ /* 0x000e240008020157 */
[----:B0-----:R-:W-:Y:S05]  /*22c0*/  @!P1 BRA `(.L_x_4416) ;  /* 0x0000014000349947 */ /* 0x001fea0003800000 */
.L_x_4612:
        /* <DEDUP_REMOVED lines=46> */
.L_x_4422:
        /* <DEDUP_REMOVED lines=144> */
.L_x_4418:
[----:B------:R-:W-:Y:S01]  /*2eb0*/  ULEA UR23, UR37, UR46, 0x3 ;  /* 0x0000002e25177291 */ /* 0x000fe2000f8e183f */
[----:B------:R-:W-:-:S05]  /*2ec0*/  IMAD.U32 R0, RZ, RZ, UR38 ;  /* 0x00000026ff007e24 */ /* 0x000fca000f8e00ff */
[----:B------:R-:W-:-:S04]  /*2ed0*/  SHF.L.U32 R0, R0, 0x1f, RZ ;  /* 0x0000001f00007819 */ /* 0x000fc800000006ff */
[----:B------:R0:W1:Y:S01]  /*2ee0*/  SYNCS.PHASECHK.TRANS64.TRYWAIT P1, [UR23+0x28c50], R0 ;  /* 0x028c5000ff0075a7 */ /* 0x0000620008020157 */
[----:B------:R-:W-:Y:S05]  /*2ef0*/  @!P0 BRA `(.L_x_4419) ;  /* 0x0000000000048947 */ /* 0x000fea0003800000 */
[----:B------:R-:W-:Y:S01]  /*2f00*/  BPT.TRAP 0x1 ;  /* 0x000000040000795c */ /* 0x000fe20000300000 */
.L_x_4419:
[----:B-1----:R-:W-:Y:S05]  /*2f10*/  @P1 BRA `(.L_x_4420) ;  /* 0x0000000000081947 */ /* 0x002fea0003800000 */
[----:B------:R-:W1:Y:S02]  /*2f20*/  SYNCS.PHASECHK.TRANS64.TRYWAIT P1, [UR23+0x28c50], R0 ;  /* 0x028c5000ff0075a7 */ /* 0x000e640008020157 */
[----:B-1----:R-:W-:Y:S05]  /*2f30*/  @!P1 BRA `(.L_x_4421) ;  /* 0x0000013400309947 */ /* 0x002fea0003800000 */
.L_x_4420:
        /* <DEDUP_REMOVED lines=30> */
.L_x_4417:
[----:B------:R-:W-:Y:S01]  /*3120*/  BAR.SYNC.DEFER_BLOCKING 0xe, 0x100 ;  /* 0x0384000000007b1d */ /* 0x000fe20000010000 */
[----:B------:R-:W-:Y:S01]  /*3130*/  IMAD.U32 R3, RZ, RZ, UR37 ;  /* 0x00000025ff037e24 */ /* 0x000fe2000f8e00ff */
[----:B------:R-:W-:Y:S01]  /*3140*/  UIADD3 UR37, UR37, 0x1, URZ ;  /* 0x0000000125257890 */ /* 0x000fe2000fffe03f */
[----:B------:R-:W-:Y:S02]  /*3150*/  PLOP3.LUT P0, PT, PT, PT, PT, 0x8, 0x0 ;  /* 0x000000000000781c */ /* 0x000fe40003f0e170 */
[----:B------:R-:W-:Y:S01]  /*3160*/  CS2R R12, SRZ ;  /* 0x00000000000c7805 */ /* 0x000fe2000001ff00 */
        /* <DEDUP_REMOVED lines=138> */
.L_x_4412:
        /* <DEDUP_REMOVED lines=55> */
.L_x_4423:
        /* <DEDUP_REMOVED lines=104> */
.L_x_4424:
        /* <DEDUP_REMOVED lines=12> */
.L_x_4613:
[----:B------:R-:W-:Y:S05]  /*44c0*/  @!P0 BRA `(.L_x_4426) ;  /* 0x0000000000048947 */ /* 0x000fea0003800000 */
[----:B------:R-:W-:Y:S01]  /*44d0*/  BPT.TRAP 0x1 ;  /* 0x000000040000795c */ /* 0x000fe20000300000 */
.L_x_4426:
[----:B------:R-:W-:Y:S02]  /*44e0*/  IMAD.U32 R7, RZ, RZ, UR37 ;  /* 0x00000025ff077e24 */ /* 0x000fe4000f8e00ff */
[----:B------:R-:W-:-:S03]  /*44f0*/  IMAD.U32 R8, RZ, RZ, UR38 ;  /* 0x00000026ff087e24 */ /* 0x000fc6000f8e00ff */
[----:B------:R-:W-:Y:S02]  /*4500*/  LEA R7, R7, UR46, 0x3 ;  /* 0x0000002e07077c11 */ /* 0x000fe4000f8e18ff */
[----:B------:R-:W-:-:S04]  /*4510*/  SHF.L.U32 R8, R8, 0x1f, RZ ;  /* 0x0000001f08087819 */ /* 0x000fc800000006ff */
[----:B------:R1:W2:Y:S01]  /*4520*/  SYNCS.PHASECHK.TRANS64.TRYWAIT P1, [R7+URZ+0x28c30], R8 ;  /* 0x028c3008070075a7 */ /* 0x0002a2000802017f */
[----:B------:R-:W-:Y:S05]  /*4530*/  @!P0 BRA `(.L_x_4427) ;  /* 0x0000000000048947 */ /* 0x000fea0003800000 */
[----:B------:R-:W-:Y:S01]  /*4540*/  BPT.TRAP 0x1 ;  /* 0x000000040000795c */ /* 0x000fe20000300000 */
.L_x_4427:
[----:B--2---:R-:W-:Y:S05]  /*4550*/  @P1 BRA `(.L_x_4428) ;  /* 0x0000000000081947 */ /* 0x004fea0003800000 */
[----:B------:R-:W2:Y:S02]  /*4560*/  SYNCS.PHASECHK.TRANS64.TRYWAIT P1, [R7+URZ+0x28c30], R8 ;  /* 0x028c3008070075a7 */ /* 0x000ea4000802017f */
[----:B--2---:R-:W-:Y:S05]  /*4570*/  @!P1 BRA `(.L_x_4429) ;  /* 0x0000011c00d09947 */ /* 0x004fea0003800000 */
.L_x_4428:
        /* <DEDUP_REMOVED lines=19> */
[----:B------:R-:W-:Y:S01]  /*46b0*/  LOP3.LUT R18, R18, 0xfffff7ff, RZ, 0xc0, !PT ;  /* 0xfffff7ff12127812 */ /* 0x000fe200078ec0ff */
[----:B------:R-:W-:Y:S01]  /*46c0*/  UMOV UR11, 0x40000040 ;  /* 0x40000040000b7882 */ /* 0x000fe20000000000 */
[----:B------:R-:W-:Y:S01]  /*46d0*/  UMOV UR9, 0x40000040 ;  /* 0x4000004000097882 */ /* 0x000fe20000000000 */
[----:B------:R-:W-:-:S02]  /*46e0*/  ULEA UR18, UR37, UR18, 0x9 ;  /* 0x0000001225127291 */ /* 0x000fc4000f8e483f */
[----:B------:R-:W-:Y:S02]  /*46f0*/  ULOP3.LUT UR16, UR4, 0x10000, URZ, 0xfc, !UPT ;  /* 0x0001000004107892 */ /* 0x000fe4000f8efc3f */
[----:B------:R-:W-:Y:S02]  /*4700*/  UIADD3 UR6, UR18, 0x2, URZ ;  /* 0x0000000212067890 */ /* 0x000fe4000fffe03f */
[----:B------:R-:W-:Y:S02]  /*4710*/  UIADD3 UR4, UR16, 0x2, URZ ;  /* 0x0000000210047890 */ /* 0x000fe4000fffe03f */
[----:B------:R-:W-:Y:S02]  /*4720*/  UIADD3 UR10, UR18, 0x4, URZ ;  /* 0x00000004120a7890 */ /* 0x000fe4000fffe03f */
[----:B------:R-:W-:Y:S02]  /*4730*/  UIADD3 UR8, UR16, 0x4, URZ ;  /* 0x0000000410087890 */ /* 0x000fe4000fffe03f */
[----:B------:R-:W-:Y:S01]  /*4740*/  HGMMA.64x64x16.F32.BF16 R24, gdesc[UR16], RZ, !UPT, gsb0 ;  /* 0x00e00000101879f0 */ /* 0x000fe2000c0018ff */
[----:B------:R-:W-:-:S02]  /*4750*/  UIADD3 UR14, UR18, 0x6, URZ ;  /* 0x00000006120e7890 */ /* 0x000fc4000fffe03f */
[----:B------:R-:W-:Y:S01]  /*4760*/  UIADD3 UR12, UR16, 0x6, URZ ;  /* 0x00000006100c7890 */ /* 0x000fe2000fffe03f */
[----:B------:R-:W-:Y:S01]  /*4770*/  UMOV UR15, 0x40000040 ;  /* 0x40000040000f7882 */ /* 0x000fe20000000000 */
[----:B------:R-:W-:Y:S01]  /*4780*/  UMOV UR13, 0x40000040 ;  /* 0x40000040000d7882 */ /* 0x000fe20000000000 */
[----:B------:R-:W-:Y:S02]  /*4790*/  WARPGROUP.DEPBAR.LE gsb0, 0x0 ;  /* 0x00008000000079c5 */ /* 0x000fe40000010000 */
[----:B------:R-:W-:-:S06]  /*47a0*/  WARPGROUP.ARRIVE ;  /* 0x00000000000079c5 */ /* 0x000fcc0000000000 */
[----:B------:R-:W-:Y:S01]  /*47b0*/  HGMMA.64x64x16.F32.BF16 R24, gdesc[UR4], R24, gsb0 ;  /* 0x00e00000041879f0 */ /* 0x000fe20008001818 */
[----:B------:R-:W-:Y:S02]  /*47c0*/  ULDC UR6, c[0x0][0x448] ;  /* 0x0001120000067ab9 */ /* 0x000fe40000000800 */
[----:B------:R-:W-:-:S06]  /*47d0*/  UISETP.NE.AND UP0, UPT, UR6, 0x1, UPT ;  /* 0x000000010600788c */ /* 0x000fcc000bf05270 */
[----:B------:R-:W-:-:S05]  /*47e0*/  PLOP3.LUT P2, PT, PT, PT, UP0, 0x80, 0x0 ;  /* 0x000000000000781c */ /* 0x000fca0003f4f008 */
[----:B------:R-:W-:-:S08]  /*47f0*/  @UP0 ULDC UR6, c[0x0][0x44c] ;  /* 0x0001130000060ab9 */ /* 0x000fd00000000800 */
[----:B------:R-:W-:Y:S01]  /*4800*/  @P2 IMAD.HI.U32 R4, R0, UR6, RZ ;  /* 0x0000000600042c27 */ /* 0x000fe2000f8e00ff */
[----:B------:R-:W-:Y:S01]  /*4810*/  @UP0 ULDC UR6, c[0x0][0x450] ;  /* 0x0001140000060ab9 */ /* 0x000fe20000000800 */
[----:B------:R-:W-:-:S03]  /*4820*/  @P2 LOP3.LUT R18, R18, 0x800, RZ, 0xfc, !PT ;  /* 0x0000080012122812 */ /* 0x000fc600078efcff */
[----:B------:R-:W-:Y:S01]  /*4830*/  @P2 SHF.R.U32.HI R0, RZ, UR6, R4 ;  /* 0x00000006ff002c19 */ /* 0x000fe20008011604 */
[----:B------:R-:W-:Y:S02]  /*4840*/  UMOV UR6, 0xffffffc0 ;  /* 0xffffffc000067882 */ /* 0x000fe40000000000 */
[----:B------:R-:W-:Y:S02]  /*4850*/  UIMAD UR6, UR53, UR6, 0x40 ;  /* 0x00000040350674a4 */ /* 0x000fe4000f8e0206 */
[----:B------:R-:W0:Y:S02]  /*4860*/  SHFL.IDX PT, R6, R0, 0x1, 0x1c1f ;  /* 0x003c1f0000067f89 */ /* 0x000e2400000e0000 */
[----:B------:R-:W-:Y:S02]  /*4870*/  UIADD3 UR7, UR51, 0x1, UR6 ;  /* 0x0000000133077890 */ /* 0x000fe4000fffe006 */
[----:B------:R-:W-:Y:S01]  /*4880*/  IMAD.U32 R4, RZ, RZ, UR6 ;  /* 0x00000006ff047e24 */ /* 0x000fe2000f8e00ff */
[----:B------:R-:W3:Y:S03]  /*4890*/  SHFL.IDX PT, R0, R0, RZ, 0x1c1f ;  /* 0x001c1fff00007589 */ /* 0x000ee600000e0000 */
[----:B------:R-:W-:Y:S01]  /*48a0*/  IMAD.U32 R10, RZ, RZ, UR7 ;  /* 0x00000007ff0a7e24 */ /* 0x000fe2000f8e00ff */
[----:B------:R-:W-:-:S04]  /*48b0*/  IADD3 R4, -R185, UR51, R4 ;  /* 0x00000033b9047c10 */ /* 0x000fc8000fffe104 */
[----:B------:R-:W-:-:S04]  /*48c0*/  IADD3 R5, R10, -UR52, -R185 ;  /* 0x800000340a057c10 */ /* 0x000fc8000fffe8b9 */
[----:B0-----:R-:W-:-:S04]  /*48d0*/  VIADDMNMX R6, R6, R5, R4, PT ;  /* 0x0000000506067246 */ /* 0x001fc80003800104 */
[C---:B------:R-:W-:Y:S02]  /*48e0*/  ISETP.GT.AND P2, PT, R6.reuse, RZ, PT ;  /* 0x000000ff0600720c */ /* 0x040fe40003f44270 */
[C---:B------:R-:W-:Y:S02]  /*48f0*/  ISETP.GT.AND P3, PT, R6.reuse, 0x1, PT ;  /* 0x000000010600780c */ /* 0x040fe40003f64270 */
[----:B------:R-:W-:Y:S02]  /*4900*/  ISETP.GT.AND P4, PT, R6, 0x8, PT ;  /* 0x000000080600780c */ /* 0x000fe40003f84270 */
[----:B---3--:R-:W-:Y:S01]  /*4910*/  VIADDMNMX R4, R0, R5, R4, PT ;  /* 0x0000000500047246 */ /* 0x008fe20003800104 */
        /* <DEDUP_REMOVED lines=51> */
[C---:B------:R-:W-:Y:S02]  /*4c50*/  ISETP.GT.AND P2, PT, R4.reuse, RZ, PT ;  /* 0x000000ff0400720c */ /* 0x040fe40003f44270 */
[----:B------:R-:W-:Y:S02]  /*4c60*/  FMNMX.FTZ R6, R55, R6, !PT ;  /* 0x0000000637067209 */ /* 0x000fe40007810000 */
[----:B------:R-:W-:-:S02]  /*4c70*/  ISETP.GT.AND P3, PT, R4, 0x1, PT ;  /* 0x000000010400780c */ /* 0x000fc40003f64270 */
[----:B------:R-:W-:Y:S01]  /*4c80*/  ISETP.GT.AND P4, PT, R4, 0x8, PT ;  /* 0x000000080400780c */ /* 0x000fe20003f84270 */
[----:B------:R-:W0:Y:S01]  /*4c90*/  SHFL.BFLY PT, R9, R6, 0x2, 0x1f ;  /* 0x0c401f0006097f89 */ /* 0x000e2200000e0000 */
[----:B------:R-:W-:Y:S02]  /*4ca0*/  FSEL R24, R24, -INF , P2 ;  /* 0xff80000018187808 */ /* 0x000fe40001000000 */
        /* <DEDUP_REMOVED lines=16> */
[----:B0-----:R-:W-:Y:S02]  /*4db0*/  FMNMX.FTZ R9, R6, R9, !PT ;  /* 0x0000000906097209 */ /* 0x001fe40007810000 */
[----:B------:R-:W-:Y:S02]  /*4dc0*/  ISETP.GT.AND P3, PT, R4, 0x20, PT ;  /* 0x000000200400780c */ /* 0x000fe40003f64270 */
[----:B------:R-:W-:Y:S01]  /*4dd0*/  FSEL R37, R37, -INF , P2 ;  /* 0xff80000025257808 */ /* 0x000fe20001000000 */
[----:B------:R-:W0:Y:S01]  /*4de0*/  SHFL.BFLY PT, R10, R9, 0x1, 0x1f ;  /* 0x0c201f00090a7f89 */ /* 0x000e2200000e0000 */
        /* <DEDUP_REMOVED lines=24> */
[----:B0-----:R-:W-:Y:S02]  /*4f70*/  FMNMX.FTZ R0, R9, R10, !PT ;  /* 0x0000000a09007209 */ /* 0x001fe40007810000 */
[----:B------:R-:W-:Y:S02]  /*4f80*/  FMNMX.FTZ R4, R53, R4, !PT ;  /* 0x0000000435047209 */ /* 0x000fe40007810000 */
[C---:B------:R-:W-:Y:S01]  /*4f90*/  FSETP.NEU.FTZ.AND P4, PT, R0.reuse, -INF , PT ;  /* 0xff8000000000780b */ /* 0x040fe20003f9d000 */
[----:B------:R-:W-:-:S02]  /*4fa0*/  FMUL.FTZ R9, R0, UR10 ;  /* 0x0000000a00097c20 */ /* 0x000fc40008410000 */
[----:B------:R-:W0:Y:S03]  /*4fb0*/  SHFL.BFLY PT, R5, R4, 0x2, 0x1f ;  /* 0x0c401f0004057f89 */ /* 0x000e2600000e0000 */
[----:B------:R-:W-:-:S05]  /*4fc0*/  FSEL R9, R9, RZ, P4 ;  /* 0x000000ff09097208 */ /* 0x000fca0002000000 */
        /* <DEDUP_REMOVED lines=16> */
[----:B0-----:R-:W-:Y:S01]  /*50d0*/  FMNMX.FTZ R5, R4, R5, !PT ;  /* 0x0000000504057209 */ /* 0x001fe20007810000 */
[--C-:B------:R-:W-:Y:S01]  /*50e0*/  FFMA.FTZ R54, R54, UR10, -R9.reuse ;  /* 0x0000000a36367c23 */ /* 0x100fe20008010809 */
[----:B------:R-:W-:-:S03]  /*50f0*/  FFMA.FTZ R9, R55, UR10, -R9 ;  /* 0x0000000a37097c23 */ /* 0x000fc60008010809 */
[----:B------:R-:W0:Y:S01]  /*5100*/  SHFL.BFLY PT, R6, R5, 0x1, 0x1f ;  /* 0x0c201f0005067f89 */ /* 0x000e2200000e0000 */
[----:B------:R-:W-:Y:S08]  /*5110*/  MUFU.EX2 R30, R30 ;  /* 0x0000001e001e7308 */ /* 0x000ff00000000800 */
[----:B------:R-:W4:Y:S01]  /*5120*/  MUFU.EX2 R31, R31 ;  /* 0x0000001f001f7308 */ /* 0x000f220000000800 */
[----:B---3--:R-:W-:-:S07]  /*5130*/  F2FP.BF16.F32.PACK_AB R153, R27, R26 ;  /* 0x0000001a1b99723e */ /* 0x008fce00000010ff */
[----:B------:R-:W3:Y:S01]  /*5140*/  MUFU.EX2 R34, R34 ;  /* 0x0000002200227308 */ /* 0x000ee20000000800 */
[----:B0-----:R-:W-:-:S07]  /*5150*/  FMNMX.FTZ R6, R5, R6, !PT ;  /* 0x0000000605067209 */ /* 0x001fce0007810000 */
[----:B------:R-:W0:Y:S01]  /*5160*/  MUFU.EX2 R35, R35 ;  /* 0x0000002300237308 */ /* 0x000e220000000800 */
[----:B----4-:R-:W-:Y:S02]  /*5170*/  F2FP.BF16.F32.PACK_AB R155, R31, R30 ;  /* 0x0000001e1f9b723e */ /* 0x010fe400000010ff */
[C---:B------:R-:W-:Y:S01]  /*5180*/  FSETP.NEU.FTZ.AND P2, PT, R6.reuse, -INF , PT ;  /* 0xff8000000600780b */ /* 0x040fe20003f5d000 */
[----:B------:R-:W-:-:S04]  /*5190*/  FMUL.FTZ R4, R6, UR10 ;  /* 0x0000000a06047c20 */ /* 0x000fc80008410000 */
[----:B------:R4:W-:Y:S01]  /*51a0*/  MUFU.EX2 R11, R9 ;  /* 0x00000009000b7308 */ /* 0x0009e20000000800 */
[----:B------:R-:W-:Y:S01]  /*51b0*/  FSEL R5, R4, RZ, P2 ;  /* 0x000000ff04057208 */ /* 0x000fe20001000000 */
[----:B------:R-:W-:-:S04]  /*51c0*/  @!P1 VIADD R4, R7, 0x28c40 ;  /* 0x00028c4007049836 */ /* 0x000fc80000000000 */
[--C-:B------:R-:W-:Y:S01]  /*51d0*/  FFMA.FTZ R24, R24, UR10, -R5.reuse ;  /* 0x0000000a18187c23 */ /* 0x100fe20008010805 */
[--C-:B------:R-:W-:Y:S01]  /*51e0*/  FFMA.FTZ R25, R25, UR10, -R5.reuse ;  /* 0x0000000a19197c23 */ /* 0x100fe20008010805 */
[--C-:B------:R-:W-:Y:S01]  /*51f0*/  FFMA.FTZ R28, R28, UR10, -R5.reuse ;  /* 0x0000000a1c1c7c23 */ /* 0x100fe20008010805 */
[--C-:B------:R-:W-:Y:S01]  /*5200*/  FFMA.FTZ R29, R29, UR10, -R5.reuse ;  /* 0x0000000a1d1d7c23 */ /* 0x100fe20008010805 */
[--C-:B------:R-:W-:Y:S01]  /*5210*/  FFMA.FTZ R32, R32, UR10, -R5.reuse ;  /* 0x0000000a20207c23 */ /* 0x100fe20008010805 */
[----:B------:R-:W-:Y:S01]  /*5220*/  FFMA.FTZ R33, R33, UR10, -R5 ;  /* 0x0000000a21217c23 */ /* 0x000fe20008010805 */
[----:B------:R-:W-:Y:S01]  /*5230*/  MUFU.EX2 R24, R24 ;  /* 0x0000001800187308 */ /* 0x000fe20000000800 */
[----:B----4-:R-:W-:Y:S01]  /*5240*/  FADD.FTZ R9, R26, R27 ;  /* 0x0000001b1a097221 */ /* 0x010fe20000010000 */
[--C-:B------:R-:W-:Y:S01]  /*5250*/  FFMA.FTZ R36, R36, UR10, -R5.reuse ;  /* 0x0000000a24247c23 */ /* 0x100fe20008010805 */
[--C-:B------:R-:W-:Y:S01]  /*5260*/  FFMA.FTZ R37, R37, UR10, -R5.reuse ;  /* 0x0000000a25257c23 */ /* 0x100fe20008010805 */
[----:B------:R-:W-:Y:S01]  /*5270*/  FFMA.FTZ R40, R40, UR10, -R5 ;  /* 0x0000000a28287c23 */ /* 0x000fe20008010805 */
[----:B------:R-:W-:Y:S01]  /*5280*/  FADD.FTZ R10, R30, R9 ;  /* 0x000000091e0a7221 */ /* 0x000fe20000010000 */
[----:B------:R-:W-:Y:S01]  /*5290*/  @!P1 PRMT R4, RZ, 0x654, R4 ;  /* 0x00000654ff049816 */ /* 0x000fe20000000004 */
[--C-:B------:R-:W-:Y:S01]  /*52a0*/  FFMA.FTZ R41, R41, UR10, -R5.reuse ;  /* 0x0000000a29297c23 */ /* 0x100fe20008010805 */
[----:B------:R-:W4:Y:S01]  /*52b0*/  MUFU.EX2 R25, R25 ;  /* 0x0000001900197308 */ /* 0x000f220000000800 */
[----:B------:R-:W-:Y:S01]  /*52c0*/  FADD.FTZ R13, R31, R10 ;  /* 0x0000000a1f0d7221 */ /* 0x000fe20000010000 */
[----:B------:R5:W-:Y:S01]  /*52d0*/  @!P1 SYNCS.ARRIVE.TRANS64.RED.A1T0 RZ, [R4+URZ], RZ ;  /* 0x000000ff04ff99a7 */ /* 0x000be2000810043f */
[--C-:B------:R-:W-:Y:S01]  /*52e0*/  FFMA.FTZ R44, R44, UR10, -R5.reuse ;  /* 0x0000000a2c2c7c23 */ /* 0x100fe20008010805 */
[----:B------:R-:W-:Y:S01]  /*52f0*/  FFMA.FTZ R45, R45, UR10, -R5 ;  /* 0x0000000a2d2d7c23 */ /* 0x000fe20008010805 */
[----:B---3--:R-:W-:Y:S01]  /*5300*/  FADD.FTZ R12, R34, R13 ;  /* 0x0000000d220c7221 */ /* 0x008fe20000010000 */
[--C-:B------:R-:W-:Y:S01]  /*5310*/  FFMA.FTZ R48, R48, UR10, -R5.reuse ;  /* 0x0000000a30307c23 */ /* 0x100fe20008010805 */
[--C-:B------:R-:W-:Y:S01]  /*5320*/  FFMA.FTZ R49, R49, UR10, -R5.reuse ;  /* 0x0000000a31317c23 */ /* 0x100fe20008010805 */
[----:B------:R-:W3:Y:S01]  /*5330*/  MUFU.EX2 R28, R28 ;  /* 0x0000001c001c7308 */ /* 0x000ee20000000800 */
[----:B0-----:R-:W-:Y:S01]  /*5340*/  FADD.FTZ R13, R35, R12 ;  /* 0x0000000c230d7221 */ /* 0x001fe20000010000 */
[--C-:B------:R-:W-:Y:S01]  /*5350*/  FFMA.FTZ R52, R52, UR10, -R5.reuse ;  /* 0x0000000a34347c23 */ /* 0x100fe20008010805 */
[----:B------:R-:W-:Y:S01]  /*5360*/  FFMA.FTZ R5, R53, UR10, -R5 ;  /* 0x0000000a35057c23 */ /* 0x000fe20008010805 */
[----:B------:R-:W-:-:S04]  /*5370*/  F2FP.BF16.F32.PACK_AB R157, R35, R34 ;  /* 0x00000022239d723e */ /* 0x000fc800000010ff */
[----:B------:R-:W0:Y:S01]  /*5380*/  MUFU.EX2 R29, R29 ;  /* 0x0000001d001d7308 */ /* 0x000e220000000800 */
[----:B----4-:R-:W-:Y:S01]  /*5390*/  FADD.FTZ R9, R24, R25 ;  /* 0x0000001918097221 */ /* 0x010fe20000010000 */
[----:B------:R-:W-:-:S06]  /*53a0*/  F2FP.BF16.F32.PACK_AB R152, R25, R24 ;  /* 0x000000181998723e */ /* 0x000fcc00000010ff */
[----:B------:R-:W5:Y:S01]  /*53b0*/  MUFU.EX2 R32, R32 ;  /* 0x0000002000207308 */ /* 0x000f620000000800 */
[----:B---3--:R-:W-:-:S07]  /*53c0*/  FADD.FTZ R10, R28, R9 ;  /* 0x000000091c0a7221 */ /* 0x008fce0000010000 */
[----:B------:R-:W3:Y:S01]  /*53d0*/  MUFU.EX2 R38, R38 ;  /* 0x0000002600267308 */ /* 0x000ee20000000800 */
[C---:B0-----:R-:W-:Y:S01]  /*53e0*/  FADD.FTZ R9, R29.reuse, R10 ;  /* 0x0000000a1d097221 */ /* 0x041fe20000010000 */
[----:B------:R-:W-:Y:S01]  /*53f0*/  F2FP.BF16.F32.PACK_AB R154, R29, R28 ;  /* 0x0000001c1d9a723e */ /* 0x000fe200000010ff */
[----:B------:R-:W-:Y:S06]  /*5400*/  BAR.SYNC.DEFER_BLOCKING 0xf, 0x100 ;  /* 0x03c4000000007b1d */ /* 0x000fec0000010000 */
[----:B------:R-:W0:Y:S01]  /*5410*/  MUFU.EX2 R33, R33 ;  /* 0x0000002100217308 */ /* 0x000e220000000800 */
[----:B-----5:R-:W-:-:S07]  /*5420*/  FADD.FTZ R4, R32, R9 ;  /* 0x0000000920047221 */ /* 0x020fce0000010000 */
[----:B------:R-:W4:Y:S01]  /*5430*/  MUFU.EX2 R39, R39 ;  /* 0x0000002700277308 */ /* 0x000f220000000800 */
[----:B---3--:R-:W-:-:S07]  /*5440*/  FADD.FTZ R10, R38, R13 ;  /* 0x0000000d260a7221 */ /* 0x008fce0000010000 */
[----:B------:R-:W3:Y:S01]  /*5450*/  MUFU.EX2 R36, R36 ;  /* 0x0000002400247308 */ /* 0x000ee20000000800 */
[C---:B0-----:R-:W-:Y:S01]  /*5460*/  FADD.FTZ R9, R33.reuse, R4 ;  /* 0x0000000421097221 */ /* 0x041fe20000010000 */
[----:B------:R-:W-:Y:S01]  /*5470*/  F2FP.BF16.F32.PACK_AB R156, R33, R32 ;  /* 0x00000020219c723e */ /* 0x000fe200000010ff */
[----:B------:R0:W-:Y:S05]  /*5480*/  STSM.16.M88.4 [R19+0x26800], R152 ;  /* 0x0268009813007844 */ /* 0x0001ea0000000200 */
[----:B------:R-:W5:Y:S01]  /*5490*/  MUFU.EX2 R42, R42 ;  /* 0x0000002a002a7308 */ /* 0x000f620000000800 */
[C---:B----4-:R-:W-:Y:S01]  /*54a0*/  FADD.FTZ R13, R39.reuse, R10 ;  /* 0x0000000a270d7221 */ /* 0x050fe20000010000 */
[----:B------:R-:W-:-:S06]  /*54b0*/  F2FP.BF16.F32.PACK_AB R159, R39, R38 ;  /* 0x00000026279f723e */ /* 0x000fcc00000010ff */
[----:B------:R-:W4:Y:S01]  /*54c0*/  MUFU.EX2 R37, R37 ;  /* 0x0000002500257308 */ /* 0x000f220000000800 */
[----:B---3--:R-:W-:-:S07]  /*54d0*/  FADD.FTZ R4, R36, R9 ;  /* 0x0000000924047221 */ /* 0x008fce0000010000 */
[----:B------:R-:W3:Y:S01]  /*54e0*/  MUFU.EX2 R40, R40 ;  /* 0x0000002800287308 */ /* 0x000ee20000000800 */
[----:B-----5:R-:W-:-:S07]  /*54f0*/  FADD.FTZ R10, R42, R13 ;  /* 0x0000000d2a0a7221 */ /* 0x020fce0000010000 */
        /* <DEDUP_REMOVED lines=8> */
[----:B------:R-:W-:-:S06]  /*5580*/  F2FP.BF16.F32.PACK_AB R161, R43, R42 ;  /* 0x0000002a2ba1723e */ /* 0x000fcc00000010ff */
[----:B------:R-:W5:Y:S01]  /*5590*/  MUFU.EX2 R44, R44 ;  /* 0x0000002c002c7308 */ /* 0x000f620000000800 */
[C---:B----4-:R-:W-:Y:S01]  /*55a0*/  FADD.FTZ R13, R41.reuse, R4 ;  /* 0x00000004290d7221 */ /* 0x050fe20000010000 */
[----:B------:R-:W-:-:S06]  /*55b0*/  F2FP.BF16.F32.PACK_AB R160, R41, R40 ;  /* 0x0000002829a0723e */ /* 0x000fcc00000010ff */
[----:B------:R-:W4:Y:S01]  /*55c0*/  MUFU.EX2 R47, R47 ;  /* 0x0000002f002f7308 */ /* 0x000f220000000800 */
[----:B---3--:R-:W-:-:S07]  /*55d0*/  FADD.FTZ R10, R46, R15 ;  /* 0x0000000f2e0a7221 */ /* 0x008fce0000010000 */
[----:B------:R-:W3:Y:S01]  /*55e0*/  MUFU.EX2 R45, R45 ;  /* 0x0000002d002d7308 */ /* 0x000ee20000000800 */
[----:B-----5:R-:W-:-:S07]  /*55f0*/  FADD.FTZ R4, R44, R13 ;  /* 0x0000000d2c047221 */ /* 0x020fce0000010000 */
[----:B------:R-:W-:Y:S01]  /*5600*/  MUFU.EX2 R50, R50 ;  /* 0x0000003200327308 */ /* 0x000fe20000000800 */
[C---:B----4-:R-:W-:Y:S01]  /*5610*/  F2FP.BF16.F32.PACK_AB R163, R47.reuse, R46 ;  /* 0x0000002e2fa3723e */ /* 0x050fe200000010ff */
[----:B------:R-:W-:-:S06]  /*5620*/  FADD.FTZ R47, R47, R10 ;  /* 0x0000000a2f2f7221 */ /* 0x000fcc0000010000 */
        /* <DEDUP_REMOVED lines=10> */
[----:B------:R-:W5:Y:S01]  /*56d0*/  MUFU.EX2 R52, R52 ;  /* 0x0000003400347308 */ /* 0x000f620000000800 */
[----:B---3--:R-:W-:Y:S01]  /*56e0*/  F2FP.BF16.F32.PACK_AB R164, R49, R48 ;  /* 0x0000003031a4723e */ /* 0x008fe200000010ff */
[----:B------:R-:W-:-:S04]  /*56f0*/  FADD.FTZ R48, R48, R45 ;  /* 0x0000002d30307221 */ /* 0x000fc80000010000 */
[----:B------:R-:W-:Y:S02]  /*5700*/  FADD.FTZ R49, R49, R48 ;  /* 0x0000003031317221 */ /* 0x000fe40000010000 */
[----:B------:R3:W1:Y:S01]  /*5710*/  MUFU.EX2 R9, R5 ;  /* 0x0000000500097308 */ /* 0x0006620000000800 */
[----:B----4-:R-:W-:Y:S01]  /*5720*/  F2FP.BF16.F32.PACK_AB R167, R11, R54 ;  /* 0x000000360ba7723e */ /* 0x010fe200000010ff */
[----:B------:R-:W-:Y:S01]  /*5730*/  FADD.FTZ R54, R54, R51 ;  /* 0x0000003336367221 */ /* 0x000fe20000010000 */
[----:B-----5:R-:W-:-:S03]  /*5740*/  FADD.FTZ R4, R52, R49 ;  /* 0x0000003134047221 */ /* 0x020fc60000010000 */
[----:B---3--:R-:W-:Y:S01]  /*5750*/  FADD.FTZ R5, R11, R54 ;  /* 0x000000360b057221 */ /* 0x008fe20000010000 */
[C---:B-1----:R-:W-:Y:S01]  /*5760*/  F2FP.BF16.F32.PACK_AB R166, R9.reuse, R52 ;  /* 0x0000003409a6723e */ /* 0x042fe200000010ff */
[----:B------:R-:W-:-:S04]  /*5770*/  FADD.FTZ R4, R9, R4 ;  /* 0x0000000409047221 */ /* 0x000fc80000010000 */
[----:B------:R0:W-:Y:S01]  /*5780*/  STSM.16.M88.4 [R23], R164 ;  /* 0x000000a417007844 */ /* 0x0001e20000000200 */
[----:B------:R-:W-:Y:S05]  /*5790*/  @!P0 BRA `(.L_x_4430) ;  /* 0x0000000000048947 */ /* 0x000fea0003800000 */
[----:B------:R-:W-:Y:S01]  /*57a0*/  BPT.TRAP 0x1 ;  /* 0x000000040000795c */ /* 0x000fe20000300000 */
.L_x_4430:
[----:B------:R1:W3:Y:S01]  /*57b0*/  SYNCS.PHASECHK.TRANS64.TRYWAIT P2, [R7+URZ+0x28c50], R8 ;  /* 0x028c5008070075a7 */ /* 0x0002e2000804017f */
[----:B------:R-:W-:Y:S05]  /*57c0*/  @!P0 BRA `(.L_x_4431) ;  /* 0x0000000000048947 */ /* 0x000fea0003800000 */
[----:B------:R-:W-:Y:S01]  /*57d0*/  BPT.TRAP 0x1 ;  /* 0x000000040000795c */ /* 0x000fe20000300000 */
.L_x_4431:
[----:B---3--:R-:W-:Y:S05]  /*57e0*/  @P2 BRA `(.L_x_4432) ;  /* 0x0000000000082947 */ /* 0x008fea0003800000 */
[----:B------:R-:W3:Y:S02]  /*57f0*/  SYNCS.PHASECHK.TRANS64.TRYWAIT P2, [R7+URZ+0x28c50], R8 ;  /* 0x028c5008070075a7 */ /* 0x000ee4000804017f */
[----:B---3--:R-:W-:Y:S05]  /*5800*/  @!P2 BRA `(.L_x_4433) ;  /* 0x0000010c0040a947 */ /* 0x008fea0003800000 */
.L_x_4432:
[----:B------:R-:W-:Y:S01]  /*5810*/  ULEA UR11, UR37, UR50, 0xc ;  /* 0x00000032250b7291 */ /* 0x000fe2000f8e603f */
[----:B------:R-:W-:Y:S01]  /*5820*/  WARPGROUP.ARRIVE ;  /* 0x00000000000079c5 */ /* 0x000fe20000000000 */
[----:B------:R-:W-:Y:S01]  /*5830*/  UMOV UR7, 0x40000040 ;  /* 0x4000004000077882 */ /* 0x000fe20000000000 */
[----:B------:R-:W-:Y:S01]  /*5840*/  @UP0 ULDC UR14, c[0x0][0x450] ;  /* 0x00011400000e0ab9 */ /* 0x000fe20000000800 */
[----:B------:R-:W-:Y:S01]  /*5850*/  UIADD3 UR21, UR53, -0x2, URZ ;  /* 0xfffffffe35157890 */ /* 0x000fe2000fffe03f */
[----:B-123--:R-:W-:Y:S02]  /*5860*/  @!P1 VIADD R7, R7, 0x28c60 ;  /* 0x00028c6007079836 */ /* 0x00efe40000000000 */
[----:B------:R-:W-:Y:S02]  /*5870*/  UMOV UR6, UR11 ;  /* 0x0000000b00067c82 */ /* 0x000fe40008000000 */
[----:B------:R-:W-:Y:S01]  /*5880*/  HGMMA.64x256x16.F32.BF16 R24, R152, gdesc[UR4].tnspB, RZ, !UPT, gsb0 ;  /* 0x43e0000498187df0 */ /* 0x000fe2000c0018ff */
        /* <DEDUP_REMOVED lines=24> */
[----:B------:R-:W-:-:S04]  /*5a10*/  USHF.R.S32.HI UR7, URZ, 0x1f, UR6 ;  /* 0x0000001f3f077899 */ /* 0x000fc80008011406 */
[----:B------:R-:W-:-:S04]  /*5a20*/  ULEA.HI UR7, UR7, UR6, URZ, 0x6 ;  /* 0x0000000607077291 */ /* 0x000fc8000f8f303f */
[----:B------:R-:W-:-:S04]  /*5a30*/  USHF.R.S32.HI UR7, URZ, 0x6, UR7 ;  /* 0x000000063f077899 */ /* 0x000fc80008011407 */
[----:B------:R-:W-:-:S04]  /*5a40*/  UISETP.LT.AND UP1, UPT, UR49, UR7, UPT ;  /* 0x000000073100728c */ /* 0x000fc8000bf21270 */
[----:B------:R-:W-:-:S04]  /*5a50*/  USEL UR20, UR49, UR7, !UP1 ;  /* 0x0000000731147287 */ /* 0x000fc8000c800000 */
        /* <DEDUP_REMOVED lines=17> */
.L_x_4443:
[----:B------:R-:W-:-:S04]  /*5b70*/  UIADD3 UR37, UR23, 0x1, URZ ;  /* 0x0000000117257890 */ /* 0x000fc8000fffe03f */
[----:B------:R-:W-:-:S04]  /*5b80*/  UISETP.NE.AND UP1, UPT, UR37, 0x2, UPT ;  /* 0x000000022500788c */ /* 0x000fc8000bf25270 */
[----:B------:R-:W-:Y:S02]  /*5b90*/  USEL UR6, URZ, 0x1, UP1 ;  /* 0x000000013f067887 */ /* 0x000fe40008800000 */
[----:B------:R-:W-:Y:S02]  /*5ba0*/  USEL UR37, UR37, URZ, UP1 ;  /* 0x0000003f25257287 */ /* 0x000fe40008800000 */
[----:B------:R-:W-:Y:S01]  /*5bb0*/  ULOP3.LUT UR38, UR38, UR6, URZ, 0x3c, !UPT ;  /* 0x0000000626267292 */ /* 0x000fe2000f8e3c3f */
[----:B0-23--:R-:W-:Y:S11]  /*5bc0*/  @!P0 BRA `(.L_x_4435) ;  /* 0x0000000000048947 */ /* 0x00dff60003800000 */
[----:B------:R-:W-:Y:S01]  /*5bd0*/  BPT.TRAP 0x1 ;  /* 0x000000040000795c */ /* 0x000fe20000300000 */
.L_x_4435:
[----:B------:R-:W-:Y:S01]  /*5be0*/  ULEA UR24, UR37, UR46, 0x3 ;  /* 0x0000002e25187291 */ /* 0x000fe2000f8e183f */
[----:B-1----:R-:W-:-:S05]  /*5bf0*/  IMAD.U32 R7, RZ, RZ, UR38 ;  /* 0x00000026ff077e24 */ /* 0x002fca000f8e00ff */
[----:B------:R-:W-:-:S04]  /*5c00*/  SHF.L.U32 R7, R7, 0x1f, RZ ;  /* 0x0000001f07077819 */ /* 0x000fc800000006ff */
[----:B------:R1:W2:Y:S01]  /*5c10*/  SYNCS.PHASECHK.TRANS64.TRYWAIT P2, [UR24+0x28c30], R7 ;  /* 0x028c3007ff0075a7 */ /* 0x0002a20008040158 */
[----:B------:R-:W-:Y:S05]  /*5c20*/  @!P0 BRA `(.L_x_4436) ;  /* 0x0000000000048947 */ /* 0x000fea0003800000 */
[----:B------:R-:W-:Y:S01]  /*5c30*/  BPT.TRAP 0x1 ;  /* 0x000000040000795c */ /* 0x000fe20000300000 */
.L_x_4436:
[----:B------:R-:W-:Y:S01]  /*5c40*/  VIADD R10, R186, UR39 ;  /* 0x00000027ba0a7c36 */ /* 0x000fe20008000000 */
[----:B--2---:R-:W-:Y:S06]  /*5c50*/  @P2 BRA `(.L_x_4437) ;  /* 0x0000000000082947 */ /* 0x004fec0003800000 */
[----:B------:R-:W2:Y:S02]  /*5c60*/  SYNCS.PHASECHK.TRANS64.TRYWAIT P2, [UR24+0x28c30], R7 ;  /* 0x028c3007ff0075a7 */ /* 0x000ea40008040158 */
[----:B--2---:R-:W-:Y:S05]  /*5c70*/  @!P2 BRA `(.L_x_4438) ;  /* 0x000001080038a947 */ /* 0x004fea0003800000 */
.L_x_4437:
[----:B------:R-:W-:Y:S01]  /*5c80*/  R2UR UR18, R3 ;  /* 0x00000000031272ca */ /* 0x000fe200000e0000 */
[----:B0-----:R-:W-:Y:S01]  /*5c90*/  WARPGROUP.ARRIVE ;  /* 0x00000000000079c5 */ /* 0x001fe20000000000 */
[----:B------:R-:W-:Y:S01]  /*5ca0*/  UMOV UR19, 0x40000040 ;  /* 0x4000004000137882 */ /* 0x000fe20000000000 */
[----:B------:R-:W-:Y:S01]  /*5cb0*/  PLOP3.LUT P2, PT, PT, PT, UP0, 0x80, 0x0 ;  /* 0x000000000000781c */ /* 0x000fe20003f4f008 */
[----:B------:R-:W-:Y:S01]  /*5cc0*/  @UP0 ULDC UR6, c[0x0][0x44c] ;  /* 0x0001130000060ab9 */ /* 0x000fe20000000800 */
[----:B------:R-:W-:Y:S01]  /*5cd0*/  UMOV UR7, 0x40000040 ;  /* 0x4000004000077882 */ /* 0x000fe20000000000 */
[----:B------:R-:W-:Y:S01]  /*5ce0*/  UMOV UR11, 0x40000040 ;  /* 0x40000040000b7882 */ /* 0x000fe20000000000 */
[----:B------:R-:W-:Y:S01]  /*5cf0*/  UMOV UR15, 0x40000040 ;  /* 0x40000040000f7882 */ /* 0x000fe20000000000 */
[----:B------:R-:W-:Y:S01]  /*5d00*/  LOP3.LUT R18, R18, 0xffffdfff, RZ, 0xc0, !PT ;  /* 0xffffdfff12127812 */ /* 0x000fe200078ec0ff */
[----:B------:R-:W-:-:S03]  /*5d10*/  IMAD.U32 R12, RZ, RZ, UR23 ;  /* 0x00000017ff0c7e24 */ /* 0x000fc6000f8e00ff */
[----:B------:R-:W-:Y:S01]  /*5d20*/  @P1 LOP3.LUT R18, R18, 0x2000, RZ, 0xfc, !PT ;  /* 0x0000200012121812 */ /* 0x000fe200078efcff */
[----:B------:R-:W-:-:S03]  /*5d30*/  ULEA UR18, UR37, UR18, 0x9 ;  /* 0x0000001225127291 */ /* 0x000fc6000f8e483f */
[----:B--2---:R-:W-:Y:S01]  /*5d40*/  @P2 IMAD.HI.U32 R0, R10, UR6, RZ ;  /* 0x000000060a002c27 */ /* 0x004fe2000f8e00ff */
[----:B------:R-:W-:Y:S01]  /*5d50*/  @UP0 ULDC UR6, c[0x0][0x450] ;  /* 0x0001140000060ab9 */ /* 0x000fe20000000800 */
[----:B------:R-:W-:Y:S01]  /*5d60*/  UIADD3 UR10, UR18, 0x4, URZ ;  /* 0x00000004120a7890 */ /* 0x000fe2000fffe03f */
[----:B------:R-:W-:Y:S01]  /*5d70*/  LOP3.LUT R18, R18, 0xffffefff, RZ, 0xc0, !PT ;  /* 0xffffefff12127812 */ /* 0x000fe200078ec0ff */
[----:B------:R-:W-:Y:S01]  /*5d80*/  UIADD3 UR14, UR18, 0x6, URZ ;  /* 0x00000006120e7890 */ /* 0x000fe2000fffe03f */
[----:B------:R-:W-:Y:S01]  /*5d90*/  @P2 SHF.R.U32.HI R10, RZ, UR6, R0 ;  /* 0x00000006ff0a2c19 */ /* 0x000fe20008011600 */
[----:B------:R-:W-:Y:S01]  /*5da0*/  HGMMA.64x64x16.F32.BF16 R152, gdesc[UR16], RZ, !UPT, gsb0 ;  /* 0x00e00000109879f0 */ /* 0x000fe2000c0018ff */
[----:B------:R-:W-:Y:S01]  /*5db0*/  UMOV UR6, 0xffffffc0 ;  /* 0xffffffc000067882 */ /* 0x000fe20000000000 */
[----:B------:R-:W-:Y:S01]  /*5dc0*/  IMAD.U32 R0, RZ, RZ, UR51 ;  /* 0x00000033ff007e24 */ /* 0x000fe2000f8e00ff */
[----:B------:R-:W-:Y:S01]  /*5dd0*/  UIMAD UR6, UR21, UR6, 0x1 ;  /* 0x00000001150674a4 */ /* 0x000fe2000f8e0206 */
[----:B------:R-:W0:Y:S01]  /*5de0*/  SHFL.IDX PT, R11, R10, RZ, 0x1c1f ;  /* 0x001c1fff0a0b7589 */ /* 0x000e2200000e0000 */
[----:B------:R-:W-:-:S03]  /*5df0*/  @P0 LOP3.LUT R18, R18, 0x1000, RZ, 0xfc, !PT ;  /* 0x0000100012120812 */ /* 0x000fc600078efcff */
[----:B------:R-:W2:Y:S01]  /*5e00*/  SHFL.IDX PT, R13, R10, 0x1, 0x1c1f ;  /* 0x003c1f000a0d7f89 */ /* 0x000ea200000e0000 */
[----:B------:R-:W-:Y:S01]  /*5e10*/  IADD3 R0, R0, UR6, -R185 ;  /* 0x0000000600007c10 */ /* 0x000fe2000fffe8b9 */
[----:B------:R-:W-:Y:S01]  /*5e20*/  UIADD3 UR6, UR18, 0x2, URZ ;  /* 0x0000000212067890 */ /* 0x000fe2000fffe03f */
[----:B------:R-:W-:-:S03]  /*5e30*/  LOP3.LUT R18, R18, 0xffff7fff, RZ, 0xc0, !PT ;  /* 0xffff7fff12127812 */ /* 0x000fc600078ec0ff */
[----:B------:R-:W-:-:S04]  /*5e40*/  VIADD R0, R0, -UR52 ;  /* 0x8000003400007c36 */ /* 0x000fc80008000000 */
[C---:B0-----:R-:W-:Y:S02]  /*5e50*/  IMAD.IADD R6, R0.reuse, 0x1, R11 ;  /* 0x0000000100067824 */ /* 0x041fe400078e020b */
[----:B--2---:R-:W-:-:S03]  /*5e60*/  IMAD.IADD R0, R0, 0x1, R13 ;  /* 0x0000000100007824 */ /* 0x004fc600078e020d */
[C---:B------:R-:W-:Y:S02]  /*5e70*/  ISETP.GT.AND P2, PT, R6.reuse, 0x21, PT ;  /* 0x000000210600780c */ /* 0x040fe40003f44270 */
[C---:B------:R-:W-:Y:S02]  /*5e80*/  ISETP.GT.AND P3, PT, R6.reuse, 0x28, PT ;  /* 0x000000280600780c */ /* 0x040fe40003f64270 */
[C---:B------:R-:W-:Y:S02]  /*5e90*/  ISETP.GT.AND P4, PT, R6.reuse, 0x29, PT ;  /* 0x000000290600780c */ /* 0x040fe40003f84270 */
[C---:B------:R-:W-:Y:S02]  /*5ea0*/  ISETP.GT.AND P5, PT, R6.reuse, 0x30, PT ;  /* 0x000000300600780c */ /* 0x040fe40003fa4270 */
[C---:B------:R-:W-:Y:S02]  /*5eb0*/  ISETP.GT.AND P6, PT, R6.reuse, 0x31, PT ;  /* 0x000000310600780c */ /* 0x040fe40003fc4270 */
[----:B------:R-:W-:-:S02]  /*5ec0*/  ISETP.GT.AND P1, PT, R6, 0x38, PT ;  /* 0x000000380600780c */ /* 0x000fc40003f24270 */
[----:B------:R-:W-:Y:S02]  /*5ed0*/  ISETP.GT.AND P0, PT, R6, 0x39, PT ;  /* 0x000000390600780c */ /* 0x000fe40003f04270 */
[----:B------:R-:W-:Y:S02]  /*5ee0*/  @P2 LOP3.LUT R18, R18, 0x8000, RZ, 0xfc, !PT ;  /* 0x0000800012122812 */ /* 0x000fe400078efcff */
[----:B------:R-:W-:Y:S02]  /*5ef0*/  ISETP.GT.AND P2, PT, R6, RZ, PT ;  /* 0x000000ff0600720c */ /* 0x000fe40003f44270 */
[----:B------:R-:W-:-:S04]  /*5f00*/  LOP3.LUT R18, R18, 0xfffeffff, RZ, 0xc0, !PT ;  /* 0xfffeffff12127812 */ /* 0x000fc800078ec0ff */
[----:B------:R-:W-:Y:S02]  /*5f10*/  @P3 LOP3.LUT R18, R18, 0x10000, RZ, 0xfc, !PT ;  /* 0x0001000012123812 */ /* 0x000fe400078efcff */
[----:B------:R-:W-:Y:S02]  /*5f20*/  ISETP.GT.AND P3, PT, R6, 0x9, PT ;  /* 0x000000090600780c */ /* 0x000fe40003f64270 */
[----:B------:R-:W-:-:S04]  /*5f30*/  LOP3.LUT R18, R18, 0xfffdffff, RZ, 0xc0, !PT ;  /* 0xfffdffff12127812 */ /* 0x000fc800078ec0ff */
[----:B------:R-:W-:Y:S02]  /*5f40*/  @P4 LOP3.LUT R18, R18, 0x20000, RZ, 0xfc, !PT ;  /* 0x0002000012124812 */ /* 0x000fe400078efcff */
[----:B------:R-:W-:Y:S02]  /*5f50*/  ISETP.GT.AND P4, PT, R6, 0x8, PT ;  /* 0x000000080600780c */ /* 0x000fe40003f84270 */
[----:B------:R-:W-:-:S04]  /*5f60*/  LOP3.LUT R18, R18, 0xfffbffff, RZ, 0xc0, !PT ;  /* 0xfffbffff12127812 */ /* 0x000fc800078ec0ff */
[----:B------:R-:W-:Y:S02]  /*5f70*/  @P5 LOP3.LUT R18, R18, 0x40000, RZ, 0xfc, !PT ;  /* 0x0004000012125812 */ /* 0x000fe400078efcff */
[----:B------:R-:W-:Y:S01]  /*5f80*/  ISETP.GT.AND P5, PT, R6, 0x1, PT ;  /* 0x000000010600780c */ /* 0x000fe20003fa4270 */
        /* <DEDUP_REMOVED lines=11> */
[----:B------:R-:W-:Y:S02]  /*6040*/  FSEL R152, R152, -INF , P2 ;  /* 0xff80000098987808 */ /* 0x000fe40001000000 */
[----:B------:R-:W-:Y:S02]  /*6050*/  ISETP.GT.AND P2, PT, R6, 0x10, PT ;  /* 0x000000100600780c */ /* 0x000fe40003f44270 */
[----:B------:R-:W-:Y:S02]  /*6060*/  FSEL R153, R153, -INF , P5 ;  /* 0xff80000099997808 */ /* 0x000fe40002800000 */
[----:B------:R-:W-:-:S02]  /*6070*/  FSEL R156, R156, -INF , P4 ;  /* 0xff8000009c9c7808 */ /* 0x000fc40002000000 */
[----:B------:R-:W-:Y:S02]  /*6080*/  FSEL R157, R157, -INF , P3 ;  /* 0xff8000009d9d7808 */ /* 0x000fe40001800000 */
[----:B------:R-:W-:Y:S02]  /*6090*/  FSEL R160, R160, -INF , P2 ;  /* 0xff800000a0a07808 */ /* 0x000fe40001000000 */
[C---:B------:R-:W-:Y:S02]  /*60a0*/  ISETP.GT.AND P5, PT, R6.reuse, 0x11, PT ;  /* 0x000000110600780c */ /* 0x040fe40003fa4270 */
[C---:B------:R-:W-:Y:S02]  /*60b0*/  ISETP.GT.AND P4, PT, R6.reuse, 0x18, PT ;  /* 0x000000180600780c */ /* 0x040fe40003f84270 */
[C---:B------:R-:W-:Y:S02]  /*60c0*/  ISETP.GT.AND P3, PT, R6.reuse, 0x19, PT ;  /* 0x000000190600780c */ /* 0x040fe40003f64270 */
[----:B------:R-:W-:-:S02]  /*60d0*/  ISETP.GT.AND P2, PT, R6, 0x20, PT ;  /* 0x000000200600780c */ /* 0x000fc40003f44270 */
[----:B------:R-:W-:Y:S02]  /*60e0*/  FMNMX.FTZ R6, R152, R9, !PT ;  /* 0x0000000998067209 */ /* 0x000fe40007810000 */
[----:B------:R-:W-:Y:S02]  /*60f0*/  FSEL R161, R161, -INF , P5 ;  /* 0xff800000a1a17808 */ /* 0x000fe40002800000 */
[----:B------:R-:W-:Y:S02]  /*6100*/  FMNMX.FTZ R6, R153, R6, !PT ;  /* 0x0000000699067209 */ /* 0x000fe40007810000 */
[----:B------:R-:W-:Y:S02]  /*6110*/  FSEL R164, R164, -INF , P4 ;  /* 0xff800000a4a47808 */ /* 0x000fe40002000000 */
[----:B------:R-:W-:Y:S02]  /*6120*/  FMNMX.FTZ R6, R156, R6, !PT ;  /* 0x000000069c067209 */ /* 0x000fe40007810000 */
[----:B------:R-:W-:-:S02]  /*6130*/  FSEL R165, R165, -INF , P3 ;  /* 0xff800000a5a57808 */ /* 0x000fc40001800000 */
[----:B------:R-:W-:Y:S02]  /*6140*/  FMNMX.FTZ R6, R157, R6, !PT ;  /* 0x000000069d067209 */ /* 0x000fe40007810000 */
[----:B------:R-:W-:Y:S02]  /*6150*/  FSEL R168, R168, -INF , P2 ;  /* 0xff800000a8a87808 */ /* 0x000fe40001000000 */
[----:B------:R-:W-:Y:S02]  /*6160*/  FMNMX.FTZ R6, R160, R6, !PT ;  /* 0x00000006a0067209 */ /* 0x000fe40007810000 */
[C---:B------:R-:W-:Y:S02]  /*6170*/  LOP3.LUT P2, RZ, R18.reuse, 0x8000, RZ, 0xc0, !PT ;  /* 0x0000800012ff7812 */ /* 0x040fe4000784c0ff */
[----:B------:R-:W-:Y:S02]  /*6180*/  FMNMX.FTZ R6, R161, R6, !PT ;  /* 0x00000006a1067209 */ /* 0x000fe40007810000 */
[----:B------:R-:W-:-:S02]  /*6190*/  LOP3.LUT P3, RZ, R18, 0x10000, RZ, 0xc0, !PT ;  /* 0x0001000012ff7812 */ /* 0x000fc4000786c0ff */
[----:B------:R-:W-:Y:S02]  /*61a0*/  FMNMX.FTZ R6, R164, R6, !PT ;  /* 0x00000006a4067209 */ /* 0x000fe40007810000 */
[----:B------:R-:W-:Y:S02]  /*61b0*/  FSEL R169, R169, -INF , P2 ;  /* 0xff800000a9a97808 */ /* 0x000fe40001000000 */
[----:B------:R-:W-:Y:S02]  /*61c0*/  FMNMX.FTZ R6, R165, R6, !PT ;  /* 0x00000006a5067209 */ /* 0x000fe40007810000 */
[----:B------:R-:W-:Y:S02]  /*61d0*/  LOP3.LUT P4, RZ, R18, 0x20000, RZ, 0xc0, !PT ;  /* 0x0002000012ff7812 */ /* 0x000fe4000788c0ff */
[----:B------:R-:W-:Y:S02]  /*61e0*/  FMNMX.FTZ R6, R168, R6, !PT ;  /* 0x00000006a8067209 */ /* 0x000fe40007810000 */
[----:B------:R-:W-:-:S02]  /*61f0*/  FSEL R172, R172, -INF , P3 ;  /* 0xff800000acac7808 */ /* 0x000fc40001800000 */
[----:B------:R-:W-:Y:S02]  /*6200*/  FMNMX.FTZ R6, R169, R6, !PT ;  /* 0x00000006a9067209 */ /* 0x000fe40007810000 */
[----:B------:R-:W-:Y:S02]  /*6210*/  LOP3.LUT P5, RZ, R18, 0x40000, RZ, 0xc0, !PT ;  /* 0x0004000012ff7812 */ /* 0x000fe400078ac0ff */
[----:B------:R-:W-:Y:S02]  /*6220*/  FSEL R173, R173, -INF , P4 ;  /* 0xff800000adad7808 */ /* 0x000fe40002000000 */
[----:B------:R-:W-:Y:S02]  /*6230*/  FMNMX.FTZ R6, R172, R6, !PT ;  /* 0x00000006ac067209 */ /* 0x000fe40007810000 */
[----:B------:R-:W-:Y:S02]  /*6240*/  FSEL R176, R176, -INF , P5 ;  /* 0xff800000b0b07808 */ /* 0x000fe40002800000 */
[----:B------:R-:W-:-:S02]  /*6250*/  FMNMX.FTZ R6, R173, R6, !PT ;  /* 0x00000006ad067209 */ /* 0x000fc40007810000 */
[----:B------:R-:W-:Y:S02]  /*6260*/  FSEL R177, R177, -INF , P6 ;  /* 0xff800000b1b17808 */ /* 0x000fe40003000000 */
[----:B------:R-:W-:Y:S02]  /*6270*/  FMNMX.FTZ R6, R176, R6, !PT ;  /* 0x00000006b0067209 */ /* 0x000fe40007810000 */
[----:B------:R-:W-:Y:S02]  /*6280*/  FSEL R180, R180, -INF , P1 ;  /* 0xff800000b4b47808 */ /* 0x000fe40000800000 */
[----:B------:R-:W-:Y:S02]  /*6290*/  FMNMX.FTZ R6, R177, R6, !PT ;  /* 0x00000006b1067209 */ /* 0x000fe40007810000 */
[----:B------:R-:W-:Y:S02]  /*62a0*/  FSEL R181, R181, -INF , P0 ;  /* 0xff800000b5b57808 */ /* 0x000fe40000000000 */
[----:B------:R-:W-:-:S02]  /*62b0*/  FMNMX.FTZ R6, R180, R6, !PT ;  /* 0x00000006b4067209 */ /* 0x000fc40007810000 */
[C---:B------:R-:W-:Y:S02]  /*62c0*/  ISETP.GT.AND P1, PT, R0.reuse, 0x21, PT ;  /* 0x000000210000780c */ /* 0x040fe40003f24270 */
[----:B------:R-:W-:Y:S02]  /*62d0*/  FMNMX.FTZ R6, R181, R6, !PT ;  /* 0x00000006b5067209 */ /* 0x000fe40007810000 */
[----:B------:R-:W-:Y:S02]  /*62e0*/  ISETP.GT.AND P6, PT, R0, 0x1, PT ;  /* 0x000000010000780c */ /* 0x000fe40003fc4270 */
[----:B------:R-:W-:Y:S01]  /*62f0*/  LOP3.LUT R18, R18, 0xffffbfff, RZ, 0xc0, !PT ;  /* 0xffffbfff12127812 */ /* 0x000fe200078ec0ff */
[----:B------:R-:W0:Y:S01]  /*6300*/  SHFL.BFLY PT, R10, R6, 0x2, 0x1f ;  /* 0x0c401f00060a7f89 */ /* 0x000e2200000e0000 */
[----:B------:R-:W-:Y:S02]  /*6310*/  FSEL R155, R155, -INF , P6 ;  /* 0xff8000009b9b7808 */ /* 0x000fe40003000000 */
[----:B------:R-:W-:-:S02]  /*6320*/  ISETP.GT.AND P4, PT, R0, RZ, PT ;  /* 0x000000ff0000720c */ /* 0x000fc40003f84270 */
[----:B------:R-:W-:Y:S02]  /*6330*/  ISETP.GT.AND P3, PT, R0, 0x8, PT ;  /* 0x000000080000780c */ /* 0x000fe40003f64270 */
[----:B------:R-:W-:Y:S02]  /*6340*/  @P1 LOP3.LUT R18, R18, 0x4000, RZ, 0xfc, !PT ;  /* 0x0000400012121812 */ /* 0x000fe400078efcff */
[C---:B------:R-:W-:Y:S02]  /*6350*/  ISETP.GT.AND P1, PT, R0.reuse, 0x20, PT ;  /* 0x000000200000780c */ /* 0x040fe40003f24270 */
[----:B------:R-:W-:Y:S02]  /*6360*/  ISETP.GT.AND P2, PT, R0, 0x9, PT ;  /* 0x000000090000780c */ /* 0x000fe40003f44270 */
[----:B------:R-:W-:Y:S02]  /*6370*/  FSEL R170, R170, -INF , P1 ;  /* 0xff800000aaaa7808 */ /* 0x000fe40000800000 */
[----:B------:R-:W-:-:S02]  /*6380*/  LOP3.LUT P1, RZ, R18, 0x4000, RZ, 0xc0, !PT ;  /* 0x0000400012ff7812 */ /* 0x000fc4000782c0ff */
[----:B------:R-:W-:Y:S02]  /*6390*/  FSEL R154, R154, -INF , P4 ;  /* 0xff8000009a9a7808 */ /* 0x000fe40002000000 */
[----:B------:R-:W-:Y:S02]  /*63a0*/  FSEL R171, R171, -INF , P1 ;  /* 0xff800000abab7808 */ /* 0x000fe40000800000 */
[----:B------:R-:W-:Y:S02]  /*63b0*/  LOP3.LUT P1, RZ, R18, 0x2000, RZ, 0xc0, !PT ;  /* 0x0000200012ff7812 */ /* 0x000fe4000782c0ff */
[----:B------:R-:W-:Y:S02]  /*63c0*/  FSEL R158, R158, -INF , P3 ;  /* 0xff8000009e9e7808 */ /* 0x000fe40001800000 */
[----:B0-----:R-:W-:Y:S02]  /*63d0*/  FMNMX.FTZ R6, R6, R10, !PT ;  /* 0x0000000a06067209 */ /* 0x001fe40007810000 */
[----:B------:R-:W-:-:S02]  /*63e0*/  FSEL R159, R159, -INF , P2 ;  /* 0xff8000009f9f7808 */ /* 0x000fc40001000000 */
[C---:B------:R-:W-:Y:S01]  /*63f0*/  ISETP.GT.AND P5, PT, R0.reuse, 0x10, PT ;  /* 0x000000100000780c */ /* 0x040fe20003fa4270 */
[----:B------:R-:W0:Y:S01]  /*6400*/  SHFL.BFLY PT, R10, R6, 0x1, 0x1f ;  /* 0x0c201f00060a7f89 */ /* 0x000e2200000e0000 */
[C---:B------:R-:W-:Y:S02]  /*6410*/  ISETP.GT.AND P4, PT, R0.reuse, 0x11, PT ;  /* 0x000000110000780c */ /* 0x040fe40003f84270 */
[C---:B------:R-:W-:Y:S02]  /*6420*/  ISETP.GT.AND P3, PT, R0.reuse, 0x18, PT ;  /* 0x000000180000780c */ /* 0x040fe40003f64270 */
        /* <DEDUP_REMOVED lines=9> */
[----:B------:R-:W-:Y:S02]  /*64c0*/  ISETP.GT.AND P5, PT, R0, 0x39, PT ;  /* 0x000000390000780c */ /* 0x000fe40003fa4270 */
[----:B0-----:R-:W-:Y:S02]  /*64d0*/  FMNMX.FTZ R6, R6, R10, !PT ;  /* 0x0000000a06067209 */ /* 0x001fe40007810000 */
[----:B------:R-:W-:Y:S02]  /*64e0*/  FSEL R174, R174, -INF , P0 ;  /* 0xff800000aeae7808 */ /* 0x000fe40000000000 */
[----:B------:R-:W-:Y:S02]  /*64f0*/  FSETP.NEU.FTZ.AND P6, PT, R6, -INF , PT ;  /* 0xff8000000600780b */ /* 0x000fe40003fdd000 */
[----:B------:R-:W-:Y:S02]  /*6500*/  FSEL R178, R178, -INF , P2 ;  /* 0xff800000b2b27808 */ /* 0x000fe40001000000 */
[----:B------:R-:W-:-:S02]  /*6510*/  FSEL R10, R6, RZ, P6 ;  /* 0x000000ff060a7208 */ /* 0x000fc40003000000 */
[----:B------:R-:W-:Y:S02]  /*6520*/  FSEL R179, R179, -INF , P3 ;  /* 0xff800000b3b37808 */ /* 0x000fe40001800000 */
[----:B------:R-:W-:Y:S01]  /*6530*/  FSEL R182, R182, -INF , P4 ;  /* 0xff800000b6b67808 */ /* 0x000fe20002000000 */
[----:B------:R-:W-:Y:S01]  /*6540*/  FADD.FTZ R10, -R10, R9 ;  /* 0x000000090a0a7221 */ /* 0x000fe20000010100 */
[----:B------:R-:W-:Y:S01]  /*6550*/  FMUL.FTZ R9, R6, UR10 ;  /* 0x0000000a06097c20 */ /* 0x000fe20008410000 */
[----:B------:R-:W-:Y:S02]  /*6560*/  FSEL R183, R183, -INF , P5 ;  /* 0xff800000b7b77808 */ /* 0x000fe40002800000 */
[----:B------:R-:W-:Y:S02]  /*6570*/  ISETP.NE.AND P2, PT, R17, RZ, PT ;  /* 0x000000ff1100720c */ /* 0x000fe40003f45270 */
[----:B------:R-:W-:Y:S02]  /*6580*/  FSEL R9, R9, RZ, P6 ;  /* 0x000000ff09097208 */ /* 0x000fe40003000000 */
[----:B------:R-:W-:-:S02]  /*6590*/  ISETP.GT.AND P6, PT, R0, 0x29, PT ;  /* 0x000000290000780c */ /* 0x000fc40003fc4270 */
[----:B------:R-:W-:Y:S01]  /*65a0*/  LOP3.LUT P0, RZ, R18, 0x1000, RZ, 0xc0, !PT ;  /* 0x0000100012ff7812 */ /* 0x000fe2000780c0ff */
        /* <DEDUP_REMOVED lines=16> */
[----:B------:R-:W-:Y:S01]  /*66b0*/  FMUL.FTZ R9, R10, UR10 ;  /* 0x0000000a0a097c20 */ /* 0x000fe20008410000 */
[----:B------:R-:W-:Y:S01]  /*66c0*/  IMAD.U32 R10, RZ, RZ, UR24 ;  /* 0x00000018ff0a7e24 */ /* 0x000fe2000f8e00ff */
[----:B------:R-:W-:Y:S01]  /*66d0*/  FSEL R175, R175, -INF , P6 ;  /* 0xff800000afaf7808 */ /* 0x000fe20003000000 */
[----:B------:R-:W-:Y:S01]  /*66e0*/  @!P2 IMAD R12, R12, 0x40, R16 ;  /* 0x000000400c0ca824 */ /* 0x000fe200078e0210 */
[----:B------:R-:W-:Y:S01]  /*66f0*/  MUFU.EX2 R152, R152 ;  /* 0x0000009800987308 */ /* 0x000fe20000000800 */
[----:B------:R-:W-:-:S03]  /*6700*/  @!P1 VIADD R0, R10, 0x28c40 ;  /* 0x00028c400a009836 */ /* 0x000fc60000000000 */
[----:B------:R-:W-:Y:S02]  /*6710*/  @!P2 LEA R12, R12, UR46, 0x2 ;  /* 0x0000002e0c0cac11 */ /* 0x000fe4000f8e10ff */
[----:B------:R-:W-:Y:S02]  /*6720*/  @!P1 PRMT R0, RZ, 0x654, R0 ;  /* 0x00000654ff009816 */ /* 0x000fe40000000000 */
[----:B------:R-:W0:Y:S02]  /*6730*/  MUFU.EX2 R9, R9 ;  /* 0x0000000900097308 */ /* 0x000e240000000800 */
[----:B------:R2:W-:Y:S06]  /*6740*/  @!P1 SYNCS.ARRIVE.TRANS64.RED.A1T0 RZ, [R0+URZ], RZ ;  /* 0x000000ff00ff99a7 */ /* 0x0005ec000810043f */
[----:B------:R-:W3:Y:S01]  /*6750*/  MUFU.EX2 R153, R153 ;  /* 0x0000009900997308 */ /* 0x000ee20000000800 */
[----:B--2---:R-:W-:-:S04]  /*6760*/  FMNMX.FTZ R0, R154, R8, !PT ;  /* 0x000000089a007209 */ /* 0x004fc80007810000 */
[----:B------:R-:W-:-:S03]  /*6770*/  FMNMX.FTZ R0, R155, R0, !PT ;  /* 0x000000009b007209 */ /* 0x000fc60007810000 */
[----:B------:R-:W2:Y:S01]  /*6780*/  MUFU.EX2 R156, R156 ;  /* 0x0000009c009c7308 */ /* 0x000ea20000000800 */
[----:B0-----:R-:W-:Y:S01]  /*6790*/  @!P2 STS [R12+0x28800], R9 ;  /* 0x028800090c00a388 */ /* 0x001fe20000000800 */
[----:B------:R-:W-:Y:S01]  /*67a0*/  FMNMX.FTZ R0, R158, R0, !PT ;  /* 0x000000009e007209 */ /* 0x000fe20007810000 */
[----:B------:R-:W-:Y:S01]  /*67b0*/  FFMA.FTZ R4, R9, R4, R152 ;  /* 0x0000000409047223 */ /* 0x000fe20000010098 */
[-C--:B------:R-:W-:Y:S01]  /*67c0*/  FMUL.FTZ R24, R24, R9.reuse ;  /* 0x0000000918187220 */ /* 0x080fe20000410000 */
[-C--:B------:R-:W-:Y:S01]  /*67d0*/  FMUL.FTZ R25, R25, R9.reuse ;  /* 0x0000000919197220 */ /* 0x080fe20000410000 */
[----:B------:R-:W-:Y:S01]  /*67e0*/  FMNMX.FTZ R0, R159, R0, !PT ;  /* 0x000000009f007209 */ /* 0x000fe20007810000 */
[-C--:B------:R-:W-:Y:S01]  /*67f0*/  FMUL.FTZ R28, R28, R9.reuse ;  /* 0x000000091c1c7220 */ /* 0x080fe20000410000 */
[----:B------:R-:W0:Y:S01]  /*6800*/  MUFU.EX2 R157, R157 ;  /* 0x0000009d009d7308 */ /* 0x000e220000000800 */
[----:B---3--:R-:W-:Y:S01]  /*6810*/  FADD.FTZ R4, R153, R4 ;  /* 0x0000000499047221 */ /* 0x008fe20000010000 */
[----:B------:R-:W-:Y:S01]  /*6820*/  FMNMX.FTZ R0, R162, R0, !PT ;  /* 0x00000000a2007209 */ /* 0x000fe20007810000 */
[-C--:B------:R-:W-:Y:S01]  /*6830*/  FMUL.FTZ R29, R29, R9.reuse ;  /* 0x000000091d1d7220 */ /* 0x080fe20000410000 */
[----:B------:R-:W-:Y:S01]  /*6840*/  F2FP.BF16.F32.PACK_AB R152, R153, R152 ;  /* 0x000000989998723e */ /* 0x000fe200000010ff */
[-C--:B------:R-:W-:Y:S01]  /*6850*/  FMUL.FTZ R32, R32, R9.reuse ;  /* 0x0000000920207220 */ /* 0x080fe20000410000 */
[----:B------:R-:W-:Y:S01]  /*6860*/  FMNMX.FTZ R0, R163, R0, !PT ;  /* 0x00000000a3007209 */ /* 0x000fe20007810000 */
[-C--:B------:R-:W-:Y:S01]  /*6870*/  FMUL.FTZ R33, R33, R9.reuse ;  /* 0x0000000921217220 */ /* 0x080fe20000410000 */
[----:B------:R-:W-:Y:S01]  /*6880*/  MUFU.EX2 R161, R161 ;  /* 0x000000a100a17308 */ /* 0x000fe20000000800 */
[----:B--2---:R-:W-:Y:S01]  /*6890*/  FADD.FTZ R4, R156, R4 ;  /* 0x000000049c047221 */ /* 0x004fe20000010000 */
[----:B------:R-:W-:Y:S01]  /*68a0*/  FMNMX.FTZ R0, R166, R0, !PT ;  /* 0x00000000a6007209 */ /* 0x000fe20007810000 */
[-C--:B------:R-:W-:Y:S01]  /*68b0*/  FMUL.FTZ R36, R36, R9.reuse ;  /* 0x0000000924247220 */ /* 0x080fe20000410000 */
[-C--:B------:R-:W-:Y:S01]  /*68c0*/  FMUL.FTZ R37, R37, R9.reuse ;  /* 0x0000000925257220 */ /* 0x080fe20000410000 */
[-C--:B------:R-:W-:Y:S01]  /*68d0*/  FMUL.FTZ R40, R40, R9.reuse ;  /* 0x0000000928287220 */ /* 0x080fe20000410000 */
[----:B------:R-:W-:Y:S01]  /*68e0*/  FMNMX.FTZ R0, R167, R0, !PT ;  /* 0x00000000a7007209 */ /* 0x000fe20007810000 */
[-C--:B------:R-:W-:Y:S01]  /*68f0*/  FMUL.FTZ R41, R41, R9.reuse ;  /* 0x0000000929297220 */ /* 0x080fe20000410000 */
[----:B------:R-:W-:Y:S01]  /*6900*/  MUFU.EX2 R164, R164 ;  /* 0x000000a400a47308 */ /* 0x000fe20000000800 */
[----:B0-----:R-:W-:Y:S01]  /*6910*/  FADD.FTZ R4, R157, R4 ;  /* 0x000000049d047221 */ /* 0x001fe20000010000 */
[----:B------:R-:W-:Y:S01]  /*6920*/  FMNMX.FTZ R0, R170, R0, !PT ;  /* 0x00000000aa007209 */ /* 0x000fe20007810000 */
[-C--:B------:R-:W-:Y:S01]  /*6930*/  FMUL.FTZ R44, R44, R9.reuse ;  /* 0x000000092c2c7220 */ /* 0x080fe20000410000 */
[-C--:B------:R-:W-:Y:S01]  /*6940*/  FMUL.FTZ R45, R45, R9.reuse ;  /* 0x000000092d2d7220 */ /* 0x080fe20000410000 */
[-C--:B------:R-:W-:Y:S01]  /*6950*/  FMUL.FTZ R48, R48, R9.reuse ;  /* 0x0000000930307220 */ /* 0x080fe20000410000 */
[----:B------:R-:W-:Y:S01]  /*6960*/  FMNMX.FTZ R0, R171, R0, !PT ;  /* 0x00000000ab007209 */ /* 0x000fe20007810000 */
[-C--:B------:R-:W-:Y:S01]  /*6970*/  FMUL.FTZ R49, R49, R9.reuse ;  /* 0x0000000931317220 */ /* 0x080fe20000410000 */
[----:B------:R-:W-:Y:S01]  /*6980*/  MUFU.EX2 R165, R165 ;  /* 0x000000a500a57308 */ /* 0x000fe20000000800 */
[-C--:B------:R-:W-:Y:S01]  /*6990*/  FMUL.FTZ R52, R52, R9.reuse ;  /* 0x0000000934347220 */ /* 0x080fe20000410000 */
        /* <DEDUP_REMOVED lines=24> */
[-C--:B------:R-:W-:Y:S01]  /*6b20*/  FMUL.FTZ R84, R84, R9.reuse ;  /* 0x0000000954547220 */ /* 0x080fe20000410000 */
[----:B------:R-:W0:Y:S01]  /*6b30*/  SHFL.BFLY PT, R11, R0, 0x2, 0x1f ;  /* 0x0c401f00000b7f89 */ /* 0x000e2200000e0000 */
        /* <DEDUP_REMOVED lines=38> */
[----:B0-----:R-:W-:-:S04]  /*6da0*/  FMNMX.FTZ R0, R0, R11, !PT ;  /* 0x0000000b00007209 */ /* 0x001fc80007810000 */
[----:B------:R-:W-:-:S04]  /*6db0*/  FSETP.NEU.FTZ.AND P3, PT, R0, -INF , PT ;  /* 0xff8000000000780b */ /* 0x000fc80003f7d000 */
[----:B------:R-:W-:-:S05]  /*6dc0*/  FSEL R11, R0, RZ, P3 ;  /* 0x000000ff000b7208 */ /* 0x000fca0001800000 */
[----:B------:R-:W-:Y:S02]  /*6dd0*/  FADD.FTZ R8, -R11, R8 ;  /* 0x000000080b087221 */ /* 0x000fe40000010100 */
[----:B------:R-:W0:Y:S02]  /*6de0*/  MUFU.EX2 R11, R160 ;  /* 0x000000a0000b7308 */ /* 0x000e240000000800 */
[----:B------:R-:W-:-:S06]  /*6df0*/  FMUL.FTZ R8, R8, UR10 ;  /* 0x0000000a08087c20 */ /* 0x000fcc0008410000 */
[----:B------:R-:W2:Y:S08]  /*6e00*/  MUFU.EX2 R8, R8 ;  /* 0x0000000800087308 */ /* 0x000eb00000000800 */
[----:B------:R-:W3:Y:S01]  /*6e10*/  MUFU.EX2 R160, R168 ;  /* 0x000000a800a07308 */ /* 0x000ee20000000800 */
[----:B0-----:R-:W-:-:S04]  /*6e20*/  FADD.FTZ R4, R11, R4 ;  /* 0x000000040b047221 */ /* 0x001fc80000010000 */
[----:B------:R-:W-:Y:S01]  /*6e30*/  FADD.FTZ R4, R161, R4 ;  /* 0x00000004a1047221 */ /* 0x000fe20000010000 */
[----:B--2---:R0:W-:Y:S03]  /*6e40*/  @!P2 STS [R12+0x28820], R8 ;  /* 0x028820080c00a388 */ /* 0x0041e60000000800 */
[----:B------:R-:W-:Y:S01]  /*6e50*/  FADD.FTZ R4, R164, R4 ;  /* 0x00000004a4047221 */ /* 0x000fe20000010000 */
[-C--:B------:R-:W-:Y:S01]  /*6e60*/  FMUL.FTZ R26, R26, R8.reuse ;  /* 0x000000081a1a7220 */ /* 0x080fe20000410000 */
[-C--:B------:R-:W-:Y:S01]  /*6e70*/  FMUL.FTZ R27, R27, R8.reuse ;  /* 0x000000081b1b7220 */ /* 0x080fe20000410000 */
[-C--:B------:R-:W-:Y:S01]  /*6e80*/  FMUL.FTZ R30, R30, R8.reuse ;  /* 0x000000081e1e7220 */ /* 0x080fe20000410000 */
[----:B------:R-:W-:Y:S01]  /*6e90*/  FADD.FTZ R4, R165, R4 ;  /* 0x00000004a5047221 */ /* 0x000fe20000010000 */
[-C--:B------:R-:W-:Y:S01]  /*6ea0*/  FMUL.FTZ R31, R31, R8.reuse ;  /* 0x000000081f1f7220 */ /* 0x080fe20000410000 */
[-C--:B------:R-:W-:Y:S01]  /*6eb0*/  FMUL.FTZ R34, R34, R8.reuse ;  /* 0x0000000822227220 */ /* 0x080fe20000410000 */
[----:B------:R-:W-:Y:S01]  /*6ec0*/  FMUL.FTZ R35, R35, R8 ;  /* 0x0000000823237220 */ /* 0x000fe20000410000 */
[----:B---3--:R-:W-:Y:S01]  /*6ed0*/  FADD.FTZ R4, R160, R4 ;  /* 0x00000004a0047221 */ /* 0x008fe20000010000 */
[----:B0-----:R-:W-:Y:S01]  /*6ee0*/  FMUL.FTZ R12, R0, UR10 ;  /* 0x0000000a000c7c20 */ /* 0x001fe20008410000 */
[C---:B------:R-:W-:Y:S01]  /*6ef0*/  F2FP.BF16.F32.PACK_AB R160, R169.reuse, R160 ;  /* 0x000000a0a9a0723e */ /* 0x040fe200000010ff */
[-C--:B------:R-:W-:Y:S01]  /*6f00*/  FMUL.FTZ R38, R38, R8.reuse ;  /* 0x0000000826267220 */ /* 0x080fe20000410000 */
[----:B------:R-:W-:Y:S01]  /*6f10*/  FADD.FTZ R4, R169, R4 ;  /* 0x00000004a9047221 */ /* 0x000fe20000010000 */
[-C--:B------:R-:W-:Y:S01]  /*6f20*/  FMUL.FTZ R39, R39, R8.reuse ;  /* 0x0000000827277220 */ /* 0x080fe20000410000 */
[----:B------:R-:W-:Y:S01]  /*6f30*/  FSEL R12, R12, RZ, P3 ;  /* 0x000000ff0c0c7208 */ /* 0x000fe20001800000 */
[-C--:B------:R-:W-:Y:S01]  /*6f40*/  FMUL.FTZ R42, R42, R8.reuse ;  /* 0x000000082a2a7220 */ /* 0x080fe20000410000 */
[-C--:B------:R-:W-:Y:S01]  /*6f50*/  FMUL.FTZ R43, R43, R8.reuse ;  /* 0x000000082b2b7220 */ /* 0x080fe20000410000 */
[-C--:B------:R-:W-:Y:S01]  /*6f60*/  FMUL.FTZ R46, R46, R8.reuse ;  /* 0x000000082e2e7220 */ /* 0x080fe20000410000 */
[----:B------:R-:W-:Y:S01]  /*6f70*/  FMUL.FTZ R47, R47, R8 ;  /* 0x000000082f2f7220 */ /* 0x000fe20000410000 */
[--C-:B------:R-:W-:Y:S01]  /*6f80*/  FFMA.FTZ R154, R154, UR10, -R12.reuse ;  /* 0x0000000a9a9a7c23 */ /* 0x100fe2000801080c */
[--C-:B------:R-:W-:Y:S01]  /*6f90*/  FFMA.FTZ R155, R155, UR10, -R12.reuse ;  /* 0x0000000a9b9b7c23 */ /* 0x100fe2000801080c */
[--C-:B------:R-:W-:Y:S01]  /*6fa0*/  FFMA.FTZ R158, R158, UR10, -R12.reuse ;  /* 0x0000000a9e9e7c23 */ /* 0x100fe2000801080c */
[--C-:B------:R-:W-:Y:S01]  /*6fb0*/  FFMA.FTZ R159, R159, UR10, -R12.reuse ;  /* 0x0000000a9f9f7c23 */ /* 0x100fe2000801080c */
        /* <DEDUP_REMOVED lines=10> */
[--C-:B------:R-:W-:Y:S01]  /*7060*/  FFMA.FTZ R178, R178, UR10, -R12.reuse ;  /* 0x0000000ab2b27c23 */ /* 0x100fe2000801080c */
[--C-:B------:R-:W-:Y:S01]  /*7070*/  FFMA.FTZ R179, R179, UR10, -R12.reuse ;  /* 0x0000000ab3b37c23 */ /* 0x100fe2000801080c */
[--C-:B------:R-:W-:Y:S01]  /*7080*/  FFMA.FTZ R182, R182, UR10, -R12.reuse ;  /* 0x0000000ab6b67c23 */ /* 0x100fe2000801080c */
[----:B------:R-:W-:Y:S01]  /*7090*/  FFMA.FTZ R12, R183, UR10, -R12 ;  /* 0x0000000ab70c7c23 */ /* 0x000fe2000801080c */
[----:B0-----:R-:W-:Y:S01]  /*70a0*/  F2FP.BF16.F32.PACK_AB R154, R157, R156 ;  /* 0x0000009c9d9a723e */ /* 0x001fe200000010ff */
[-C--:B------:R-:W-:Y:S01]  /*70b0*/  FMUL.FTZ R50, R50, R8.reuse ;  /* 0x0000000832327220 */ /* 0x080fe20000410000 */
[----:B------:R-:W-:Y:S01]  /*70c0*/  MUFU.EX2 R14, R159 ;  /* 0x0000009f000e7308 */ /* 0x000fe20000000800 */
[----:B--2---:R-:W-:Y:S01]  /*70d0*/  FFMA.FTZ R5, R8, R5, R153 ;  /* 0x0000000508057223 */ /* 0x004fe20000010099 */
[----:B------:R-:W-:Y:S01]  /*70e0*/  F2FP.BF16.F32.PACK_AB R156, R161, R11 ;  /* 0x0000000ba19c723e */ /* 0x000fe200000010ff */
[-C--:B------:R-:W-:Y:S01]  /*70f0*/  FMUL.FTZ R51, R51, R8.reuse ;  /* 0x0000000833337220 */ /* 0x080fe20000410000 */
[-C--:B------:R-:W-:Y:S01]  /*7100*/  FMUL.FTZ R54, R54, R8.reuse ;  /* 0x0000000836367220 */ /* 0x080fe20000410000 */
[-C--:B------:R-:W-:Y:S01]  /*7110*/  FMUL.FTZ R55, R55, R8.reuse ;  /* 0x0000000837377220 */ /* 0x080fe20000410000 */
[-C--:B------:R-:W-:Y:S01]  /*7120*/  FMUL.FTZ R58, R58, R8.reuse ;  /* 0x000000083a3a7220 */ /* 0x080fe20000410000 */
[-C--:B------:R-:W-:Y:S01]  /*7130*/  FMUL.FTZ R59, R59, R8.reuse ;  /* 0x000000083b3b7220 */ /* 0x080fe20000410000 */
[----:B------:R-:W-:Y:S01]  /*7140*/  MUFU.EX2 R13, R13 ;  /* 0x0000000d000d7308 */ /* 0x000fe20000000800 */
[C---:B---3--:R-:W-:Y:S01]  /*7150*/  FADD.FTZ R5, R155.reuse, R5 ;  /* 0x000000059b057221 */ /* 0x048fe20000010000 */
[----:B------:R-:W-:Y:S01]  /*7160*/  F2FP.BF16.F32.PACK_AB R153, R155, R153 ;  /* 0x000000999b99723e */ /* 0x000fe200000010ff */
[-C--:B------:R-:W-:Y:S01]  /*7170*/  FMUL.FTZ R62, R62, R8.reuse ;  /* 0x000000083e3e7220 */ /* 0x080fe20000410000 */
[-C--:B------:R-:W-:Y:S01]  /*7180*/  FMUL.FTZ R63, R63, R8.reuse ;  /* 0x000000083f3f7220 */ /* 0x080fe20000410000 */
[-C--:B------:R-:W-:Y:S01]  /*7190*/  FMUL.FTZ R66, R66, R8.reuse ;  /* 0x0000000842427220 */ /* 0x080fe20000410000 */
[-C--:B------:R-:W-:Y:S01]  /*71a0*/  FMUL.FTZ R67, R67, R8.reuse ;  /* 0x0000000843437220 */ /* 0x080fe20000410000 */
[-C--:B------:R-:W-:Y:S01]  /*71b0*/  FMUL.FTZ R70, R70, R8.reuse ;  /* 0x0000000846467220 */ /* 0x080fe20000410000 */
[----:B------:R0:W2:Y:S01]  /*71c0*/  MUFU.EX2 R155, R158 ;  /* 0x0000009e009b7308 */ /* 0x0000a20000000800 */
[-C--:B------:R-:W-:Y:S01]  /*71d0*/  FMUL.FTZ R71, R71, R8.reuse ;  /* 0x0000000847477220 */ /* 0x080fe20000410000 */
[-C--:B------:R-:W-:Y:S01]  /*71e0*/  FMUL.FTZ R74, R74, R8.reuse ;  /* 0x000000084a4a7220 */ /* 0x080fe20000410000 */
[-C--:B------:R-:W-:Y:S01]  /*71f0*/  FMUL.FTZ R75, R75, R8.reuse ;  /* 0x000000084b4b7220 */ /* 0x080fe20000410000 */
[-C--:B------:R-:W-:Y:S01]  /*7200*/  FMUL.FTZ R78, R78, R8.reuse ;  /* 0x000000084e4e7220 */ /* 0x080fe20000410000 */
[-C--:B------:R-:W-:Y:S01]  /*7210*/  FMUL.FTZ R79, R79, R8.reuse ;  /* 0x000000084f4f7220 */ /* 0x080fe20000410000 */
        /* <DEDUP_REMOVED lines=10> */
[----:B------:R0:W4:Y:S01]  /*72c0*/  MUFU.EX2 R159, R166 ;  /* 0x000000a6009f7308 */ /* 0x0001220000000800 */
[----:B--2---:R-:W-:Y:S01]  /*72d0*/  FADD.FTZ R5, R155, R5 ;  /* 0x000000059b057221 */ /* 0x004fe20000010000 */
[C---:B------:R-:W-:Y:S01]  /*72e0*/  F2FP.BF16.F32.PACK_AB R155, R14.reuse, R155 ;  /* 0x0000009b0e9b723e */ /* 0x040fe200000010ff */
[----:B------:R-:W-:Y:S01]  /*72f0*/  BAR.SYNC.DEFER_BLOCKING 0xf, 0x100 ;  /* 0x03c4000000007b1d */ /* 0x000fe20000010000 */
[-C--:B------:R-:W-:Y:S01]  /*7300*/  FMUL.FTZ R95, R95, R8.reuse ;  /* 0x000000085f5f7220 */ /* 0x080fe20000410000 */
[----:B------:R-:W-:Y:S01]  /*7310*/  FADD.FTZ R5, R14, R5 ;  /* 0x000000050e057221 */ /* 0x000fe20000010000 */
[-C--:B------:R-:W-:Y:S01]  /*7320*/  FMUL.FTZ R98, R98, R8.reuse ;  /* 0x0000000862627220 */ /* 0x080fe20000410000 */
[-C--:B------:R-:W-:Y:S01]  /*7330*/  FMUL.FTZ R99, R99, R8.reuse ;  /* 0x0000000863637220 */ /* 0x080fe20000410000 */
[-C--:B------:R-:W-:Y:S01]  /*7340*/  FMUL.FTZ R102, R102, R8.reuse ;  /* 0x0000000866667220 */ /* 0x080fe20000410000 */
[----:B------:R-:W2:Y:S01]  /*7350*/  MUFU.EX2 R167, R167 ;  /* 0x000000a700a77308 */ /* 0x000ea20000000800 */
[----:B------:R-:W-:Y:S01]  /*7360*/  FADD.FTZ R5, R13, R5 ;  /* 0x000000050d057221 */ /* 0x000fe20000010000 */
[----:B---3--:R-:W-:Y:S01]  /*7370*/  F2FP.BF16.F32.PACK_AB R157, R15, R13 ;  /* 0x0000000d0f9d723e */ /* 0x008fe200000010ff */
[----:B------:R-:W-:Y:S01]  /*7380*/  FMUL.FTZ R103, R103, R8 ;  /* 0x0000000867677220 */ /* 0x000fe20000410000 */
[----:B0-----:R-:W-:Y:S01]  /*7390*/  F2FP.BF16.F32.PACK_AB R166, R181, R180 ;  /* 0x000000b4b5a6723e */ /* 0x001fe200000010ff */
[----:B------:R-:W-:Y:S01]  /*73a0*/  FADD.FTZ R5, R15, R5 ;  /* 0x000000050f057221 */ /* 0x000fe20000010000 */
[-C--:B------:R-:W-:Y:S01]  /*73b0*/  FMUL.FTZ R106, R106, R8.reuse ;  /* 0x000000086a6a7220 */ /* 0x080fe20000410000 */
[-C--:B------:R-:W-:Y:S01]  /*73c0*/  FMUL.FTZ R107, R107, R8.reuse ;  /* 0x000000086b6b7220 */ /* 0x080fe20000410000 */
[----:B------:R-:W0:Y:S01]  /*73d0*/  MUFU.EX2 R170, R170 ;  /* 0x000000aa00aa7308 */ /* 0x000e220000000800 */
        /* <DEDUP_REMOVED lines=8> */
[C---:B--2---:R-:W-:Y:S01]  /*7460*/  FADD.FTZ R5, R167.reuse, R5 ;  /* 0x00000005a7057221 */ /* 0x044fe20000010000 */
[----:B------:R-:W-:Y:S01]  /*7470*/  F2FP.BF16.F32.PACK_AB R159, R167, R159 ;  /* 0x0000009fa79f723e */ /* 0x000fe200000010ff */
[----:B------:R2:W-:Y:S01]  /*7480*/  STSM.16.M88.4 [R19+0x26800], R152 ;  /* 0x0268009813007844 */ /* 0x0005e20000000200 */
[-C--:B------:R-:W-:Y:S01]  /*7490*/  FMUL.FTZ R122, R122, R8.reuse ;  /* 0x000000087a7a7220 */ /* 0x080fe20000410000 */
[-C--:B------:R-:W-:Y:S01]  /*74a0*/  FMUL.FTZ R123, R123, R8.reuse ;  /* 0x000000087b7b7220 */ /* 0x080fe20000410000 */
[-C--:B------:R-:W-:Y:S01]  /*74b0*/  FMUL.FTZ R126, R126, R8.reuse ;  /* 0x000000087e7e7220 */ /* 0x080fe20000410000 */
[----:B------:R2:W-:Y:S01]  /*74c0*/  STSM.16.M88.4 [R22], R156 ;  /* 0x0000009c16007844 */ /* 0x0005e20000000200 */
[----:B------:R-:W4:Y:S01]  /*74d0*/  MUFU.EX2 R163, R174 ;  /* 0x000000ae00a37308 */ /* 0x000f220000000800 */
        /* <DEDUP_REMOVED lines=18> */
[----:B------:R-:W-:-:S05]  /*7600*/  FMUL.FTZ R151, R151, R8 ;  /* 0x0000000897977220 */ /* 0x000fca0000410000 */
[----:B------:R-:W4:Y:S01]  /*7610*/  MUFU.EX2 R178, R178 ;  /* 0x000000b200b27308 */ /* 0x000f220000000800 */
[C---:B0-----:R-:W-:Y:S01]  /*7620*/  FADD.FTZ R5, R175.reuse, R5 ;  /* 0x00000005af057221 */ /* 0x041fe20000010000 */
[----:B------:R-:W-:-:S06]  /*7630*/  F2FP.BF16.F32.PACK_AB R163, R175, R163 ;  /* 0x000000a3afa3723e */ /* 0x000fcc00000010ff */
[----:B------:R-:W0:Y:S01]  /*7640*/  MUFU.EX2 R165, R179 ;  /* 0x000000b300a57308 */ /* 0x000e220000000800 */
[----:B---3--:R-:W-:Y:S01]  /*7650*/  FADD.FTZ R4, R162, R4 ;  /* 0x00000004a2047221 */ /* 0x008fe20000010000 */
[----:B------:R-:W-:-:S03]  /*7660*/  F2FP.BF16.F32.PACK_AB R162, R173, R162 ;  /* 0x000000a2ada2723e */ /* 0x000fc600000010ff */
[----:B------:R-:W-:Y:S02]  /*7670*/  FADD.FTZ R4, R173, R4 ;  /* 0x00000004ad047221 */ /* 0x000fe40000010000 */
[----:B------:R2:W-:Y:S01]  /*7680*/  STSM.16.M88.4 [R184], R160 ;  /* 0x000000a0b8007844 */ /* 0x0005e20000000200 */
[----:B------:R-:W3:Y:S01]  /*7690*/  MUFU.EX2 R167, R182 ;  /* 0x000000b600a77308 */ /* 0x000ee20000000800 */
[----:B----4-:R-:W-:Y:S01]  /*76a0*/  FADD.FTZ R5, R178, R5 ;  /* 0x00000005b2057221 */ /* 0x010fe20000010000 */
[----:B------:R-:W-:-:S04]  /*76b0*/  FADD.FTZ R4, R176, R4 ;  /* 0x00000004b0047221 */ /* 0x000fc80000010000 */
[----:B------:R-:W-:Y:S02]  /*76c0*/  FADD.FTZ R4, R177, R4 ;  /* 0x00000004b1047221 */ /* 0x000fe40000010000 */
[----:B------:R-:W4:Y:S01]  /*76d0*/  MUFU.EX2 R12, R12 ;  /* 0x0000000c000c7308 */ /* 0x000f220000000800 */
[C---:B0-----:R-:W-:Y:S01]  /*76e0*/  FADD.FTZ R5, R165.reuse, R5 ;  /* 0x00000005a5057221 */ /* 0x041fe20000010000 */
[----:B------:R-:W-:Y:S01]  /*76f0*/  F2FP.BF16.F32.PACK_AB R165, R165, R178 ;  /* 0x000000b2a5a5723e */ /* 0x000fe200000010ff */
[----:B------:R-:W-:-:S04]  /*7700*/  FADD.FTZ R4, R180, R4 ;  /* 0x00000004b4047221 */ /* 0x000fc80000010000 */
[----:B------:R-:W-:Y:S01]  /*7710*/  FADD.FTZ R4, R181, R4 ;  /* 0x00000004b5047221 */ /* 0x000fe20000010000 */
[----:B---3--:R-:W-:Y:S01]  /*7720*/  FADD.FTZ R5, R167, R5 ;  /* 0x00000005a7057221 */ /* 0x008fe20000010000 */
[----:B----4-:R-:W-:-:S03]  /*7730*/  F2FP.BF16.F32.PACK_AB R167, R12, R167 ;  /* 0x000000a70ca7723e */ /* 0x010fc600000010ff */
[----:B------:R-:W-:Y:S02]  /*7740*/  FADD.FTZ R5, R12, R5 ;  /* 0x000000050c057221 */ /* 0x000fe40000010000 */
[----:B------:R2:W-:Y:S01]  /*7750*/  STSM.16.M88.4 [R23], R164 ;  /* 0x000000a417007844 */ /* 0x0005e20000000200 */
[----:B------:R-:W-:Y:S05]  /*7760*/  @!P0 BRA `(.L_x_4439) ;  /* 0x0000000000048947 */ /* 0x000fea0003800000 */
[----:B------:R-:W-:Y:S01]  /*7770*/  BPT.TRAP 0x1 ;  /* 0x000000040000795c */ /* 0x000fe20000300000 */
.L_x_4439:
[----:B------:R0:W3:Y:S01]  /*7780*/  SYNCS.PHASECHK.TRANS64.TRYWAIT P2, [UR24+0x28c50], R7 ;  /* 0x028c5007ff0075a7 */ /* 0x0000e20008040158 */
[----:B------:R-:W-:Y:S05]  /*7790*/  @!P0 BRA `(.L_x_4440) ;  /* 0x0000000000048947 */ /* 0x000fea0003800000 */
[----:B------:R-:W-:Y:S01]  /*77a0*/  BPT.TRAP 0x1 ;  /* 0x000000040000795c */ /* 0x000fe20000300000 */
.L_x_4440:
[----:B---3--:R-:W-:Y:S05]  /*77b0*/  @P2 BRA `(.L_x_4441) ;  /* 0x0000000000082947 */ /* 0x008fea0003800000 */
[----:B------:R-:W3:Y:S02]  /*77c0*/  SYNCS.PHASECHK.TRANS64.TRYWAIT P2, [UR24+0x28c50], R7 ;  /* 0x028c5007ff0075a7 */ /* 0x000ee40008040158 */
[----:B---3--:R-:W-:Y:S05]  /*77d0*/  @!P2 BRA `(.L_x_4442) ;  /* 0x000000ec0078a947 */ /* 0x008fea0003800000 */
.L_x_4441:
        /* <DEDUP_REMOVED lines=42> */
.L_x_4434:
[----:B------:R-:W-:-:S06]  /*7a80*/  UISETP.GE.AND UP0, UPT, UR21, UR49, UPT ;  /* 0x000000311500728c */ /* 0x000fcc000bf06270 */
[----:B------:R-:W-:-:S13]  /*7a90*/  PLOP3.LUT P2, PT, PT, PT, UP0, 0x80, 0x0 ;  /* 0x000000000000781c */ /* 0x000fda0003f4f008 */
[----:B------:R-:W-:Y:S05]  /*7aa0*/  @!P2 BRA `(.L_x_4444) ;  /* 0x00000018002ca947 */ /* 0x000fea0003800000 */
[----:B------:R-:W-:Y:S01]  /*7ab0*/  IMAD.MOV.U32 R8, RZ, RZ, R0 ;  /* 0x000000ffff087224 */ /* 0x000fe200078e0000 */
[----:B------:R-:W-:Y:S01]  /*7ac0*/  UMOV UR22, UR37 ;  /* 0x0000002500167c82 */ /* 0x000fe20008000000 */
[----:B------:R-:W-:Y:S01]  /*7ad0*/  IMAD.MOV.U32 R9, RZ, RZ, R6 ;  /* 0x000000ffff097224 */ /* 0x000fe200078e0006 */
[----:B------:R-:W-:-:S06]  /*7ae0*/  ULDC UR20, c[0x0][0x988] ;  /* 0x0002620000147ab9 */ /* 0x000fcc0000000800 */
.L_x_4453:
[----:B------:R-:W-:-:S04]  /*7af0*/  UIADD3 UR37, UR22, 0x1, URZ ;  /* 0x0000000116257890 */ /* 0x000fc8000fffe03f */
[----:B------:R-:W-:-:S04]  /*7b00*/  UISETP.NE.AND UP0, UPT, UR37, 0x2, UPT ;  /* 0x000000022500788c */ /* 0x000fc8000bf05270 */
[----:B------:R-:W-:Y:S02]  /*7b10*/  USEL UR6, URZ, 0x1, UP0 ;  /* 0x000000013f067887 */ /* 0x000fe40008000000 */
[----:B------:R-:W-:Y:S02]  /*7b20*/  USEL UR37, UR37, URZ, UP0 ;  /* 0x0000003f25257287 */ /* 0x000fe40008000000 */
[----:B------:R-:W-:Y:S01]  /*7b30*/  ULOP3.LUT UR38, UR38, UR6, URZ, 0x3c, !UPT ;  /* 0x0000000626267292 */ /* 0x000fe2000f8e3c3f */
[----:B----4-:R-:W-:Y:S11]  /*7b40*/  @!P0 BRA `(.L_x_4445) ;  /* 0x0000000000048947 */ /* 0x010ff60003800000 */
[----:B------:R-:W-:Y:S01]  /*7b50*/  BPT.TRAP 0x1 ;  /* 0x000000040000795c */ /* 0x000fe20000300000 */
.L_x_4445:
[----:B------:R-:W-:Y:S01]  /*7b60*/  ULEA UR23, UR37, UR46, 0x3 ;  /* 0x0000002e25177291 */ /* 0x000fe2000f8e183f */
[----:B01----:R-:W-:-:S05]  /*7b70*/  IMAD.U32 R7, RZ, RZ, UR38 ;  /* 0x00000026ff077e24 */ /* 0x003fca000f8e00ff */
[----:B------:R-:W-:-:S04]  /*7b80*/  SHF.L.U32 R7, R7, 0x1f, RZ ;  /* 0x0000001f07077819 */ /* 0x000fc800000006ff */
[----:B------:R0:W1:Y:S01]  /*7b90*/  SYNCS.PHASECHK.TRANS64.TRYWAIT P2, [UR23+0x28c30], R7 ;  /* 0x028c3007ff0075a7 */ /* 0x0000620008040157 */
[----:B------:R-:W-:Y:S05]  /*7ba0*/  @!P0 BRA `(.L_x_4446) ;  /* 0x0000000000048947 */ /* 0x000fea0003800000 */
[----:B------:R-:W-:Y:S01]  /*7bb0*/  BPT.TRAP 0x1 ;  /* 0x000000040000795c */ /* 0x000fe20000300000 */
.L_x_4446:
[----:B-1----:R-:W-:Y:S05]  /*7bc0*/  @P2 BRA `(.L_x_4447) ;  /* 0x0000000000082947 */ /* 0x002fea0003800000 */
[----:B------:R-:W1:Y:S02]  /*7bd0*/  SYNCS.PHASECHK.TRANS64.TRYWAIT P2, [UR23+0x28c30], R7 ;  /* 0x028c3007ff0075a7 */ /* 0x000e640008040157 */
[----:B-1----:R-:W-:Y:S05]  /*7be0*/  @!P2 BRA `(.L_x_4448) ;  /* 0x000000e80088a947 */ /* 0x002fea0003800000 */
.L_x_4447:
[----:B------:R-:W-:Y:S01]  /*7bf0*/  R2UR UR18, R3 ;  /* 0x00000000031272ca */ /* 0x000fe200000e0000 */
[----:B--2---:R-:W-:Y:S01]  /*7c00*/  WARPGROUP.ARRIVE ;  /* 0x00000000000079c5 */ /* 0x004fe20000000000 */
        /* <DEDUP_REMOVED lines=37> */
[----:B------:R-:W1:Y:S02]  /*7e60*/  SHFL.BFLY PT, R6, R0, 0x2, 0x1f ;  /* 0x0c401f0000067f89 */ /* 0x000e6400000e0000 */
[----:B-1----:R-:W-:-:S05]  /*7e70*/  FMNMX.FTZ R6, R0, R6, !PT ;  /* 0x0000000600067209 */ /* 0x002fca0007810000 */
[----:B------:R-:W1:Y:S02]  /*7e80*/  SHFL.BFLY PT, R0, R6, 0x1, 0x1f ;  /* 0x0c201f0006007f89 */ /* 0x000e6400000e0000 */
[----:B-1----:R-:W-:-:S05]  /*7e90*/  FMNMX.FTZ R6, R6, R0, !PT ;  /* 0x0000000006067209 */ /* 0x002fca0007810000 */
        /* <DEDUP_REMOVED lines=16> */
[----:B------:R-:W1:Y:S01]  /*7fa0*/  MUFU.EX2 R9, R9 ;  /* 0x0000000900097308 */ /* 0x000e620000000800 */
[--C-:B------:R-:W-:Y:S01]  /*7fb0*/  FFMA.FTZ R176, R176, UR10, -R0.reuse ;  /* 0x0000000ab0b07c23 */ /* 0x100fe20008010800 */
[--C-:B------:R-:W-:Y:S01]  /*7fc0*/  FFMA.FTZ R177, R177, UR10, -R0.reuse ;  /* 0x0000000ab1b17c23 */ /* 0x100fe20008010800 */
[--C-:B------:R-:W-:Y:S01]  /*7fd0*/  FFMA.FTZ R180, R180, UR10, -R0.reuse ;  /* 0x0000000ab4b47c23 */ /* 0x100fe20008010800 */
[----:B------:R-:W-:-:S04]  /*7fe0*/  FFMA.FTZ R181, R181, UR10, -R0 ;  /* 0x0000000ab5b57c23 */ /* 0x000fc80008010800 */
[----:B------:R-:W2:Y:S08]  /*7ff0*/  MUFU.EX2 R153, R153 ;  /* 0x0000009900997308 */ /* 0x000eb00000000800 */
[----:B------:R-:W4:Y:S01]  /*8000*/  MUFU.EX2 R156, R156 ;  /* 0x0000009c009c7308 */ /* 0x000f220000000800 */
        /* <DEDUP_REMOVED lines=41> */
[----:B------:R-:W-:Y:S01]  /*82a0*/  FMNMX.FTZ R0, R154, R8, !PT ;  /* 0x000000089a007209 */ /* 0x000fe20007810000 */
[-C--:B------:R-:W-:Y:S01]  /*82b0*/  FMUL.FTZ R80, R80, R9.reuse ;  /* 0x0000000950507220 */ /* 0x080fe20000410000 */
[----:B------:R-:W-:Y:S01]  /*82c0*/  F2FP.BF16.F32.PACK_AB R152, R161, R152 ;  /* 0x00000098a198723e */ /* 0x000fe200000010ff */
[-C--:B------:R-:W-:Y:S01]  /*82d0*/  FMUL.FTZ R81, R81, R9.reuse ;  /* 0x0000000951517220 */ /* 0x080fe20000410000 */
[----:B------:R-:W-:Y:S01]  /*82e0*/  FMNMX.FTZ R0, R155, R0, !PT ;  /* 0x000000009b007209 */ /* 0x000fe20007810000 */
[-C--:B------:R-:W-:Y:S01]  /*82f0*/  FMUL.FTZ R84, R84, R9.reuse ;  /* 0x0000000954547220 */ /* 0x080fe20000410000 */
[----:B------:R-:W4:Y:S01]  /*8300*/  MUFU.EX2 R156, R168 ;  /* 0x000000a8009c7308 */ /* 0x000f220000000800 */
[----:B-1----:R-:W-:Y:S01]  /*8310*/  FADD.FTZ R4, R164, R4 ;  /* 0x00000004a4047221 */ /* 0x002fe20000010000 */
[----:B------:R-:W-:Y:S01]  /*8320*/  FMNMX.FTZ R0, R158, R0, !PT ;  /* 0x000000009e007209 */ /* 0x000fe20007810000 */
[-C--:B------:R-:W-:Y:S01]  /*8330*/  FMUL.FTZ R85, R85, R9.reuse ;  /* 0x0000000955557220 */ /* 0x080fe20000410000 */
[-C--:B------:R-:W-:Y:S01]  /*8340*/  FMUL.FTZ R88, R88, R9.reuse ;  /* 0x0000000958587220 */ /* 0x080fe20000410000 */
[-C--:B------:R-:W-:Y:S01]  /*8350*/  FMUL.FTZ R89, R89, R9.reuse ;  /* 0x0000000959597220 */ /* 0x080fe20000410000 */
[----:B------:R-:W-:Y:S01]  /*8360*/  FMNMX.FTZ R0, R159, R0, !PT ;  /* 0x000000009f007209 */ /* 0x000fe20007810000 */
[-C--:B------:R-:W-:Y:S01]  /*8370*/  FMUL.FTZ R92, R92, R9.reuse ;  /* 0x000000095c5c7220 */ /* 0x080fe20000410000 */
[----:B------:R-:W1:Y:S01]  /*8380*/  MUFU.EX2 R169, R169 ;  /* 0x000000a900a97308 */ /* 0x000e620000000800 */
        /* <DEDUP_REMOVED lines=48> */
[C---:B--2---:R-:W-:Y:S01]  /*8690*/  FADD.FTZ R4, R177.reuse, R4 ;  /* 0x00000004b1047221 */ /* 0x044fe20000010000 */
[----:B------:R-:W-:Y:S01]  /*86a0*/  F2FP.BF16.F32.PACK_AB R160, R177, R160 ;  /* 0x000000a0b1a0723e */ /* 0x000fe200000010ff */
[----:B---3--:R-:W2:Y:S01]  /*86b0*/  SHFL.BFLY PT, R10, R0, 0x2, 0x1f ;  /* 0x0c401f00000a7f89 */ /* 0x008ea200000e0000 */
[-C--:B------:R-:W-:Y:S01]  /*86c0*/  FMUL.FTZ R140, R140, R9.reuse ;  /* 0x000000098c8c7220 */ /* 0x080fe20000410000 */
[-C--:B------:R-:W-:Y:S01]  /*86d0*/  FMUL.FTZ R141, R141, R9.reuse ;  /* 0x000000098d8d7220 */ /* 0x080fe20000410000 */
[-C--:B------:R-:W-:Y:S01]  /*86e0*/  FMUL.FTZ R144, R144, R9.reuse ;  /* 0x0000000990907220 */ /* 0x080fe20000410000 */
[-C--:B------:R-:W-:Y:S01]  /*86f0*/  FMUL.FTZ R145, R145, R9.reuse ;  /* 0x0000000991917220 */ /* 0x080fe20000410000 */
[-C--:B------:R-:W-:Y:S01]  /*8700*/  FMUL.FTZ R148, R148, R9.reuse ;  /* 0x0000000994947220 */ /* 0x080fe20000410000 */
[----:B----4-:R-:W-:Y:S01]  /*8710*/  FADD.FTZ R4, R180, R4 ;  /* 0x00000004b4047221 */ /* 0x010fe20000010000 */
[----:B------:R-:W-:-:S03]  /*8720*/  FMUL.FTZ R149, R149, R9 ;  /* 0x0000000995957220 */ /* 0x000fc60000410000 */
[----:B-1----:R-:W-:Y:S01]  /*8730*/  FADD.FTZ R4, R181, R4 ;  /* 0x00000004b5047221 */ /* 0x002fe20000010000 */
[----:B--2---:R-:W-:-:S05]  /*8740*/  FMNMX.FTZ R0, R0, R10, !PT ;  /* 0x0000000a00007209 */ /* 0x004fca0007810000 */
[----:B------:R-:W1:Y:S02]  /*8750*/  SHFL.BFLY PT, R10, R0, 0x1, 0x1f ;  /* 0x0c201f00000a7f89 */ /* 0x000e6400000e0000 */
[----:B-1----:R-:W-:-:S05]  /*8760*/  FMNMX.FTZ R0, R0, R10, !PT ;  /* 0x0000000a00007209 */ /* 0x002fca0007810000 */
        /* <DEDUP_REMOVED lines=22> */
[----:B-1----:R-:W-:Y:S01]  /*88d0*/  F2FP.BF16.F32.PACK_AB R154, R165, R164 ;  /* 0x000000a4a59a723e */ /* 0x002fe200000010ff */
[----:B------:R-:W1:Y:S02]  /*88e0*/  MUFU.EX2 R155, R155 ;  /* 0x0000009b009b7308 */ /* 0x000e640000000800 */
        /* <DEDUP_REMOVED lines=31> */
[----:B-1----:R-:W-:Y:S01]  /*8ae0*/  F2FP.BF16.F32.PACK_AB R162, R181, R180 ;  /* 0x000000b4b5a2723e */ /* 0x002fe200000010ff */
[----:B------:R4:W-:Y:S01]  /*8af0*/  @!P2 STS [R11+0x28820], R8 ;  /* 0x028820080b00a388 */ /* 0x0009e20000000800 */
[-C--:B------:R-:W-:Y:S01]  /*8b00*/  FMUL.FTZ R51, R51, R8.reuse ;  /* 0x0000000833337220 */ /* 0x080fe20000410000 */
[----:B------:R-:W1:Y:S01]  /*8b10*/  MUFU.EX2 R166, R166 ;  /* 0x000000a600a67308 */ /* 0x000e620000000800 */
        /* <DEDUP_REMOVED lines=77> */
[----:B------:R-:W-:Y:S01]  /*8ff0*/  FMUL.FTZ R151, R151, R8 ;  /* 0x0000000897977220 */ /* 0x000fe20000410000 */
[----:B---3--:R-:W-:-:S04]  /*9000*/  FADD.FTZ R5, R182, R5 ;  /* 0x00000005b6057221 */ /* 0x008fc80000010000 */
[C---:B-1----:R-:W-:Y:S01]  /*9010*/  FADD.FTZ R5, R163.reuse, R5 ;  /* 0x00000005a3057221 */ /* 0x042fe20000010000 */
[----:B------:R-:W-:-:S05]  /*9020*/  F2FP.BF16.F32.PACK_AB R163, R163, R182 ;  /* 0x000000b6a3a3723e */ /* 0x000fca00000010ff */
[----:B------:R4:W-:Y:S01]  /*9030*/  STSM.16.M88.4 [R23], R160 ;  /* 0x000000a017007844 */ /* 0x0009e20000000200 */
[----:B------:R-:W-:Y:S05]  /*9040*/  @!P0 BRA `(.L_x_4449) ;  /* 0x0000000000048947 */ /* 0x000fea0003800000 */
[----:B------:R-:W-:Y:S01]  /*9050*/  BPT.TRAP 0x1 ;  /* 0x000000040000795c */ /* 0x000fe20000300000 */
.L_x_4449:
[----:B------:R1:W2:Y:S01]  /*9060*/  SYNCS.PHASECHK.TRANS64.TRYWAIT P2, [UR23+0x28c50], R7 ;  /* 0x028c5007ff0075a7 */ /* 0x0002a20008040157 */
[----:B------:R-:W-:Y:S05]  /*9070*/  @!P0 BRA `(.L_x_4450) ;  /* 0x0000000000048947 */ /* 0x000fea0003800000 */
[----:B------:R-:W-:Y:S01]  /*9080*/  BPT.TRAP 0x1 ;  /* 0x000000040000795c */ /* 0x000fe20000300000 */
.L_x_4450:
[----:B--2---:R-:W-:Y:S05]  /*9090*/  @P2 BRA `(.L_x_4451) ;  /* 0x0000000000082947 */ /* 0x004fea0003800000 */
[----:B------:R-:W2:Y:S02]  /*90a0*/  SYNCS.PHASECHK.TRANS64.TRYWAIT P2, [UR23+0x28c50], R7 ;  /* 0x028c5007ff0075a7 */ /* 0x000ea40008040157 */
[----:B--2---:R-:W-:Y:S05]  /*90b0*/  @!P2 BRA `(.L_x_4452) ;  /* 0x000000d4006ca947 */ /* 0x004fea0003800000 */
.L_x_4451:
[----:B------:R-:W-:Y:S01]  /*90c0*/  ULEA UR11, UR37, UR50, 0xc ;  /* 0x00000032250b7291 */ /* 0x000fe2000f8e603f */
[----:B------:R-:W-:Y:S01]  /*90d0*/  WARPGROUP.ARRIVE ;  /* 0x00000000000079c5 */ /* 0x000fe20000000000 */
[----:B------:R-:W-:Y:S01]  /*90e0*/  UMOV UR7, 0x40000040 ;  /* 0x4000004000077882 */ /* 0x000fe20000000000 */
[----:B------:R-:W-:Y:S01]  /*90f0*/  UISETP.GT.AND UP0, UPT, UR21, UR49, UPT ;  /* 0x000000311500728c */ /* 0x000fe2000bf04270 */
[----:B--2---:R-:W-:Y:S01]  /*9100*/  @!P1 VIADD R10, R10, 0x28c60 ;  /* 0x00028c600a0a9836 */ /* 0x004fe20000000000 */
[----:B------:R-:W-:Y:S01]  /*9110*/  UIADD3 UR21, UR21, -0x1, URZ ;  /* 0xffffffff15157890 */ /* 0x000fe2000fffe03f */
[----:B----4-:R-:W-:Y:S01]  /*9120*/  IMAD.MOV.U32 R8, RZ, RZ, R0 ;  /* 0x000000ffff087224 */ /* 0x010fe200078e0000 */
        /* <DEDUP_REMOVED lines=35> */
.L_x_4444:
[----:B------:R-:W5:Y:S01]  /*9360*/  SHFL.BFLY PT, R3, R4, 0x2, 0x1f ;  /* 0x0c401f0004037f89 */ /* 0x000f6200000e0000 */
[----:B------:R-:W-:Y:S08]  /*9370*/  BAR.ARV 0x8, 0x100 ;  /* 0x0204000000007b1d */ /* 0x000ff00000002000 */
[----:B------:R-:W-:Y:S01]  /*9380*/  BAR.SYNC.DEFER_BLOCKING 0xf, 0x100 ;  /* 0x03c4000000007b1d */ /* 0x000fe20000010000 */
[----:B------:R-:W-:Y:S01]  /*9390*/  ISETP.NE.AND P2, PT, R17, RZ, PT ;  /* 0x000000ff1100720c */ /* 0x000fe20003f45270 */
[----:B------:R-:W-:Y:S01]  /*93a0*/  IMAD.MOV.U32 R13, RZ, RZ, -0x800000 ;  /* 0xff800000ff0d7424 */ /* 0x000fe200078e00ff */
[----:B------:R-:W-:Y:S01]  /*93b0*/  UIADD3 UR47, UR47, 0x1, URZ ;  /* 0x000000012f2f7890 */ /* 0x000fe2000fffe03f */
[----:B------:R-:W-:-:S02]  /*93c0*/  IMAD.MOV.U32 R12, RZ, RZ, -0x800000 ;  /* 0xff800000ff0c7424 */ /* 0x000fc400078e00ff */
[----:B---34-:R-:W3:Y:S01]  /*93d0*/  SHFL.BFLY PT, R10, R5, 0x2, 0x1f ;  /* 0x0c401f00050a7f89 */ /* 0x018ee200000e0000 */
[----:B-----5:R-:W-:Y:S01]  /*93e0*/  FADD.FTZ R3, R3, R4 ;  /* 0x0000000403037221 */ /* 0x020fe20000010000 */
[----:B------:R-:W-:-:S04]  /*93f0*/  IMAD.MOV.U32 R4, RZ, RZ, RZ ;  /* 0x000000ffff047224 */ /* 0x000fc800078e00ff */
[----:B------:R-:W4:Y:S01]  /*9400*/  SHFL.BFLY PT, R8, R3, 0x1, 0x1f ;  /* 0x0c201f0003087f89 */ /* 0x000f2200000e0000 */
[----:B---3--:R-:W-:Y:S01]  /*9410*/  FADD.FTZ R10, R10, R5 ;  /* 0x000000050a0a7221 */ /* 0x008fe20000010000 */
[----:B------:R-:W-:-:S04]  /*9420*/  IMAD.U32 R5, RZ, RZ, UR10 ;  /* 0x0000000aff057e24 */ /* 0x000fc8000f8e00ff */
[----:B01----:R-:W0:Y:S01]  /*9430*/  SHFL.BFLY PT, R7, R10, 0x1, 0x1f ;  /* 0x0c201f000a077f89 */ /* 0x003e2200000e0000 */
[----:B----4-:R-:W-:Y:S01]  /*9440*/  FADD.FTZ R9, R3, R8 ;  /* 0x0000000803097221 */ /* 0x010fe20000010000 */
[----:B------:R-:W-:-:S04]  /*9450*/  IMAD.MOV.U32 R3, RZ, RZ, RZ ;  /* 0x000000ffff037224 */ /* 0x000fc800078e00ff */
[----:B------:R-:W-:-:S13]  /*9460*/  FSETP.NE.FTZ.AND P0, PT, R9, RZ, PT ;  /* 0x000000ff0900720b */ /* 0x000fda0003f15000 */
[----:B------:R-:W1:Y:S01]  /*9470*/  @P0 MUFU.LG2 R8, R9 ;  /* 0x0000000900080308 */ /* 0x000e620000000c00 */
[----:B------:R-:W-:Y:S01]  /*9480*/  @P0 FMUL.FTZ R5, R5, 0.69314718246459960938 ;  /* 0x3f31721805050820 */ /* 0x000fe20000410000 */
[----:B0-----:R-:W-:-:S05]  /*9490*/  FADD.FTZ R7, R10, R7 ;  /* 0x000000070a077221 */ /* 0x001fca0000010000 */
[----:B------:R-:W-:Y:S01]  /*94a0*/  FSETP.NE.FTZ.AND P1, PT, R7, RZ, PT ;  /* 0x000000ff0700720b */ /* 0x000fe20003f35000 */
[----:B------:R-:W0:Y:S01]  /*94b0*/  @P0 MUFU.RCP R4, R9 ;  /* 0x0000000900040308 */ /* 0x000e220000001000 */
[----:B-1----:R-:W-:-:S11]  /*94c0*/  @P0 FMUL.FTZ R8, R8, 0.69314718246459960938 ;  /* 0x3f31721808080820 */ /* 0x002fd60000410000 */
[----:B------:R-:W1:Y:S01]  /*94d0*/  @P1 MUFU.RCP R3, R7 ;  /* 0x0000000700031308 */ /* 0x000e620000001000 */
[----:B------:R-:W-:Y:S01]  /*94e0*/  @P0 FFMA.FTZ R13, R5, R6, R8 ;  /* 0x00000006050d0223 */ /* 0x000fe20000010008 */
[----:B------:R-:W-:Y:S01]  /*94f0*/  IMAD.U32 R5, RZ, RZ, UR37 ;  /* 0x00000025ff057e24 */ /* 0x000fe2000f8e00ff */
[----:B------:R-:W-:Y:S01]  /*9500*/  UIADD3 UR37, UR37, 0x1, URZ ;  /* 0x0000000125257890 */ /* 0x000fe2000fffe03f */
[----:B------:R-:W-:Y:S01]  /*9510*/  PLOP3.LUT P0, PT, PT, PT, PT, 0x8, 0x0 ;  /* 0x000000000000781c */ /* 0x000fe20003f0e170 */
[-C--:B0-----:R-:W-:Y:S01]  /*9520*/  FMUL.FTZ R24, R24, R4.reuse ;  /* 0x0000000418187220 */ /* 0x081fe20000410000 */
[----:B------:R-:W-:Y:S02]  /*9530*/  @!P2 IMAD R5, R5, 0x40, R16 ;  /* 0x000000400505a824 */ /* 0x000fe400078e0210 */
[-C--:B------:R-:W-:Y:S01]  /*9540*/  FMUL.FTZ R25, R25, R4.reuse ;  /* 0x0000000419197220 */ /* 0x080fe20000410000 */
[-C--:B------:R-:W-:Y:S01]  /*9550*/  FMUL.FTZ R28, R28, R4.reuse ;  /* 0x000000041c1c7220 */ /* 0x080fe20000410000 */
[-C--:B------:R-:W-:Y:S01]  /*9560*/  FMUL.FTZ R29, R29, R4.reuse ;  /* 0x000000041d1d7220 */ /* 0x080fe20000410000 */
[-C--:B------:R-:W-:Y:S01]  /*9570*/  FMUL.FTZ R32, R32, R4.reuse ;  /* 0x0000000420207220 */ /* 0x080fe20000410000 */
[----:B------:R-:W-:Y:S01]  /*9580*/  @!P2 LEA R6, R5, UR46, 0x2 ;  /* 0x0000002e0506ac11 */ /* 0x000fe2000f8e10ff */
[-C--:B------:R-:W-:Y:S01]  /*9590*/  FMUL.FTZ R33, R33, R4.reuse ;  /* 0x0000000421217220 */ /* 0x080fe20000410000 */
[----:B------:R-:W0:Y:S01]  /*95a0*/  @P1 MUFU.LG2 R5, R7 ;  /* 0x0000000700051308 */ /* 0x000e220000000c00 */
        /* <DEDUP_REMOVED lines=60> */
[----:B---3--:R-:W-:Y:S01]  /*9970*/  IMAD.U32 R4, RZ, RZ, UR10 ;  /* 0x0000000aff047e24 */ /* 0x008fe2000f8e00ff */
[----:B------:R-:W-:Y:S01]  /*9980*/  UISETP.NE.AND UP0, UPT, UR37, 0x2, UPT ;  /* 0x000000022500788c */ /* 0x000fe2000bf05270 */
[----:B0-----:R-:W-:Y:S01]  /*9990*/  @P1 FMUL.FTZ R5, R5, 0.69314718246459960938 ;  /* 0x3f31721805051820 */ /* 0x001fe20000410000 */
[-C--:B------:R-:W-:Y:S01]  /*99a0*/  FMUL.FTZ R26, R26, R3.reuse ;  /* 0x000000031a1a7220 */ /* 0x080fe20000410000 */
[----:B------:R-:W-:Y:S01]  /*99b0*/  @P1 FMUL.FTZ R4, R4, 0.69314718246459960938 ;  /* 0x3f31721804041820 */ /* 0x000fe20000410000 */
[----:B------:R-:W-:Y:S01]  /*99c0*/  USEL UR4, URZ, 0x1, UP0 ;  /* 0x000000013f047887 */ /* 0x000fe20008000000 */
        /* <DEDUP_REMOVED lines=66> */
[----:B-1----:R-:W-:Y:S11]  /*9df0*/  BAR.ARV 0xe, 0x100 ;  /* 0x0384000000007b1d */ /* 0x002ff60000002000 */
.L_x_4414:
        /* <DEDUP_REMOVED lines=12> */
[----:B------:R-:W3:Y:S01]  /*9ec0*/  LDL R0, [R1+0x60] ;  /* 0x0000600001007983 */ /* 0x000ee20000100800 */
        /* <DEDUP_REMOVED lines=20> */
[----:B------:R-:W-:-:S04]  /*a010*/  UIADD3 UR4, UP0, UR4, UR12, URZ ;  /* 0x0000000c04047290 */ /* 0x000fc8000ff1e03f */
[----:B------:R-:W-:Y:S01]  /*a020*/  UIADD3.X UR8, UR8, UR13, URZ, UP0, !UPT ;  /* 0x0000000d08087290 */ /* 0x000fe200087fe43f */
[----:B---3--:R-:W-:-:S03]  /*a030*/  IMAD.WIDE R20, R0, 0x2, R14 ;  /* 0x0000000200147825 */ /* 0x008fc600078e020e */
        /* <DEDUP_REMOVED lines=172> */
[----:B0-----:R-:W-:Y:S02]  /*ab00*/  IMAD.U32 R4, RZ, RZ, UR10 ;  /* 0x0000000aff047e24 */ /* 0x001fe4000f8e00ff */
[----:B------:R-:W-:Y:S01]  /*ab10*/  IMAD.U32 R5, RZ, RZ, UR11 ;  /* 0x0000000bff057e24 */ /* 0x000fe2000f8e00ff */
[----:B------:R-:W-:Y:S06]  /*ab20*/  BAR.SYNC.DEFER_BLOCKING 0x1, 0x100 ;  /* 0x0044000000007b1d */ /* 0x000fec0000010000 */
[----:B------:R0:W3:Y:S02]  /*ab30*/  @P1 LDG.E R3, desc[UR40][R4.64] ;  /* 0x0000002804031981 */ /* 0x0000e4000c1e1900 */
[----:B0-----:R-:W-:Y:S01]  /*ab40*/  IMAD.U32 R4, RZ, RZ, UR4 ;  /* 0x00000004ff047e24 */ /* 0x001fe2000f8e00ff */
[----:B------:R-:W-:Y:S01]  /*ab50*/  UISETP.NE.AND UP0, UPT, UR9, URZ, UPT ;  /* 0x0000003f0900728c */ /* 0x000fe2000bf05270 */
[----:B------:R-:W-:Y:S01]  /*ab60*/  IMAD.U32 R5, RZ, RZ, UR8 ;  /* 0x00000008ff057e24 */ /* 0x000fe2000f8e00ff */
[----:B------:R-:W-:-:S04]  /*ab70*/  ULDC UR4, c[0x0][0xad4] ;  /* 0x0002b50000047ab9 */ /* 0x000fc80000000800 */
[----:B------:R0:W5:Y:S01]  /*ab80*/  @P0 LDG.E R0, desc[UR40][R4.64] ;  /* 0x0000002804000981 */ /* 0x000162000c1e1900 */
[----:B------:R-:W-:Y:S01]  /*ab90*/  ULDC UR8, c[0x0][0xa88] ;  /* 0x0002a20000087ab9 */ /* 0x000fe20000000800 */
[----:B------:R-:W-:Y:S02]  /*aba0*/  ULOP3.LUT UR43, UR43, 0xff, URZ, 0xc0, !UPT ;  /* 0x000000ff2b2b7892 */ /* 0x000fe4000f8ec03f */
[----:B------:R-:W-:Y:S01]  /*abb0*/  USEL UR10, UR9, UR4, UP0 ;  /* 0x00000004090a7287 */ /* 0x000fe20008000000 */
[----:B---3--:R-:W-:Y:S01]  /*abc0*/  @P1 R2UR UR8, R3 ;  /* 0x00000000030812ca */ /* 0x008fe200000e0000 */
[----:B0-----:R-:W-:-:S14]  /*abd0*/  @P1 BRA `(.L_x_4456) ;  /* 0x0000000000181947 */ /* 0x001fdc0003800000 */
[----:B------:R-:W-:Y:S05]  /*abe0*/  @!P0 BRA `(.L_x_4456) ;  /* 0x0000000000148947 */ /* 0x000fea0003800000 */
[----:B------:R-:W3:Y:S04]  /*abf0*/  LDG.E R6, desc[UR40][R4.64] ;  /* 0x0000002804067981 */ /* 0x000ee8000c1e1900 */
[----:B------:R-:W4:Y:S01]  /*ac00*/  LDG.E R3, desc[UR40][R4.64+0x4] ;  /* 0x0000042804037981 */ /* 0x000f22000c1e1900 */
[----:B---3--:R-:W-:Y:S02]  /*ac10*/  R2UR UR4, R6 ;  /* 0x00000000060472ca */ /* 0x008fe400000e0000 */
[----:B----4-:R-:W-:-:S13]  /*ac20*/  R2UR UR8, R3 ;  /* 0x00000000030872ca */ /* 0x010fda00000e0000 */
[----:B------:R-:W-:-:S12]  /*ac30*/  UIADD3 UR8, -UR4, UR8, URZ ;  /* 0x0000000804087290 */ /* 0x000fd8000fffe13f */
.L_x_4456:
        /* <DEDUP_REMOVED lines=11> */
[----:B------:R-:W3:Y:S01]  /*acf0*/  LDL R10, [R1+0x5c] ;  /* 0x00005c00010a7983 */ /* 0x000ee20000100800 */
[----:B------:R-:W0:Y:S01]  /*ad00*/  LDC R0, c[0x0][0xbe8] ;  /* 0x0002fa00ff007b82 */ /* 0x000e220000000800 */
[----:B------:R-:W-:Y:S01]  /*ad10*/  UISETP.GT.AND UP1, UPT, UR10, 0x1, UPT ;  /* 0x000000010a00788c */ /* 0x000fe2000bf24270 */
[----:B------:R-:W-:Y:S01]  /*ad20*/  VIADD R9, R186, UR39 ;  /* 0x00000027ba097c36 */ /* 0x000fe20008000000 */
[----:B------:R-:W-:Y:S01]  /*ad30*/  UMOV UR18, 0x9b8 ;  /* 0x000009b800127882 */ /* 0x000fe20000000000 */
[----:B------:R-:W-:Y:S02]  /*ad40*/  UISETP.NE.U32.AND UP0, UPT, UR12, URZ, UPT ;  /* 0x0000003f0c00728c */ /* 0x000fe4000bf05070 */
[----:B------:R-:W-:Y:S01]  /*ad50*/  USEL UR18, UR18, 0x978, UP1 ;  /* 0x0000097812127887 */ /* 0x000fe20008800000 */
[----:B------:R-:W-:Y:S01]  /*ad60*/  IMAD.MOV.U32 R3, RZ, RZ, R9 ;  /* 0x000000ffff037224 */ /* 0x000fe200078e0009 */
[----:B------:R-:W-:Y:S02]  /*ad70*/  UISETP.NE.AND.EX UP0, UPT, UR13, URZ, UPT, UP0 ;  /* 0x0000003f0d00728c */ /* 0x000fe4000bf05300 */
[----:B------:R-:W-:-:S02]  /*ad80*/  USEL UR16, UR43, URZ, UP1 ;  /* 0x0000003f2b107287 */ /* 0x000fc40008800000 */
[----:B------:R-:W-:Y:S02]  /*ad90*/  USEL UR45, UR45, URZ, !UP0 ;  /* 0x0000003f2d2d7287 */ /* 0x000fe4000c000000 */
[----:B------:R-:W-:-:S04]  /*ada0*/  USEL UR44, UR44, URZ, !UP0 ;  /* 0x0000003f2c2c7287 */ /* 0x000fc8000c000000 */
[----:B------:R-:W-:Y:S01]  /*adb0*/  ULDC.64 UR14, c[0x0][UR18+0x228] ;  /* 0x00008a00120e7abb */ /* 0x000fe20008000a00 */
[----:B------:R-:W-:Y:S01]  /*adc0*/  ULDC.64 UR12, c[0x0][UR18+0x220] ;  /* 0x00008800120c7abb */ /* 0x000fe20008000a00 */
[----:B------:R-:W-:Y:S02]  /*add0*/  UIMAD.WIDE.U32 UR20, UR14, UR16, URZ ;  /* 0x000000100e1472a5 */ /* 0x000fe4000f8e003f */
[----:B------:R-:W-:Y:S01]  /*ade0*/  UIMAD UR19, UR15, UR16, URZ ;  /* 0x000000100f1372a4 */ /* 0x000fe2000f8e023f */
[----:B0-----:R-:W-:Y:S01]  /*adf0*/  ISETP.NE.AND P0, PT, R0, 0x1, PT ;  /* 0x000000010000780c */ /* 0x001fe20003f05270 */
[----:B------:R-:W-:Y:S01]  /*ae00*/  UIMAD.WIDE.U32 UR14, UR12, UR45, URZ ;  /* 0x0000002d0c0e72a5 */ /* 0x000fe2000f8e003f */
[----:B------:R-:W-:Y:S01]  /*ae10*/  ULDC.64 UR10, c[0x0][UR18+0x218] ;  /* 0x00008600120a7abb */ /* 0x000fe20008000a00 */
[----:B------:R-:W-:Y:S02]  /*ae20*/  UIMAD UR45, UR13, UR45, URZ ;  /* 0x0000002d0d2d72a4 */ /* 0x000fe4000f8e023f */
[----:B------:R-:W-:-:S02]  /*ae30*/  UIMAD.WIDE.U32 UR16, UR10, UR42, URZ ;  /* 0x0000002a0a1072a5 */ /* 0x000fc4000f8e003f */
[----:B------:R-:W-:Y:S02]  /*ae40*/  UIMAD UR10, UR11, UR42, URZ ;  /* 0x0000002a0b0a72a4 */ /* 0x000fe4000f8e023f */
[----:B------:R-:W-:Y:S02]  /*ae50*/  UIMAD UR44, UR12, UR44, UR45 ;  /* 0x0000002c0c2c72a4 */ /* 0x000fe4000f8e022d */
[----:B------:R-:W-:Y:S02]  /*ae60*/  UIADD3 UR19, UR21, UR19, URZ ;  /* 0x0000001315137290 */ /* 0x000fe4000fffe03f */
[----:B------:R-:W0:Y:S01]  /*ae70*/  @P0 LDC R4, c[0x0][0xbec] ;  /* 0x0002fb00ff040b82 */ /* 0x000e220000000800 */
[----:B------:R-:W-:Y:S02]  /*ae80*/  UIADD3 UR11, UR17, UR10, URZ ;  /* 0x0000000a110b7290 */ /* 0x000fe4000fffe03f */
[----:B------:R-:W-:Y:S02]  /*ae90*/  UIADD3 UR16, UP0, UP2, UR14, UR16, UR4 ;  /* 0x000000100e107290 */ /* 0x000fe4000fa1e004 */
[----:B------:R-:W-:Y:S01]  /*aea0*/  UIADD3 UR10, UR15, UR44, URZ ;  /* 0x0000002c0f0a7290 */ /* 0x000fe2000fffe03f */
[----:B------:R-:W-:-:S02]  /*aeb0*/  IMAD.U32 R6, RZ, RZ, UR19 ;  /* 0x00000013ff067e24 */ /* 0x000fc4000f8e00ff */
[----:B------:R-:W1:Y:S01]  /*aec0*/  @P0 LDC R5, c[0x0][0xbf0] ;  /* 0x0002fc00ff050b82 */ /* 0x000e620000000800 */
[----:B------:R-:W-:Y:S01]  /*aed0*/  UIADD3.X UR10, UR10, UR11, UR22, UP0, UP2 ;  /* 0x0000000b0a0a7290 */ /* 0x000fe200087e4416 */
[----:B0-----:R-:W-:-:S05]  /*aee0*/  @P0 IMAD.HI.U32 R4, R9, R4, RZ ;  /* 0x0000000409040227 */ /* 0x001fca00078e00ff */
[----:B-1----:R-:W-:Y:S01]  /*aef0*/  @P0 SHF.R.U32.HI R3, RZ, R5, R4 ;  /* 0x00000005ff030219 */ /* 0x002fe20000011604 */
[----:B------:R-:W-:-:S04]  /*af00*/  IMAD.U32 R4, RZ, RZ, UR20 ;  /* 0x00000014ff047e24 */ /* 0x000fc8000f8e00ff */
[--C-:B------:R-:W-:Y:S01]  /*af10*/  IMAD.MOV R7, RZ, RZ, -R3.reuse ;  /* 0x000000ffff077224 */ /* 0x100fe200078e0a03 */
[----:B------:R-:W-:Y:S02]  /*af20*/  IADD3 R4, P0, P2, R3, UR16, R4 ;  /* 0x0000001003047c10 */ /* 0x000fe4000fa1e004 */
[----:B------:R-:W-:Y:S01]  /*af30*/  SHF.R.S32.HI R3, RZ, 0x1f, R3 ;  /* 0x0000001fff037819 */ /* 0x000fe20000011403 */
[C---:B------:R-:W-:Y:S02]  /*af40*/  IMAD R7, R0.reuse, R7, R9 ;  /* 0x0000000700077224 */ /* 0x040fe400078e0209 */
[----:B------:R-:W-:Y:S01]  /*af50*/  IMAD R9, R0, UR8, RZ ;  /* 0x0000000800097c24 */ /* 0x000fe2000f8e02ff */
[----:B------:R-:W-:Y:S01]  /*af60*/  IADD3.X R5, R3, UR10, R6, P0, P2 ;  /* 0x0000000a03057c10 */ /* 0x000fe200087e4406 */
[----:B------:R-:W-:Y:S01]  /*af70*/  ULDC.64 UR10, c[0x0][UR18+0x210] ;  /* 0x00008400120a7abb */ /* 0x000fe20008000a00 */
[----:B------:R-:W-:Y:S01]  /*af80*/  SHF.R.S32.HI R3, RZ, 0x1f, R7 ;  /* 0x0000001fff037819 */ /* 0x000fe20000011407 */
[----:B------:R-:W-:-:S02]  /*af90*/  IMAD R6, R7, UR11, RZ ;  /* 0x0000000b07067c24 */ /* 0x000fc4000f8e02ff */
[----:B------:R-:W-:-:S04]  /*afa0*/  IMAD.WIDE.U32 R4, R7, UR10, R4 ;  /* 0x0000000a07047c25 */ /* 0x000fc8000f8e0004 */
[----:B------:R-:W-:Y:S01]  /*afb0*/  IMAD R3, R3, UR10, R6 ;  /* 0x0000000a03037c24 */ /* 0x000fe2000f8e0206 */
[----:B------:R-:W-:Y:S01]  /*afc0*/  ULDC.64 UR10, c[0x0][0xba8] ;  /* 0x0002ea00000a7ab9 */ /* 0x000fe20000000a00 */
[----:B------:R-:W-:Y:S01]  /*afd0*/  @!UP1 ULDC UR10, c[0x0][0xb50] ;  /* 0x0002d400000a9ab9 */ /* 0x000fe20000000800 */
[----:B------:R-:W-:Y:S01]  /*afe0*/  @!UP1 ULDC UR11, c[0x0][0xb54] ;  /* 0x0002d500000b9ab9 */ /* 0x000fe20000000800 */
[----:B------:R-:W-:Y:S01]  /*aff0*/  IMAD.IADD R3, R5, 0x1, R3 ;  /* 0x0000000105037824 */ /* 0x000fe200078e0203 */
[----:B------:R-:W-:Y:S01]  /*b000*/  LEA R8, P0, R4, UR10, 0x2 ;  /* 0x0000000a04087c11 */ /* 0x000fe2000f8010ff */
[----:B------:R-:W-:-:S03]  /*b010*/  VIADD R0, R16, UR39 ;  /* 0x0000002710007c36 */ /* 0x000fc60008000000 */
[----:B------:R-:W-:Y:S01]  /*b020*/  LEA.HI.X R3, R4, UR11, R3, 0x2, P0 ;  /* 0x0000000b04037c11 */ /* 0x000fe200080f1403 */
[----:B------:R-:W-:Y:S04]  /*b030*/  SHFL.IDX PT, R6, R8, 0x1, 0x1c1f ;  /* 0x003c1f0008067f89 */ /* 0x000fe800000e0000 */
[----:B------:R-:W-:Y:S04]  /*b040*/  SHFL.IDX PT, R5, R3, RZ, 0x1c1f ;  /* 0x001c1fff03057589 */ /* 0x000fe800000e0000 */
[----:B------:R-:W-:Y:S01]  /*b050*/  SHFL.IDX PT, R7, R3, 0x1, 0x1c1f ;  /* 0x003c1f0003077f89 */ /* 0x000fe200000e0000 */
[----:B---3--:R-:W-:-:S05]  /*b060*/  IMAD.MOV R4, RZ, RZ, -R10 ;  /* 0x000000ffff047224 */ /* 0x008fca00078e0a0a */
[----:B------:R-:W-:Y:S02]  /*b070*/  ISETP.NE.AND P0, PT, R185, R4, PT ;  /* 0x00000004b900720c */ /* 0x000fe40003f05270 */
[----:B------:R-:W0:Y:S02]  /*b080*/  SHFL.IDX PT, R4, R8, RZ, 0x1c1f ;  /* 0x001c1fff08047589 */ /* 0x000e2400000e0000 */
[C---:B------:R-:W-:Y:S01]  /*b090*/  ISETP.GE.OR P2, PT, R0.reuse, R9, P0 ;  /* 0x000000090000720c */ /* 0x040fe20000746670 */
[----:B------:R-:W-:-:S05]  /*b0a0*/  VIADD R0, R0, 0x8 ;  /* 0x0000000800007836 */ /* 0x000fca0000000000 */
[----:B------:R-:W-:-:S07]  /*b0b0*/  ISETP.GE.OR P0, PT, R0, R9, P0 ;  /* 0x000000090000720c */ /* 0x000fce0000706670 */
[----:B0-----:R0:W-:Y:S06]  /*b0c0*/  @!P2 ST.E desc[UR40][R4.64], R13 ;  /* 0x0000000d0400a985 */ /* 0x0011ec000c101928 */
[----:B------:R0:W-:Y:S02]  /*b0d0*/  @!P0 ST.E desc[UR40][R6.64], R12 ;  /* 0x0000000c06008985 */ /* 0x0001e4000c101928 */
.L_x_4457:
[----:B------:R-:W-:Y:S05]  /*b0e0*/  @P1 BRA `(.L_x_4458) ;  /* 0x00000010004c1947 */ /* 0x000fea0003800000 */
[----:B------:R-:W1:Y:S01]  /*b0f0*/  S2R R0, SR_TID.X ;  /* 0x0000000000007919 */ /* 0x000e620000002100 */
[----:B------:R-:W3:Y:S01]  /*b100*/  LDC R82, c[0x0][0xbe8] ;  /* 0x0002fa00ff527b82 */ /* 0x000ee20000000800 */
        /* <DEDUP_REMOVED lines=11> */
[----:B------:R-:W-:Y:S02]  /*b1c0*/  LOP3.LUT R32, R33, 0x380, RZ, 0xc0, !PT ;  /* 0x0000038021207812 */ /* 0x000fe400078ec0ff */
[----:B------:R-:W-:Y:S02]  /*b1d0*/  IADD3 R37, P1, R14, 0x6000, RZ ;  /* 0x000060000e257810 */ /* 0x000fe40007f3e0ff */
[----:B------:R-:W-:-:S02]  /*b1e0*/  SHF.R.U64 R40, R40, 0x3, RZ ;  /* 0x0000000328287819 */ /* 0x000fc400000012ff */
[----:B------:R-:W-:Y:S02]  /*b1f0*/  SHF.R.U64 R32, R32, 0x3, RZ ;  /* 0x0000000320207819 */ /* 0x000fe400000012ff */
[----:B------:R-:W-:Y:S02]  /*b200*/  LOP3.LUT R36, R37, 0x380, RZ, 0xc0, !PT ;  /* 0x0000038025247812 */ /* 0x000fe400078ec0ff */
[----:B------:R-:W-:Y:S01]  /*b210*/  LOP3.LUT R40, R40, R41, RZ, 0x3c, !PT ;  /* 0x0000002928287212 */ /* 0x000fe200078e3cff */
[--C-:B------:R-:W-:Y:S01]  /*b220*/  IMAD.X R41, RZ, RZ, R15.reuse, P2 ;  /* 0x000000ffff297224 */ /* 0x100fe200010e060f */
[----:B------:R-:W-:Y:S01]  /*b230*/  LOP3.LUT R32, R32, R33, RZ, 0x3c, !PT ;  /* 0x0000002120207212 */ /* 0x000fe200078e3cff */
[--C-:B------:R-:W-:Y:S01]  /*b240*/  IMAD.X R33, RZ, RZ, R15.reuse, P0 ;  /* 0x000000ffff217224 */ /* 0x100fe200000e060f */
[----:B------:R-:W-:Y:S02]  /*b250*/  IADD3 R69, P2, R14, 0xe000, RZ ;  /* 0x0000e0000e457810 */ /* 0x000fe40007f5e0ff */
[----:B------:R-:W-:Y:S01]  /*b260*/  SHF.R.U64 R36, R36, 0x3, RZ ;  /* 0x0000000324247819 */ /* 0x000fe200000012ff */
[----:B------:R-:W-:Y:S01]  /*b270*/  UIMAD UR12, UR22, UR14, URZ ;  /* 0x0000000e160c72a4 */ /* 0x000fe2000f8e023f */
[----:B------:R-:W-:Y:S01]  /*b280*/  IADD3 R61, P0, R14, 0xc000, RZ ;  /* 0x0000c0000e3d7810 */ /* 0x000fe20007f1e0ff */
[----:B------:R-:W-:Y:S01]  /*b290*/  UIMAD.WIDE.U32 UR10, UR4, UR14, URZ ;  /* 0x0000000e040a72a5 */ /* 0x000fe2000f8e003f */
[----:B------:R-:W-:Y:S01]  /*b2a0*/  LOP3.LUT R68, R69, 0x380, RZ, 0xc0, !PT ;  /* 0x0000038045447812 */ /* 0x000fe200078ec0ff */
[----:B------:R-:W5:Y:S01]  /*b2b0*/  LD.E.128 R32, desc[UR40][R32.64] ;  /* 0x0000002820207980 */ /* 0x000f62000c101d00 */
[----:B------:R-:W-:Y:S01]  /*b2c0*/  LOP3.LUT R36, R36, R37, RZ, 0x3c, !PT ;  /* 0x0000002524247212 */ /* 0x000fe200078e3cff */
[----:B------:R-:W-:Y:S01]  /*b2d0*/  IMAD.X R37, RZ, RZ, R15, P1 ;  /* 0x000000ffff257224 */ /* 0x000fe200008e060f */
[----:B------:R-:W-:Y:S01]  /*b2e0*/  LOP3.LUT R60, R61, 0x380, RZ, 0xc0, !PT ;  /* 0x000003803d3c7812 */ /* 0x000fe200078ec0ff */
[----:B------:R-:W5:Y:S01]  /*b2f0*/  LD.E.128 R40, desc[UR40][R40.64] ;  /* 0x0000002828287980 */ /* 0x000f62000c101d00 */
[----:B------:R-:W-:-:S02]  /*b300*/  IADD3 R65, P1, R14, 0xd000, RZ ;  /* 0x0000d0000e417810 */ /* 0x000fc40007f3e0ff */
[----:B------:R-:W-:Y:S02]  /*b310*/  SHF.R.U64 R68, R68, 0x3, RZ ;  /* 0x0000000344447819 */ /* 0x000fe400000012ff */
[----:B------:R-:W-:Y:S02]  /*b320*/  IADD3 R9, P3, R14, 0x1000, RZ ;  /* 0x000010000e097810 */ /* 0x000fe40007f7e0ff */
[----:B------:R-:W-:Y:S02]  /*b330*/  LOP3.LUT R81, R20, 0xfffffff8, RZ, 0xc0, !PT ;  /* 0xfffffff814517812 */ /* 0x000fe400078ec0ff */
[C---:B------:R-:W-:Y:S02]  /*b340*/  IADD3 R13, P4, R14.reuse, 0x2000, RZ ;  /* 0x000020000e0d7810 */ /* 0x040fe40007f9e0ff */
[C---:B------:R-:W-:Y:S02]  /*b350*/  IADD3 R25, P5, R14.reuse, 0x3000, RZ ;  /* 0x000030000e197810 */ /* 0x040fe40007fbe0ff */
[----:B------:R-:W-:Y:S01]  /*b360*/  IADD3 R29, P6, R14, 0x4000, RZ ;  /* 0x000040000e1d7810 */ /* 0x000fe20007fde0ff */
[----:B------:R-:W-:Y:S01]  /*b370*/  UIMAD UR12, UR4, UR15, UR12 ;  /* 0x0000000f040c72a4 */ /* 0x000fe2000f8e020c */
[----:B------:R-:W-:Y:S01]  /*b380*/  SHF.R.U64 R60, R60, 0x3, RZ ;  /* 0x000000033c3c7819 */ /* 0x000fe200000012ff */
[----:B------:R-:W5:Y:S01]  /*b390*/  LD.E.128 R36, desc[UR40][R36.64] ;  /* 0x0000002824247980 */ /* 0x000f62000c101d00 */
[----:B------:R-:W-:-:S02]  /*b3a0*/  LOP3.LUT R64, R65, 0x380, RZ, 0xc0, !PT ;  /* 0x0000038041407812 */ /* 0x000fc400078ec0ff */
[----:B------:R-:W-:Y:S01]  /*b3b0*/  LOP3.LUT R68, R68, R69, RZ, 0x3c, !PT ;  /* 0x0000004544447212 */ /* 0x000fe200078e3cff */
[--C-:B------:R-:W-:Y:S01]  /*b3c0*/  IMAD.X R69, RZ, RZ, R15.reuse, P2 ;  /* 0x000000ffff457224 */ /* 0x100fe200010e060f */
[----:B------:R-:W-:Y:S01]  /*b3d0*/  LOP3.LUT R60, R60, R61, RZ, 0x3c, !PT ;  /* 0x0000003d3c3c7212 */ /* 0x000fe200078e3cff */
[----:B------:R-:W-:Y:S01]  /*b3e0*/  IMAD.X R61, RZ, RZ, R15, P0 ;  /* 0x000000ffff3d7224 */ /* 0x000fe200000e060f */
[----:B---3--:R-:W-:Y:S02]  /*b3f0*/  ISETP.NE.AND P2, PT, R82, 0x1, PT ;  /* 0x000000015200780c */ /* 0x008fe40003f45270 */
[----:B------:R-:W-:Y:S02]  /*b400*/  SHF.R.U64 R64, R64, 0x3, RZ ;  /* 0x0000000340407819 */ /* 0x000fe400000012ff */
[----:B------:R-:W-:Y:S01]  /*b410*/  LOP3.LUT R8, R9, 0x380, RZ, 0xc0, !PT ;  /* 0x0000038009087812 */ /* 0x000fe200078ec0ff */
[----:B------:R-:W-:Y:S01]  /*b420*/  IMAD.IADD R20, R0, 0x1, -R81 ;  /* 0x0000000100147824 */ /* 0x000fe200078e0a51 */
[----:B------:R-:W-:-:S02]  /*b430*/  ISETP.GE.AND P0, PT, R195, UR16, PT ;  /* 0x00000010c3007c0c */ /* 0x000fc4000bf06270 */
[----:B------:R-:W-:Y:S02]  /*b440*/  LOP3.LUT R12, R13, 0x380, RZ, 0xc0, !PT ;  /* 0x000003800d0c7812 */ /* 0x000fe400078ec0ff */
[----:B------:R-:W-:Y:S02]  /*b450*/  LOP3.LUT R24, R25, 0x380, RZ, 0xc0, !PT ;  /* 0x0000038019187812 */ /* 0x000fe400078ec0ff */
[----:B------:R-:W-:Y:S01]  /*b460*/  LOP3.LUT R28, R29, 0x380, RZ, 0xc0, !PT ;  /* 0x000003801d1c7812 */ /* 0x000fe200078ec0ff */
[----:B------:R-:W0:Y:S01]  /*b470*/  @P2 LDC R77, c[0x0][0xbec] ;  /* 0x0002fb00ff4d2b82 */ /* 0x000e220000000800 */
[----:B------:R-:W-:Y:S01]  /*b480*/  LOP3.LUT R64, R64, R65, RZ, 0x3c, !PT ;  /* 0x0000004140407212 */ /* 0x000fe200078e3cff */
[----:B------:R-:W-:Y:S01]  /*b490*/  IMAD.X R65, RZ, RZ, R15, P1 ;  /* 0x000000ffff417224 */ /* 0x000fe200008e060f */
[----:B------:R-:W-:Y:S01]  /*b4a0*/  SEL R76, RZ, 0xffffffff, P0 ;  /* 0xffffffffff4c7807 */ /* 0x000fe20000000000 */
[----:B------:R-:W-:Y:S01]  /*b4b0*/  UIADD3 UR11, UR11, UR12, URZ ;  /* 0x0000000c0b0b7290 */ /* 0x000fe2000fffe03f */
[----:B------:R-:W-:Y:S01]  /*b4c0*/  ISETP.GE.AND P1, PT, R2, UR16, PT ;  /* 0x0000001002007c0c */ /* 0x000fe2000bf26270 */
[----:B------:R-:W-:Y:S01]  /*b4d0*/  USHF.R.S32.HI UR4, URZ, 0x1f, UR9 ;  /* 0x0000001f3f047899 */ /* 0x000fe20008011409 */
[----:B------:R-:W-:Y:S01]  /*b4e0*/  SHF.R.U64 R8, R8, 0x3, RZ ;  /* 0x0000000308087819 */ /* 0x000fe200000012ff */
[----:B------:R-:W-:Y:S01]  /*b4f0*/  IMAD.SHL.U32 R76, R76, 0x2, RZ ;  /* 0x000000024c4c7824 */ /* 0x000fe200078e00ff */
[----:B------:R-:W-:Y:S01]  /*b500*/  SEL R21, RZ, 0x1, P1 ;  /* 0x00000001ff157807 */ /* 0x000fe20000800000 */
[----:B------:R-:W1:Y:S01]  /*b510*/  @P2 LDC R79, c[0x0][0xbf0] ;  /* 0x0002fc00ff4f2b82 */ /* 0x000e620000000800 */
[----:B------:R-:W-:Y:S01]  /*b520*/  ISETP.GE.AND P1, PT, R194, UR16, PT ;  /* 0x00000010c2007c0c */ /* 0x000fe2000bf26270 */
[----:B------:R-:W-:Y:S01]  /*b530*/  ULDC.64 UR12, c[0x0][0xae8] ;  /* 0x0002ba00000c7ab9 */ /* 0x000fe20000000a00 */
[----:B------:R-:W-:Y:S01]  /*b540*/  LOP3.LUT R21, R76, 0x2, R21, 0xe2, !PT ;  /* 0x000000024c157812 */ /* 0x000fe200078ee215 */
[----:B------:R-:W5:Y:S01]  /*b550*/  LD.E.128 R60, desc[UR40][R60.64] ;  /* 0x000000283c3c7980 */ /* 0x000f62000c101d00 */
[----:B------:R-:W-:-:S02]  /*b560*/  SEL R76, RZ, 0xffffffff, P1 ;  /* 0xffffffffff4c7807 */ /* 0x000fc40000800000 */
[----:B------:R-:W-:Y:S01]  /*b570*/  ISETP.GE.AND P0, PT, R193, UR16, PT ;  /* 0x00000010c1007c0c */ /* 0x000fe2000bf06270 */
[----:B------:R-:W5:Y:S01]  /*b580*/  LD.E.128 R64, desc[UR40][R64.64] ;  /* 0x0000002840407980 */ /* 0x000f62000c101d00 */
[----:B------:R-:W-:Y:S01]  /*b590*/  LOP3.LUT R8, R8, R9, RZ, 0x3c, !PT ;  /* 0x0000000908087212 */ /* 0x000fe200078e3cff */
[----:B------:R-:W-:Y:S01]  /*b5a0*/  IMAD.X R9, RZ, RZ, R15, P3 ;  /* 0x000000ffff097224 */ /* 0x000fe200018e060f */
[----:B------:R-:W-:Y:S01]  /*b5b0*/  IADD3 R45, P3, R14, 0x8000, RZ ;  /* 0x000080000e2d7810 */ /* 0x000fe20007f7e0ff */
[----:B------:R-:W-:Y:S01]  /*b5c0*/  IMAD.SHL.U32 R76, R76, 0x4, RZ ;  /* 0x000000044c4c7824 */ /* 0x000fe200078e00ff */
[----:B------:R-:W-:Y:S01]  /*b5d0*/  SEL R0, RZ, 0xffffffff, P0 ;  /* 0xffffffffff007807 */ /* 0x000fe20000000000 */
[----:B------:R-:W5:Y:S01]  /*b5e0*/  LD.E.128 R68, desc[UR40][R68.64] ;  /* 0x0000002844447980 */ /* 0x000f62000c101d00 */
[----:B------:R-:W-:Y:S02]  /*b5f0*/  LOP3.LUT R44, R45, 0x380, RZ, 0xc0, !PT ;  /* 0x000003802d2c7812 */ /* 0x000fe400078ec0ff */
[----:B------:R-:W-:Y:S01]  /*b600*/  LOP3.LUT R21, R76, 0x4, R21, 0xe2, !PT ;  /* 0x000000044c157812 */ /* 0x000fe200078ee215 */
[----:B------:R-:W-:Y:S01]  /*b610*/  IMAD.SHL.U32 R76, R0, 0x8, RZ ;  /* 0x00000008004c7824 */ /* 0x000fe200078e00ff */
[----:B------:R-:W-:Y:S01]  /*b620*/  SHF.R.U64 R12, R12, 0x3, RZ ;  /* 0x000000030c0c7819 */ /* 0x000fe200000012ff */
[----:B------:R-:W-:Y:S01]  /*b630*/  IMAD R0, R20, 0x20, R3 ;  /* 0x0000002014007824 */ /* 0x000fe200078e0203 */
[----:B------:R-:W-:-:S02]  /*b640*/  SHF.R.U64 R24, R24, 0x3, RZ ;  /* 0x0000000318187819 */ /* 0x000fc400000012ff */
[----:B------:R-:W-:Y:S01]  /*b650*/  SHF.R.U64 R28, R28, 0x3, RZ ;  /* 0x000000031c1c7819 */ /* 0x000fe200000012ff */
[----:B------:R-:W-:Y:S01]  /*b660*/  UIMAD.WIDE.U32 UR10, UR42, UR12, UR10 ;  /* 0x0000000c2a0a72a5 */ /* 0x000fe2000f8e000a */
[----:B------:R-:W-:Y:S01]  /*b670*/  SHF.R.U64 R44, R44, 0x3, RZ ;  /* 0x000000032c2c7819 */ /* 0x000fe200000012ff */
[----:B------:R-:W-:Y:S01]  /*b680*/  VIADD R80, R0, UR39 ;  /* 0x0000002700507c36 */ /* 0x000fe20008000000 */
        /* <DEDUP_REMOVED lines=9> */
[----:B------:R-:W-:Y:S01]  /*b720*/  UIMAD UR11, UR42, UR13, UR11 ;  /* 0x0000000d2a0b72a4 */ /* 0x000fe2000f8e020b */
[C---:B------:R-:W-:Y:S01]  /*b730*/  IADD3 R53, P5, R14.reuse, 0xa000, RZ ;  /* 0x0000a0000e357810 */ /* 0x040fe20007fbe0ff */
[----:B------:R-:W5:Y:S01]  /*b740*/  LD.E.128 R8, desc[UR40][R8.64] ;  /* 0x0000002808087980 */ /* 0x000f62000c101d00 */
[----:B------:R-:W-:Y:S01]  /*b750*/  IADD3 R57, P6, R14, 0xb000, RZ ;  /* 0x0000b0000e397810 */ /* 0x000fe20007fde0ff */
[----:B------:R-:W-:Y:S01]  /*b760*/  ULDC.64 UR12, c[0x0][0xaf0] ;  /* 0x0002bc00000c7ab9 */ /* 0x000fe20000000a00 */
[----:B------:R-:W-:Y:S01]  /*b770*/  ISETP.GE.AND P0, PT, R192, UR16, PT ;  /* 0x00000010c0007c0c */ /* 0x000fe2000bf06270 */
[----:B0-----:R-:W-:Y:S01]  /*b780*/  @P2 IMAD.HI.U32 R0, R80, R77, RZ ;  /* 0x0000004d50002227 */ /* 0x001fe200078e00ff */
[----:B------:R-:W-:Y:S01]  /*b790*/  IADD3 R7, P3, R14, 0xf000, RZ ;  /* 0x0000f0000e077810 */ /* 0x000fe20007f7e0ff */
[----:B------:R-:W-:Y:S01]  /*b7a0*/  UIMAD UR4, UR4, UR12, URZ ;  /* 0x0000000c040472a4 */ /* 0x000fe2000f8e023f */
[----:B------:R-:W-:Y:S01]  /*b7b0*/  LOP3.LUT R48, R49, 0x380, RZ, 0xc0, !PT ;  /* 0x0000038031307812 */ /* 0x000fe200078ec0ff */
[----:B------:R-:W5:Y:S01]  /*b7c0*/  LD.E.128 R24, desc[UR40][R24.64] ;  /* 0x0000002818187980 */ /* 0x000f62000c101d00 */
[----:B------:R-:W-:-:S02]  /*b7d0*/  LOP3.LUT R52, R53, 0x380, RZ, 0xc0, !PT ;  /* 0x0000038035347812 */ /* 0x000fc400078ec0ff */
[----:B------:R-:W-:Y:S01]  /*b7e0*/  LOP3.LUT R56, R57, 0x380, RZ, 0xc0, !PT ;  /* 0x0000038039387812 */ /* 0x000fe200078ec0ff */
[----:B------:R-:W5:Y:S01]  /*b7f0*/  LD.E.128 R28, desc[UR40][R28.64] ;  /* 0x000000281c1c7980 */ /* 0x000f62000c101d00 */
[----:B------:R-:W-:Y:S02]  /*b800*/  LOP3.LUT R5, R14, 0x380, RZ, 0xc0, !PT ;  /* 0x000003800e057812 */ /* 0x000fe400078ec0ff */
[----:B------:R-:W-:Y:S01]  /*b810*/  SEL R20, RZ, 0xffffffff, P0 ;  /* 0xffffffffff147807 */ /* 0x000fe20000000000 */
[----:B------:R-:W-:Y:S01]  /*b820*/  IMAD.MOV.U32 R77, RZ, RZ, R80 ;  /* 0x000000ffff4d7224 */ /* 0x000fe200078e0050 */
[----:B------:R-:W-:Y:S01]  /*b830*/  LOP3.LUT R6, R7, 0x380, RZ, 0xc0, !PT ;  /* 0x0000038007067812 */ /* 0x000fe200078ec0ff */
[----:B------:R-:W-:Y:S01]  /*b840*/  UIMAD UR4, UR9, UR13, UR4 ;  /* 0x0000000d090472a4 */ /* 0x000fe2000f8e0204 */
[----:B-1----:R-:W-:Y:S01]  /*b850*/  @P2 SHF.R.U32.HI R77, RZ, R79, R0 ;  /* 0x0000004fff4d2219 */ /* 0x002fe20000011600 */
[----:B------:R-:W-:Y:S01]  /*b860*/  UIMAD.WIDE.U32 UR10, UR9, UR12, UR10 ;  /* 0x0000000c090a72a5 */ /* 0x000fe2000f8e000a */
[----:B------:R-:W-:Y:S01]  /*b870*/  SHF.R.U64 R48, R48, 0x3, RZ ;  /* 0x0000000330307819 */ /* 0x000fe200000012ff */
[----:B------:R-:W-:Y:S01]  /*b880*/  IMAD.SHL.U32 R20, R20, 0x10, RZ ;  /* 0x0000001014147824 */ /* 0x000fe200078e00ff */
[----:B------:R-:W-:Y:S01]  /*b890*/  SHF.R.U64 R52, R52, 0x3, RZ ;  /* 0x0000000334347819 */ /* 0x000fe200000012ff */
[----:B------:R-:W-:Y:S01]  /*b8a0*/  IMAD.X R73, RZ, RZ, R15, P3 ;  /* 0x000000ffff497224 */ /* 0x000fe200018e060f */
[----:B------:R-:W-:Y:S01]  /*b8b0*/  SHF.R.U64 R56, R56, 0x3, RZ ;  /* 0x0000000338387819 */ /* 0x000fe200000012ff */
[----:B------:R-:W5:Y:S01]  /*b8c0*/  LD.E.128 R44, desc[UR40][R44.64] ;  /* 0x000000282c2c7980 */ /* 0x000f62000c101d00 */
[----:B------:R-:W-:-:S02]  /*b8d0*/  SHF.R.U64 R5, R5, 0x3, RZ ;  /* 0x0000000305057819 */ /* 0x000fc400000012ff */
[----:B------:R-:W-:Y:S02]  /*b8e0*/  SHF.R.U64 R6, R6, 0x3, RZ ;  /* 0x0000000306067819 */ /* 0x000fe400000012ff */
[----:B------:R-:W-:Y:S01]  /*b8f0*/  LOP3.LUT R21, R76, 0x8, R21, 0xe2, !PT ;  /* 0x000000084c157812 */ /* 0x000fe200078ee215 */
[----:B------:R-:W-:Y:S01]  /*b900*/  UIADD3 UR4, UR11, UR4, URZ ;  /* 0x000000040b047290 */ /* 0x000fe2000fffe03f */
[----:B------:R-:W-:Y:S01]  /*b910*/  ISETP.GE.AND P0, PT, R187, UR16, PT ;  /* 0x00000010bb007c0c */ /* 0x000fe2000bf06270 */
        /* <DEDUP_REMOVED lines=9> */
[----:B------:R-:W-:-:S02]  /*b9b0*/  LOP3.LUT R72, R6, R7, RZ, 0x3c, !PT ;  /* 0x0000000706487212 */ /* 0x000fc400078e3cff */
[----:B------:R-:W-:Y:S02]  /*b9c0*/  SHF.R.S32.HI R78, RZ, 0x1f, R77 ;  /* 0x0000001fff4e7819 */ /* 0x000fe4000001144d */
[----:B------:R-:W-:Y:S01]  /*b9d0*/  LOP3.LUT R76, R20, 0x10, R21, 0xe2, !PT ;  /* 0x00000010144c7812 */ /* 0x000fe200078ee215 */
[----:B------:R-:W-:Y:S01]  /*b9e0*/  IMAD.U32 R20, RZ, RZ, UR10 ;  /* 0x0000000aff147e24 */ /* 0x000fe2000f8e00ff */
[----:B------:R-:W-:Y:S01]  /*b9f0*/  SEL R0, RZ, 0xffffffff, P0 ;  /* 0xffffffffff007807 */ /* 0x000fe20000000000 */
[----:B------:R-:W-:Y:S01]  /*ba00*/  IMAD.U32 R21, RZ, RZ, UR11 ;  /* 0x0000000bff157e24 */ /* 0x000fe2000f8e00ff */
[----:B------:R-:W-:Y:S01]  /*ba10*/  ULDC.64 UR10, c[0x0][0xae0] ;  /* 0x0002b800000a7ab9 */ /* 0x000fe20000000a00 */
[----:B------:R-:W-:Y:S01]  /*ba20*/  IMAD R79, R82, R79, R80 ;  /* 0x0000004f524f7224 */ /* 0x000fe200078e0250 */
[----:B------:R-:W5:Y:S01]  /*ba30*/  LD.E.128 R4, desc[UR40][R4.64] ;  /* 0x0000002804047980 */ /* 0x000f62000c101d00 */
[----:B------:R-:W-:Y:S02]  /*ba40*/  IMAD.U32 R21, RZ, RZ, UR4 ;  /* 0x00000004ff157e24 */ /* 0x000fe4000f8e00ff */
[----:B------:R-:W-:Y:S01]  /*ba50*/  IMAD R78, R78, UR10, RZ ;  /* 0x0000000a4e4e7c24 */ /* 0x000fe2000f8e02ff */
[----:B------:R-:W5:Y:S01]  /*ba60*/  LD.E.128 R12, desc[UR40][R12.64] ;  /* 0x000000280c0c7980 */ /* 0x000f62000c101d00 */
[----:B------:R-:W-:Y:S01]  /*ba70*/  IMAD.SHL.U32 R83, R0, 0x20, RZ ;  /* 0x0000002000537824 */ /* 0x000fe200078e00ff */
[----:B------:R-:W-:-:S02]  /*ba80*/  ISETP.GE.AND P0, PT, R229, UR16, PT ;  /* 0x00000010e5007c0c */ /* 0x000fc4000bf06270 */
[----:B------:R-:W5:Y:S01]  /*ba90*/  LD.E.128 R48, desc[UR40][R48.64] ;  /* 0x0000002830307980 */ /* 0x000f62000c101d00 */
[----:B------:R-:W-:-:S03]  /*baa0*/  SHF.R.S32.HI R0, RZ, 0x1f, R79 ;  /* 0x0000001fff007819 */ /* 0x000fc6000001144f */
[----:B------:R-:W5:Y:S01]  /*bab0*/  LD.E.128 R52, desc[UR40][R52.64] ;  /* 0x0000002834347980 */ /* 0x000f62000c101d00 */
[----:B------:R-:W-:-:S03]  /*bac0*/  IMAD.WIDE.U32 R20, R77, UR10, R20 ;  /* 0x0000000a4d147c25 */ /* 0x000fc6000f8e0014 */
[----:B------:R-:W5:Y:S01]  /*bad0*/  LD.E.128 R56, desc[UR40][R56.64] ;  /* 0x0000002838387980 */ /* 0x000f62000c101d00 */
[----:B------:R-:W-:Y:S01]  /*bae0*/  IMAD R81, R77, UR11, R78 ;  /* 0x0000000b4d517c24 */ /* 0x000fe2000f8e024e */
[----:B------:R-:W-:Y:S02]  /*baf0*/  ULDC.64 UR10, c[0x0][0xad8] ;  /* 0x0002b600000a7ab9 */ /* 0x000fe40000000a00 */
        /* <DEDUP_REMOVED lines=8> */
[----:B------:R-:W-:Y:S01]  /*bb80*/  IMAD.IADD R21, R21, 0x1, R81 ;  /* 0x0000000115157824 */ /* 0x000fe200078e0251 */
[----:B------:R-:W-:Y:S01]  /*bb90*/  SEL R77, RZ, 0x40, P0 ;  /* 0x00000040ff4d7807 */ /* 0x000fe20000000000 */
[----:B------:R-:W-:Y:S01]  /*bba0*/  IMAD R78, R0, UR10, RZ ;  /* 0x0000000a004e7c24 */ /* 0x000fe2000f8e02ff */
[----:B------:R-:W-:Y:S01]  /*bbb0*/  ISETP.GE.AND P0, PT, R228, UR16, PT ;  /* 0x00000010e4007c0c */ /* 0x000fe2000bf06270 */
[----:B------:R-:W-:-:S02]  /*bbc0*/  IMAD R83, R82, UR8, RZ ;  /* 0x0000000852537c24 */ /* 0x000fc4000f8e02ff */
[----:B------:R-:W-:Y:S01]  /*bbd0*/  VIADD R82, R3, UR39 ;  /* 0x0000002703527c36 */ /* 0x000fe20008000000 */
        /* <DEDUP_REMOVED lines=14> */
[----:B------:R0:W3:Y:S01]  /*bcc0*/  SHFL.IDX PT, R21, R81, RZ, 0x181f ;  /* 0x00181fff51157589 */ /* 0x0000e200000e0000 */
[----:B------:R-:W-:Y:S02]  /*bcd0*/  LOP3.LUT R3, R0, R3, RZ, 0xfc, !PT ;  /* 0x0000000300037212 */ /* 0x000fe400078efcff */
[----:B--2---:R-:W-:Y:S01]  /*bce0*/  SHF.R.S32.HI R152, RZ, 0x1f, R195 ;  /* 0x0000001fff987819 */ /* 0x004fe200000114c3 */
        /* <DEDUP_REMOVED lines=9> */
[----:B---3--:R-:W-:-:S03]  /*bd80*/  @!P0 IMAD.WIDE R78, R2, 0x2, R20 ;  /* 0x00000002024e8825 */ /* 0x008fc600078e0214 */
[----:B------:R-:W-:Y:S02]  /*bd90*/  @!P1 LEA.HI.X R77, R195, R21, R152, 0x1, P2 ;  /* 0x00000015c34d9211 */ /* 0x000fe400010f0c98 */
[----:B------:R-:W-:Y:S01]  /*bda0*/  ISETP.GE.AND P2, PT, R192, UR16, PT ;  /* 0x00000010c0007c0c */ /* 0x000fe2000bf46270 */
[----:B-----5:R1:W-:Y:S01]  /*bdb0*/  @!P0 ST.E.128 desc[UR40][R78.64], R4 ;  /* 0x000000044e008985 */ /* 0x0203e2000c101d28 */
[----:B------:R-:W-:-:S03]  /*bdc0*/  LOP3.LUT P0, RZ, R0, 0x40, RZ, 0xc0, !PT ;  /* 0x0000004000ff7812 */ /* 0x000fc6000780c0ff */
[----:B------:R2:W-:Y:S01]  /*bdd0*/  @!P1 ST.E.128 desc[UR40][R76.64], R12 ;  /* 0x0000000c4c009985 */ /* 0x0005e2000c101d28 */
[----:B------:R-:W-:Y:S02]  /*bde0*/  ISETP.GE.AND P1, PT, R187, UR16, PT ;  /* 0x00000010bb007c0c */ /* 0x000fe4000bf26270 */
[----:B-1----:R-:W-:Y:S02]  /*bdf0*/  SHF.R.S32.HI R4, RZ, 0x1f, R187 ;  /* 0x0000001fff047819 */ /* 0x002fe400000114bb */
[----:B------:R-:W-:Y:S02]  /*be00*/  SHF.R.S32.HI R5, RZ, 0x1f, R229 ;  /* 0x0000001fff057819 */ /* 0x000fe400000114e5 */
[CC--:B--2---:R-:W-:Y:S02]  /*be10*/  @!P4 LEA R76, P5, R194.reuse, R20.reuse, 0x1 ;  /* 0x00000014c24cc211 */ /* 0x0c4fe400078a08ff */
[----:B------:R-:W-:Y:S02]  /*be20*/  @!P3 LEA R14, P6, R193, R20, 0x1 ;  /* 0x00000014c10eb211 */ /* 0x000fe400078c08ff */
[----:B------:R-:W-:-:S02]  /*be30*/  @!P4 LEA.HI.X R77, R194, R21, R85, 0x1, P5 ;  /* 0x00000015c24dc211 */ /* 0x000fc400028f0c55 */
[CC--:B------:R-:W-:Y:S02]  /*be40*/  @!P2 LEA R12, P5, R192.reuse, R20.reuse, 0x1 ;  /* 0x00000014c00ca211 */ /* 0x0c0fe400078a08ff */
[-C--:B------:R-:W-:Y:S01]  /*be50*/  @!P3 LEA.HI.X R15, R193, R21.reuse, R84, 0x1, P6 ;  /* 0x00000015c10fb211 */ /* 0x080fe200030f0c54 */
[----:B------:R2:W-:Y:S01]  /*be60*/  @!P4 ST.E.128 desc[UR40][R76.64], R28 ;  /* 0x0000001c4c00c985 */ /* 0x0005e2000c101d28 */
[----:B------:R-:W-:Y:S02]  /*be70*/  LOP3.LUT P6, RZ, R3, 0x80, RZ, 0xc0, !PT ;  /* 0x0000008003ff7812 */ /* 0x000fe400078cc0ff */
[-C--:B------:R-:W-:Y:S01]  /*be80*/  @!P2 LEA.HI.X R13, R192, R21.reuse, R87, 0x1, P5 ;  /* 0x00000015c00da211 */ /* 0x080fe200028f0c57 */
[----:B------:R2:W-:Y:S01]  /*be90*/  @!P3 ST.E.128 desc[UR40][R14.64], R36 ;  /* 0x000000240e00b985 */ /* 0x0005e2000c101d28 */
[C---:B------:R-:W-:Y:S02]  /*bea0*/  @!P1 LEA R6, P5, R187.reuse, R20, 0x1 ;  /* 0x00000014bb069211 */ /* 0x040fe400078a08ff */
[----:B------:R-:W-:Y:S01]  /*beb0*/  SHF.R.S32.HI R79, RZ, 0x1f, R228 ;  /* 0x0000001fff4f7819 */ /* 0x000fe200000114e4 */
[----:B------:R2:W-:Y:S01]  /*bec0*/  @!P2 ST.E.128 desc[UR40][R12.64], R44 ;  /* 0x0000002c0c00a985 */ /* 0x0005e2000c101d28 */
[----:B------:R-:W-:-:S02]  /*bed0*/  @!P1 LEA.HI.X R7, R187, R21, R4, 0x1, P5 ;  /* 0x00000015bb079211 */ /* 0x000fc400028f0c04 */
[----:B------:R-:W-:-:S03]  /*bee0*/  @P0 LEA R4, P5, R229, R20, 0x1 ;  /* 0x00000014e5040211 */ /* 0x000fc600078a08ff */
[----:B------:R2:W-:Y:S01]  /*bef0*/  @!P1 ST.E.128 desc[UR40][R6.64], R52 ;  /* 0x0000003406009985 */ /* 0x0005e2000c101d28 */
[----:B------:R-:W-:Y:S02]  /*bf00*/  @P0 LEA.HI.X R5, R229, R21, R5, 0x1, P5 ;  /* 0x00000015e5050211 */ /* 0x000fe400028f0c05 */
[----:B------:R-:W-:-:S03]  /*bf10*/  @P6 LEA R20, P5, R228, R20, 0x1 ;  /* 0x00000014e4146211 */ /* 0x000fc600078a08ff */
[----:B------:R2:W-:Y:S01]  /*bf20*/  @P0 ST.E.128 desc[UR40][R4.64], R60 ;  /* 0x0000003c04000985 */ /* 0x0005e2000c101d28 */
[----:B------:R-:W-:-:S05]  /*bf30*/  @P6 LEA.HI.X R21, R228, R21, R79, 0x1, P5 ;  /* 0x00000015e4156211 */ /* 0x000fca00028f0c4f */
[----:B------:R2:W-:Y:S04]  /*bf40*/  @P6 ST.E.128 desc[UR40][R20.64], R68 ;  /* 0x0000004414006985 */ /* 0x0005e8000c101d28 */
.L_x_4460:
[----:B------:R-:W-:Y:S05]  /*bf50*/  BSYNC B1 ;  /* 0x0000000000017941 */ /* 0x000fea0003800000 */
.L_x_4459:
[----:B--2--5:R-:W-:Y:S01]  /*bf60*/  VIADD R6, R82, 0x20 ;  /* 0x0000002052067836 */ /* 0x024fe20000000000 */
[----:B------:R2:W4:Y:S04]  /*bf70*/  SHFL.IDX PT, R5, R81, 0x1, 0x181f ;  /* 0x00381f0051057f89 */ /* 0x00052800000e0000 */
[----:B------:R-:W-:Y:S01]  /*bf80*/  ISETP.GE.AND P0, PT, R6, R83, PT ;  /* 0x000000530600720c */ /* 0x000fe20003f06270 */
[----:B------:R2:W0:-:S12]  /*bf90*/  SHFL.IDX PT, R4, R80, 0x1, 0x181f ;  /* 0x00381f0050047f89 */ /* 0x00041800000e0000 */
[----:B--2---:R-:W-:Y:S05]  /*bfa0*/  @P0 BRA `(.L_x_4461) ;  /* 0x0000002400f80947 */ /* 0x004fea0003800000 */
[----:B------:R-:W-:Y:S02]  /*bfb0*/  ISETP.GE.AND P0, PT, R195, UR16, PT ;  /* 0x00000010c3007c0c */ /* 0x000fe4000bf06270 */
[----:B------:R-:W-:Y:S02]  /*bfc0*/  ISETP.GE.AND P5, PT, R2, UR16, PT ;  /* 0x0000001002007c0c */ /* 0x000fe4000bfa6270 */
[----:B------:R-:W-:Y:S02]  /*bfd0*/  ISETP.GE.AND P2, PT, R194, UR16, PT ;  /* 0x00000010c2007c0c */ /* 0x000fe4000bf46270 */
[----:B------:R-:W-:Y:S02]  /*bfe0*/  ISETP.GE.AND P1, PT, R193, UR16, PT ;  /* 0x00000010c1007c0c */ /* 0x000fe4000bf26270 */
[----:B------:R-:W-:Y:S02]  /*bff0*/  ISETP.GE.AND P3, PT, R192, UR16, PT ;  /* 0x00000010c0007c0c */ /* 0x000fe4000bf66270 */
[----:B------:R-:W-:-:S02]  /*c000*/  SHF.R.S32.HI R15, RZ, 0x1f, R194 ;  /* 0x0000001fff0f7819 */ /* 0x000fc400000114c2 */
[----:B------:R-:W-:Y:S02]  /*c010*/  SHF.R.S32.HI R29, RZ, 0x1f, R192 ;  /* 0x0000001fff1d7819 */ /* 0x000fe400000114c0 */
[C---:B0-----:R-:W-:Y:S01]  /*c020*/  @!P0 LEA R12, P4, R195.reuse, R4, 0x1 ;  /* 0x00000004c30c8211 */ /* 0x041fe200078808ff */
        /* <DEDUP_REMOVED lines=15> */
[-C--:B---3--:R-:W-:Y:S02]  /*c120*/  @!P1 LEA.HI.X R21, R193, R5.reuse, R0, 0x1, P6 ;  /* 0x00000005c1159211 */ /* 0x088fe400030f0c00 */
        /* <DEDUP_REMOVED lines=15> */
.L_x_4458:
        /* <DEDUP_REMOVED lines=10> */
[----:B--2---:R-:W-:Y:S01]  /*c2c0*/  SHF.R.S32.HI R152, RZ, 0x1f, R205 ;  /* 0x0000001fff987819 */ /* 0x004fe200000114cd */
        /* <DEDUP_REMOVED lines=60> */
[C---:B------:R-:W-:Y:S02]  /*c690*/  LEA R3, P1, R4.reuse, UR10, 0x2 ;  /* 0x0000000a04037c11 */ /* 0x040fe4000f8210ff */
[----:B------:R-:W-:Y:S02]  /*c6a0*/  SHF.R.S32.HI R13, RZ, 0x1f, R224 ;  /* 0x0000001fff0d7819 */ /* 0x000fe400000114e0 */
[----:B------:R-:W-:Y:S01]  /*c6b0*/  LEA.HI.X R10, R4, UR11, R5, 0x2, P1 ;  /* 0x0000000b040a7c11 */ /* 0x000fe200088f1405 */
[----:B------:R0:W1:Y:S01]  /*c6c0*/  SHFL.IDX PT, R11, R3, RZ, 0x1c1f ;  /* 0x001c1fff030b7589 */ /* 0x00006200000e0000 */
[----:B------:R-:W-:Y:S02]  /*c6d0*/  SHF.R.S32.HI R171, RZ, 0x1f, R225 ;  /* 0x0000001fffab7819 */ /* 0x000fe400000114e1 */
[----:B------:R-:W-:Y:S01]  /*c6e0*/  SHF.R.S32.HI R172, RZ, 0x1f, R226 ;  /* 0x0000001fffac7819 */ /* 0x000fe200000114e2 */
[----:B------:R0:W2:Y:S01]  /*c6f0*/  SHFL.IDX PT, R12, R10, RZ, 0x1c1f ;  /* 0x001c1fff0a0c7589 */ /* 0x0000a200000e0000 */
[----:B------:R-:W-:Y:S01]  /*c700*/  SHF.R.S32.HI R173, RZ, 0x1f, R17 ;  /* 0x0000001fffad7819 */ /* 0x000fe20000011411 */
[----:B------:R-:W-:Y:S06]  /*c710*/  @P0 BRA `(.L_x_4463) ;  /* 0x0000000800040947 */ /* 0x000fec0003800000 */
[----:B------:R-:W-:Y:S02]  /*c720*/  ULDC UR4, c[0x0][0xac8] ;  /* 0x0002b20000047ab9 */ /* 0x000fe40000000800 */
[----:B------:R-:W-:Y:S02]  /*c730*/  ISETP.GE.AND P3, PT, R17, UR4, PT ;  /* 0x0000000411007c0c */ /* 0x000fe4000bf66270 */
[----:B------:R-:W-:Y:S02]  /*c740*/  ISETP.GE.AND P4, PT, R226, UR4, PT ;  /* 0x00000004e2007c0c */ /* 0x000fe4000bf86270 */
[----:B------:R-:W-:Y:S02]  /*c750*/  ISETP.GE.AND P2, PT, R225, UR4, PT ;  /* 0x00000004e1007c0c */ /* 0x000fe4000bf46270 */
[----:B------:R-:W-:-:S07]  /*c760*/  ISETP.GE.AND P1, PT, R224, UR4, PT ;  /* 0x00000004e0007c0c */ /* 0x000fce000bf26270 */
[CC--:B-1----:R-:W-:Y:S02]  /*c770*/  @!P3 LEA R4, P0, R17.reuse, R11.reuse, 0x2 ;  /* 0x0000000b1104b211 */ /* 0x0c2fe400078010ff */
[C---:B------:R-:W-:Y:S02]  /*c780*/  @!P4 LEA R6, P5, R226.reuse, R11, 0x2 ;  /* 0x0000000be206c211 */ /* 0x040fe400078a10ff */
        /* <DEDUP_REMOVED lines=122> */
.L_x_4463:
[----:B------:R-:W-:Y:S05]  /*cf30*/  BSYNC B1 ;  /* 0x0000000000017941 */ /* 0x000fea0003800000 */
.L_x_4462:
[----:B------:R-:W-:Y:S01]  /*cf40*/  VIADD R0, R0, 0x8 ;  /* 0x0000000800007836 */ /* 0x000fe20000000000 */
[----:B------:R4:W1:Y:S04]  /*cf50*/  SHFL.IDX PT, R20, R10, 0x1, 0x1c1f ;  /* 0x003c1f000a147f89 */ /* 0x00086800000e0000 */
[----:B------:R-:W-:Y:S01]  /*cf60*/  ISETP.GE.AND P0, PT, R0, UR8, PT ;  /* 0x0000000800007c0c */ /* 0x000fe2000bf06270 */
[----:B0-----:R-:W0:-:S12]  /*cf70*/  SHFL.IDX PT, R3, R3, 0x1, 0x1c1f ;  /* 0x003c1f0003037f89 */ /* 0x001e1800000e0000 */
[----:B----4-:R-:W-:Y:S05]  /*cf80*/  @P0 BRA `(.L_x_4461) ;  /* 0x0000001800000947 */ /* 0x010fea0003800000 */
[----:B------:R-:W-:Y:S02]  /*cf90*/  ULDC UR4, c[0x0][0xac8] ;  /* 0x0002b20000047ab9 */ /* 0x000fe40000000800 */
[----:B------:R-:W-:Y:S02]  /*cfa0*/  ISETP.GE.AND P4, PT, R17, UR4, PT ;  /* 0x0000000411007c0c */ /* 0x000fe4000bf86270 */
[----:B------:R-:W-:Y:S02]  /*cfb0*/  ISETP.GE.AND P2, PT, R226, UR4, PT ;  /* 0x00000004e2007c0c */ /* 0x000fe4000bf46270 */
[----:B------:R-:W-:Y:S02]  /*cfc0*/  ISETP.GE.AND P1, PT, R225, UR4, PT ;  /* 0x00000004e1007c0c */ /* 0x000fe4000bf26270 */
[----:B------:R-:W-:-:S07]  /*cfd0*/  ISETP.GE.AND P0, PT, R224, UR4, PT ;  /* 0x00000004e0007c0c */ /* 0x000fce000bf06270 */
[CC--:B0-----:R-:W-:Y:S02]  /*cfe0*/  @!P4 LEA R10, P3, R17.reuse, R3.reuse, 0x2 ;  /* 0x00000003110ac211 */ /* 0x0c1fe400078610ff */
[-C--:B---3--:R-:W-:Y:S02]  /*cff0*/  @!P2 LEA R4, P6, R226, R3.reuse, 0x2 ;  /* 0x00000003e204a211 */ /* 0x088fe400078c10ff */
[----:B-1----:R-:W-:Y:S02]  /*d000*/  @!P4 LEA.HI.X R11, R17, R20, R173, 0x2, P3 ;  /* 0x00000014110bc211 */ /* 0x002fe400018f14ad */
[----:B------:R-:W-:Y:S02]  /*d010*/  ISETP.GE.AND P3, PT, R223, UR4, PT ;  /* 0x00000004df007c0c */ /* 0x000fe4000bf66270 */
[----:B------:R-:W-:Y:S01]  /*d020*/  @!P1 LEA R6, P5, R225, R3, 0x2 ;  /* 0x00000003e1069211 */ /* 0x000fe200078a10ff */
[----:B------:R0:W-:Y:S01]  /*d030*/  @!P4 ST.E.64 desc[UR40][R10.64], R26 ;  /* 0x0000001a0a00c985 */ /* 0x0001e2000c101b28 */
[----:B------:R-:W-:-:S02]  /*d040*/  ISETP.GE.AND P4, PT, R222, UR4, PT ;  /* 0x00000004de007c0c */ /* 0x000fc4000bf86270 */
[-C--:B------:R-:W-:Y:S02]  /*d050*/  @!P2 LEA.HI.X R5, R226, R20.reuse, R172, 0x2, P6 ;  /* 0x00000014e205a211 */ /* 0x080fe400030f14ac */
[CC--:B------:R-:W-:Y:S02]  /*d060*/  @!P0 LEA R8, P6, R224.reuse, R3.reuse, 0x2 ;  /* 0x00000003e0088211 */ /* 0x0c0fe400078c10ff */
        /* <DEDUP_REMOVED lines=14> */
[-C--:B------:R-:W-:Y:S01]  /*d150*/  @!P5 LEA R14, P6, R221, R3.reuse, 0x2 ;  /* 0x00000003dd0ed211 */ /* 0x080fe200078c10ff */
[----:B------:R4:W-:Y:S01]  /*d160*/  @!P4 ST.E.64 desc[UR40][R12.64], R46 ;  /* 0x0000002e0c00c985 */ /* 0x0009e2000c101b28 */
[----:B------:R-:W-:Y:S02]  /*d170*/  ISETP.GE.AND P3, PT, R217, UR4, PT ;  /* 0x00000004d9007c0c */ /* 0x000fe4000bf66270 */
[----:B------:R-:W-:Y:S02]  /*d180*/  @!P5 LEA.HI.X R15, R221, R20, R168, 0x2, P6 ;  /* 0x00000014dd0fd211 */ /* 0x000fe400030f14a8 */
[-C--:B-1----:R-:W-:Y:S02]  /*d190*/  @!P0 LEA R4, P6, R220, R3.reuse, 0x2 ;  /* 0x00000003dc048211 */ /* 0x082fe400078c10ff */
[----:B------:R-:W-:Y:S01]  /*d1a0*/  ISETP.GE.AND P4, PT, R216, UR4, PT ;  /* 0x00000004d8007c0c */ /* 0x000fe2000bf86270 */
[----:B------:R1:W-:Y:S01]  /*d1b0*/  @!P5 ST.E.64 desc[UR40][R14.64], R50 ;  /* 0x000000320e00d985 */ /* 0x0003e2000c101b28 */
[----:B---3--:R-:W-:-:S02]  /*d1c0*/  @!P1 LEA R6, P5, R219, R3, 0x2 ;  /* 0x00000003db069211 */ /* 0x008fc400078a10ff */
[-C--:B------:R-:W-:Y:S02]  /*d1d0*/  @!P0 LEA.HI.X R5, R220, R20.reuse, R167, 0x2, P6 ;  /* 0x00000014dc058211 */ /* 0x080fe400030f14a7 */
        /* <DEDUP_REMOVED lines=9> */
[CC--:B----4-:R-:W-:Y:S02]  /*d270*/  @!P4 LEA R12, P2, R216.reuse, R3.reuse, 0x2 ;  /* 0x00000003d80cc211 */ /* 0x0d0fe400078410ff */
[----:B------:R-:W-:Y:S02]  /*d280*/  ISETP.GE.AND P1, PT, R213, UR4, PT ;  /* 0x00000004d5007c0c */ /* 0x000fe4000bf26270 */
[-C--:B------:R-:W-:Y:S02]  /*d290*/  @!P3 LEA.HI.X R11, R217, R20.reuse, R164, 0x2, P6 ;  /* 0x00000014d90bb211 */ /* 0x080fe400030f14a4 */
[----:B------:R-:W-:Y:S02]  /*d2a0*/  @!P4 LEA.HI.X R13, R216, R20, R163, 0x2, P2 ;  /* 0x00000014d80dc211 */ /* 0x000fe400010f14a3 */
[----:B------:R-:W-:Y:S01]  /*d2b0*/  ISETP.GE.AND P2, PT, R212, UR4, PT ;  /* 0x00000004d4007c0c */ /* 0x000fe2000bf46270 */
[----:B------:R-:W-:Y:S01]  /*d2c0*/  @!P3 ST.E.64 desc[UR40][R10.64], R66 ;  /* 0x000000420a00b985 */ /* 0x000fe2000c101b28 */
[----:B-1----:R-:W-:-:S03]  /*d2d0*/  @!P5 LEA R14, P6, R215, R3, 0x2 ;  /* 0x00000003d70ed211 */ /* 0x002fc600078c10ff */
[----:B------:R1:W-:Y:S01]  /*d2e0*/  @!P4 ST.E.64 desc[UR40][R12.64], R70 ;  /* 0x000000460c00c985 */ /* 0x0003e2000c101b28 */
[-C--:B------:R-:W-:Y:S02]  /*d2f0*/  @!P5 LEA.HI.X R15, R215, R20.reuse, R162, 0x2, P6 ;  /* 0x00000014d70fd211 */ /* 0x080fe400030f14a2 */
[CC--:B0-----:R-:W-:Y:S02]  /*d300*/  @!P0 LEA R4, P4, R214.reuse, R3.reuse, 0x2 ;  /* 0x00000003d6048211 */ /* 0x0c1fe400078810ff */
[-C--:B---3--:R-:W-:Y:S01]  /*d310*/  @!P1 LEA R6, P3, R213, R3.reuse, 0x2 ;  /* 0x00000003d5069211 */ /* 0x088fe200078610ff */
        /* <DEDUP_REMOVED lines=14> */
[CC--:B------:R-:W-:Y:S02]  /*d400*/  @!P5 LEA R10, P6, R211.reuse, R3.reuse, 0x2 ;  /* 0x00000003d30ad211 */ /* 0x0c0fe400078c10ff */
[-C--:B------:R-:W-:Y:S02]  /*d410*/  @!P4 LEA.HI.X R13, R210, R20.reuse, R157, 0x2, P0 ;  /* 0x00000014d20dc211 */ /* 0x080fe400000f149d */
[----:B------:R-:W-:Y:S02]  /*d420*/  @!P5 LEA.HI.X R11, R211, R20, R158, 0x2, P6 ;  /* 0x00000014d30bd211 */ /* 0x000fe400030f149e */
[----:B------:R-:W-:Y:S02]  /*d430*/  ISETP.GE.AND P0, PT, R206, UR4, PT ;  /* 0x00000004ce007c0c */ /* 0x000fe4000bf06270 */
[----:B0-----:R-:W-:Y:S01]  /*d440*/  @!P3 LEA R14, P6, R209, R3, 0x2 ;  /* 0x00000003d10eb211 */ /* 0x001fe200078c10ff */
[----:B------:R0:W-:Y:S01]  /*d450*/  @!P5 ST.E.64 desc[UR40][R10.64], R90 ;  /* 0x0000005a0a00d985 */ /* 0x0001e2000c101b28 */
[----:B------:R-:W-:-:S02]  /*d460*/  ISETP.GE.AND P5, PT, R205, UR4, PT ;  /* 0x00000004cd007c0c */ /* 0x000fc4000bfa6270 */
[-C--:B------:R-:W-:Y:S01]  /*d470*/  @!P3 LEA.HI.X R15, R209, R20.reuse, R156, 0x2, P6 ;  /* 0x00000014d10fb211 */ /* 0x080fe200030f149c */
[----:B------:R4:W-:Y:S01]  /*d480*/  @!P4 ST.E.64 desc[UR40][R12.64], R94 ;  /* 0x0000005e0c00c985 */ /* 0x0009e2000c101b28 */
[-C--:B---3--:R-:W-:Y:S02]  /*d490*/  @!P2 LEA R4, P6, R208, R3.reuse, 0x2 ;  /* 0x00000003d004a211 */ /* 0x088fe400078c10ff */
[----:B------:R-:W-:Y:S01]  /*d4a0*/  ISETP.GE.AND P4, PT, R204, UR4, PT ;  /* 0x00000004cc007c0c */ /* 0x000fe2000bf86270 */
[----:B------:R3:W-:Y:S01]  /*d4b0*/  @!P3 ST.E.64 desc[UR40][R14.64], R98 ;  /* 0x000000620e00b985 */ /* 0x0007e2000c101b28 */
[-C--:B--2---:R-:W-:Y:S02]  /*d4c0*/  @!P1 LEA R6, P3, R207, R3.reuse, 0x2 ;  /* 0x00000003cf069211 */ /* 0x084fe400078610ff */
        /* <DEDUP_REMOVED lines=11> */
[-C--:B------:R-:W-:Y:S02]  /*d580*/  @!P5 LEA.HI.X R11, R205, R20.reuse, R152, 0x2, P1 ;  /* 0x00000014cd0bd211 */ /* 0x080fe400008f1498 */
        /* <DEDUP_REMOVED lines=8> */
[CC--:B-1----:R-:W-:Y:S01]  /*d610*/  @!P0 LEA R4, P5, R202.reuse, R3.reuse, 0x2 ;  /* 0x00000003ca048211 */ /* 0x0c2fe200078a10ff */
[----:B------:R1:W-:Y:S01]  /*d620*/  @!P3 ST.E.64 desc[UR40][R14.64], R122 ;  /* 0x0000007a0e00b985 */ /* 0x0003e2000c101b28 */
[----:B------:R-:W-:Y:S02]  /*d630*/  ISETP.GE.AND P3, PT, R199, UR4, PT ;  /* 0x00000004c7007c0c */ /* 0x000fe4000bf66270 */
[----:B------:R-:W-:Y:S02]  /*d640*/  @!P0 LEA.HI.X R5, R202, R20, R236, 0x2, P5 ;  /* 0x00000014ca058211 */ /* 0x000fe400028f14ec */
[----:B------:R-:W-:Y:S02]  /*d650*/  ISETP.GE.AND P5, PT, R197, UR4, PT ;  /* 0x00000004c5007c0c */ /* 0x000fe4000bfa6270 */
[-C--:B--2---:R-:W-:Y:S01]  /*d660*/  @!P1 LEA R6, P6, R201, R3.reuse, 0x2 ;  /* 0x00000003c9069211 */ /* 0x084fe200078c10ff */
[----:B------:R2:W-:Y:S02]  /*d670*/  @!P0 ST.E.64 desc[UR40][R4.64], R126 ;  /* 0x0000007e04008985 */ /* 0x0005e4000c101b28 */
[----:B0-----:R-:W-:-:S02]  /*d680*/  @!P4 LEA R8, P0, R200, R3, 0x2 ;  /* 0x00000003c808c211 */ /* 0x001fc400078010ff */
[-C--:B------:R-:W-:Y:S02]  /*d690*/  @!P1 LEA.HI.X R7, R201, R20.reuse, R235, 0x2, P6 ;  /* 0x00000014c9079211 */ /* 0x080fe400030f14eb */
[-C--:B---3--:R-:W-:Y:S02]  /*d6a0*/  @!P3 LEA R10, P6, R199, R3.reuse, 0x2 ;  /* 0x00000003c70ab211 */ /* 0x088fe400078c10ff */
[-C--:B------:R-:W-:Y:S01]  /*d6b0*/  @!P4 LEA.HI.X R9, R200, R20.reuse, R234, 0x2, P0 ;  /* 0x00000014c809c211 */ /* 0x080fe200000f14ea */
        /* <DEDUP_REMOVED lines=16> */
.L_x_4455:
        /* <DEDUP_REMOVED lines=10> */
[----:B------:R-:W3:Y:S01]  /*d860*/  @P1 LDG.E R8, desc[UR40][R4.64] ;  /* 0x0000002804081981 */ /* 0x000ee2000c1e1900 */
        /* <DEDUP_REMOVED lines=13> */
[----:B---3--:R-:W-:Y:S01]  /*d940*/  @P1 R2UR UR4, R8 ;  /* 0x00000000080412ca */ /* 0x008fe200000e0000 */
[----:B-1----:R-:W-:-:S05]  /*d950*/  VIADD R8, R3, 0xffffff80 ;  /* 0xffffff8003087836 */ /* 0x002fca0000000000 */
[----:B------:R-:W-:-:S07]  /*d960*/  ISETP.GT.AND P0, PT, R8, 0x3f, PT ;  /* 0x0000003f0800780c */ /* 0x000fce0003f04270 */
[----:B------:R-:W-:Y:S01]  /*d970*/  USHF.R.S32.HI UR22, URZ, 0x1f, UR4 ;  /* 0x0000001f3f167899 */ /* 0x000fe20008011404 */
[----:B0-----:R-:W-:Y:S11]  /*d980*/  @P2 BRA `(.L_x_4464) ;  /* 0x0000000000102947 */ /* 0x001ff60003800000 */
[----:B------:R-:W-:Y:S05]  /*d990*/  @!P1 BRA `(.L_x_4464) ;  /* 0x00000000000c9947 */ /* 0x000fea0003800000 */
[----:B------:R-:W3:Y:S04]  /*d9a0*/  LDG.E R3, desc[UR40][R4.64] ;  /* 0x0000002804037981 */ /* 0x000ee8000c1e1900 */
[----:B-----5:R-:W3:Y:S02]  /*d9b0*/  LDG.E R0, desc[UR40][R4.64+0x4] ;  /* 0x0000042804007981 */ /* 0x020ee4000c1e1900 */
[----:B---3--:R-:W-:-:S07]  /*d9c0*/  IMAD.IADD R0, R0, 0x1, -R3 ;  /* 0x0000000100007824 */ /* 0x008fce00078e0a03 */
.L_x_4464:
[----:B------:R-:W-:Y:S01]  /*d9d0*/  USEL UR45, UR45, URZ, !UP0 ;  /* 0x0000003f2d2d7287 */ /* 0x000fe2000c000000 */
[----:B------:R-:W-:Y:S01]  /*d9e0*/  BSSY B1, `(.L_x_4465) ;  /* 0x0000039000017945 */ /* 0x000fe20003800000 */
[----:B------:R-:W-:-:S03]  /*d9f0*/  USEL UR44, UR44, URZ, !UP0 ;  /* 0x0000003f2c2c7287 */ /* 0x000fc6000c000000 */
[----:B------:R-:W-:Y:S09]  /*da00*/  @P0 BRA `(.L_x_4466) ;  /* 0x0000000000d80947 */ /* 0x000ff20003800000 */
[----:B------:R-:W0:Y:S01]  /*da10*/  S2R R6, SR_TID.X ;  /* 0x0000000000067919 */ /* 0x000e220000002100 */
[----:B------:R-:W1:Y:S01]  /*da20*/  LDC R9, c[0x0][0xbe8] ;  /* 0x0002fa00ff097b82 */ /* 0x000e620000000800 */
[----:B------:R-:W-:Y:S02]  /*da30*/  IMAD.U32 R5, RZ, RZ, UR39 ;  /* 0x00000027ff057e24 */ /* 0x000fe4000f8e00ff */
[----:B-1---5:R-:W-:-:S03]  /*da40*/  IMAD R3, R0, R9, RZ ;  /* 0x0000000900037224 */ /* 0x022fc600078e02ff */
[----:B0-----:R-:W-:-:S04]  /*da50*/  IADD3 R6, R5, -0x80, R6 ;  /* 0xffffff8005067810 */ /* 0x001fc80007ffe006 */
        /* <DEDUP_REMOVED lines=17> */
[----:B------:R-:W-:Y:S02]  /*db70*/  UIMAD UR8, UR17, UR8, URZ ;  /* 0x00000008110872a4 */ /* 0x000fe4000f8e023f */
[----:B------:R-:W-:Y:S02]  /*db80*/  UIMAD.WIDE.U32 UR12, UR14, UR45, URZ ;  /* 0x0000002d0e0c72a5 */ /* 0x000fe4000f8e003f */
[----:B------:R-:W-:Y:S02]  /*db90*/  UIMAD UR15, UR14, UR44, UR15 ;  /* 0x0000002c0e0f72a4 */ /* 0x000fe4000f8e020f */
[----:B------:R-:W-:Y:S01]  /*dba0*/  UIADD3 UR19, UR11, UR19, URZ ;  /* 0x000000130b137290 */ /* 0x000fe2000fffe03f */
[----:B0-----:R-:W-:Y:S01]  /*dbb0*/  @P0 IMAD.HI.U32 R4, R6, R3, RZ ;  /* 0x0000000306040227 */ /* 0x001fe200078e00ff */
[----:B------:R-:W-:-:S02]  /*dbc0*/  UIADD3 UR11, UR21, UR8, URZ ;  /* 0x00000008150b7290 */ /* 0x000fc4000fffe03f */
[----:B------:R-:W-:Y:S01]  /*dbd0*/  UIADD3 UR10, UP1, UP2, UR12, UR10, UR4 ;  /* 0x0000000a0c0a7290 */ /* 0x000fe2000fa3e004 */
        /* <DEDUP_REMOVED lines=10> */
[----:B------:R-:W-:Y:S01]  /*dc80*/  ULDC.64 UR10, c[0x0][UR18+0x210] ;  /* 0x00008400120a7abb */ /* 0x000fe20008000a00 */
[----:B------:R-:W-:Y:S01]  /*dc90*/  ULDC.64 UR12, c[0x0][0xba8] ;  /* 0x0002ea00000c7ab9 */ /* 0x000fe20000000a00 */
[----:B------:R-:W-:Y:S01]  /*dca0*/  IMAD R7, R9, R7, R6 ;  /* 0x0000000709077224 */ /* 0x000fe200078e0206 */
[----:B------:R-:W-:Y:S01]  /*dcb0*/  IADD3.X R5, R5, UR8, R10, P0, P1 ;  /* 0x0000000805057c10 */ /* 0x000fe200087e240a */
[----:B------:R-:W-:Y:S01]  /*dcc0*/  @!UP0 ULDC UR12, c[0x0][0xb50] ;  /* 0x0002d400000c8ab9 */ /* 0x000fe20000000800 */
[----:B------:R-:W-:Y:S01]  /*dcd0*/  @!UP0 ULDC UR13, c[0x0][0xb54] ;  /* 0x0002d500000d8ab9 */ /* 0x000fe20000000800 */
[C---:B------:R-:W-:Y:S01]  /*dce0*/  IMAD R6, R7.reuse, UR11, RZ ;  /* 0x0000000b07067c24 */ /* 0x040fe2000f8e02ff */
[----:B------:R-:W-:Y:S01]  /*dcf0*/  SHF.R.S32.HI R3, RZ, 0x1f, R7 ;  /* 0x0000001fff037819 */ /* 0x000fe20000011407 */
[----:B------:R-:W-:-:S04]  /*dd00*/  IMAD.WIDE.U32 R4, R7, UR10, R4 ;  /* 0x0000000a07047c25 */ /* 0x000fc8000f8e0004 */
[----:B------:R-:W-:Y:S01]  /*dd10*/  IMAD R3, R3, UR10, R6 ;  /* 0x0000000a03037c24 */ /* 0x000fe2000f8e0206 */
[----:B------:R-:W-:-:S03]  /*dd20*/  LEA R6, P0, R4, UR12, 0x2 ;  /* 0x0000000c04067c11 */ /* 0x000fc6000f8010ff */
[----:B------:R-:W-:-:S05]  /*dd30*/  IMAD.IADD R3, R5, 0x1, R3 ;  /* 0x0000000105037824 */ /* 0x000fca00078e0203 */
[----:B------:R-:W-:Y:S01]  /*dd40*/  LEA.HI.X R7, R4, UR13, R3, 0x2, P0 ;  /* 0x0000000d04077c11 */ /* 0x000fe200080f1403 */
[----:B------:R-:W-:-:S05]  /*dd50*/  IMAD.MOV.U32 R3, RZ, RZ, -0x800000 ;  /* 0xff800000ff037424 */ /* 0x000fca00078e00ff */
[----:B------:R0:W-:Y:S02]  /*dd60*/  STG.E desc[UR40][R6.64], R3 ;  /* 0x0000000306007986 */ /* 0x0001e4000c101928 */
.L_x_4466:
[----:B------:R-:W-:Y:S05]  /*dd70*/  BSYNC B1 ;  /* 0x0000000000017941 */ /* 0x000fea0003800000 */
.L_x_4465:
        /* <DEDUP_REMOVED lines=19> */
[----:B------:R-:W-:Y:S01]  /*deb0*/  ISETP.GE.AND P1, PT, R194, UR12, PT ;  /* 0x0000000cc2007c0c */ /* 0x000fe2000bf26270 */
[----:B------:R-:W-:Y:S01]  /*dec0*/  UIMAD.WIDE.U32 UR8, UR42, UR10, UR8 ;  /* 0x0000000a2a0872a5 */ /* 0x000fe2000f8e0008 */
[----:B------:R-:W-:Y:S01]  /*ded0*/  IMAD R3, R9, 0x20, R26 ;  /* 0x0000002009037824 */ /* 0x000fe200078e021a */
[----:B------:R-:W-:Y:S01]  /*dee0*/  SEL R4, RZ, 0xffffffff, P2 ;  /* 0xffffffffff047807 */ /* 0x000fe20001000000 */
[----:B------:R-:W-:Y:S01]  /*def0*/  VIADD R26, R26, UR39 ;  /* 0x000000271a1a7c36 */ /* 0x000fe20008000000 */
[----:B------:R-:W-:Y:S01]  /*df00*/  ISETP.GE.AND P3, PT, R2, UR12, PT ;  /* 0x0000000c02007c0c */ /* 0x000fe2000bf66270 */
[----:B------:R-:W-:Y:S01]  /*df10*/  VIADD R8, R3, UR39 ;  /* 0x0000002703087c36 */ /* 0x000fe20008000000 */
[----:B------:R-:W-:Y:S01]  /*df20*/  UIMAD UR9, UR42, UR11, UR9 ;  /* 0x0000000b2a0972a4 */ /* 0x000fe2000f8e0209 */
[----:B-1----:R-:W-:Y:S01]  /*df30*/  ISETP.NE.AND P0, PT, R11, 0x1, PT ;  /* 0x000000010b00780c */ /* 0x002fe20003f05270 */
[----:B------:R-:W-:Y:S01]  /*df40*/  IMAD.SHL.U32 R13, R4, 0x2, RZ ;  /* 0x00000002040d7824 */ /* 0x000fe200078e00ff */
[----:B------:R-:W-:Y:S01]  /*df50*/  SEL R9, RZ, 0xffffffff, P1 ;  /* 0xffffffffff097807 */ /* 0x000fe20000800000 */
[----:B------:R-:W-:Y:S01]  /*df60*/  ULDC.64 UR10, c[0x0][0xaf0] ;  /* 0x0002bc00000a7ab9 */ /* 0x000fe20000000a00 */
[----:B------:R-:W-:Y:S01]  /*df70*/  SEL R6, RZ, 0x1, P3 ;  /* 0x00000001ff067807 */ /* 0x000fe20001800000 */
[----:B------:R-:W-:Y:S01]  /*df80*/  UIMAD UR44, UR44, UR10, URZ ;  /* 0x0000000a2c2c72a4 */ /* 0x000fe2000f8e023f */
[----:B------:R-:W-:Y:S01]  /*df90*/  IMAD.MOV.U32 R3, RZ, RZ, R8 ;  /* 0x000000ffff037224 */ /* 0x000fe200078e0008 */
[----:B------:R-:W-:Y:S01]  /*dfa0*/  UIMAD.WIDE.U32 UR8, UR45, UR10, UR8 ;  /* 0x0000000a2d0872a5 */ /* 0x000fe2000f8e0008 */
[----:B------:R-:W-:Y:S01]  /*dfb0*/  IMAD.SHL.U32 R9, R9, 0x4, RZ ;  /* 0x0000000409097824 */ /* 0x000fe200078e00ff */
[----:B------:R-:W-:Y:S01]  /*dfc0*/  LOP3.LUT R6, R13, 0x2, R6, 0xe2, !PT ;  /* 0x000000020d067812 */ /* 0x000fe200078ee206 */
[----:B------:R-:W-:Y:S01]  /*dfd0*/  UIMAD UR4, UR45, UR11, UR44 ;  /* 0x0000000b2d0472a4 */ /* 0x000fe2000f8e022c */
[----:B-----5:R-:W-:Y:S01]  /*dfe0*/  IMAD R25, R0, R11, RZ ;  /* 0x0000000b00197224 */ /* 0x020fe200078e02ff */
[----:B------:R-:W-:Y:S01]  /*dff0*/  ISETP.GE.AND P1, PT, R228, UR12, PT ;  /* 0x0000000ce4007c0c */ /* 0x000fe2000bf26270 */
[----:B------:R-:W0:Y:S01]  /*e000*/  @P0 LDC R5, c[0x0][0xbec] ;  /* 0x0002fb00ff050b82 */ /* 0x000e220000000800 */
[----:B------:R-:W-:Y:S01]  /*e010*/  LOP3.LUT R10, R9, 0x4, R6, 0xe2, !PT ;  /* 0x00000004090a7812 */ /* 0x000fe200078ee206 */
[----:B------:R-:W-:Y:S01]  /*e020*/  UIADD3 UR4, UR9, UR4, URZ ;  /* 0x0000000409047290 */ /* 0x000fe2000fffe03f */
[----:B------:R-:W-:-:S02]  /*e030*/  SEL R0, RZ, 0x80, P1 ;  /* 0x00000080ff007807 */ /* 0x000fc40000800000 */
[----:B------:R-:W-:Y:S02]  /*e040*/  SHF.R.S32.HI R29, RZ, 0x1f, R194 ;  /* 0x0000001fff1d7819 */ /* 0x000fe400000114c2 */
[----:B------:R-:W-:Y:S01]  /*e050*/  SHF.R.S32.HI R28, RZ, 0x1f, R187 ;  /* 0x0000001fff1c7819 */ /* 0x000fe200000114bb */
[----:B------:R-:W1:Y:S01]  /*e060*/  @P0 LDC R7, c[0x0][0xbf0] ;  /* 0x0002fc00ff070b82 */ /* 0x000e620000000800 */
[----:B------:R-:W-:Y:S02]  /*e070*/  SHF.R.S32.HI R31, RZ, 0x1f, R228 ;  /* 0x0000001fff1f7819 */ /* 0x000fe400000114e4 */
[----:B------:R-:W-:Y:S02]  /*e080*/  SHF.R.S32.HI R30, RZ, 0x1f, R193 ;  /* 0x0000001fff1e7819 */ /* 0x000fe400000114c1 */
        /* <DEDUP_REMOVED lines=15> */
[----:B------:R-:W-:Y:S02]  /*e180*/  IMAD R7, R11, R7, R8 ;  /* 0x000000070b077224 */ /* 0x000fe400078e0208 */
[----:B------:R-:W-:Y:S02]  /*e190*/  IMAD.SHL.U32 R13, R9, 0x8, RZ ;  /* 0x00000008090d7824 */ /* 0x000fe400078e00ff */
[----:B------:R-:W-:Y:S01]  /*e1a0*/  IMAD R9, R3, UR9, R6 ;  /* 0x0000000903097c24 */ /* 0x000fe2000f8e0206 */
[----:B------:R-:W-:Y:S01]  /*e1b0*/  SEL R6, RZ, 0xffffffff, P0 ;  /* 0xffffffffff067807 */ /* 0x000fe20000000000 */
[----:B------:R-:W-:Y:S01]  /*e1c0*/  ULDC.64 UR8, c[0x0][0xad8] ;  /* 0x0002b60000087ab9 */ /* 0x000fe20000000a00 */
[----:B------:R-:W-:Y:S01]  /*e1d0*/  SHF.R.S32.HI R3, RZ, 0x1f, R7 ;  /* 0x0000001fff037819 */ /* 0x000fe20000011407 */
[----:B------:R-:W-:Y:S01]  /*e1e0*/  IMAD.IADD R5, R5, 0x1, R9 ;  /* 0x0000000105057824 */ /* 0x000fe200078e0209 */
[----:B------:R-:W-:Y:S01]  /*e1f0*/  LOP3.LUT R10, R13, 0x8, R10, 0xe2, !PT ;  /* 0x000000080d0a7812 */ /* 0x000fe200078ee20a */
[----:B------:R-:W-:Y:S01]  /*e200*/  IMAD.SHL.U32 R13, R6, 0x10, RZ ;  /* 0x00000010060d7824 */ /* 0x000fe200078e00ff */
[----:B------:R-:W-:Y:S01]  /*e210*/  ISETP.GE.AND P0, PT, R187, UR12, PT ;  /* 0x0000000cbb007c0c */ /* 0x000fe2000bf06270 */
[----:B------:R-:W-:-:S02]  /*e220*/  IMAD R6, R3, UR8, RZ ;  /* 0x0000000803067c24 */ /* 0x000fc4000f8e02ff */
[----:B------:R-:W-:Y:S01]  /*e230*/  IMAD.WIDE.U32 R4, R7, UR8, R4 ;  /* 0x0000000807047c25 */ /* 0x000fe2000f8e0004 */
[----:B------:R-:W-:Y:S02]  /*e240*/  SEL R8, RZ, 0xffffffff, P0 ;  /* 0xffffffffff087807 */ /* 0x000fe40000000000 */
[----:B------:R-:W-:Y:S01]  /*e250*/  ISETP.GE.AND P0, PT, R229, UR12, PT ;  /* 0x0000000ce5007c0c */ /* 0x000fe2000bf06270 */
[----:B------:R-:W-:Y:S01]  /*e260*/  IMAD R3, R7, UR9, R6 ;  /* 0x0000000907037c24 */ /* 0x000fe2000f8e0206 */
[----:B------:R-:W-:Y:S01]  /*e270*/  ULDC.64 UR8, c[0x0][0xa80] ;  /* 0x0002a00000087ab9 */ /* 0x000fe20000000a00 */
[----:B------:R-:W-:Y:S01]  /*e280*/  IMAD.SHL.U32 R9, R8, 0x20, RZ ;  /* 0x0000002008097824 */ /* 0x000fe200078e00ff */
[----:B------:R-:W-:Y:S01]  /*e290*/  SEL R7, RZ, 0x40, P0 ;  /* 0x00000040ff077807 */ /* 0x000fe20000000000 */
[----:B------:R-:W-:Y:S01]  /*e2a0*/  IMAD.IADD R3, R5, 0x1, R3 ;  /* 0x0000000105037824 */ /* 0x000fe200078e0203 */
[----:B------:R-:W-:Y:S02]  /*e2b0*/  LEA R20, P0, R4, UR8, 0x1 ;  /* 0x0000000804147c11 */ /* 0x000fe4000f8008ff */
[----:B------:R-:W-:-:S02]  /*e2c0*/  LOP3.LUT R10, R13, 0x10, R10, 0xe2, !PT ;  /* 0x000000100d0a7812 */ /* 0x000fc400078ee20a */
[----:B------:R-:W-:Y:S01]  /*e2d0*/  LEA.HI.X R3, R4, UR9, R3, 0x1, P0 ;  /* 0x0000000904037c11 */ /* 0x000fe200080f0c03 */
[----:B------:R0:W1:Y:S01]  /*e2e0*/  SHFL.IDX PT, R6, R20, RZ, 0x181f ;  /* 0x00181fff14067589 */ /* 0x00006200000e0000 */
[----:B------:R-:W-:Y:S02]  /*e2f0*/  ISETP.GE.AND P0, PT, R26, R25, PT ;  /* 0x000000191a00720c */ /* 0x000fe40003f06270 */
[----:B------:R-:W-:-:S04]  /*e300*/  LOP3.LUT R10, R9, 0x20, R10, 0xe2, !PT ;  /* 0x00000020090a7812 */ /* 0x000fc800078ee20a */
[----:B------:R-:W-:Y:S02]  /*e310*/  LOP3.LUT R21, R10, R7, RZ, 0xfc, !PT ;  /* 0x000000070a157212 */ /* 0x000fe400078efcff */
[----:B------:R0:W3:Y:S02]  /*e320*/  SHFL.IDX PT, R7, R3, RZ, 0x181f ;  /* 0x00181fff03077589 */ /* 0x0000e400000e0000 */
[----:B------:R-:W-:-:S03]  /*e330*/  LOP3.LUT R24, R21, R0, RZ, 0xfc, !PT ;  /* 0x0000000015187212 */ /* 0x000fc600078efcff */
[----:B------:R-:W-:Y:S05]  /*e340*/  @P0 BRA `(.L_x_4468) ;  /* 0x00000000007c0947 */ /* 0x000fea0003800000 */
[----:B------:R-:W-:Y:S02]  /*e350*/  ISETP.GE.AND P2, PT, R195, UR12, PT ;  /* 0x0000000cc3007c0c */ /* 0x000fe4000bf46270 */
[----:B------:R-:W-:Y:S02]  /*e360*/  ISETP.GE.AND P1, PT, R2, UR12, PT ;  /* 0x0000000c02007c0c */ /* 0x000fe4000bf26270 */
[----:B------:R-:W-:Y:S02]  /*e370*/  ISETP.GE.AND P5, PT, R194, UR12, PT ;  /* 0x0000000cc2007c0c */ /* 0x000fe4000bfa6270 */
[----:B------:R-:W-:-:S07]  /*e380*/  ISETP.GE.AND P3, PT, R193, UR12, PT ;  /* 0x0000000cc1007c0c */ /* 0x000fce000bf66270 */
[CC--:B-1----:R-:W-:Y:S02]  /*e390*/  @!P2 LEA R8, P0, R195.reuse, R6.reuse, 0x1 ;  /* 0x00000006c308a211 */ /* 0x0c2fe400078008ff */
[----:B---3--:R-:W-:Y:S02]  /*e3a0*/  @!P1 IMAD.WIDE R4, R2, 0x2, R6 ;  /* 0x0000000202049825 */ /* 0x008fe400078e0206 */
        /* <DEDUP_REMOVED lines=12> */
[----:B-1----:R-:W-:-:S02]  /*e470*/  @!P1 LEA R8, P6, R187, R6, 0x1 ;  /* 0x00000006bb089211 */ /* 0x002fc400078c08ff */
        /* <DEDUP_REMOVED lines=12> */
.L_x_4468:
[----:B------:R-:W-:Y:S05]  /*e540*/  BSYNC B1 ;  /* 0x0000000000017941 */ /* 0x000fea0003800000 */
.L_x_4467:
[----:B------:R-:W-:Y:S01]  /*e550*/  VIADD R0, R26, 0x20 ;  /* 0x000000201a007836 */ /* 0x000fe20000000000 */
[----:B---34-:R3:W4:Y:S04]  /*e560*/  SHFL.IDX PT, R7, R3, 0x1, 0x181f ;  /* 0x00381f0003077f89 */ /* 0x01872800000e0000 */
[----:B------:R-:W-:Y:S01]  /*e570*/  ISETP.GE.AND P0, PT, R0, R25, PT ;  /* 0x000000190000720c */ /* 0x000fe20003f06270 */
[----:B-1----:R3:W1:-:S12]  /*e580*/  SHFL.IDX PT, R6, R20, 0x1, 0x181f ;  /* 0x00381f0014067f89 */ /* 0x00265800000e0000 */
[----:B---3--:R-:W-:Y:S05]  /*e590*/  @P0 BRA `(.L_x_4461) ;  /* 0x00000000007c0947 */ /* 0x008fea0003800000 */
[----:B------:R-:W-:Y:S02]  /*e5a0*/  ISETP.GE.AND P1, PT, R2, UR12, PT ;  /* 0x0000000c02007c0c */ /* 0x000fe4000bf26270 */
[----:B------:R-:W-:Y:S02]  /*e5b0*/  ISETP.GE.AND P5, PT, R195, UR12, PT ;  /* 0x0000000cc3007c0c */ /* 0x000fe4000bfa6270 */
[----:B------:R-:W-:Y:S02]  /*e5c0*/  ISETP.GE.AND P4, PT, R194, UR12, PT ;  /* 0x0000000cc2007c0c */ /* 0x000fe4000bf86270 */
[----:B------:R-:W-:Y:S02]  /*e5d0*/  ISETP.GE.AND P3, PT, R193, UR12, PT ;  /* 0x0000000cc1007c0c */ /* 0x000fe4000bf66270 */
[----:B------:R-:W-:-:S05]  /*e5e0*/  ISETP.GE.AND P2, PT, R192, UR12, PT ;  /* 0x0000000cc0007c0c */ /* 0x000fca000bf46270 */
[----:B-1--4-:R-:W-:Y:S02]  /*e5f0*/  @!P1 IMAD.WIDE R4, R2, 0x2, R6 ;  /* 0x0000000202049825 */ /* 0x012fe400078e0206 */
        /* <DEDUP_REMOVED lines=15> */
[----:B-1----:R-:W-:-:S03]  /*e6f0*/  @!P1 LEA R4, P6, R187, R6, 0x1 ;  /* 0x00000006bb049211 */ /* 0x002fc600078c08ff */
        /* <DEDUP_REMOVED lines=9> */
.L_x_4461:
[----:B------:R-:W-:Y:S05]  /*e790*/  BSYNC B0 ;  /* 0x0000000000007941 */ /* 0x000fea0003800000 */
.L_x_4454:
[----:B------:R-:W-:Y:S02]  /*e7a0*/  ULDC UR4, c[0x0][0xc3c] ;  /* 0x00030f0000047ab9 */ /* 0x000fe40000000800 */
[----:B------:R-:W-:-:S06]  /*e7b0*/  UISETP.GE.AND UP0, UPT, UR7, UR4, UPT ;  /* 0x000000040700728c */ /* 0x000fcc000bf06270 */
[----:B------:R-:W-:-:S13]  /*e7c0*/  PLOP3.LUT P0, PT, PT, PT, UP0, 0x80, 0x0 ;  /* 0x000000000000781c */ /* 0x000fda0003f0f008 */
[----:B------:R-:W-:Y:S05]  /*e7d0*/  @!P0 BRA `(.L_x_4469) ;  /* 0xffffff2c00008947 */ /* 0x000fea000383ffff */
[----:B------:R-:W-:Y:S05]  /*e7e0*/  EXIT ;  /* 0x000000000000794d */ /* 0x000fea0003800000 */
.L_x_4407:
        /* <DEDUP_REMOVED lines=18> */
.L_x_4470:
        /* <DEDUP_REMOVED lines=43> */
.L_x_4474:
        /* <DEDUP_REMOVED lines=39> */
.L_x_4472:
        /* <DEDUP_REMOVED lines=12> */
.L_x_4475:
        /* <DEDUP_REMOVED lines=63> */
.L_x_4476:
        /* <DEDUP_REMOVED lines=61> */
.L_x_4477:
[----:B01----:R-:W-:-:S05]  /*f6b0*/  LOP3.LUT R3, RZ, R2, RZ, 0x33, !PT ;  /* 0x00000002ff037212 */ /* 0x003fca00078e33ff */
[----:B------:R-:W-:-:S05]  /*f6c0*/  IMAD.IADD R2, R4, 0x1, R3 ;  /* 0x0000000104027824 */ /* 0x000fca00078e0203 */
[----:B------:R1:W-:Y:S01]  /*f6d0*/  STL [R1+0x4], R2 ;  /* 0x0000040201007387 */ /* 0x0003e20000100800 */
[----:B------:R-:W-:Y:S05]  /*f6e0*/  BRA `(.L_x_4478) ;  /* 0x0000000000107947 */ /* 0x000fea0003800000 */
.L_x_4473:
[----:B------:R-:W-:Y:S01]  /*f6f0*/  IMAD.U32 R2, RZ, RZ, UR6 ;  /* 0x00000006ff027e24 */ /* 0x000fe2000f8e00ff */
[----:B------:R0:W-:Y:S04]  /*f700*/  STL [R1+0x4], RZ ;  /* 0x000004ff01007387 */ /* 0x0001e80000100800 */
[----:B------:R0:W-:Y:S04]  /*f710*/  STL [R1+0x8], RZ ;  /* 0x000008ff01007387 */ /* 0x0001e80000100800 */
[----:B------:R0:W-:Y:S02]  /*f720*/  STL [R1], R2 ;  /* 0x0000000201007387 */ /* 0x0001e40000100800 */
.L_x_4478:
        /* <DEDUP_REMOVED lines=10> */
.L_x_4471:
        /* <DEDUP_REMOVED lines=30> */
.L_x_4599:
[----:B0-2---:R-:W2:Y:S01]  /*f9b0*/  LDL R0, [R1+0xc] ;  /* 0x00000c0001007983 */ /* 0x005ea20000100800 */
[----:B---3--:R-:W2:Y:S01]  /*f9c0*/  LDC.64 R2, c[0x0][0xc88] ;  /* 0x00032200ff027b82 */ /* 0x008ea20000000a00 */
[----:B------:R-:W-:Y:S05]  /*f9d0*/  YIELD ;  /* 0x0000000000007946 */ /* 0x000fea0003800000 */
[----:B------:R-:W-:Y:S01]  /*f9e0*/  ULDC.64 UR4, c[0x0][0xa28] ;  /* 0x00028a0000047ab9 */ /* 0x000fe20000000a00 */
[----:B-1----:R-:W-:Y:S01]  /*f9f0*/  IMAD.MOV.U32 R6, RZ, RZ, RZ ;  /* 0x000000ffff067224 */ /* 0x002fe200078e00ff */
[----:B------:R-:W-:Y:S01]  /*fa00*/  ISETP.NE.U32.AND P0, PT, RZ, UR4, PT ;  /* 0x00000004ff007c0c */ /* 0x000fe2000bf05070 */
[----:B------:R-:W-:Y:S01]  /*fa10*/  ULDC.64 UR8, c[0x0][0xa18] ;  /* 0x0002860000087ab9 */ /* 0x000fe20000000a00 */
[----:B------:R-:W-:Y:S01]  /*fa20*/  ULDC.64 UR6, c[0x0][0xa08] ;  /* 0x0002820000067ab9 */ /* 0x000fe20000000a00 */
[----:B--2---:R-:W-:-:S05]  /*fa30*/  IMAD.WIDE R2, R0, 0x4, R2 ;  /* 0x0000000400027825 */ /* 0x004fca00078e0202 */
[----:B------:R-:W2:Y:S01]  /*fa40*/  LDG.E R11, desc[UR40][R2.64] ;  /* 0x00000028020b7981 */ /* 0x000ea2000c1e1900 */
        /* <DEDUP_REMOVED lines=46> */
.L_x_4480:
[----:B------:R-:W2:Y:S01]  /*fd30*/  LDL.LU R7, [R1+0x8] ;  /* 0x0000080001077983 */ /* 0x000ea20000300800 */
[----:B------:R-:W-:Y:S02]  /*fd40*/  ULDC.64 UR4, c[0x0][0xa20] ;  /* 0x0002880000047ab9 */ /* 0x000fe40000000a00 */
[----:B------:R-:W-:-:S04]  /*fd50*/  ISETP.NE.U32.AND P1, PT, RZ, UR4, PT ;  /* 0x00000004ff007c0c */ /* 0x000fc8000bf25070 */
[----:B------:R-:W-:Y:S02]  /*fd60*/  ISETP.NE.AND.EX P1, PT, RZ, UR5, PT, P1 ;  /* 0x00000005ff007c0c */ /* 0x000fe4000bf25310 */
[C---:B--2---:R-:W-:Y:S02]  /*fd70*/  LOP3.LUT R2, R7.reuse, 0xff000000, RZ, 0xc0, !PT ;  /* 0xff00000007027812 */ /* 0x044fe400078ec0ff */
        /* <DEDUP_REMOVED lines=10> */
[----:B--2---:R-:W-:-:S05]  /*fe20*/  IADD3.X R7, R10, UR5, RZ, P0, !PT ;  /* 0x000000050a077c10 */ /* 0x004fca00087fe4ff */
[----:B------:R2:W5:Y:S01]  /*fe30*/  LDG.E R6, desc[UR40][R6.64] ;  /* 0x0000002806067981 */ /* 0x000562000c1e1900 */
[----:B------:R-:W-:Y:S05]  /*fe40*/  BRA `(.L_x_4482) ;  /* 0x0000000000107947 */ /* 0x000fea0003800000 */
.L_x_4481:
[----:B------:R-:W-:Y:S05]  /*fe50*/  @!P0 BRA `(.L_x_4482) ;  /* 0x00000000000c8947 */ /* 0x000fea0003800000 */
[----:B------:R-:W3:Y:S04]  /*fe60*/  LDG.E R6, desc[UR40][R4.64] ;  /* 0x0000002804067981 */ /* 0x000ee8000c1e1900 */
[----:B------:R-:W3:Y:S02]  /*fe70*/  LDG.E R4, desc[UR40][R4.64+0x4] ;  /* 0x0000042804047981 */ /* 0x000ee4000c1e1900 */
[----:B---3--:R-:W-:-:S07]  /*fe80*/  IMAD.IADD R6, R4, 0x1, -R6 ;  /* 0x0000000104067824 */ /* 0x008fce00078e0a06 */
.L_x_4482:
[----:B------:R-:W3:Y:S01]  /*fe90*/  LDL R5, [R1+0x4] ;  /* 0x0000040001057983 */ /* 0x000ee20000100800 */
[----:B-----5:R-:W-:Y:S01]  /*fea0*/  IMAD.IADD R6, R6, 0x1, -R0 ;  /* 0x0000000106067824 */ /* 0x020fe200078e0a00 */
[----:B------:R-:W-:Y:S01]  /*feb0*/  BSSY B0, `(.L_x_4483) ;  /* 0x000003a000007945 */ /* 0x000fe20003800000 */
[----:B------:R-:W4:Y:S02]  /*fec0*/  LDC R0, c[0x0][0x448] ;  /* 0x00011200ff007b82 */ /* 0x000f240000000800 */
[----:B----4-:R-:W-:-:S13]  /*fed0*/  ISETP.NE.AND P0, PT, R0, 0x1, PT ;  /* 0x000000010000780c */ /* 0x010fda0003f05270 */
[----:B--2---:R-:W2:Y:S08]  /*fee0*/  @P0 LDC R3, c[0x0][0x44c] ;  /* 0x00011300ff030b82 */ /* 0x004eb00000000800 */
[----:B------:R-:W4:Y:S01]  /*fef0*/  @P0 LDC R4, c[0x0][0x450] ;  /* 0x00011400ff040b82 */ /* 0x000f220000000800 */
[----:B---3--:R-:W-:Y:S02]  /*ff00*/  IMAD.SHL.U32 R0, R5, 0x40, RZ ;  /* 0x0000004005007824 */ /* 0x008fe400078e00ff */
[----:B------:R-:W-:-:S02]  /*ff10*/  IMAD.MOV.U32 R5, RZ, RZ, RZ ;  /* 0x000000ffff057224 */ /* 0x000fc400078e00ff */
[----:B------:R-:W-:Y:S02]  /*ff20*/  VIADD R0, R0, 0x3f ;  /* 0x0000003f00007836 */ /* 0x000fe40000000000 */
[----:B------:R-:W-:Y:S02]  /*ff30*/  IMAD.MOV.U32 R10, RZ, RZ, R5 ;  /* 0x000000ffff0a7224 */ /* 0x000fe400078e0005 */
[----:B--2---:R-:W-:-:S05]  /*ff40*/  @P0 IMAD.HI.U32 R3, R0, R3, RZ ;  /* 0x0000000300030227 */ /* 0x004fca00078e00ff */
[----:B----4-:R-:W-:Y:S01]  /*ff50*/  @P0 SHF.R.U32.HI R0, RZ, R4, R3 ;  /* 0x00000004ff000219 */ /* 0x010fe20000011603 */
[C---:B------:R-:W-:Y:S01]  /*ff60*/  VIADD R4, R6.reuse, 0x3f ;  /* 0x0000003f06047836 */ /* 0x040fe20000000000 */
[----:B------:R-:W-:Y:S02]  /*ff70*/  IADD3 R3, R6, 0x40, -R9 ;  /* 0x0000004006037810 */ /* 0x000fe40007ffe809 */
[----:B01----:R-:W-:-:S03]  /*ff80*/  LOP3.LUT R9, R2, 0xff, RZ, 0xc0, !PT ;  /* 0x000000ff02097812 */ /* 0x003fc600078ec0ff */
[----:B------:R-:W-:Y:S01]  /*ff90*/  IMAD.IADD R0, R3, 0x1, R0 ;  /* 0x0000000103007824 */ /* 0x000fe200078e0200 */
[----:B------:R-:W-:-:S04]  /*ffa0*/  SHF.R.S32.HI R3, RZ, 0x1f, R4 ;  /* 0x0000001fff037819 */ /* 0x000fc80000011404 */
[----:B------:R-:W-:Y:S02]  /*ffb0*/  LEA.HI R4, R3, R4, RZ, 0x6 ;  /* 0x0000000403047211 */ /* 0x000fe400078f30ff */
[----:B------:R-:W-:Y:S02]  /*ffc0*/  SHF.R.S32.HI R3, RZ, 0x1f, R0 ;  /* 0x0000001fff037819 */ /* 0x000fe40000011400 */
[----:B------:R-:W-:Y:S02]  /*ffd0*/  SHF.R.S32.HI R4, RZ, 0x6, R4 ;  /* 0x00000006ff047819 */ /* 0x000fe40000011404 */
[----:B------:R-:W-:Y:S02]  /*ffe0*/  LEA.HI R3, R3, R0, RZ, 0x6 ;  /* 0x0000000003037211 */ /* 0x000fe400078f30ff */
[----:B------:R-:W-:Y:S02]  /*fff0*/  SHF.R.U32.HI R0, RZ, 0x10, R2 ;  /* 0x00000010ff007819 */ /* 0x000fe40000011602 */
[----:B------:R-:W-:-:S02]  /*10000*/  SHF.R.S32.HI R3, RZ, 0x6, R3 ;  /* 0x00000006ff037819 */ /* 0x000fc40000011403 */
[----:B------:R-:W-:Y:S02]  /*10010*/  ISETP.NE.AND P0, PT, R0, RZ, PT ;  /* 0x000000ff0000720c */ /* 0x000fe40003f05270 */
[----:B------:R-:W-:-:S04]  /*10020*/  VIMNMX R8, R4, R3, PT ;  /* 0x0000000304087248 */ /* 0x000fc80003fe0100 */
[----:B------:R-:W-:Y:S01]  /*10030*/  ISETP.GE.AND P1, PT, R8, 0x1, PT ;  /* 0x000000010800780c */ /* 0x000fe20003f26270 */
[----:B------:R0:W-:Y:S04]  /*10040*/  STL [R1+0x2c], R8 ;  /* 0x00002c0801007387 */ /* 0x0001e80000100800 */
[----:B------:R0:W-:Y:S02]  /*10050*/  STL [R1+0x38], R5 ;  /* 0x0000380501007387 */ /* 0x0001e40000100800 */
[----:B------:R-:W1:Y:S02]  /*10060*/  @!P0 LDC R0, c[0x0][0x9f0] ;  /* 0x00027c00ff008b82 */ /* 0x000e640000000800 */
[----:B------:R0:W-:Y:S04]  /*10070*/  STL [R1+0x54], R9 ;  /* 0x0000540901007387 */ /* 0x0001e80000100800 */
[----:B------:R-:W-:Y:S05]  /*10080*/  @!P1 BRA `(.L_x_4484) ;  /* 0x0000000000709947 */ /* 0x000fea0003800000 */
[----:B-1----:R-:W-:-:S04]  /*10090*/  IABS R4, R0 ;  /* 0x0000000000047213 */ /* 0x002fc80000000000 */
[----:B------:R-:W1:Y:S08]  /*100a0*/  I2F.RP R2, R4 ;  /* 0x0000000400027306 */ /* 0x000e700000209400 */
[----:B-1----:R-:W1:Y:S02]  /*100b0*/  MUFU.RCP R2, R2 ;  /* 0x0000000200027308 */ /* 0x002e640000001000 */
[----:B-1----:R-:W-:-:S06]  /*100c0*/  VIADD R2, R2, 0xffffffe ;  /* 0x0ffffffe02027836 */ /* 0x002fcc0000000000 */
[----:B------:R-:W1:Y:S02]  /*100d0*/  F2I.FTZ.U32.TRUNC.NTZ R3, R2 ;  /* 0x0000000200037305 */ /* 0x000e64000021f000 */
[----:B-1----:R-:W-:-:S04]  /*100e0*/  IMAD.MOV R2, RZ, RZ, -R3 ;  /* 0x000000ffff027224 */ /* 0x002fc800078e0a03 */
[----:B0-----:R-:W-:Y:S02]  /*100f0*/  IMAD R5, R2, R4, RZ ;  /* 0x0000000402057224 */ /* 0x001fe400078e02ff */
[----:B------:R-:W-:-:S04]  /*10100*/  IMAD.MOV.U32 R2, RZ, RZ, RZ ;  /* 0x000000ffff027224 */ /* 0x000fc800078e00ff */
[----:B------:R-:W-:Y:S01]  /*10110*/  IMAD.HI.U32 R7, R3, R5, R2 ;  /* 0x0000000503077227 */ /* 0x000fe200078e0002 */
        /* <DEDUP_REMOVED lines=19> */
.L_x_4484:
[----:B------:R-:W-:Y:S05]  /*10250*/  BSYNC B0 ;  /* 0x0000000000007941 */ /* 0x000fea0003800000 */
.L_x_4483:
[----:B-1----:R-:W-:Y:S01]  /*10260*/  IMAD.MOV.U32 R0, RZ, RZ, R10 ;  /* 0x000000ffff007224 */ /* 0x002fe200078e000a */
[----:B------:R-:W-:Y:S03]  /*10270*/  BSSY B7, `(.L_x_4485) ;  /* 0x00004b7000077945 */ /* 0x000fe60003800000 */
[----:B------:R-:W-:-:S05]  /*10280*/  IMAD R2, R9, R0, RZ ;  /* 0x0000000009027224 */ /* 0x000fca00078e02ff */
[----:B------:R-:W-:Y:S01]  /*10290*/  VIADDMNMX R0, R2, R0, R8, PT ;  /* 0x0000000002007246 */ /* 0x000fe20003800108 */
[----:B------:R1:W-:Y:S03]  /*102a0*/  STL [R1+0x20], R2 ;  /* 0x0000200201007387 */ /* 0x0003e60000100800 */
[----:B------:R-:W-:Y:S01]  /*102b0*/  ISETP.GT.AND P0, PT, R0, R2, PT ;  /* 0x000000020000720c */ /* 0x000fe20003f04270 */
[----:B------:R1:W-:-:S12]  /*102c0*/  STL [R1+0x30], R0 ;  /* 0x0000300001007387 */ /* 0x0003d80000100800 */
[----:B------:R-:W-:Y:S05]  /*102d0*/  @P0 BRA `(.L_x_4486) ;  /* 0x0000000000480947 */ /* 0x000fea0003800000 */
[----:B-1----:R-:W1:Y:S02]  /*102e0*/  S2R R0, SR_TID.X ;  /* 0x0000000000007919 */ /* 0x002e640000002100 */
[----:B-1----:R-:W-:-:S04]  /*102f0*/  LOP3.LUT R0, R0, 0x7f, RZ, 0xc0, !PT ;  /* 0x0000007f00007812 */ /* 0x002fc800078ec0ff */
[----:B------:R-:W-:-:S13]  /*10300*/  ISETP.NE.AND P0, PT, R0, RZ, PT ;  /* 0x000000ff0000720c */ /* 0x000fda0003f05270 */
[----:B------:R-:W-:Y:S05]  /*10310*/  @P0 BRA `(.L_x_4487) ;  /* 0x0000004800b00947 */ /* 0x000fea0003800000 */
[----:B0-----:R-:W0:Y:S01]  /*10320*/  S2R R5, SR_LANEID ;  /* 0x0000000000057919 */ /* 0x001e220000000000 */
[----:B------:R-:W-:Y:S01]  /*10330*/  VOTEU.ANY UR4, UPT, PT ;  /* 0x0000000000047886 */ /* 0x000fe200038e0100 */
[----:B------:R-:W1:Y:S01]  /*10340*/  LDC.64 R2, c[0x0][0xc60] ;  /* 0x00031800ff027b82 */ /* 0x000e620000000a00 */
[----:B------:R-:W0:Y:S02]  /*10350*/  FLO.U32 R0, UR4 ;  /* 0x0000000400007d00 */ /* 0x000e2400080e0000 */
[----:B0-----:R-:W-:-:S06]  /*10360*/  ISETP.EQ.U32.AND P0, PT, R0, R5, PT ;  /* 0x000000050000720c */ /* 0x001fcc0003f02070 */
[----:B------:R-:W1:Y:S07]  /*10370*/  POPC R5, UR4 ;  /* 0x0000000400057d09 */ /* 0x000e6e0008000000 */
[----:B-1----:R-:W3:Y:S01]  /*10380*/  @P0 ATOMG.E.ADD.STRONG.GPU PT, R3, desc[UR40][R2.64], R5 ;  /* 0x00000005020309a8 */ /* 0x002ee200081ee1e8 */
[----:B------:R-:W0:Y:S02]  /*10390*/  S2R R4, SR_LTMASK ;  /* 0x0000000000047919 */ /* 0x000e240000003900 */
[----:B0-----:R-:W-:-:S04]  /*103a0*/  LOP3.LUT R4, R4, UR4, RZ, 0xc0, !PT ;  /* 0x0000000404047c12 */ /* 0x001fc8000f8ec0ff */
[----:B------:R-:W0:Y:S01]  /*103b0*/  POPC R7, R4 ;  /* 0x0000000400077309 */ /* 0x000e220000000000 */
[----:B---3--:R-:W0:Y:S02]  /*103c0*/  SHFL.IDX PT, R0, R3, R0, 0x1f ;  /* 0x00001f0003007589 */ /* 0x008e2400000e0000 */
[----:B0-----:R-:W-:-:S05]  /*103d0*/  IADD3 R0, R0, UR37, R7 ;  /* 0x0000002500007c10 */ /* 0x001fca000fffe007 */
[----:B------:R1:W-:Y:S01]  /*103e0*/  STL [R1], R0 ;  /* 0x0000000001007387 */ /* 0x0003e20000100800 */
[----:B------:R-:W-:Y:S05]  /*103f0*/  BRA `(.L_x_4487) ;  /* 0x0000004800787947 */ /* 0x000fea0003800000 */
.L_x_4486:
[----:B-1----:R-:W-:Y:S01]  /*10400*/  VIADD R0, R19, 0x22400 ;  /* 0x0002240013007836 */ /* 0x002fe20000000000 */
        /* <DEDUP_REMOVED lines=19> */
.L_x_4489:
[----:B------:R-:W-:Y:S05]  /*10540*/  BSYNC B6 ;  /* 0x0000000000067941 */ /* 0x000fea0003800000 */
.L_x_4488:
        /* <DEDUP_REMOVED lines=9> */
[----:B------:R-:W-:Y:S02]  /*105e0*/  IMAD.U32 R4, RZ, RZ, UR6 ;  /* 0x00000006ff047e24 */ /* 0x000fe4000f8e00ff */
[----:B0-----:R-:W-:Y:S02]  /*105f0*/  IMAD.U32 R5, RZ, RZ, UR7 ;  /* 0x00000007ff057e24 */ /* 0x001fe4000f8e00ff */
[----:B------:R-:W-:Y:S02]  /*10600*/  IMAD.U32 R6, RZ, RZ, UR8 ;  /* 0x00000008ff067e24 */ /* 0x000fe4000f8e00ff */
[----:B------:R-:W-:-:S02]  /*10610*/  IMAD.U32 R7, RZ, RZ, UR9 ;  /* 0x00000009ff077e24 */ /* 0x000fc4000f8e00ff */
[----:B--2---:R-:W-:Y:S02]  /*10620*/  IMAD.U32 R10, RZ, RZ, UR4 ;  /* 0x00000004ff0a7e24 */ /* 0x004fe4000f8e00ff */
[----:B------:R-:W-:Y:S02]  /*10630*/  IMAD.U32 R11, RZ, RZ, UR5 ;  /* 0x00000005ff0b7e24 */ /* 0x000fe4000f8e00ff */
[----:B------:R-:W-:Y:S02]  /*10640*/  IMAD.MOV.U32 R8, RZ, RZ, 0x70 ;  /* 0x00000070ff087424 */ /* 0x000fe400078e00ff */
[----:B------:R-:W-:Y:S02]  /*10650*/  IMAD.MOV.U32 R12, RZ, RZ, 0x1 ;  /* 0x00000001ff0c7424 */ /* 0x000fe400078e00ff */
[----:B-1----:R-:W-:-:S07]  /*10660*/  IMAD.MOV.U32 R13, RZ, RZ, RZ ;  /* 0x000000ffff0d7224 */ /* 0x002fce00078e00ff */
[----:B------:R-:W-:-:S07]  /*10670*/  LEPC R20, `(.L_x_4492) ;  /* 0x000000001014794e */ /* 0x000fce0000000000 */
[----:B---3--:R-:W-:Y:S05]  /*10680*/  CALL.ABS.NOINC R2 ;  /* 0x0000000002007343 */ /* 0x008fea0003c00000 */
.L_x_4492:
        /* <DEDUP_REMOVED lines=16> */
.L_x_4491:
[----:B------:R-:W-:Y:S05]  /*10790*/  BSYNC B6 ;  /* 0x0000000000067941 */ /* 0x000fea0003800000 */
.L_x_4490:
[----:B------:R-:W3:Y:S01]  /*107a0*/  LDL.LU R4, [R1+0x18] ;  /* 0x0000180001047983 */ /* 0x000ee20000300800 */
[----:B------:R-:W-:-:S03]  /*107b0*/  ULDC.64 UR4, c[0x0][0x9f8] ;  /* 0x00027e0000047ab9 */ /* 0x000fc60000000a00 */
[----:B------:R-:W4:Y:S01]  /*107c0*/  LDL R7, [R1+0x8] ;  /* 0x0000080001077983 */ /* 0x000f220000100800 */
[----:B------:R-:W-:-:S03]  /*107d0*/  ISETP.NE.U32.AND P0, PT, RZ, UR4, PT ;  /* 0x00000004ff007c0c */ /* 0x000fc6000bf05070 */
[----:B------:R-:W5:Y:S01]  /*107e0*/  LDL R0, [R1+0x30] ;  /* 0x0000300001007983 */ /* 0x000f620000100800 */
[----:B------:R-:W-:-:S13]  /*107f0*/  ISETP.NE.AND.EX P0, PT, RZ, UR5, PT, P0 ;  /* 0x00000005ff007c0c */ /* 0x000fda000bf05300 */
[----:B------:R-:W-:-:S04]  /*10800*/  @P0 IADD3 R2, P1, R16, UR4, RZ ;  /* 0x0000000410020c10 */ /* 0x000fc8000ff3e0ff */
[----:B---3--:R-:W-:Y:S01]  /*10810*/  @P0 IADD3.X R3, R4, UR5, RZ, P1, !PT ;  /* 0x0000000504030c10 */ /* 0x008fe20008ffe4ff */
[----:B------:R-:W-:-:S04]  /*10820*/  ULDC.64 UR4, c[0x0][0xa08] ;  /* 0x0002820000047ab9 */ /* 0x000fc80000000a00 */
[----:B----4-:R1:W0:Y:S02]  /*10830*/  @P0 LDG.E R7, desc[UR40][R2.64] ;  /* 0x0000002802070981 */ /* 0x010224000c1e1900 */
[----:B-1----:R-:W1:Y:S01]  /*10840*/  LDC.64 R2, c[0x0][0x418] ;  /* 0x00010600ff027b82 */ /* 0x002e620000000a00 */
[----:B-----5:R-:W-:Y:S01]  /*10850*/  VIADD R0, R0, 0xffffffff ;  /* 0xffffffff00007836 */ /* 0x020fe20000000000 */
[----:B0-----:R-:W-:Y:S01]  /*10860*/  SHF.R.S32.HI R8, RZ, 0x1f, R7 ;  /* 0x0000001fff087819 */ /* 0x001fe20000011407 */
[----:B------:R0:W-:Y:S04]  /*10870*/  @P0 STL [R1+0x8], R7 ;  /* 0x0000080701000387 */ /* 0x0001e80000100800 */
[----:B------:R0:W-:Y:S01]  /*10880*/  STL [R1+0x18], R8 ;  /* 0x0000180801007387 */ /* 0x0001e20000100800 */
[----:B-1----:R-:W-:Y:S01]  /*10890*/  LOP3.LUT P0, RZ, R2, UR4, RZ, 0xfc, !PT ;  /* 0x0000000402ff7c12 */ /* 0x002fe2000f80fcff */
[----:B------:R-:W-:-:S03]  /*108a0*/  UMOV UR4, 0xffffffff ;  /* 0xffffffff00047882 */ /* 0x000fc60000000000 */
[----:B------:R-:W-:-:S04]  /*108b0*/  LOP3.LUT P0, RZ, R3, UR5, RZ, 0xfc, P0 ;  /* 0x0000000503ff7c12 */ /* 0x000fc8000800fcff */
[----:B------:R-:W-:Y:S01]  /*108c0*/  SEL R16, R7, RZ, !P0 ;  /* 0x000000ff07107207 */ /* 0x000fe20004000000 */
[----:B0-----:R-:W-:Y:S08]  /*108d0*/  BRA.DIV UR4, `(.L_x_4493) ;  /* 0x0000005e04787947 */ /* 0x001ff0000b800000 */
[----:B------:R-:W0:Y:S02]  /*108e0*/  S2R R4, SR_TID.X ;  /* 0x0000000000047919 */ /* 0x000e240000002100 */
[----:B0-----:R-:W-:-:S04]  /*108f0*/  SHF.R.U32.HI R4, RZ, 0x5, R4 ;  /* 0x00000005ff047819 */ /* 0x001fc80000011604 */
[----:B------:R-:W-:-:S05]  /*10900*/  LOP3.LUT R4, R4, 0x3, RZ, 0xc0, !PT ;  /* 0x0000000304047812 */ /* 0x000fca00078ec0ff */
[----:B------:R0:W1:Y:S02]  /*10910*/  SHFL.IDX PT, R14, R4, RZ, 0x1f ;  /* 0x00001fff040e7589 */ /* 0x00006400000e0000 */
.L_x_4616:
[----:B------:R3:W-:Y:S01]  /*10920*/  STL [R1+0x28], R0 ;  /* 0x0000280001007387 */ /* 0x0007e20000100800 */
[----:B-1----:R-:W-:Y:S02]  /*10930*/  ISETP.NE.AND P0, PT, R14, RZ, PT ;  /* 0x000000ff0e00720c */ /* 0x002fe40003f05270 */
[----:B------:R-:W-:Y:S02]  /*10940*/  PLOP3.LUT P1, PT, PT, PT, PT, 0x8, 0x0 ;  /* 0x000000000000781c */ /* 0x000fe40003f2e170 */
[----:B------:R-:W-:-:S11]  /*10950*/  LOP3.LUT R18, R18, 0xfffffffe, RZ, 0xc0, !PT ;  /* 0xfffffffe12127812 */ /* 0x000fd600078ec0ff */
[----:B------:R-:W-:Y:S01]  /*10960*/  @P1 LOP3.LUT R18, R18, 0x1, RZ, 0xfc, !PT ;  /* 0x0000000112121812 */ /* 0x000fe200078efcff */
[----:B---3--:R-:W-:Y:S06]  /*10970*/  @P0 BRA `(.L_x_4494) ;  /* 0x00000004000c0947 */ /* 0x008fec0003800000 */
[----:B------:R-:W-:-:S03]  /*10980*/  UMOV UR4, 0xffffffff ;  /* 0xffffffff00047882 */ /* 0x000fc60000000000 */
[----:B------:R-:W-:Y:S05]  /*10990*/  BRA.DIV UR4, `(.L_x_4495) ;  /* 0x0000005e047c7947 */ /* 0x000fea000b800000 */
[----:B------:R-:W-:-:S13]  /*109a0*/  ELECT P6, URZ, PT ;  /* 0x00000000003f782f */ /* 0x000fda00038c0000 */
.L_x_4619:
[----:B------:R-:W-:Y:S05]  /*109b0*/  @!P6 BRA `(.L_x_4494) ;  /* 0x0000000000fce947 */ /* 0x000fea0003800000 */
[----:B------:R-:W-:-:S04]  /*109c0*/  ISETP.NE.U32.AND P0, PT, R2, RZ, PT ;  /* 0x000000ff0200720c */ /* 0x000fc80003f05070 */
[----:B------:R-:W-:-:S13]  /*109d0*/  ISETP.NE.AND.EX P0, PT, R3, RZ, PT, P0 ;  /* 0x000000ff0300720c */ /* 0x000fda0003f05300 */
[----:B------:R-:W-:Y:S05]  /*109e0*/  @!P0 BRA `(.L_x_4496) ;  /* 0x0000000000508947 */ /* 0x000fea0003800000 */
[----:B------:R-:W1:Y:S01]  /*109f0*/  LDC R6, c[0x0][0x43c] ;  /* 0x00010f00ff067b82 */ /* 0x000e620000000800 */
[----:B------:R-:W-:Y:S01]  /*10a00*/  IMAD.MOV.U32 R9, RZ, RZ, R0 ;  /* 0x000000ffff097224 */ /* 0x000fe200078e0000 */
[----:B------:R-:W-:-:S03]  /*10a10*/  ULDC.64 UR4, c[0x0][0x428] ;  /* 0x00010a0000047ab9 */ /* 0x000fc60000000a00 */
[----:B------:R-:W-:Y:S01]  /*10a20*/  IMAD.MOV.U32 R0, RZ, RZ, R9 ;  /* 0x000000ffff007224 */ /* 0x000fe200078e0009 */
[----:B-1----:R-:W-:-:S13]  /*10a30*/  ISETP.NE.AND P0, PT, R6, 0x1, PT ;  /* 0x000000010600780c */ /* 0x002fda0003f05270 */
[----:B0-----:R-:W0:Y:S02]  /*10a40*/  @P0 LDC.64 R4, c[0x0][0x440] ;  /* 0x00011000ff040b82 */ /* 0x001e240000000a00 */
        /* <DEDUP_REMOVED lines=14> */
.L_x_4496:
[----:B------:R-:W3:Y:S04]  /*10b30*/  LDL R0, [R1+0x10] ;  /* 0x0000100001007983 */ /* 0x000ee80000100800 */
[----:B-1----:R-:W4:Y:S01]  /*10b40*/  LDL R2, [R1+0x14] ;  /* 0x0000140001027983 */ /* 0x002f220000100800 */
[----:B---3--:R-:W-:Y:S01]  /*10b50*/  IMAD R0, R0, 0x8, R19 ;  /* 0x0000000800007824 */ /* 0x008fe200078e0213 */
[----:B----4-:R-:W-:-:S04]  /*10b60*/  SHF.L.U32 R2, R2, 0x1f, RZ ;  /* 0x0000001f02027819 */ /* 0x010fc800000006ff */
[----:B------:R-:W1:Y:S02]  /*10b70*/  SYNCS.PHASECHK.TRANS64.TRYWAIT P0, [R0+URZ+0x28c40], R2 ;  /* 0x028c4002000075a7 */ /* 0x000e64000800017f */
[----:B-1----:R-:W-:Y:S05]  /*10b80*/  @!P0 BRA `(.L_x_4497) ;  /* 0x0000005c00208947 */ /* 0x002fea0003800000 */
.L_x_4620:
        /* <DEDUP_REMOVED lines=11> */
.L_x_4498:
[----:B------:R-:W3:Y:S04]  /*10c40*/  LDL R3, [R1+0x10] ;  /* 0x0000100001037983 */ /* 0x000ee80000100800 */
[----:B0-----:R-:W4:Y:S04]  /*10c50*/  LDL R4, [R1+0x28] ;  /* 0x0000280001047983 */ /* 0x001f280000100800 */
[----:B-1----:R-:W2:Y:S01]  /*10c60*/  LDL R2, [R1+0x1c] ;  /* 0x00001c0001027983 */ /* 0x002ea20000100800 */
        /* <DEDUP_REMOVED lines=11> */
[----:B---3--:R-:W-:Y:S01]  /*10d20*/  IMAD R0, R3, 0x2000, R19 ;  /* 0x0000200003007824 */ /* 0x008fe200078e0213 */
[----:B----4-:R-:W-:-:S04]  /*10d30*/  R2UR UR11, R4 ;  /* 0x00000000040b72ca */ /* 0x010fc800000e0000 */
[----:B------:R-:W-:Y:S02]  /*10d40*/  R2UR UR8, R0 ;  /* 0x00000000000872ca */ /* 0x000fe400000e0000 */
[----:B--2---:R-:W-:-:S11]  /*10d50*/  R2UR UR4, R2 ;  /* 0x00000000020472ca */ /* 0x004fd600000e0000 */
[----:B------:R-:W-:Y:S02]  /*10d60*/  UIADD3 UR8, UR8, 0x22400, URZ ;  /* 0x0002240008087890 */ /* 0x000fe4000fffe03f */
[----:B------:R-:W-:-:S03]  /*10d70*/  ULEA UR11, UR11, UR4, 0x6 ;  /* 0x000000040b0b7291 */ /* 0x000fc6000f8e303f */
[----:B------:R-:W-:-:S06]  /*10d80*/  UMOV UR4, 0x0 ;  /* 0x0000000000047882 */ /* 0x000fcc0000000000 */
[----:B------:R1:W-:Y:S02]  /*10d90*/  UTMALDG.4D [UR8], [UR6], desc[UR4] ;  /* 0x00000408060075b4 */ /* 0x0003e40008019000 */
[----:B-1----:R-:W-:Y:S01]  /*10da0*/  NOP ;  /* 0x0000000000007918 */ /* 0x002fe20000000000 */
.L_x_4494:
[----:B------:R-:W3:Y:S04]  /*10db0*/  LDL.LU R3, [R1+0x34] ;  /* 0x0000340001037983 */ /* 0x000ee80000300800 */
[----:B------:R-:W4:Y:S04]  /*10dc0*/  LDL.LU R5, [R1+0x24] ;  /* 0x0000240001057983 */ /* 0x000f280000300800 */
[----:B0-----:R-:W5:Y:S01]  /*10dd0*/  LDL.LU R4, [R1+0x40] ;  /* 0x0000400001047983 */ /* 0x001f620000300800 */
        /* <DEDUP_REMOVED lines=9> */
[----:B---3--:R-:W-:Y:S02]  /*10e70*/  SHF.R.S32.HI R0, RZ, 0x1f, R3 ;  /* 0x0000001fff007819 */ /* 0x008fe40000011403 */
[----:B----4-:R-:W-:-:S03]  /*10e80*/  SEL R5, R5, RZ, !P0 ;  /* 0x000000ff05057207 */ /* 0x010fc60004000000 */
[----:B------:R-:W-:Y:S01]  /*10e90*/  IMAD R0, R0, UR4, RZ ;  /* 0x0000000400007c24 */ /* 0x000fe2000f8e02ff */
[----:B-----5:R-:W-:-:S03]  /*10ea0*/  SEL R4, R4, RZ, !P0 ;  /* 0x000000ff04047207 */ /* 0x020fc60004000000 */
        /* <DEDUP_REMOVED lines=23> */
[----:B0-----:R-:W-:Y:S05]  /*11020*/  CALL.ABS.NOINC R2 ;  /* 0x0000000002007343 */ /* 0x001fea0003c00000 */
.L_x_4500:
[----:B------:R-:W-:Y:S05]  /*11030*/  BSYNC B6 ;  /* 0x0000000000067941 */ /* 0x000fea0003800000 */
.L_x_4499:
[----:B0-----:R-:W3:Y:S01]  /*11040*/  LDL.LU R0, [R1+0x40] ;  /* 0x0000400001007983 */ /* 0x001ee20000300800 */
[----:B------:R-:W-:Y:S01]  /*11050*/  ULDC.64 UR4, c[0x0][0x2d8] ;  /* 0x0000b60000047ab9 */ /* 0x000fe20000000a00 */
[----:B------:R-:W0:Y:S01]  /*11060*/  LDC R7, c[0x0][0x448] ;  /* 0x00011200ff077b82 */ /* 0x000e220000000800 */
[----:B------:R-:W-:Y:S01]  /*11070*/  ULDC UR6, c[0x0][0x2b8] ;  /* 0x0000ae0000067ab9 */ /* 0x000fe20000000800 */
[----:B------:R-:W4:Y:S04]  /*11080*/  LDL.LU R4, [R1+0x34] ;  /* 0x0000340001047983 */ /* 0x000f280000300800 */
[----:B------:R-:W4:Y:S04]  /*11090*/  LDL.LU.64 R2, [R1+0x48] ;  /* 0x0000480001027983 */ /* 0x000f280000300a00 */
[----:B------:R-:W3:Y:S04]  /*110a0*/  LDL.LU R5, [R1+0x24] ;  /* 0x0000240001057983 */ /* 0x000ee80000300800 */
[----:B--2---:R-:W2:Y:S04]  /*110b0*/  LDL R10, [R1+0x4] ;  /* 0x00000400010a7983 */ /* 0x004ea80000100800 */
[----:B------:R1:W5:Y:S01]  /*110c0*/  LDL R8, [R1+0x58] ;  /* 0x0000580001087983 */ /* 0x0003620000100800 */
[----:B0-----:R-:W-:-:S13]  /*110d0*/  ISETP.NE.AND P0, PT, R7, 0x1, PT ;  /* 0x000000010700780c */ /* 0x001fda0003f05270 */
[----:B------:R-:W0:Y:S01]  /*110e0*/  @P0 LDC R6, c[0x0][0x450] ;  /* 0x00011400ff060b82 */ /* 0x000e220000000800 */
[----:B------:R-:W1:Y:S02]  /*110f0*/  S2R R9, SR_TID.X ;  /* 0x0000000000097919 */ /* 0x000e640000002100 */
[----:B-1----:R-:W-:-:S05]  /*11100*/  IMAD.SHL.U32 R9, R9, 0x8, RZ ;  /* 0x0000000809097824 */ /* 0x002fca00078e00ff */
[----:B------:R-:W-:Y:S01]  /*11110*/  LOP3.LUT R9, R9, 0x38, RZ, 0xc0, !PT ;  /* 0x0000003809097812 */ /* 0x000fe200078ec0ff */
[----:B----4-:R-:W-:Y:S02]  /*11120*/  IMAD.MOV.U32 R3, RZ, RZ, R4 ;  /* 0x000000ffff037224 */ /* 0x010fe400078e0004 */
[----:B------:R-:W1:Y:S01]  /*11130*/  S2R R4, SR_TID.X ;  /* 0x0000000000047919 */ /* 0x000e620000002100 */
[----:B------:R-:W-:-:S04]  /*11140*/  IMAD.WIDE.U32 R2, R17, UR4, R2 ;  /* 0x0000000411027c25 */ /* 0x000fc8000f8e0002 */
[----:B------:R-:W-:Y:S01]  /*11150*/  IMAD R3, R17, UR5, R3 ;  /* 0x0000000511037c24 */ /* 0x000fe2000f8e0203 */
[----:B------:R-:W-:Y:S02]  /*11160*/  ULDC.64 UR4, c[0x0][0x2e0] ;  /* 0x0000b80000047ab9 */ /* 0x000fe40000000a00 */
[----:B---3--:R-:W-:Y:S02]  /*11170*/  IMAD R0, R0, UR4, RZ ;  /* 0x0000000400007c24 */ /* 0x008fe4000f8e02ff */
[----:B------:R-:W-:-:S04]  /*11180*/  IMAD.WIDE.U32 R2, R5, UR4, R2 ;  /* 0x0000000405027c25 */ /* 0x000fc8000f8e0002 */
        /* <DEDUP_REMOVED lines=9> */
[----:B--2---:R-:W-:-:S04]  /*11220*/  IMAD R4, R10, 0x40, R4 ;  /* 0x000000400a047824 */ /* 0x004fc800078e0204 */
        /* <DEDUP_REMOVED lines=27> */
[C---:B------:R-:W-:Y:S02]  /*113e0*/  VIADD R5, R3.reuse, 0x10 ;  /* 0x0000001003057836 */ /* 0x040fe40000000000 */
        /* <DEDUP_REMOVED lines=26> */
[----:B------:R-:W-:Y:S01]  /*11590*/  @!P1 IMAD.MOV.U32 R6, RZ, RZ, R5 ;  /* 0x000000ffff069224 */ /* 0x000fe200078e0005 */
[----:B------:R-:W0:Y:S04]  /*115a0*/  SHFL.IDX PT, R0, R0, 0x3, 0x181f ;  /* 0x00781f0000007f89 */ /* 0x000e2800000e0000 */
[----:B------:R1:W-:Y:S04]  /*115b0*/  @!P1 LDGSTS.E.BYPASS.LTC128B.128 [R8+0x21400], desc[UR40][R6.64], !P0 ;  /* 0x2140000006089fae */ /* 0x0003e8000c101d68 */
[----:B------:R-:W2:Y:S02]  /*115c0*/  SHFL.IDX PT, R4, R4, 0x3, 0x181f ;  /* 0x00781f0004047f89 */ /* 0x000ea400000e0000 */
.L_x_4629:
[----:B------:R-:W-:-:S05]  /*115d0*/  VIADD R3, R3, 0x30 ;  /* 0x0000003003037836 */ /* 0x000fca0000000000 */
[----:B------:R-:W-:-:S13]  /*115e0*/  ISETP.GE.AND P1, PT, R3, R2, PT ;  /* 0x000000020300720c */ /* 0x000fda0003f26270 */
[----:B--2---:R-:W-:-:S05]  /*115f0*/  @!P1 LEA R2, P2, R9, R4, 0x1 ;  /* 0x0000000409029211 */ /* 0x004fca00078408ff */
[----:B0-----:R-:W-:-:S05]  /*11600*/  @!P1 IMAD.X R3, RZ, RZ, R0, P2 ;  /* 0x000000ffff039224 */ /* 0x001fca00010e0600 */
[----:B------:R-:W-:Y:S01]  /*11610*/  @!PT LDS RZ, [RZ] ;  /* 0x00000000fffff984 */ /* 0x000fe20000000800 */
[----:B------:R-:W-:Y:S01]  /*11620*/  @!PT LDS RZ, [RZ] ;  /* 0x00000000fffff984 */ /* 0x000fe20000000800 */
[----:B------:R-:W-:Y:S01]  /*11630*/  @!PT LDS RZ, [RZ] ;  /* 0x00000000fffff984 */ /* 0x000fe20000000800 */
[----:B------:R0:W-:Y:S01]  /*11640*/  @!P1 LDGSTS.E.BYPASS.LTC128B.128 [R8+0x21c00], desc[UR40][R2.64], !P0 ;  /* 0x21c0000002089fae */ /* 0x0001e2000c101d68 */
[----:B------:R-:W-:Y:S01]  /*11650*/  PLOP3.LUT P0, PT, PT, PT, PT, 0x80, 0x0 ;  /* 0x000000000000781c */ /* 0x000fe20003f0f070 */
[----:B------:R-:W-:-:S12]  /*11660*/  NOP ;  /* 0x0000000000007918 */ /* 0x000fd80000000000 */
.L_x_4502:
        /* <DEDUP_REMOVED lines=18> */
.L_x_4630:
[----:B------:R-:W-:Y:S05]  /*11790*/  BSYNC B0 ;  /* 0x0000000000007941 */ /* 0x000fea0003800000 */
.L_x_4503:
[----:B------:R-:W-:Y:S01]  /*117a0*/  LOP3.LUT P0, RZ, R18, 0x1, RZ, 0xc0, !PT ;  /* 0x0000000112ff7812 */ /* 0x000fe2000780c0ff */
[----:B------:R-:W-:-:S12]  /*117b0*/  BSSY B0, `(.L_x_4505) ;  /* 0x0000097000007945 */ /* 0x000fd80003800000 */
[----:B------:R-:W-:Y:S05]  /*117c0*/  @!P0 BRA `(.L_x_4506) ;  /* 0x0000000800548947 */ /* 0x000fea0003800000 */
[----:B------:R-:W0:Y:S04]  /*117d0*/  LDL R4, [R1+0x10] ;  /* 0x0000100001047983 */ /* 0x000e280000100800 */
[----:B------:R-:W2:Y:S01]  /*117e0*/  LDL R2, [R1+0x14] ;  /* 0x0000140001027983 */ /* 0x000ea20000100800 */
[----:B------:R-:W-:Y:S01]  /*117f0*/  BSSY B1, `(.L_x_4507) ;  /* 0x0000008000017945 */ /* 0x000fe20003800000 */
[----:B------:R-:W3:Y:S02]  /*11800*/  S2R R3, SR_TID.X ;  /* 0x0000000000037919 */ /* 0x000ee40000002100 */
[----:B---3--:R-:W-:-:S04]  /*11810*/  LOP3.LUT R3, R3, 0x7f, RZ, 0xc0, !PT ;  /* 0x0000007f03037812 */ /* 0x008fc800078ec0ff */
[----:B------:R-:W-:Y:S01]  /*11820*/  ISETP.NE.AND P1, PT, R3, RZ, PT ;  /* 0x000000ff0300720c */ /* 0x000fe20003f25270 */
[----:B0-----:R-:W-:Y:S01]  /*11830*/  IMAD R0, R4, 0x8, R19 ;  /* 0x0000000804007824 */ /* 0x001fe200078e0213 */
[----:B--2---:R-:W-:-:S04]  /*11840*/  SHF.L.U32 R2, R2, 0x1f, RZ ;  /* 0x0000001f02027819 */ /* 0x004fc800000006ff */
[----:B------:R-:W0:Y:S02]  /*11850*/  SYNCS.PHASECHK.TRANS64.TRYWAIT P0, [R0+URZ+0x28c60], R2 ;  /* 0x028c6002000075a7 */ /* 0x000e24000800017f */
[----:B0-----:R-:W-:Y:S05]  /*11860*/  @!P0 BRA `(.L_x_4508) ;  /* 0x00000054005c8947 */ /* 0x001fea0003800000 */
.L_x_4631:
[----:B------:R-:W-:Y:S05]  /*11870*/  BSYNC B1 ;  /* 0x0000000000017941 */ /* 0x000fea0003800000 */
.L_x_4507:
        /* <DEDUP_REMOVED lines=9> */
.L_x_4510:
[----:B------:R-:W-:Y:S05]  /*11910*/  BSYNC B1 ;  /* 0x0000000000017941 */ /* 0x000fea0003800000 */
.L_x_4509:
        /* <DEDUP_REMOVED lines=13> */
.L_x_4511:
        /* <DEDUP_REMOVED lines=15> */
.L_x_4512:
        /* <DEDUP_REMOVED lines=15> */
.L_x_4513:
        /* <DEDUP_REMOVED lines=15> */
.L_x_4514:
        /* <DEDUP_REMOVED lines=15> */
.L_x_4515:
        /* <DEDUP_REMOVED lines=15> */
.L_x_4516:
        /* <DEDUP_REMOVED lines=15> */
.L_x_4517:
        /* <DEDUP_REMOVED lines=15> */
.L_x_4518:
        /* <DEDUP_REMOVED lines=10> */
.L_x_4506:
[----:B------:R-:W-:Y:S05]  /*12120*/  BSYNC B0 ;  /* 0x0000000000007941 */ /* 0x000fea0003800000 */
.L_x_4505:
[----:B------:R-:W0:Y:S04]  /*12130*/  LDL R4, [R1+0x30] ;  /* 0x0000300001047983 */ /* 0x000e280000100800 */
[----:B------:R-:W2:Y:S01]  /*12140*/  LDL R5, [R1+0x20] ;  /* 0x0000200001057983 */ /* 0x000ea20000100800 */
[----:B------:R-:W-:Y:S01]  /*12150*/  BSSY B0, `(.L_x_4519) ;  /* 0x00002ac000007945 */ /* 0x000fe20003800000 */
[----:B0-----:R-:W-:-:S05]  /*12160*/  VIADD R0, R4, 0xfffffffe ;  /* 0xfffffffe04007836 */ /* 0x001fca0000000000 */
[----:B--2---:R-:W-:-:S13]  /*12170*/  ISETP.GE.AND P0, PT, R0, R5, PT ;  /* 0x000000050000720c */ /* 0x004fda0003f06270 */
[----:B------:R-:W-:Y:S05]  /*12180*/  @!P0 BRA `(.L_x_4520) ;  /* 0x0000002800a08947 */ /* 0x000fea0003800000 */
[----:B-1----:R-:W2:Y:S04]  /*12190*/  LDL.LU R7, [R1+0x54] ;  /* 0x0000540001077983 */ /* 0x002ea80000300800 */
        /* <DEDUP_REMOVED lines=48> */
.L_x_4525:
        /* <DEDUP_REMOVED lines=8> */
.L_x_4632:
[----:B------:R-:W-:Y:S05]  /*12520*/  BSYNC B3 ;  /* 0x0000000000037941 */ /* 0x000fea0003800000 */
.L_x_4526:
        /* <DEDUP_REMOVED lines=9> */
.L_x_4529:
[----:B------:R-:W-:Y:S05]  /*125c0*/  BSYNC B3 ;  /* 0x0000000000037941 */ /* 0x000fea0003800000 */
.L_x_4528:
        /* <DEDUP_REMOVED lines=13> */
.L_x_4530:
        /* <DEDUP_REMOVED lines=13> */
.L_x_4633:
[----:B------:R-:W-:Y:S05]  /*12770*/  BSYNC B3 ;  /* 0x0000000000037941 */ /* 0x000fea0003800000 */
.L_x_4531:
        /* <DEDUP_REMOVED lines=11> */
.L_x_4534:
[----:B------:R-:W-:Y:S05]  /*12830*/  BSYNC B3 ;  /* 0x0000000000037941 */ /* 0x000fea0003800000 */
.L_x_4533:
        /* <DEDUP_REMOVED lines=10> */
.L_x_4535:
        /* <DEDUP_REMOVED lines=15> */
.L_x_4536:
        /* <DEDUP_REMOVED lines=15> */
.L_x_4537:
        /* <DEDUP_REMOVED lines=15> */
.L_x_4538:
        /* <DEDUP_REMOVED lines=15> */
.L_x_4539:
        /* <DEDUP_REMOVED lines=15> */
.L_x_4540:
        /* <DEDUP_REMOVED lines=15> */
.L_x_4541:
        /* <DEDUP_REMOVED lines=15> */
.L_x_4542:
        /* <DEDUP_REMOVED lines=10> */
.L_x_4524:
[----:B------:R-:W-:Y:S05]  /*13010*/  BSYNC B1 ;  /* 0x0000000000017941 */ /* 0x000fea0003800000 */
.L_x_4523:
[----:B------:R-:W2:Y:S02]  /*13020*/  LDL.LU R6, [R1+0x30] ;  /* 0x0000300001067983 */ /* 0x000ea40000300800 */
[----:B--2---:R-:W-:-:S07]  /*13030*/  VIADD R0, R6, 0xfffffffd ;  /* 0xfffffffd06007836 */ /* 0x004fce0000000000 */
.L_x_4522:
[----:B------:R-:W-:Y:S05]  /*13040*/  BSYNC B2 ;  /* 0x0000000000027941 */ /* 0x000fea0003800000 */
.L_x_4521:
[----:B------:R-:W-:Y:S01]  /*13050*/  VIADD R5, R5, 0xfffffffe ;  /* 0xfffffffe05057836 */ /* 0x000fe20000000000 */
[----:B------:R-:W-:-:S04]  /*13060*/  LOP3.LUT R4, RZ, R4, RZ, 0x33, !PT ;  /* 0x00000004ff047212 */ /* 0x000fc800078e33ff */
[----:B------:R-:W-:-:S13]  /*13070*/  ISETP.NE.AND P0, PT, R5, R4, PT ;  /* 0x000000040500720c */ /* 0x000fda0003f05270 */
[----:B------:R-:W-:Y:S05]  /*13080*/  @!P0 BRA `(.L_x_4520) ;  /* 0x0000001800e08947 */ /* 0x000fea0003800000 */
.L_x_4583:
        /* <DEDUP_REMOVED lines=35> */
.L_x_4545:
        /* <DEDUP_REMOVED lines=8> */
.L_x_4634:
[----:B------:R-:W-:Y:S05]  /*13340*/  BSYNC B2 ;  /* 0x0000000000027941 */ /* 0x000fea0003800000 */
.L_x_4546:
        /* <DEDUP_REMOVED lines=9> */
.L_x_4549:
[----:B------:R-:W-:Y:S05]  /*133e0*/  BSYNC B2 ;  /* 0x0000000000027941 */ /* 0x000fea0003800000 */
.L_x_4548:
        /* <DEDUP_REMOVED lines=12> */
.L_x_4550:
        /* <DEDUP_REMOVED lines=13> */
.L_x_4635:
[----:B------:R-:W-:Y:S05]  /*13580*/  BSYNC B2 ;  /* 0x0000000000027941 */ /* 0x000fea0003800000 */
.L_x_4551:
        /* <DEDUP_REMOVED lines=11> */
.L_x_4554:
[----:B------:R-:W-:Y:S05]  /*13640*/  BSYNC B2 ;  /* 0x0000000000027941 */ /* 0x000fea0003800000 */
.L_x_4553:
        /* <DEDUP_REMOVED lines=9> */
.L_x_4555:
        /* <DEDUP_REMOVED lines=15> */
.L_x_4556:
        /* <DEDUP_REMOVED lines=15> */
.L_x_4557:
        /* <DEDUP_REMOVED lines=15> */
.L_x_4558:
        /* <DEDUP_REMOVED lines=15> */
.L_x_4559:
        /* <DEDUP_REMOVED lines=15> */
.L_x_4560:
        /* <DEDUP_REMOVED lines=15> */
.L_x_4561:
        /* <DEDUP_REMOVED lines=15> */
.L_x_4562:
        /* <DEDUP_REMOVED lines=10> */
.L_x_4544:
[----:B------:R-:W-:Y:S05]  /*13e10*/  BSYNC B1 ;  /* 0x0000000000017941 */ /* 0x000fea0003800000 */
.L_x_4543:
        /* <DEDUP_REMOVED lines=35> */
.L_x_4565:
        /* <DEDUP_REMOVED lines=8> */
.L_x_4636:
[----:B------:R-:W-:Y:S05]  /*140d0*/  BSYNC B2 ;  /* 0x0000000000027941 */ /* 0x000fea0003800000 */
.L_x_4566:
        /* <DEDUP_REMOVED lines=9> */
.L_x_4569:
[----:B------:R-:W-:Y:S05]  /*14170*/  BSYNC B2 ;  /* 0x0000000000027941 */ /* 0x000fea0003800000 */
.L_x_4568:
        /* <DEDUP_REMOVED lines=13> */
.L_x_4570:
        /* <DEDUP_REMOVED lines=13> */
.L_x_4637:
[----:B------:R-:W-:Y:S05]  /*14320*/  BSYNC B2 ;  /* 0x0000000000027941 */ /* 0x000fea0003800000 */
.L_x_4571:
        /* <DEDUP_REMOVED lines=11> */
.L_x_4574:
[----:B------:R-:W-:Y:S05]  /*143e0*/  BSYNC B2 ;  /* 0x0000000000027941 */ /* 0x000fea0003800000 */
.L_x_4573:
        /* <DEDUP_REMOVED lines=10> */
.L_x_4575:
        /* <DEDUP_REMOVED lines=15> */
.L_x_4576:
        /* <DEDUP_REMOVED lines=15> */
.L_x_4577:
        /* <DEDUP_REMOVED lines=15> */
.L_x_4578:
        /* <DEDUP_REMOVED lines=15> */
.L_x_4579:
        /* <DEDUP_REMOVED lines=15> */
.L_x_4580:
        /* <DEDUP_REMOVED lines=15> */
.L_x_4581:
        /* <DEDUP_REMOVED lines=15> */
.L_x_4582:
        /* <DEDUP_REMOVED lines=10> */
.L_x_4564:
[----:B------:R-:W-:Y:S05]  /*14bc0*/  BSYNC B1 ;  /* 0x0000000000017941 */ /* 0x000fea0003800000 */
.L_x_4563:
[----:B------:R-:W2:Y:S01]  /*14bd0*/  LDL R2, [R1+0x20] ;  /* 0x0000200001027983 */ /* 0x000ea20000100800 */
[----:B------:R-:W-:Y:S01]  /*14be0*/  VIADD R0, R0, 0xfffffffe ;  /* 0xfffffffe00007836 */ /* 0x000fe20000000000 */
[----:B--2---:R-:W-:-:S13]  /*14bf0*/  ISETP.GT.AND P0, PT, R6, R2, PT ;  /* 0x000000020600720c */ /* 0x004fda0003f04270 */
[----:B------:R-:W-:Y:S05]  /*14c00*/  @P0 BRA `(.L_x_4583) ;  /* 0xffffffe400200947 */ /* 0x000fea000383ffff */
.L_x_4520:
[----:B------:R-:W-:Y:S05]  /*14c10*/  BSYNC B0 ;  /* 0x0000000000007941 */ /* 0x000fea0003800000 */
.L_x_4519:
[----:B------:R-:W2:Y:S04]  /*14c20*/  LDL.LU R4, [R1+0x10] ;  /* 0x0000100001047983 */ /* 0x000ea80000300800 */
[----:B------:R-:W3:Y:S01]  /*14c30*/  LDL.LU R3, [R1+0x14] ;  /* 0x0000140001037983 */ /* 0x000ee20000300800 */
[----:B------:R-:W4:Y:S01]  /*14c40*/  S2R R2, SR_TID.X ;  /* 0x0000000000027919 */ /* 0x000f220000002100 */
[----:B------:R-:W-:Y:S01]  /*14c50*/  BSSY B0, `(.L_x_4584) ;  /* 0x0000016000007945 */ /* 0x000fe20003800000 */
[----:B----4-:R-:W-:-:S04]  /*14c60*/  LOP3.LUT R2, R2, 0x7f, RZ, 0xc0, !PT ;  /* 0x0000007f02027812 */ /* 0x010fc800078ec0ff */
[----:B------:R-:W-:Y:S01]  /*14c70*/  ISETP.NE.AND P1, PT, R2, RZ, PT ;  /* 0x000000ff0200720c */ /* 0x000fe20003f25270 */
[----:B--2---:R-:W-:-:S05]  /*14c80*/  VIADD R0, R4, 0x1 ;  /* 0x0000000104007836 */ /* 0x004fca0000000000 */
[----:B------:R-:W-:-:S04]  /*14c90*/  ISETP.NE.AND P0, PT, R0, 0x2, PT ;  /* 0x000000020000780c */ /* 0x000fc80003f05270 */
[----:B------:R-:W-:-:S04]  /*14ca0*/  SEL R2, RZ, 0x1, P0 ;  /* 0x00000001ff027807 */ /* 0x000fc80000000000 */
[----:B---3--:R-:W-:-:S05]  /*14cb0*/  LOP3.LUT R3, R3, R2, RZ, 0x3c, !PT ;  /* 0x0000000203037212 */ /* 0x008fca00078e3cff */
[----:B------:R2:W-:Y:S01]  /*14cc0*/  STL [R1+0x14], R3 ;  /* 0x0000140301007387 */ /* 0x0005e20000100800 */
[----:B------:R-:W-:Y:S05]  /*14cd0*/  @P1 BRA `(.L_x_4585) ;  /* 0x0000000000341947 */ /* 0x000fea0003800000 */
[----:B------:R-:W3:Y:S01]  /*14ce0*/  S2R R5, SR_LANEID ;  /* 0x0000000000057919 */ /* 0x000ee20000000000 */
[----:B------:R-:W-:Y:S01]  /*14cf0*/  VOTEU.ANY UR4, UPT, PT ;  /* 0x0000000000047886 */ /* 0x000fe200038e0100 */
[----:B--2---:R-:W2:Y:S01]  /*14d00*/  LDC.64 R2, c[0x0][0xc60] ;  /* 0x00031800ff027b82 */ /* 0x004ea20000000a00 */
[----:B------:R-:W3:Y:S02]  /*14d10*/  FLO.U32 R4, UR4 ;  /* 0x0000000400047d00 */ /* 0x000ee400080e0000 */
[----:B---3--:R-:W-:-:S06]  /*14d20*/  ISETP.EQ.U32.AND P1, PT, R4, R5, PT ;  /* 0x000000050400720c */ /* 0x008fcc0003f22070 */
[----:B------:R-:W2:Y:S07]  /*14d30*/  POPC R5, UR4 ;  /* 0x0000000400057d09 */ /* 0x000eae0008000000 */
[----:B--2---:R-:W2:Y:S01]  /*14d40*/  @P1 ATOMG.E.ADD.STRONG.GPU PT, R3, desc[UR40][R2.64], R5 ;  /* 0x00000005020319a8 */ /* 0x004ea200081ee1e8 */
[----:B-1----:R-:W1:Y:S02]  /*14d50*/  S2R R6, SR_LTMASK ;  /* 0x0000000000067919 */ /* 0x002e640000003900 */
[----:B-1----:R-:W-:-:S04]  /*14d60*/  LOP3.LUT R6, R6, UR4, RZ, 0xc0, !PT ;  /* 0x0000000406067c12 */ /* 0x002fc8000f8ec0ff */
[----:B------:R-:W1:Y:S01]  /*14d70*/  POPC R7, R6 ;  /* 0x0000000600077309 */ /* 0x000e620000000000 */
[----:B--2---:R-:W1:Y:S02]  /*14d80*/  SHFL.IDX PT, R4, R3, R4, 0x1f ;  /* 0x00001f0403047589 */ /* 0x004e6400000e0000 */
[----:B-1----:R-:W-:-:S05]  /*14d90*/  IADD3 R2, R4, UR37, R7 ;  /* 0x0000002504027c10 */ /* 0x002fca000fffe007 */
[----:B------:R3:W-:Y:S02]  /*14da0*/  STL [R1], R2 ;  /* 0x0000000201007387 */ /* 0x0007e40000100800 */
.L_x_4585:
[----:B------:R-:W-:Y:S05]  /*14db0*/  BSYNC B0 ;  /* 0x0000000000007941 */ /* 0x000fea0003800000 */
.L_x_4584:
[----:B------:R-:W-:-:S05]  /*14dc0*/  SEL R0, R0, RZ, P0 ;  /* 0x000000ff00007207 */ /* 0x000fca0000000000 */
[----:B------:R4:W-:Y:S02]  /*14dd0*/  STL [R1+0x10], R0 ;  /* 0x0000100001007387 */ /* 0x0009e40000100800 */
.L_x_4487:
[----:B------:R-:W-:Y:S05]  /*14de0*/  BSYNC B7 ;  /* 0x0000000000077941 */ /* 0x000fea0003800000 */
.L_x_4485:
        /* <DEDUP_REMOVED lines=13> */
.L_x_4586:
[----:B------:R-:W5:Y:S01]  /*14ec0*/  S2R R16, SR_TID.X ;  /* 0x0000000000107919 */ /* 0x000f620000002100 */
[----:B------:R-:W-:Y:S01]  /*14ed0*/  UMOV UR4, 0xffffffff ;  /* 0xffffffff00047882 */ /* 0x000fe20000000000 */
[----:B-----5:R-:W-:-:S04]  /*14ee0*/  LOP3.LUT R16, R16, 0x1f, RZ, 0xc0, !PT ;  /* 0x0000001f10107812 */ /* 0x020fc800078ec0ff */
[----:B------:R-:W-:Y:S01]  /*14ef0*/  ISETP.NE.AND P0, PT, R16, 0x1f, PT ;  /* 0x0000001f1000780c */ /* 0x000fe20003f05270 */
[----:B------:R-:W-:-:S12]  /*14f00*/  BRA.DIV UR4, `(.L_x_4588) ;  /* 0x0000002204407947 */ /* 0x000fd8000b800000 */
[----:B--2---:R-:W2:Y:S01]  /*14f10*/  LDL.LU R3, [R1] ;  /* 0x0000000001037983 */ /* 0x004ea20000300800 */
[----:B------:R-:W-:-:S03]  /*14f20*/  ULDC UR4, c[0x0][0xc3c] ;  /* 0x00030f0000047ab9 */ /* 0x000fc60000000800 */
[----:B01----:R-:W4:Y:S01]  /*14f30*/  LDL R8, [R1+0xc] ;  /* 0x00000c0001087983 */ /* 0x003f220000100800 */
[----:B--2---:R-:W-:Y:S02]  /*14f40*/  IMAD.MOV.U32 R10, RZ, RZ, R3 ;  /* 0x000000ffff0a7224 */ /* 0x004fe400078e0003 */
[----:B----4-:R-:W-:-:S05]  /*14f50*/  IMAD.IADD R0, R8, 0x1, R16 ;  /* 0x0000000108007824 */ /* 0x010fca00078e0210 */
[----:B------:R-:W-:-:S13]  /*14f60*/  ISETP.GE.OR P1, PT, R0, UR4, !P0 ;  /* 0x0000000400007c0c */ /* 0x000fda000c726670 */
[----:B---3--:R-:W0:Y:S08]  /*14f70*/  @!P1 LDC.64 R2, c[0x0][0xc80] ;  /* 0x00032000ff029b82 */ /* 0x008e300000000a00 */
        /* <DEDUP_REMOVED lines=34> */
.L_x_4647:
[----:B------:R-:W-:Y:S02]  /*151a0*/  ULDC UR4, c[0x0][0xc38] ;  /* 0x00030e0000047ab9 */ /* 0x000fe40000000800 */
[----:B------:R-:W-:-:S04]  /*151b0*/  IMAD.U32 R8, RZ, RZ, UR4 ;  /* 0x00000004ff087e24 */ /* 0x000fc8000f8e00ff */
[----:B-1----:R-:W-:-:S04]  /*151c0*/  IMAD R9, R14, R8, RZ ;  /* 0x000000080e097224 */ /* 0x002fc800078e02ff */
[----:B------:R-:W-:-:S05]  /*151d0*/  IMAD.IADD R0, R0, 0x1, R9 ;  /* 0x0000000100007824 */ /* 0x000fca00078e0209 */
[----:B------:R-:W-:-:S13]  /*151e0*/  ISETP.GT.AND P6, PT, R0, R4, PT ;  /* 0x000000040000720c */ /* 0x000fda0003fc4270 */
[----:B------:R-:W-:Y:S05]  /*151f0*/  @P6 BRA `(.L_x_4589) ;  /* 0x0000000000ac6947 */ /* 0x000fea0003800000 */
.L_x_4592:
        /* <DEDUP_REMOVED lines=37> */
.L_x_4655:
[----:B------:R-:W-:Y:S02]  /*15450*/  ULDC UR4, c[0x0][0xc38] ;  /* 0x00030e0000047ab9 */ /* 0x000fe40000000800 */
[----:B------:R-:W-:-:S04]  /*15460*/  IMAD.U32 R8, RZ, RZ, UR4 ;  /* 0x00000004ff087e24 */ /* 0x000fc8000f8e00ff */
[----:B-1----:R-:W-:-:S04]  /*15470*/  IMAD R9, R14, R8, RZ ;  /* 0x000000080e097224 */ /* 0x002fc800078e02ff */
[----:B------:R-:W-:-:S05]  /*15480*/  IMAD.IADD R0, R9, 0x1, R0 ;  /* 0x0000000109007824 */ /* 0x000fca00078e0200 */
[----:B------:R-:W-:-:S13]  /*15490*/  ISETP.GT.AND P6, PT, R0, R4, PT ;  /* 0x000000040000720c */ /* 0x000fda0003fc4270 */
[----:B------:R-:W-:Y:S05]  /*154a0*/  @!P6 BRA `(.L_x_4592) ;  /* 0xfffffffc0054e947 */ /* 0x000fea000383ffff */
.L_x_4589:
        /* <DEDUP_REMOVED lines=12> */
.L_x_4660:
[----:B------:R-:W-:-:S13]  /*15570*/  ISETP.NE.AND P0, PT, R3, RZ, PT ;  /* 0x000000ff0300720c */ /* 0x000fda0003f05270 */
[----:B------:R-:W-:Y:S05]  /*15580*/  @!P0 BRA `(.L_x_4594) ;  /* 0x0000000000108947 */ /* 0x000fea0003800000 */
[----:B------:R-:W-:Y:S01]  /*15590*/  UMOV UR4, 0xffffffff ;  /* 0xffffffff00047882 */ /* 0x000fe20000000000 */
[----:B------:R-:W-:Y:S02]  /*155a0*/  VIADD R12, R10, 0xffffffff ;  /* 0xffffffff0a0c7836 */ /* 0x000fe40000000000 */
[----:B------:R-:W-:Y:S05]  /*155b0*/  BRA.DIV UR4, `(.L_x_4595) ;  /* 0x0000002604047947 */ /* 0x000fea000b800000 */
[----:B------:R1:W2:Y:S02]  /*155c0*/  SHFL.IDX PT, R6, R2, R12, 0x1f ;  /* 0x00001f0c02067589 */ /* 0x0002a400000e0000 */
.L_x_4594:
[----:B--2---:R-:W-:Y:S01]  /*155d0*/  IMAD R3, R6, R8, R9 ;  /* 0x0000000806037224 */ /* 0x004fe200078e0209 */
[----:B------:R-:W-:-:S03]  /*155e0*/  ISETP.NE.AND P0, PT, R7, 0x1, PT ;  /* 0x000000010700780c */ /* 0x000fc60003f05270 */
[----:B------:R-:W-:Y:S01]  /*155f0*/  IMAD.IADD R4, R4, 0x1, -R3 ;  /* 0x0000000104047824 */ /* 0x000fe200078e0a03 */
[----:B------:R2:W-:Y:S09]  /*15600*/  STL [R1], R3 ;  /* 0x0000000301007387 */ /* 0x0005f20000100800 */
[----:B------:R-:W-:Y:S05]  /*15610*/  @!P0 BRA `(.L_x_4596) ;  /* 0x0000000000e48947 */ /* 0x000fea0003800000 */
[----:B0--3--:R-:W-:-:S04]  /*15620*/  IABS R5, R0 ;  /* 0x0000000000057213 */ /* 0x009fc80000000000 */
[----:B------:R-:W0:Y:S08]  /*15630*/  I2F.RP R6, R5 ;  /* 0x0000000500067306 */ /* 0x000e300000209400 */
[----:B0-----:R-:W0:Y:S02]  /*15640*/  MUFU.RCP R6, R6 ;  /* 0x0000000600067308 */ /* 0x001e240000001000 */
[----:B0-----:R-:W-:-:S06]  /*15650*/  VIADD R9, R6, 0xffffffe ;  /* 0x0ffffffe06097836 */ /* 0x001fcc0000000000 */
[----:B--2---:R-:W1:Y:S02]  /*15660*/  F2I.FTZ.U32.TRUNC.NTZ R3, R9 ;  /* 0x0000000900037305 */ /* 0x004e64000021f000 */
[----:B-1----:R-:W-:-:S04]  /*15670*/  IMAD.MOV R2, RZ, RZ, -R3 ;  /* 0x000000ffff027224 */ /* 0x002fc800078e0a03 */
        /* <DEDUP_REMOVED lines=51> */
.L_x_4596:
[----:B0--3--:R-:W3:Y:S01]  /*159b0*/  LDL R5, [R1+0xc] ;  /* 0x00000c0001057983 */ /* 0x009ee20000100800 */
[----:B-12---:R-:W3:Y:S02]  /*159c0*/  LDC.64 R2, c[0x0][0xc90] ;  /* 0x00032400ff027b82 */ /* 0x006ee40000000a00 */
        /* <DEDUP_REMOVED lines=61> */
.L_x_4597:
[----:B0-----:R-:W-:-:S05]  /*15da0*/  LOP3.LUT R3, RZ, R4, RZ, 0x33, !PT ;  /* 0x00000004ff037212 */ /* 0x001fca00078e33ff */
[----:B------:R-:W-:-:S05]  /*15db0*/  IMAD.IADD R0, R0, 0x1, R3 ;  /* 0x0000000100007824 */ /* 0x000fca00078e0203 */
[----:B------:R2:W-:Y:S01]  /*15dc0*/  STL [R1+0x4], R0 ;  /* 0x0000040001007387 */ /* 0x0005e20000100800 */
[----:B------:R-:W-:Y:S05]  /*15dd0*/  BRA `(.L_x_4598) ;  /* 0x0000000000287947 */ /* 0x000fea0003800000 */
.L_x_4590:
        /* <DEDUP_REMOVED lines=10> */
.L_x_4598:
[----:B0-----:R-:W3:Y:S04]  /*15e80*/  LDL R3, [R1+0x8] ;  /* 0x0000080001037983 */ /* 0x001ee80000100800 */
[----:B-1----:R-:W4:Y:S04]  /*15e90*/  LDL R2, [R1+0xc] ;  /* 0x00000c0001027983 */ /* 0x002f280000100800 */
[----:B------:R-:W5:Y:S04]  /*15ea0*/  LDL R5, [R1+0x4] ;  /* 0x0000040001057983 */ /* 0x000f680000100800 */
[----:B------:R-:W5:Y:S01]  /*15eb0*/  LDL R4, [R1] ;  /* 0x0000000001047983 */ /* 0x000f620000100800 */
[----:B--2---:R-:W0:Y:S01]  /*15ec0*/  S2R R0, SR_TID.X ;  /* 0x0000000000007919 */ /* 0x004e220000002100 */
[----:B------:R-:W-:Y:S05]  /*15ed0*/  WARPSYNC.ALL ;  /* 0x0000000000007948 */ /* 0x000fea0003800000 */
[----:B0-----:R-:W-:Y:S01]  /*15ee0*/  LOP3.LUT R0, R0, 0x1f, RZ, 0xc0, !PT ;  /* 0x0000001f00007812 */ /* 0x001fe200078ec0ff */
[----:B------:R-:W-:Y:S03]  /*15ef0*/  BAR.SYNC.DEFER_BLOCKING 0x4, 0x180 ;  /* 0x0106000000007b1d */ /* 0x000fe60000010000 */
[----:B------:R-:W-:-:S13]  /*15f00*/  ISETP.NE.AND P0, PT, R0, RZ, PT ;  /* 0x000000ff0000720c */ /* 0x000fda0003f05270 */
[----:B------:R-:W-:Y:S01]  /*15f10*/  @!P0 MOV R0, 0x400 ;  /* 0x0000040000008802 */ /* 0x000fe20000000f00 */
[----:B---3--:R-:W-:Y:S02]  /*15f20*/  IMAD.MOV.U32 R6, RZ, RZ, R3 ;  /* 0x000000ffff067224 */ /* 0x008fe400078e0003 */
[----:B------:R-:W0:Y:S01]  /*15f30*/  @!P0 S2R R3, SR_CgaCtaId ;  /* 0x0000000000038919 */ /* 0x000e220000008800 */
[----:B----4-:R-:W-:Y:S01]  /*15f40*/  IMAD.MOV.U32 R7, RZ, RZ, R2 ;  /* 0x000000ffff077224 */ /* 0x010fe200078e0002 */
[----:B0-----:R-:W-:-:S05]  /*15f50*/  @!P0 LEA R19, R3, R0, 0x18 ;  /* 0x0000000003138211 */ /* 0x001fca00078ec0ff */
[----:B-----5:R1:W-:Y:S01]  /*15f60*/  @!P0 STS.128 [R19+0x28cd0], R4 ;  /* 0x028cd00413008388 */ /* 0x0203e20000000c00 */
[----:B------:R-:W-:Y:S06]  /*15f70*/  BAR.ARV 0x5, 0x180 ;  /* 0x0146000000007b1d */ /* 0x000fec0000002000 */
.L_x_4587:
[----:B----4-:R-:W4:Y:S01]  /*15f80*/  LDL R0, [R1+0xc] ;  /* 0x00000c0001007983 */ /* 0x010f220000100800 */
[----:B------:R-:W-:Y:S02]  /*15f90*/  ULDC UR4, c[0x0][0xc3c] ;  /* 0x00030f0000047ab9 */ /* 0x000fe40000000800 */
[----:B----4-:R-:W-:-:S13]  /*15fa0*/  ISETP.GE.AND P0, PT, R0, UR4, PT ;  /* 0x0000000400007c0c */ /* 0x010fda000bf06270 */
[----:B------:R-:W-:Y:S05]  /*15fb0*/  @!P0 BRA `(.L_x_4599) ;  /* 0xffffff98007c8947 */ /* 0x000fea000383ffff */
[----:B------:R-:W-:Y:S05]  /*15fc0*/  BSYNC B8 ;  /* 0x0000000000087941 */ /* 0x000fea0003800000 */
.L_x_4479:
[----:B---3--:R-:W3:Y:S01]  /*15fd0*/  LDL.LU R0, [R1+0x50] ;  /* 0x0000500001007983 */ /* 0x008ee20000300800 */
[----:B------:R-:W-:Y:S01]  /*15fe0*/  BSSY B0, `(.L_x_4600) ;  /* 0x000000b000007945 */ /* 0x000fe20003800000 */
[----:B01----:R-:W0:Y:S01]  /*15ff0*/  S2R R5, SR_CgaCtaId ;  /* 0x0000000000057919 */ /* 0x003e220000008800 */
[----:B---3--:R-:W-:-:S05]  /*16000*/  VIADD R0, R0, 0x1 ;  /* 0x0000000100007836 */ /* 0x008fca0000000000 */
[----:B------:R-:W-:-:S04]  /*16010*/  LEA.HI R2, R0, R0, RZ, 0x1 ;  /* 0x0000000000027211 */ /* 0x000fc800078f08ff */
[----:B--2---:R-:W-:-:S05]  /*16020*/  LOP3.LUT R3, R2, 0xfffffffe, RZ, 0xc0, !PT ;  /* 0xfffffffe02037812 */ /* 0x004fca00078ec0ff */
[----:B------:R-:W-:Y:S01]  /*16030*/  IMAD.IADD R3, R0, 0x1, -R3 ;  /* 0x0000000100037824 */ /* 0x000fe200078e0a03 */
[----:B------:R-:W-:-:S04]  /*16040*/  MOV R0, 0x400 ;  /* 0x0000040000007802 */ /* 0x000fc80000000f00 */
[----:B0-----:R-:W-:Y:S02]  /*16050*/  LEA R0, R5, R0, 0x18 ;  /* 0x0000000005007211 */ /* 0x001fe400078ec0ff */
[----:B------:R-:W-:-:S04]  /*16060*/  SHF.L.U32 R3, R3, 0x1f, RZ ;  /* 0x0000001f03037819 */ /* 0x000fc800000006ff */
[----:B------:R-:W0:Y:S02]  /*16070*/  SYNCS.PHASECHK.TRANS64.TRYWAIT P0, [R0+URZ+0x28c20], R3 ;  /* 0x028c2003000075a7 */ /* 0x000e24000800017f */
[----:B0-----:R-:W-:Y:S05]  /*16080*/  @!P0 BRA `(.L_x_4601) ;  /* 0x0000001800788947 */ /* 0x001fea0003800000 */
.L_x_4663:
[----:B------:R-:W-:Y:S05]  /*16090*/  BSYNC B0 ;  /* 0x0000000000007941 */ /* 0x000fea0003800000 */
.L_x_4600:
[----:B------:R-:W-:-:S03]  /*160a0*/  UMOV UR4, 0xffffffff ;  /* 0xffffffff00047882 */ /* 0x000fc60000000000 */
[----:B------:R-:W-:Y:S05]  /*160b0*/  BRA.DIV UR4, `(.L_x_4602) ;  /* 0x0000001a04807947 */ /* 0x000fea000b800000 */
[----:B------:R-:W1:Y:S02]  /*160c0*/  S2R R2, SR_TID.X ;  /* 0x0000000000027919 */ /* 0x000e640000002100 */
[----:B-1----:R-:W-:-:S04]  /*160d0*/  SHF.R.U32.HI R2, RZ, 0x5, R2 ;  /* 0x00000005ff027819 */ /* 0x002fc80000011602 */
[----:B------:R-:W-:-:S05]  /*160e0*/  LOP3.LUT R2, R2, 0x3, RZ, 0xc0, !PT ;  /* 0x0000000302027812 */ /* 0x000fca00078ec0ff */
[----:B------:R1:W2:Y:S02]  /*160f0*/  SHFL.IDX PT, R14, R2, RZ, 0x1f ;  /* 0x00001fff020e7589 */ /* 0x0002a400000e0000 */
.L_x_4666:
[----:B--2---:R-:W-:Y:S01]  /*16100*/  ISETP.NE.AND P0, PT, R14, RZ, PT ;  /* 0x000000ff0e00720c */ /* 0x004fe20003f05270 */
[----:B------:R-:W-:-:S12]  /*16110*/  BSSY B0, `(.L_x_4603) ;  /* 0x0000027000007945 */ /* 0x000fd80003800000 */
[----:B------:R-:W-:Y:S05]  /*16120*/  @P0 BRA `(.L_x_4604) ;  /* 0x0000000000940947 */ /* 0x000fea0003800000 */
[----:B------:R-:W-:-:S03]  /*16130*/  UMOV UR4, 0xffffffff ;  /* 0xffffffff00047882 */ /* 0x000fc60000000000 */
[----:B------:R-:W-:Y:S05]  /*16140*/  BRA.DIV UR4, `(.L_x_4605) ;  /* 0x0000001a04907947 */ /* 0x000fea000b800000 */
[----:B------:R-:W-:-:S13]  /*16150*/  ELECT P6, URZ, PT ;  /* 0x00000000003f782f */ /* 0x000fda00038c0000 */
.L_x_4669:
[----:B------:R-:W-:Y:S05]  /*16160*/  @!P6 BRA `(.L_x_4604) ;  /* 0x000000000084e947 */ /* 0x000fea0003800000 */
[----:B------:R-:W-:-:S06]  /*16170*/  ULOP3.LUT UR4, UR36, 0x2, URZ, 0xfc, !UPT ;  /* 0x0000000224047892 */ /* 0x000fcc000f8efc3f */
[----:B-1----:R-:W-:-:S05]  /*16180*/  IMAD.U32 R2, RZ, RZ, UR4 ;  /* 0x00000004ff027e24 */ /* 0x002fca000f8e00ff */
[----:B------:R-:W-:-:S13]  /*16190*/  ISETP.NE.AND P2, PT, R2, 0x3, PT ;  /* 0x000000030200780c */ /* 0x000fda0003f45270 */
[----:B------:R-:W-:Y:S05]  /*161a0*/  @!P2 BRA `(.L_x_4606) ;  /* 0x000000000004a947 */ /* 0x000fea0003800000 */
[----:B------:R-:W-:Y:S01]  /*161b0*/  BPT.TRAP 0x1 ;  /* 0x000000040000795c */ /* 0x000fe20000300000 */
.L_x_4606:
        /* <DEDUP_REMOVED lines=14> */
.L_x_4670:
[----:B------:R-:W1:Y:S02]  /*162a0*/  SYNCS.PHASECHK.TRANS64.TRYWAIT P0, [R7+URZ], R2 ;  /* 0x00000002070075a7 */ /* 0x000e64000800017f */
[----:B-1----:R-:W-:Y:S05]  /*162b0*/  @!P0 BRA `(.L_x_4608) ;  /* 0x0000001800688947 */ /* 0x002fea0003800000 */
.L_x_4671:
[----:B------:R-:W-:Y:S05]  /*162c0*/  @!P2 BRA `(.L_x_4609) ;  /* 0x000000000004a947 */ /* 0x000fea0003800000 */
[----:B------:R-:W-:Y:S01]  /*162d0*/  BPT.TRAP 0x1 ;  /* 0x000000040000795c */ /* 0x000fe20000300000 */
.L_x_4609:
[----:B------:R-:W2:Y:S01]  /*162e0*/  LDL.LU R4, [R1+0x10] ;  /* 0x0000100001047983 */ /* 0x000ea20000300800 */
[----:B------:R-:W-:-:S04]  /*162f0*/  VIADD R0, R0, 0x28c60 ;  /* 0x00028c6000007836 */ /* 0x000fc80000000000 */
[----:B--2---:R-:W-:-:S04]  /*16300*/  IMAD R4, R4, 0x8, R0 ;  /* 0x0000000804047824 */ /* 0x004fc800078e0200 */
[----:B------:R-:W2:Y:S02]  /*16310*/  SYNCS.PHASECHK.TRANS64.TRYWAIT P0, [R4+URZ], R5 ;  /* 0x00000005040075a7 */ /* 0x000ea4000800017f */
[----:B--2---:R-:W-:Y:S05]  /*16320*/  @!P0 BRA `(.L_x_4610) ;  /* 0x0000001800608947 */ /* 0x004fea0003800000 */
.L_x_4672:
[----:B------:R-:W-:-:S07]  /*16330*/  IMAD R3, R3, 0x8, R0 ;  /* 0x0000000803037824 */ /* 0x000fce00078e0200 */
.L_x_4611:
[----:B---3--:R3:W4:Y:S02]  /*16340*/  SYNCS.PHASECHK.TRANS64.TRYWAIT P0, [R3+URZ], R2 ;  /* 0x00000002030075a7 */ /* 0x008724000800017f */
[----:B----4-:R-:W-:Y:S05]  /*16350*/  @!P0 NANOSLEEP.SYNCS 0x989680 ;  /* 0x009896800000895d */ /* 0x010fea0003900000 */
[----:B------:R-:W4:Y:S02]  /*16360*/  @!P0 SYNCS.PHASECHK.TRANS64 P0, [R3+URZ], R2 ;  /* 0x00000002030085a7 */ /* 0x000f24000800007f */
[----:B----4-:R-:W-:Y:S05]  /*16370*/  @!P0 BRA `(.L_x_4611) ;  /* 0xfffffffc00f08947 */ /* 0x010fea000383ffff */
.L_x_4604:
[----:B------:R-:W-:Y:S05]  /*16380*/  BSYNC B0 ;  /* 0x0000000000007941 */ /* 0x000fea0003800000 */
.L_x_4603:
[----:B------:R-:W-:Y:S05]  /*16390*/  EXIT ;  /* 0x000000000000794d */ /* 0x000fea0003800000 */
.L_x_4416:
[----:B0-----:R-:W-:-:S04]  /*163a0*/  IMAD.U32 R3, RZ, RZ, UR23 ;  /* 0x00000017ff037e24 */ /* 0x001fc8000f8e00ff */
[----:B------:R0:W1:Y:S03]  /*163b0*/  SYNCS.PHASECHK.TRANS64.TRYWAIT P1, [R3+URZ+0x28c50], R0 ;  /* 0x028c5000030075a7 */ /* 0x000066000802017f */
[----:B-1----:R-:W-:Y:S05]  /*163c0*/  @!P1 NANOSLEEP.SYNCS 0x989680 ;  /* 0x009896800000995d */ /* 0x002fea0003900000 */
[----:B------:R-:W1:Y:S02]  /*163d0*/  @!P1 SYNCS.PHASECHK.TRANS64 P1, [R3+URZ+0x28c50], R0 ;  /* 0x028c5000030095a7 */ /* 0x000e64000802007f */
[----:B-1----:R-:W-:Y:S05]  /*163e0*/  @!P1 BRA `(.L_x_4416) ;  /* 0xfffffffc00ec9947 */ /* 0x002fea000383ffff */
[----:B------:R-:W-:Y:S05]  /*163f0*/  BRA `(.L_x_4612) ;  /* 0xfffffebc00b47947 */ /* 0x000fea000383ffff */
.L_x_4421:
[----:B-1----:R-:W-:-:S04]  /*16400*/  IMAD.U32 R3, RZ, RZ, UR23 ;  /* 0x00000017ff037e24 */ /* 0x002fc8000f8e00ff */
[----:B------:R1:W2:Y:S03]  /*16410*/  SYNCS.PHASECHK.TRANS64.TRYWAIT P1, [R3+URZ+0x28c50], R0 ;  /* 0x028c5000030075a7 */ /* 0x0002a6000802017f */
[----:B--2---:R-:W-:Y:S05]  /*16420*/  @!P1 NANOSLEEP.SYNCS 0x989680 ;  /* 0x009896800000995d */ /* 0x004fea0003900000 */
[----:B------:R-:W2:Y:S02]  /*16430*/  @!P1 SYNCS.PHASECHK.TRANS64 P1, [R3+URZ+0x28c50], R0 ;  /* 0x028c5000030095a7 */ /* 0x000ea4000802007f */
[----:B--2---:R-:W-:Y:S05]  /*16440*/  @!P1 BRA `(.L_x_4421) ;  /* 0xfffffffc00ec9947 */ /* 0x004fea000383ffff */
[----:B------:R-:W-:Y:S05]  /*16450*/  BRA `(.L_x_4420) ;  /* 0xfffffec800b87947 */ /* 0x000fea000383ffff */
.L_x_4425:
[----:B0-----:R-:W-:-:S04]  /*16460*/  IMAD.U32 R3, RZ, RZ, UR46 ;  /* 0x0000002eff037e24 */ /* 0x001fc8000f8e00ff */
[----:B------:R0:W1:Y:S03]  /*16470*/  SYNCS.PHASECHK.TRANS64.TRYWAIT P1, [R3+URZ+0x28c00], R0 ;  /* 0x028c0000030075a7 */ /* 0x000066000802017f */
[----:B-1----:R-:W-:Y:S05]  /*16480*/  @!P1 NANOSLEEP.SYNCS 0x989680 ;  /* 0x009896800000995d */ /* 0x002fea0003900000 */
[----:B------:R-:W1:Y:S02]  /*16490*/  @!P1 SYNCS.PHASECHK.TRANS64 P1, [R3+URZ+0x28c00], R0 ;  /* 0x028c0000030095a7 */ /* 0x000e64000802007f */
[----:B-1----:R-:W-:Y:S05]  /*164a0*/  @!P1 BRA `(.L_x_4425) ;  /* 0xfffffffc00ec9947 */ /* 0x002fea000383ffff */
[----:B------:R-:W-:Y:S05]  /*164b0*/  BRA `(.L_x_4613) ;  /* 0xfffffee000007947 */ /* 0x000fea000383ffff */
.L_x_4429:
[----:B--2---:R2:W3:Y:S02]  /*164c0*/  SYNCS.PHASECHK.TRANS64.TRYWAIT P1, [R7+URZ+0x28c30], R8 ;  /* 0x028c3008070075a7 */ /* 0x0044e4000802017f */
[----:B---3--:R-:W-:Y:S05]  /*164d0*/  @!P1 NANOSLEEP.SYNCS 0x989680 ;  /* 0x009896800000995d */ /* 0x008fea0003900000 */
[----:B------:R-:W3:Y:S02]  /*164e0*/  @!P1 SYNCS.PHASECHK.TRANS64 P1, [R7+URZ+0x28c30], R8 ;  /* 0x028c3008070095a7 */ /* 0x000ee4000802007f */
[----:B---3--:R-:W-:Y:S05]  /*164f0*/  @!P1 BRA `(.L_x_4429) ;  /* 0xfffffffc00f09947 */ /* 0x008fea000383ffff */
[----:B------:R-:W-:Y:S05]  /*16500*/  BRA `(.L_x_4428) ;  /* 0xfffffee0001c7947 */ /* 0x000fea000383ffff */
.L_x_4433:
[----:B---3--:R3:W4:Y:S02]  /*16510*/  SYNCS.PHASECHK.TRANS64.TRYWAIT P2, [R7+URZ+0x28c50], R8 ;  /* 0x028c5008070075a7 */ /* 0x008724000804017f */
[----:B----4-:R-:W-:Y:S05]  /*16520*/  @!P2 NANOSLEEP.SYNCS 0x989680 ;  /* 0x009896800000a95d */ /* 0x010fea0003900000 */
[----:B------:R-:W4:Y:S02]  /*16530*/  @!P2 SYNCS.PHASECHK.TRANS64 P2, [R7+URZ+0x28c50], R8 ;  /* 0x028c50080700a5a7 */ /* 0x000f24000804007f */
[----:B----4-:R-:W-:Y:S05]  /*16540*/  @!P2 BRA `(.L_x_4433) ;  /* 0xfffffffc00f0a947 */ /* 0x010fea000383ffff */
[----:B------:R-:W-:Y:S05]  /*16550*/  BRA `(.L_x_4432) ;  /* 0xfffffef000ac7947 */ /* 0x000fea000383ffff */
.L_x_4438:
[----:B--2---:R-:W-:-:S04]  /*16560*/  IMAD.U32 R0, RZ, RZ, UR24 ;  /* 0x00000018ff007e24 */ /* 0x004fc8000f8e00ff */
[----:B------:R2:W3:Y:S03]  /*16570*/  SYNCS.PHASECHK.TRANS64.TRYWAIT P2, [R0+URZ+0x28c30], R7 ;  /* 0x028c3007000075a7 */ /* 0x0004e6000804017f */
[----:B---3--:R-:W-:Y:S05]  /*16580*/  @!P2 NANOSLEEP.SYNCS 0x989680 ;  /* 0x009896800000a95d */ /* 0x008fea0003900000 */
[----:B------:R-:W3:Y:S02]  /*16590*/  @!P2 SYNCS.PHASECHK.TRANS64 P2, [R0+URZ+0x28c30], R7 ;  /* 0x028c30070000a5a7 */ /* 0x000ee4000804007f */
[----:B---3--:R-:W-:Y:S05]  /*165a0*/  @!P2 BRA `(.L_x_4438) ;  /* 0xfffffffc00eca947 */ /* 0x008fea000383ffff */
[----:B------:R-:W-:Y:S05]  /*165b0*/  BRA `(.L_x_4437) ;  /* 0xfffffef400b07947 */ /* 0x000fea000383ffff */
.L_x_4442:
[----:B---3--:R3:W4:Y:S02]  /*165c0*/  SYNCS.PHASECHK.TRANS64.TRYWAIT P2, [R10+URZ+0x28c50], R7 ;  /* 0x028c50070a0075a7 */ /* 0x008724000804017f */
[----:B----4-:R-:W-:Y:S05]  /*165d0*/  @!P2 NANOSLEEP.SYNCS 0x989680 ;  /* 0x009896800000a95d */ /* 0x010fea0003900000 */
[----:B------:R-:W4:Y:S02]  /*165e0*/  @!P2 SYNCS.PHASECHK.TRANS64 P2, [R10+URZ+0x28c50], R7 ;  /* 0x028c50070a00a5a7 */ /* 0x000f24000804007f */
[----:B----4-:R-:W-:Y:S05]  /*165f0*/  @!P2 BRA `(.L_x_4442) ;  /* 0xfffffffc00f0a947 */ /* 0x010fea000383ffff */
[----:B------:R-:W-:Y:S05]  /*16600*/  BRA `(.L_x_4441) ;  /* 0xffffff1000747947 */ /* 0x000fea000383ffff */
.L_x_4448:
[----:B-1----:R-:W-:-:S04]  /*16610*/  IMAD.U32 R0, RZ, RZ, UR23 ;  /* 0x00000017ff007e24 */ /* 0x002fc8000f8e00ff */
[----:B------:R1:W4:Y:S03]  /*16620*/  SYNCS.PHASECHK.TRANS64.TRYWAIT P2, [R0+URZ+0x28c30], R7 ;  /* 0x028c3007000075a7 */ /* 0x000326000804017f */
[----:B----4-:R-:W-:Y:S05]  /*16630*/  @!P2 NANOSLEEP.SYNCS 0x989680 ;  /* 0x009896800000a95d */ /* 0x010fea0003900000 */
[----:B------:R-:W4:Y:S02]  /*16640*/  @!P2 SYNCS.PHASECHK.TRANS64 P2, [R0+URZ+0x28c30], R7 ;  /* 0x028c30070000a5a7 */ /* 0x000f24000804007f */
[----:B----4-:R-:W-:Y:S05]  /*16650*/  @!P2 BRA `(.L_x_4448) ;  /* 0xfffffffc00eca947 */ /* 0x010fea000383ffff */
[----:B------:R-:W-:Y:S05]  /*16660*/  BRA `(.L_x_4447) ;  /* 0xffffff1400607947 */ /* 0x000fea000383ffff */
.L_x_4452:
[----:B--2---:R2:W3:Y:S02]  /*16670*/  SYNCS.PHASECHK.TRANS64.TRYWAIT P2, [R10+URZ+0x28c50], R7 ;  /* 0x028c50070a0075a7 */ /* 0x0044e4000804017f */
[----:B---3--:R-:W-:Y:S05]  /*16680*/  @!P2 NANOSLEEP.SYNCS 0x989680 ;  /* 0x009896800000a95d */ /* 0x008fea0003900000 */
[----:B------:R-:W3:Y:S02]  /*16690*/  @!P2 SYNCS.PHASECHK.TRANS64 P2, [R10+URZ+0x28c50], R7 ;  /* 0x028c50070a00a5a7 */ /* 0x000ee4000804007f */
[----:B---3--:R-:W-:Y:S05]  /*166a0*/  @!P2 BRA `(.L_x_4452) ;  /* 0xfffffffc00f0a947 */ /* 0x008fea000383ffff */
[----:B------:R-:W-:Y:S05]  /*166b0*/  BRA `(.L_x_4451) ;  /* 0xffffff2800807947 */ /* 0x000fea000383ffff */
.L_x_4493:
[----:B------:R-:W0:Y:S01]  /*166c0*/  S2R R4, SR_TID.X ;  /* 0x0000000000047919 */ /* 0x000e220000002100 */
[----:B------:R-:W-:Y:S01]  /*166d0*/  BSSY B0, `(.L_x_4614) ;  /* 0x000000a000007945 */ /* 0x000fe20003800000 */
[----:B------:R-:W-:Y:S02]  /*166e0*/  IMAD.MOV.U32 R12, RZ, RZ, RZ ;  /* 0x000000ffff0c7224 */ /* 0x000fe400078e00ff */
[----:B------:R-:W-:Y:S02]  /*166f0*/  IMAD.MOV.U32 R11, RZ, RZ, 0x1f ;  /* 0x0000001fff0b7424 */ /* 0x000fe400078e00ff */
[----:B------:R-:W-:Y:S01]  /*16700*/  IMAD.MOV.U32 R15, RZ, RZ, -0x1 ;  /* 0xffffffffff0f7424 */ /* 0x000fe200078e00ff */
[----:B0-----:R-:W-:-:S04]  /*16710*/  SHF.R.U32.HI R4, RZ, 0x5, R4 ;  /* 0x00000005ff047819 */ /* 0x001fc80000011604 */
[----:B------:R-:W-:-:S05]  /*16720*/  LOP3.LUT R4, R4, 0x3, RZ, 0xc0, !PT ;  /* 0x0000000304047812 */ /* 0x000fca00078ec0ff */
[----:B------:R-:W-:-:S07]  /*16730*/  IMAD.MOV.U32 R13, RZ, RZ, R4 ;  /* 0x000000ffff0d7224 */ /* 0x000fce00078e0004 */
[----:B--2---:R-:W-:Y:S05]  /*16740*/  WARPSYNC.COLLECTIVE R15, `(.L_x_4615) ;  /* 0x000000000f087348 */ /* 0x004fea0003c00000 */
[----:B------:R0:W1:Y:S02]  /*16750*/  SHFL.IDX P6, R14, R13, R12, R11 ;  /* 0x0000000c0d0e7389 */ /* 0x00006400000c000b */
[----:B012---:R-:W-:Y:S01]  /*16760*/  ENDCOLLECTIVE ;  /* 0x000000000000791b */ /* 0x007fe20003800000 */
.L_x_4615:
[----:B------:R-:W-:Y:S05]  /*16770*/  BSYNC B0 ;  /* 0x0000000000007941 */ /* 0x000fea0003800000 */
.L_x_4614:
[----:B------:R-:W-:Y:S05]  /*16780*/  BRA `(.L_x_4616) ;  /* 0xffffffa000647947 */ /* 0x000fea000383ffff */
.L_x_4495:
[----:B------:R-:W-:Y:S01]  /*16790*/  BSSY B0, `(.L_x_4617) ;  /* 0x0000006000007945 */ /* 0x000fe20003800000 */
[----:B------:R-:W-:-:S07]  /*167a0*/  IMAD.MOV.U32 R15, RZ, RZ, -0x1 ;  /* 0xffffffffff0f7424 */ /* 0x000fce00078e00ff */
[----:B0-2---:R-:W-:Y:S05]  /*167b0*/  WARPSYNC.COLLECTIVE R15, `(.L_x_4618) ;  /* 0x000000000f0c7348 */ /* 0x005fea0003c00000 */
[----:B------:R-:W-:Y:S02]  /*167c0*/  ELECT P6, UR62, PT ;  /* 0x00000000003e782f */ /* 0x000fe400038c0000 */
[----:B------:R-:W-:Y:S01]  /*167d0*/  MOV R14, UR62 ;  /* 0x0000003e000e7c02 */ /* 0x000fe20008000f00 */
[----:B0-2---:R-:W-:Y:S10]  /*167e0*/  ENDCOLLECTIVE ;  /* 0x000000000000791b */ /* 0x005ff40003800000 */
.L_x_4618:
[----:B------:R-:W-:Y:S05]  /*167f0*/  BSYNC B0 ;  /* 0x0000000000007941 */ /* 0x000fea0003800000 */
.L_x_4617:
[----:B------:R-:W-:Y:S05]  /*16800*/  BRA `(.L_x_4619) ;  /* 0xffffffa000687947 */ /* 0x000fea000383ffff */
.L_x_4497:
[----:B-1----:R1:W3:Y:S02]  /*16810*/  SYNCS.PHASECHK.TRANS64.TRYWAIT P0, [R0+URZ+0x28c40], R2 ;  /* 0x028c4002000075a7 */ /* 0x0022e4000800017f */
[----:B---3--:R-:W-:Y:S05]  /*16820*/  @!P0 NANOSLEEP.SYNCS 0x989680 ;  /* 0x009896800000895d */ /* 0x008fea0003900000 */
[----:B------:R-:W3:Y:S02]  /*16830*/  @!P0 SYNCS.PHASECHK.TRANS64 P0, [R0+URZ+0x28c40], R2 ;  /* 0x028c4002000085a7 */ /* 0x000ee4000800007f */
[----:B---3--:R-:W-:Y:S05]  /*16840*/  @!P0 BRA `(.L_x_4497) ;  /* 0xfffffffc00f08947 */ /* 0x008fea000383ffff */
[----:B------:R-:W-:Y:S05]  /*16850*/  BRA `(.L_x_4620) ;  /* 0xffffffa000cc7947 */ /* 0x000fea000383ffff */
.L_x_4501:
        /* <DEDUP_REMOVED lines=15> */
.L_x_4621:
[----:B------:R-:W-:Y:S02]  /*16950*/  IMAD.MOV.U32 R13, RZ, RZ, R4 ;  /* 0x000000ffff0d7224 */ /* 0x000fe400078e0004 */
[----:B------:R-:W-:-:S07]  /*16960*/  IMAD.MOV.U32 R6, RZ, RZ, R14 ;  /* 0x000000ffff067224 */ /* 0x000fce00078e000e */
[----:B------:R-:W-:Y:S05]  /*16970*/  WARPSYNC.COLLECTIVE R15, `(.L_x_4622) ;  /* 0x000000000f087348 */ /* 0x000fea0003c00000 */
[----:B------:R0:W1:Y:S02]  /*16980*/  SHFL.IDX P6, R14, R13, R12, R11 ;  /* 0x0000000c0d0e7389 */ /* 0x00006400000c000b */
[----:B01----:R-:W-:Y:S01]  /*16990*/  ENDCOLLECTIVE ;  /* 0x000000000000791b */ /* 0x003fe20003800000 */
.L_x_4622:
[----:B------:R-:W-:Y:S02]  /*169a0*/  IMAD.MOV.U32 R13, RZ, RZ, R0 ;  /* 0x000000ffff0d7224 */ /* 0x000fe400078e0000 */
[----:B------:R-:W-:Y:S02]  /*169b0*/  IMAD.MOV.U32 R12, RZ, RZ, 0x1 ;  /* 0x00000001ff0c7424 */ /* 0x000fe400078e00ff */
[----:B------:R-:W-:-:S07]  /*169c0*/  IMAD.MOV.U32 R7, RZ, RZ, R14 ;  /* 0x000000ffff077224 */ /* 0x000fce00078e000e */
[----:B------:R-:W-:Y:S05]  /*169d0*/  WARPSYNC.COLLECTIVE R15, `(.L_x_4623) ;  /* 0x000000000f087348 */ /* 0x000fea0003c00000 */
[----:B------:R0:W1:Y:S02]  /*169e0*/  SHFL.IDX P6, R14, R13, R12, R11 ;  /* 0x0000000c0d0e7389 */ /* 0x00006400000c000b */
[----:B01----:R-:W-:Y:S01]  /*169f0*/  ENDCOLLECTIVE ;  /* 0x000000000000791b */ /* 0x003fe20003800000 */
.L_x_4623:
        /* <DEDUP_REMOVED lines=15> */
.L_x_4624:
[----:B------:R-:W-:Y:S02]  /*16af0*/  IMAD.MOV.U32 R13, RZ, RZ, R0 ;  /* 0x000000ffff0d7224 */ /* 0x000fe400078e0000 */
[----:B------:R-:W-:Y:S02]  /*16b00*/  IMAD.MOV.U32 R12, RZ, RZ, 0x2 ;  /* 0x00000002ff0c7424 */ /* 0x000fe400078e00ff */
[----:B------:R-:W-:-:S07]  /*16b10*/  IMAD.MOV.U32 R5, RZ, RZ, R14 ;  /* 0x000000ffff057224 */ /* 0x000fce00078e000e */
[----:B------:R-:W-:Y:S05]  /*16b20*/  WARPSYNC.COLLECTIVE R15, `(.L_x_4625) ;  /* 0x000000000f087348 */ /* 0x000fea0003c00000 */
[----:B------:R0:W1:Y:S02]  /*16b30*/  SHFL.IDX P6, R14, R13, R12, R11 ;  /* 0x0000000c0d0e7389 */ /* 0x00006400000c000b */
[----:B01----:R-:W-:Y:S01]  /*16b40*/  ENDCOLLECTIVE ;  /* 0x000000000000791b */ /* 0x003fe20003800000 */
.L_x_4625:
        /* <DEDUP_REMOVED lines=15> */
.L_x_4626:
[----:B------:R-:W-:Y:S02]  /*16c40*/  IMAD.MOV.U32 R13, RZ, RZ, R0 ;  /* 0x000000ffff0d7224 */ /* 0x000fe400078e0000 */
[----:B------:R-:W-:Y:S02]  /*16c50*/  IMAD.MOV.U32 R12, RZ, RZ, 0x3 ;  /* 0x00000003ff0c7424 */ /* 0x000fe400078e00ff */
[----:B------:R-:W-:-:S07]  /*16c60*/  IMAD.MOV.U32 R5, RZ, RZ, R14 ;  /* 0x000000ffff057224 */ /* 0x000fce00078e000e */
[----:B------:R-:W-:Y:S05]  /*16c70*/  WARPSYNC.COLLECTIVE R15, `(.L_x_4627) ;  /* 0x000000000f087348 */ /* 0x000fea0003c00000 */
[----:B------:R0:W1:Y:S02]  /*16c80*/  SHFL.IDX P6, R14, R13, R12, R11 ;  /* 0x0000000c0d0e7389 */ /* 0x00006400000c000b */
[----:B01----:R-:W-:Y:S01]  /*16c90*/  ENDCOLLECTIVE ;  /* 0x000000000000791b */ /* 0x003fe20003800000 */
.L_x_4627:
        /* <DEDUP_REMOVED lines=13> */
.L_x_4628:
[----:B------:R-:W-:Y:S01]  /*16d70*/  IMAD.MOV.U32 R4, RZ, RZ, R14 ;  /* 0x000000ffff047224 */ /* 0x000fe200078e000e */
[----:B------:R-:W-:Y:S06]  /*16d80*/  BRA `(.L_x_4629) ;  /* 0xffffffa800107947 */ /* 0x000fec000383ffff */
.L_x_4504:
[----:B0-----:R0:W2:Y:S02]  /*16d90*/  SYNCS.PHASECHK.TRANS64.TRYWAIT P0, [R19+URZ+0x28c20], R0 ;  /* 0x028c2000130075a7 */ /* 0x0010a4000800017f */
[----:B--2---:R-:W-:Y:S05]  /*16da0*/  @!P0 NANOSLEEP.SYNCS 0x989680 ;  /* 0x009896800000895d */ /* 0x004fea0003900000 */
[----:B------:R-:W2:Y:S02]  /*16db0*/  @!P0 SYNCS.PHASECHK.TRANS64 P0, [R19+URZ+0x28c20], R0 ;  /* 0x028c2000130085a7 */ /* 0x000ea4000800007f */
[----:B--2---:R-:W-:Y:S05]  /*16dc0*/  @!P0 BRA `(.L_x_4504) ;  /* 0xfffffffc00f08947 */ /* 0x004fea000383ffff */
[----:B------:R-:W-:Y:S05]  /*16dd0*/  BRA `(.L_x_4630) ;  /* 0xffffffa8006c7947 */ /* 0x000fea000383ffff */
.L_x_4508:
[----:B0-----:R0:W2:Y:S02]  /*16de0*/  SYNCS.PHASECHK.TRANS64.TRYWAIT P0, [R0+URZ+0x28c60], R2 ;  /* 0x028c6002000075a7 */ /* 0x0010a4000800017f */
[----:B--2---:R-:W-:Y:S05]  /*16df0*/  @!P0 NANOSLEEP.SYNCS 0x989680 ;  /* 0x009896800000895d */ /* 0x004fea0003900000 */
[----:B------:R-:W2:Y:S02]  /*16e00*/  @!P0 SYNCS.PHASECHK.TRANS64 P0, [R0+URZ+0x28c60], R2 ;  /* 0x028c6002000085a7 */ /* 0x000ea4000800007f */
[----:B--2---:R-:W-:Y:S05]  /*16e10*/  @!P0 BRA `(.L_x_4508) ;  /* 0xfffffffc00f08947 */ /* 0x004fea000383ffff */
[----:B------:R-:W-:Y:S05]  /*16e20*/  BRA `(.L_x_4631) ;  /* 0xffffffa800907947 */ /* 0x000fea000383ffff */
.L_x_4527:
[----:B-1----:R1:W2:Y:S02]  /*16e30*/  SYNCS.PHASECHK.TRANS64.TRYWAIT P0, [R3+URZ+0x28c40], R2 ;  /* 0x028c4002030075a7 */ /* 0x0022a4000800017f */
[----:B--2---:R-:W-:Y:S05]  /*16e40*/  @!P0 NANOSLEEP.SYNCS 0x989680 ;  /* 0x009896800000895d */ /* 0x004fea0003900000 */
[----:B------:R-:W2:Y:S02]  /*16e50*/  @!P0 SYNCS.PHASECHK.TRANS64 P0, [R3+URZ+0x28c40], R2 ;  /* 0x028c4002030085a7 */ /* 0x000ea4000800007f */
[----:B--2---:R-:W-:Y:S05]  /*16e60*/  @!P0 BRA `(.L_x_4527) ;  /* 0xfffffffc00f08947 */ /* 0x004fea000383ffff */
[----:B------:R-:W-:Y:S05]  /*16e70*/  BRA `(.L_x_4632) ;  /* 0xffffffb400a87947 */ /* 0x000fea000383ffff */
.L_x_4532:
[----:B--2---:R2:W3:Y:S02]  /*16e80*/  SYNCS.PHASECHK.TRANS64.TRYWAIT P0, [R3+URZ+0x28c60], R2 ;  /* 0x028c6002030075a7 */ /* 0x0044e4000800017f */
[----:B---3--:R-:W-:Y:S05]  /*16e90*/  @!P0 NANOSLEEP.SYNCS 0x989680 ;  /* 0x009896800000895d */ /* 0x008fea0003900000 */
[----:B------:R-:W3:Y:S02]  /*16ea0*/  @!P0 SYNCS.PHASECHK.TRANS64 P0, [R3+URZ+0x28c60], R2 ;  /* 0x028c6002030085a7 */ /* 0x000ee4000800007f */
[----:B---3--:R-:W-:Y:S05]  /*16eb0*/  @!P0 BRA `(.L_x_4532) ;  /* 0xfffffffc00f08947 */ /* 0x008fea000383ffff */
[----:B------:R-:W-:Y:S05]  /*16ec0*/  BRA `(.L_x_4633) ;  /* 0xffffffb800287947 */ /* 0x000fea000383ffff */
.L_x_4547:
[----:B0-----:R0:W1:Y:S02]  /*16ed0*/  SYNCS.PHASECHK.TRANS64.TRYWAIT P0, [R4+URZ+0x28c40], R2 ;  /* 0x028c4002040075a7 */ /* 0x001064000800017f */
[----:B-1----:R-:W-:Y:S05]  /*16ee0*/  @!P0 NANOSLEEP.SYNCS 0x989680 ;  /* 0x009896800000895d */ /* 0x002fea0003900000 */
[----:B------:R-:W1:Y:S02]  /*16ef0*/  @!P0 SYNCS.PHASECHK.TRANS64 P0, [R4+URZ+0x28c40], R2 ;  /* 0x028c4002040085a7 */ /* 0x000e64000800007f */
[----:B-1----:R-:W-:Y:S05]  /*16f00*/  @!P0 BRA `(.L_x_4547) ;  /* 0xfffffffc00f08947 */ /* 0x002fea000383ffff */
[----:B------:R-:W-:Y:S05]  /*16f10*/  BRA `(.L_x_4634) ;  /* 0xffffffc400087947 */ /* 0x000fea000383ffff */
.L_x_4552:
[----:B-1----:R1:W2:Y:S02]  /*16f20*/  SYNCS.PHASECHK.TRANS64.TRYWAIT P0, [R4+URZ+0x28c60], R2 ;  /* 0x028c6002040075a7 */ /* 0x0022a4000800017f */
[----:B--2---:R-:W-:Y:S05]  /*16f30*/  @!P0 NANOSLEEP.SYNCS 0x989680 ;  /* 0x009896800000895d */ /* 0x004fea0003900000 */
[----:B------:R-:W2:Y:S02]  /*16f40*/  @!P0 SYNCS.PHASECHK.TRANS64 P0, [R4+URZ+0x28c60], R2 ;  /* 0x028c6002040085a7 */ /* 0x000ea4000800007f */
[----:B--2---:R-:W-:Y:S05]  /*16f50*/  @!P0 BRA `(.L_x_4552) ;  /* 0xfffffffc00f08947 */ /* 0x004fea000383ffff */
[----:B------:R-:W-:Y:S05]  /*16f60*/  BRA `(.L_x_4635) ;  /* 0xffffffc400847947 */ /* 0x000fea000383ffff */
.L_x_4567:
[----:B-1----:R1:W2:Y:S02]  /*16f70*/  SYNCS.PHASECHK.TRANS64.TRYWAIT P0, [R4+URZ+0x28c40], R2 ;  /* 0x028c4002040075a7 */ /* 0x0022a4000800017f */
[----:B--2---:R-:W-:Y:S05]  /*16f80*/  @!P0 NANOSLEEP.SYNCS 0x989680 ;  /* 0x009896800000895d */ /* 0x004fea0003900000 */
[----:B------:R-:W2:Y:S02]  /*16f90*/  @!P0 SYNCS.PHASECHK.TRANS64 P0, [R4+URZ+0x28c40], R2 ;  /* 0x028c4002040085a7 */ /* 0x000ea4000800007f */
[----:B--2---:R-:W-:Y:S05]  /*16fa0*/  @!P0 BRA `(.L_x_4567) ;  /* 0xfffffffc00f08947 */ /* 0x004fea000383ffff */
[----:B------:R-:W-:Y:S05]  /*16fb0*/  BRA `(.L_x_4636) ;  /* 0xffffffd000447947 */ /* 0x000fea000383ffff */
.L_x_4572:
[----:B0-----:R0:W2:Y:S02]  /*16fc0*/  SYNCS.PHASECHK.TRANS64.TRYWAIT P0, [R4+URZ+0x28c60], R2 ;  /* 0x028c6002040075a7 */ /* 0x0010a4000800017f */
[----:B--2---:R-:W-:Y:S05]  /*16fd0*/  @!P0 NANOSLEEP.SYNCS 0x989680 ;  /* 0x009896800000895d */ /* 0x004fea0003900000 */
[----:B------:R-:W2:Y:S02]  /*16fe0*/  @!P0 SYNCS.PHASECHK.TRANS64 P0, [R4+URZ+0x28c60], R2 ;  /* 0x028c6002040085a7 */ /* 0x000ea4000800007f */
[----:B--2---:R-:W-:Y:S05]  /*16ff0*/  @!P0 BRA `(.L_x_4572) ;  /* 0xfffffffc00f08947 */ /* 0x004fea000383ffff */
[----:B------:R-:W-:Y:S05]  /*17000*/  BRA `(.L_x_4637) ;  /* 0xffffffd000c47947 */ /* 0x000fea000383ffff */
.L_x_4588:
[----:B-1--4-:R-:W4:Y:S01]  /*17010*/  LDL R0, [R1] ;  /* 0x0000000001007983 */ /* 0x012f220000100800 */
[----:B------:R-:W-:Y:S01]  /*17020*/  BSSY B0, `(.L_x_4638) ;  /* 0x0000008000007945 */ /* 0x000fe20003800000 */
[----:B------:R-:W-:Y:S02]  /*17030*/  IMAD.MOV.U32 R12, RZ, RZ, RZ ;  /* 0x000000ffff0c7224 */ /* 0x000fe400078e00ff */
[----:B------:R-:W-:Y:S02]  /*17040*/  IMAD.MOV.U32 R11, RZ, RZ, 0x1f ;  /* 0x0000001fff0b7424 */ /* 0x000fe400078e00ff */
[----:B------:R-:W-:Y:S02]  /*17050*/  IMAD.MOV.U32 R15, RZ, RZ, -0x1 ;  /* 0xffffffffff0f7424 */ /* 0x000fe400078e00ff */
[----:B----4-:R-:W-:-:S07]  /*17060*/  IMAD.MOV.U32 R13, RZ, RZ, R0 ;  /* 0x000000ffff0d7224 */ /* 0x010fce00078e0000 */
[----:B0-23--:R-:W-:Y:S05]  /*17070*/  WARPSYNC.COLLECTIVE R15, `(.L_x_4639) ;  /* 0x000000000f087348 */ /* 0x00dfea0003c00000 */
[----:B------:R1:W4:Y:S02]  /*17080*/  SHFL.IDX P6, R14, R13, R12, R11 ;  /* 0x0000000c0d0e7389 */ /* 0x00032400000c000b */
[----:B01234-:R-:W-:Y:S01]  /*17090*/  ENDCOLLECTIVE ;  /* 0x000000000000791b */ /* 0x01ffe20003800000 */
.L_x_4639:
[----:B------:R-:W-:Y:S05]  /*170a0*/  BSYNC B0 ;  /* 0x0000000000007941 */ /* 0x000fea0003800000 */
.L_x_4638:
        /* <DEDUP_REMOVED lines=9> */
.L_x_4640:
        /* <DEDUP_REMOVED lines=26> */
.L_x_4641:
[----:B------:R-:W-:Y:S01]  /*172e0*/  IMAD.MOV.U32 R12, RZ, RZ, 0x2 ;  /* 0x00000002ff0c7424 */ /* 0x000fe200078e00ff */
[----:B------:R-:W-:-:S05]  /*172f0*/  SEL R3, R14, RZ, P1 ;  /* 0x000000ff0e037207 */ /* 0x000fca0000800000 */
[----:B------:R-:W-:-:S04]  /*17300*/  IMAD.IADD R2, R2, 0x1, R3 ;  /* 0x0000000102027824 */ /* 0x000fc800078e0203 */
[----:B------:R-:W-:-:S07]  /*17310*/  IMAD.MOV.U32 R13, RZ, RZ, R2 ;  /* 0x000000ffff0d7224 */ /* 0x000fce00078e0002 */
[----:B------:R-:W-:Y:S05]  /*17320*/  WARPSYNC.COLLECTIVE R15, `(.L_x_4642) ;  /* 0x000000000f087348 */ /* 0x000fea0003c00000 */
[----:B------:R0:W1:Y:S02]  /*17330*/  SHFL.UP P6, R14, R13, R12, R11 ;  /* 0x0400000c0d0e7389 */ /* 0x00006400000c000b */
[----:B01----:R-:W-:Y:S01]  /*17340*/  ENDCOLLECTIVE ;  /* 0x000000000000791b */ /* 0x003fe20003800000 */
.L_x_4642:
[----:B------:R-:W-:Y:S01]  /*17350*/  IMAD.MOV.U32 R12, RZ, RZ, 0x4 ;  /* 0x00000004ff0c7424 */ /* 0x000fe200078e00ff */
[----:B------:R-:W-:-:S05]  /*17360*/  SEL R3, R14, RZ, P2 ;  /* 0x000000ff0e037207 */ /* 0x000fca0001000000 */
[----:B------:R-:W-:-:S04]  /*17370*/  IMAD.IADD R2, R2, 0x1, R3 ;  /* 0x0000000102027824 */ /* 0x000fc800078e0203 */
[----:B------:R-:W-:-:S07]  /*17380*/  IMAD.MOV.U32 R13, RZ, RZ, R2 ;  /* 0x000000ffff0d7224 */ /* 0x000fce00078e0002 */
[----:B------:R-:W-:Y:S05]  /*17390*/  WARPSYNC.COLLECTIVE R15, `(.L_x_4643) ;  /* 0x000000000f087348 */ /* 0x000fea0003c00000 */
[----:B------:R0:W1:Y:S02]  /*173a0*/  SHFL.UP P6, R14, R13, R12, R11 ;  /* 0x0400000c0d0e7389 */ /* 0x00006400000c000b */
[----:B01----:R-:W-:Y:S01]  /*173b0*/  ENDCOLLECTIVE ;  /* 0x000000000000791b */ /* 0x003fe20003800000 */
.L_x_4643:
[----:B------:R-:W-:Y:S01]  /*173c0*/  IMAD.MOV.U32 R12, RZ, RZ, 0x8 ;  /* 0x00000008ff0c7424 */ /* 0x000fe200078e00ff */
[----:B------:R-:W-:-:S05]  /*173d0*/  SEL R3, R14, RZ, P3 ;  /* 0x000000ff0e037207 */ /* 0x000fca0001800000 */
[----:B------:R-:W-:-:S04]  /*173e0*/  IMAD.IADD R2, R2, 0x1, R3 ;  /* 0x0000000102027824 */ /* 0x000fc800078e0203 */
[----:B------:R-:W-:-:S07]  /*173f0*/  IMAD.MOV.U32 R13, RZ, RZ, R2 ;  /* 0x000000ffff0d7224 */ /* 0x000fce00078e0002 */
[----:B------:R-:W-:Y:S05]  /*17400*/  WARPSYNC.COLLECTIVE R15, `(.L_x_4644) ;  /* 0x000000000f087348 */ /* 0x000fea0003c00000 */
[----:B------:R0:W1:Y:S02]  /*17410*/  SHFL.UP P6, R14, R13, R12, R11 ;  /* 0x0400000c0d0e7389 */ /* 0x00006400000c000b */
[----:B01----:R-:W-:Y:S01]  /*17420*/  ENDCOLLECTIVE ;  /* 0x000000000000791b */ /* 0x003fe20003800000 */
.L_x_4644:
[----:B------:R-:W-:Y:S01]  /*17430*/  IMAD.MOV.U32 R12, RZ, RZ, 0x10 ;  /* 0x00000010ff0c7424 */ /* 0x000fe200078e00ff */
[----:B------:R-:W-:-:S05]  /*17440*/  SEL R3, R14, RZ, P4 ;  /* 0x000000ff0e037207 */ /* 0x000fca0002000000 */
[----:B------:R-:W-:-:S04]  /*17450*/  IMAD.IADD R2, R2, 0x1, R3 ;  /* 0x0000000102027824 */ /* 0x000fc800078e0203 */
[----:B------:R-:W-:-:S07]  /*17460*/  IMAD.MOV.U32 R13, RZ, RZ, R2 ;  /* 0x000000ffff0d7224 */ /* 0x000fce00078e0002 */
[----:B------:R-:W-:Y:S05]  /*17470*/  WARPSYNC.COLLECTIVE R15, `(.L_x_4645) ;  /* 0x000000000f087348 */ /* 0x000fea0003c00000 */
[----:B------:R0:W1:Y:S02]  /*17480*/  SHFL.UP P6, R14, R13, R12, R11 ;  /* 0x0400000c0d0e7389 */ /* 0x00006400000c000b */
[----:B01----:R-:W-:Y:S01]  /*17490*/  ENDCOLLECTIVE ;  /* 0x000000000000791b */ /* 0x003fe20003800000 */
.L_x_4645:
        /* <DEDUP_REMOVED lines=8> */
.L_x_4646:
[----:B------:R-:W-:Y:S05]  /*17520*/  BRA `(.L_x_4647) ;  /* 0xffffffdc001c7947 */ /* 0x000fea000383ffff */
.L_x_4591:
        /* <DEDUP_REMOVED lines=8> */
.L_x_4649:
[----:B------:R-:W-:Y:S05]  /*175b0*/  BSYNC B0 ;  /* 0x0000000000007941 */ /* 0x000fea0003800000 */
.L_x_4648:
        /* <DEDUP_REMOVED lines=9> */
.L_x_4650:
[----:B------:R-:W-:Y:S01]  /*17650*/  IMAD.MOV.U32 R12, RZ, RZ, 0x4 ;  /* 0x00000004ff0c7424 */ /* 0x000fe200078e00ff */
[----:B------:R-:W-:-:S05]  /*17660*/  SEL R3, R14, RZ, P2 ;  /* 0x000000ff0e037207 */ /* 0x000fca0001000000 */
[----:B------:R-:W-:-:S04]  /*17670*/  IMAD.IADD R2, R2, 0x1, R3 ;  /* 0x0000000102027824 */ /* 0x000fc800078e0203 */
[----:B------:R-:W-:-:S07]  /*17680*/  IMAD.MOV.U32 R13, RZ, RZ, R2 ;  /* 0x000000ffff0d7224 */ /* 0x000fce00078e0002 */
[----:B------:R-:W-:Y:S05]  /*17690*/  WARPSYNC.COLLECTIVE R15, `(.L_x_4651) ;  /* 0x000000000f087348 */ /* 0x000fea0003c00000 */
[----:B------:R0:W1:Y:S02]  /*176a0*/  SHFL.UP P6, R14, R13, R12, R11 ;  /* 0x0400000c0d0e7389 */ /* 0x00006400000c000b */
[----:B01----:R-:W-:Y:S01]  /*176b0*/  ENDCOLLECTIVE ;  /* 0x000000000000791b */ /* 0x003fe20003800000 */
.L_x_4651:
[----:B------:R-:W-:Y:S01]  /*176c0*/  IMAD.MOV.U32 R12, RZ, RZ, 0x8 ;  /* 0x00000008ff0c7424 */ /* 0x000fe200078e00ff */
[----:B------:R-:W-:-:S05]  /*176d0*/  SEL R3, R14, RZ, P3 ;  /* 0x000000ff0e037207 */ /* 0x000fca0001800000 */
[----:B------:R-:W-:-:S04]  /*176e0*/  IMAD.IADD R2, R2, 0x1, R3 ;  /* 0x0000000102027824 */ /* 0x000fc800078e0203 */
[----:B------:R-:W-:-:S07]  /*176f0*/  IMAD.MOV.U32 R13, RZ, RZ, R2 ;  /* 0x000000ffff0d7224 */ /* 0x000fce00078e0002 */
[----:B------:R-:W-:Y:S05]  /*17700*/  WARPSYNC.COLLECTIVE R15, `(.L_x_4652) ;  /* 0x000000000f087348 */ /* 0x000fea0003c00000 */
[----:B------:R0:W1:Y:S02]  /*17710*/  SHFL.UP P6, R14, R13, R12, R11 ;  /* 0x0400000c0d0e7389 */ /* 0x00006400000c000b */
[----:B01----:R-:W-:Y:S01]  /*17720*/  ENDCOLLECTIVE ;  /* 0x000000000000791b */ /* 0x003fe20003800000 */
.L_x_4652:
[----:B------:R-:W-:Y:S01]  /*17730*/  IMAD.MOV.U32 R12, RZ, RZ, 0x10 ;  /* 0x00000010ff0c7424 */ /* 0x000fe200078e00ff */
[----:B------:R-:W-:-:S05]  /*17740*/  SEL R3, R14, RZ, P4 ;  /* 0x000000ff0e037207 */ /* 0x000fca0002000000 */
[----:B------:R-:W-:-:S04]  /*17750*/  IMAD.IADD R2, R2, 0x1, R3 ;  /* 0x0000000102027824 */ /* 0x000fc800078e0203 */
[----:B------:R-:W-:-:S07]  /*17760*/  IMAD.MOV.U32 R13, RZ, RZ, R2 ;  /* 0x000000ffff0d7224 */ /* 0x000fce00078e0002 */
[----:B------:R-:W-:Y:S05]  /*17770*/  WARPSYNC.COLLECTIVE R15, `(.L_x_4653) ;  /* 0x000000000f087348 */ /* 0x000fea0003c00000 */
[----:B------:R0:W1:Y:S02]  /*17780*/  SHFL.UP P6, R14, R13, R12, R11 ;  /* 0x0400000c0d0e7389 */ /* 0x00006400000c000b */
[----:B01----:R-:W-:Y:S01]  /*17790*/  ENDCOLLECTIVE ;  /* 0x000000000000791b */ /* 0x003fe20003800000 */
.L_x_4653:
        /* <DEDUP_REMOVED lines=8> */
.L_x_4654:
[----:B------:R-:W-:Y:S05]  /*17820*/  BRA `(.L_x_4655) ;  /* 0xffffffdc00087947 */ /* 0x000fea000383ffff */
.L_x_4593:
[----:B------:R-:W-:Y:S01]  /*17830*/  BSSY B0, `(.L_x_4656) ;  /* 0x0000006000007945 */ /* 0x000fe20003800000 */
[----:B------:R-:W-:Y:S01]  /*17840*/  PLOP3.LUT P6, PT, P6, PT, PT, 0x8, 0x0 ;  /* 0x000000000000781c */ /* 0x000fe200037ce170 */
[----:B------:R-:W-:-:S12]  /*17850*/  IMAD.MOV.U32 R15, RZ, RZ, -0x1 ;  /* 0xffffffffff0f7424 */ /* 0x000fd800078e00ff */
[----:B0-----:R-:W-:Y:S05]  /*17860*/  WARPSYNC.COLLECTIVE R15, `(.L_x_4657) ;  /* 0x000000000f087348 */ /* 0x001fea0003c00000 */
[----:B------:R-:W-:Y:S01]  /*17870*/  VOTE.ANY R14, PT, P6 ;  /* 0x00000000000e7806 */ /* 0x000fe200030e0100 */
[----:B0-----:R-:W-:Y:S06]  /*17880*/  ENDCOLLECTIVE ;  /* 0x000000000000791b */ /* 0x001fec0003800000 */
.L_x_4657:
[----:B------:R-:W-:Y:S05]  /*17890*/  BSYNC B0 ;  /* 0x0000000000007941 */ /* 0x000fea0003800000 */
.L_x_4656:
        /* <DEDUP_REMOVED lines=10> */
.L_x_4658:
[----:B------:R-:W-:Y:S02]  /*17940*/  IMAD.MOV.U32 R13, RZ, RZ, R7 ;  /* 0x000000ffff0d7224 */ /* 0x000fe400078e0007 */
[----:B------:R-:W-:-:S07]  /*17950*/  IMAD.MOV.U32 R0, RZ, RZ, R14 ;  /* 0x000000ffff007224 */ /* 0x000fce00078e000e */
[----:B------:R-:W-:Y:S05]  /*17960*/  WARPSYNC.COLLECTIVE R15, `(.L_x_4659) ;  /* 0x000000000f087348 */ /* 0x000fea0003c00000 */
[----:B------:R0:W1:Y:S02]  /*17970*/  SHFL.IDX P6, R14, R13, R12, R11 ;  /* 0x0000000c0d0e7389 */ /* 0x00006400000c000b */
[----:B01----:R-:W-:Y:S01]  /*17980*/  ENDCOLLECTIVE ;  /* 0x000000000000791b */ /* 0x003fe20003800000 */
.L_x_4659:
[----:B------:R-:W-:Y:S02]  /*17990*/  IMAD.MOV.U32 R7, RZ, RZ, R14 ;  /* 0x000000ffff077224 */ /* 0x000fe400078e000e */
[----:B------:R-:W-:-:S05]  /*179a0*/  IMAD.IADD R5, R10, 0x1, R16 ;  /* 0x000000010a057824 */ /* 0x000fca00078e0210 */
[----:B------:R0:W-:Y:S01]  /*179b0*/  STL [R1+0xc], R5 ;  /* 0x00000c0501007387 */ /* 0x0001e20000100800 */
[----:B------:R-:W-:Y:S05]  /*179c0*/  BRA `(.L_x_4660) ;  /* 0xffffffd800e87947 */ /* 0x000fea000383ffff */
.L_x_4595:
[----:B------:R-:W-:Y:S01]  /*179d0*/  BSSY B0, `(.L_x_4661) ;  /* 0x0000007000007945 */ /* 0x000fe20003800000 */
[----:B------:R-:W-:Y:S02]  /*179e0*/  IMAD.MOV.U32 R13, RZ, RZ, R2 ;  /* 0x000000ffff0d7224 */ /* 0x000fe400078e0002 */
[----:B------:R-:W-:Y:S02]  /*179f0*/  IMAD.MOV.U32 R11, RZ, RZ, 0x1f ;  /* 0x0000001fff0b7424 */ /* 0x000fe400078e00ff */
[----:B------:R-:W-:-:S07]  /*17a00*/  IMAD.MOV.U32 R15, RZ, RZ, -0x1 ;  /* 0xffffffffff0f7424 */ /* 0x000fce00078e00ff */
[----:B0--3--:R-:W-:Y:S05]  /*17a10*/  WARPSYNC.COLLECTIVE R15, `(.L_x_4662) ;  /* 0x000000000f087348 */ /* 0x009fea0003c00000 */
[----:B------:R1:W2:Y:S02]  /*17a20*/  SHFL.IDX P6, R14, R13, R12, R11 ;  /* 0x0000000c0d0e7389 */ /* 0x0002a400000c000b */
[----:B0123--:R-:W-:Y:S01]  /*17a30*/  ENDCOLLECTIVE ;  /* 0x000000000000791b */ /* 0x00ffe20003800000 */
.L_x_4662:
[----:B------:R-:W-:Y:S05]  /*17a40*/  BSYNC B0 ;  /* 0x0000000000007941 */ /* 0x000fea0003800000 */
.L_x_4661:
[----:B------:R-:W-:Y:S01]  /*17a50*/  IMAD.MOV.U32 R6, RZ, RZ, R14 ;  /* 0x000000ffff067224 */ /* 0x000fe200078e000e */
[----:B------:R-:W-:Y:S06]  /*17a60*/  BRA `(.L_x_4594) ;  /* 0xffffffd800d87947 */ /* 0x000fec000383ffff */
.L_x_4601:
[----:B0-----:R0:W1:Y:S02]  /*17a70*/  SYNCS.PHASECHK.TRANS64.TRYWAIT P0, [R0+URZ+0x28c20], R3 ;  /* 0x028c2003000075a7 */ /* 0x001064000800017f */
[----:B-1----:R-:W-:Y:S05]  /*17a80*/  @!P0 NANOSLEEP.SYNCS 0x989680 ;  /* 0x009896800000895d */ /* 0x002fea0003900000 */
[----:B------:R-:W1:Y:S02]  /*17a90*/  @!P0 SYNCS.PHASECHK.TRANS64 P0, [R0+URZ+0x28c20], R3 ;  /* 0x028c2003000085a7 */ /* 0x000e64000800007f */
[----:B-1----:R-:W-:Y:S05]  /*17aa0*/  @!P0 BRA `(.L_x_4601) ;  /* 0xfffffffc00f08947 */ /* 0x002fea000383ffff */
[----:B------:R-:W-:Y:S05]  /*17ab0*/  BRA `(.L_x_4663) ;  /* 0xffffffe400747947 */ /* 0x000fea000383ffff */
.L_x_4602:
        /* <DEDUP_REMOVED lines=11> */
.L_x_4665:
[----:B------:R-:W-:Y:S05]  /*17b70*/  BSYNC B0 ;  /* 0x0000000000007941 */ /* 0x000fea0003800000 */
.L_x_4664:
[----:B------:R-:W-:Y:S05]  /*17b80*/  BRA `(.L_x_4666) ;  /* 0xffffffe4005c7947 */ /* 0x000fea000383ffff */
.L_x_4605:
[----:B------:R-:W-:Y:S01]  /*17b90*/  BSSY B1, `(.L_x_4667) ;  /* 0x0000006000017945 */ /* 0x000fe20003800000 */
[----:B------:R-:W-:-:S07]  /*17ba0*/  IMAD.MOV.U32 R15, RZ, RZ, -0x1 ;  /* 0xffffffffff0f7424 */ /* 0x000fce00078e00ff */
[----:B01----:R-:W-:Y:S05]  /*17bb0*/  WARPSYNC.COLLECTIVE R15, `(.L_x_4668) ;  /* 0x000000000f0c7348 */ /* 0x003fea0003c00000 */
[----:B------:R-:W-:Y:S02]  /*17bc0*/  ELECT P6, UR62, PT ;  /* 0x00000000003e782f */ /* 0x000fe400038c0000 */
[----:B------:R-:W-:Y:S01]  /*17bd0*/  MOV R14, UR62 ;  /* 0x0000003e000e7c02 */ /* 0x000fe20008000f00 */
[----:B01----:R-:W-:Y:S10]  /*17be0*/  ENDCOLLECTIVE ;  /* 0x000000000000791b */ /* 0x003ff40003800000 */
.L_x_4668:
[----:B------:R-:W-:Y:S05]  /*17bf0*/  BSYNC B1 ;  /* 0x0000000000017941 */ /* 0x000fea0003800000 */
.L_x_4667:
[----:B------:R-:W-:Y:S05]  /*17c00*/  BRA `(.L_x_4669) ;  /* 0xffffffe400547947 */ /* 0x000fea000383ffff */
.L_x_4607:
[----:B0-----:R0:W1:Y:S02]  /*17c10*/  SYNCS.PHASECHK.TRANS64.TRYWAIT P0, [R6+URZ], R5 ;  /* 0x00000005060075a7 */ /* 0x001064000800017f */
[----:B-1----:R-:W-:Y:S05]  /*17c20*/  @!P0 NANOSLEEP.SYNCS 0x989680 ;  /* 0x009896800000895d */ /* 0x002fea0003900000 */
[----:B------:R-:W1:Y:S02]  /*17c30*/  @!P0 SYNCS.PHASECHK.TRANS64 P0, [R6+URZ], R5 ;  /* 0x00000005060085a7 */ /* 0x000e64000800007f */
[----:B-1----:R-:W-:Y:S05]  /*17c40*/  @!P0 BRA `(.L_x_4607) ;  /* 0xfffffffc00f08947 */ /* 0x002fea000383ffff */
[----:B------:R-:W-:Y:S05]  /*17c50*/  BRA `(.L_x_4670) ;  /* 0xffffffe400907947 */ /* 0x000fea000383ffff */
.L_x_4608:
[----:B-1----:R1:W2:Y:S02]  /*17c60*/  SYNCS.PHASECHK.TRANS64.TRYWAIT P0, [R7+URZ], R2 ;  /* 0x00000002070075a7 */ /* 0x0022a4000800017f */
[----:B--2---:R-:W-:Y:S05]  /*17c70*/  @!P0 NANOSLEEP.SYNCS 0x989680 ;  /* 0x009896800000895d */ /* 0x004fea0003900000 */
[----:B------:R-:W2:Y:S02]  /*17c80*/  @!P0 SYNCS.PHASECHK.TRANS64 P0, [R7+URZ], R2 ;  /* 0x00000002070085a7 */ /* 0x000ea4000800007f */
[----:B--2---:R-:W-:Y:S05]  /*17c90*/  @!P0 BRA `(.L_x_4608) ;  /* 0xfffffffc00f08947 */ /* 0x004fea000383ffff */
[----:B------:R-:W-:Y:S05]  /*17ca0*/  BRA `(.L_x_4671) ;  /* 0xffffffe400847947 */ /* 0x000fea000383ffff */
.L_x_4610:
[----:B--2---:R2:W3:Y:S02]  /*17cb0*/  SYNCS.PHASECHK.TRANS64.TRYWAIT P0, [R4+URZ], R5 ;  /* 0x00000005040075a7 */ /* 0x0044e4000800017f */
[----:B---3--:R-:W-:Y:S05]  /*17cc0*/  @!P0 NANOSLEEP.SYNCS 0x989680 ;  /* 0x009896800000895d */ /* 0x008fea0003900000 */
[----:B------:R-:W3:Y:S02]  /*17cd0*/  @!P0 SYNCS.PHASECHK.TRANS64 P0, [R4+URZ], R5 ;  /* 0x00000005040085a7 */ /* 0x000ee4000800007f */
[----:B---3--:R-:W-:Y:S05]  /*17ce0*/  @!P0 BRA `(.L_x_4610) ;  /* 0xfffffffc00f08947 */ /* 0x008fea000383ffff */
[----:B------:R-:W-:Y:S05]  /*17cf0*/  BRA `(.L_x_4672) ;  /* 0xffffffe4008c7947 */ /* 0x000fea000383ffff */
.L_x_4673:
        /* <DEDUP_REMOVED lines=16> */
.L_x_5880:


//--------------------- .text._ZN7cutlass13device_kernelIN5flash11enable_sm90INS1_16FlashAttnFwdSm90INS1_25CollectiveMainloopFwdSm90ILi2EN4cute5tupleIJNS5_1CILi1EEES8_S8_EEENS6_IJNS7_ILi64EEESA_SA_EEELi512ENS_10bfloat16_tEfNS_4arch4Sm90ELb1ELb0ELb0ELb1ELb0ELb1ELb0ELb0ELb0ELb1ELb1ELb0EEENS1_21CollectiveEpilogueFwdINS6_IJSA_NS7_ILi512EEESA_EEES9_SC_SE_Li256ELb1ELb1ELb1ELb0EEENS1_36VarlenDynamicPersistentTileSchedulerILi64ELi64ELi256ELi128ELb1ELb1ELb1ELb1ELb1ELb1EEEEEEEEEvNT_6ParamsE --------------------------
	.section	.text._ZN7cutlass13device_kernelIN5flash11enable_sm90INS1_16FlashAttnFwdSm90INS1_25CollectiveMainloopFwdSm90ILi2EN4cute5tupleIJNS5_1CILi1EEES8_S8_EEENS6_IJNS7_ILi64EEESA_SA_EEELi512ENS_10bfloat16_tEfNS_4arch4Sm90ELb1ELb0ELb0ELb1ELb0ELb1ELb0ELb0ELb0ELb1ELb1ELb0EEENS1_21CollectiveEpilogueFwdINS6_IJSA_NS7_ILi512EEESA_EEES9_SC_SE_Li256ELb1ELb1ELb1ELb0EEENS1_36VarlenDynamicPersistentTileSchedulerILi64ELi64ELi256ELi128ELb1ELb1ELb1ELb1ELb1ELb1EEEEEEEEEvNT_6ParamsE,"ax",@progbits
	.align	128
.text._ZN7cutlass13device_kernelIN5flash11enable_sm90INS1_16FlashAttnFwdSm90INS1_25CollectiveMainloopFwdSm90ILi2EN4cute5tupleIJNS5_1CILi1EEES8_S8_EEENS6_IJNS7_ILi64EEESA_SA_EEELi512ENS_10bfloat16_tEfNS_4arch4Sm90ELb1ELb0ELb0ELb1ELb0ELb1ELb0ELb0ELb0ELb1ELb1ELb0EEENS1_21CollectiveEpilogueFwdINS6_IJSA_NS7_ILi512EEESA_EEES9_SC_SE_Li256ELb1ELb1ELb1ELb0EEENS1_36VarlenDynamicPersistentTileSchedulerILi64ELi64ELi256ELi128ELb1ELb1ELb1ELb1ELb1ELb1EEEEEEEEEvNT_6ParamsE:
        .type           _ZN7cutlass13device_kernelIN5flash11enable_sm90INS1_16FlashAttnFwdSm90INS1_25CollectiveMainloopFwdSm90ILi2EN4cute5tupleIJNS5_1CILi1EEES8_S8_EEENS6_IJNS7_ILi64EEESA_SA_EEELi512ENS_10bfloat16_tEfNS_4arch4Sm90ELb1ELb0ELb0ELb1ELb0ELb1ELb0ELb0ELb0ELb1ELb1ELb0EEENS1_21CollectiveEpilogueFwdINS6_IJSA_NS7_ILi512EEESA_EEES9_SC_SE_Li256ELb1ELb1ELb1ELb0EEENS1_36VarlenDynamicPersistentTileSchedulerILi64ELi64ELi256ELi128ELb1ELb1ELb1ELb1ELb1ELb1EEEEEEEEEvNT_6ParamsE,@function
        .size           _ZN7cutlass13device_kernelIN5flash11enable_sm90INS1_16FlashAttnFwdSm90INS1_25CollectiveMainloopFwdSm90ILi2EN4cute5tupleIJNS5_1CILi1EEES8_S8_EEENS6_IJNS7_ILi64EEESA_SA_EEELi512ENS_10bfloat16_tEfNS_4arch4Sm90ELb1ELb0ELb0ELb1ELb0ELb1ELb0ELb0ELb0ELb1ELb1ELb0EEENS1_21CollectiveEpilogueFwdINS6_IJSA_NS7_ILi512EEESA_EEES9_SC_SE_Li256ELb1ELb1ELb1ELb0EEENS1_36VarlenDynamicPersistentTileSchedulerILi64ELi64ELi256ELi128ELb1ELb1ELb1ELb1ELb1ELb1EEEEEEEEEvNT_6ParamsE,(.L_x_5881 - _ZN7cutlass13device_kernelIN5flash11enable_sm90INS1_16FlashAttnFwdSm90INS1_25CollectiveMainloopFwdSm90ILi2EN4cute5tupleIJNS5_1CILi1EEES8_S8_EEENS6_IJNS7_ILi64EEESA_SA_EEELi512ENS_10bfloat16_tEfNS_4arch4Sm90ELb1ELb0ELb0ELb1ELb0ELb1ELb0ELb0ELb0ELb1ELb1ELb0EEENS1_21CollectiveEpilogueFwdINS6_IJSA_NS7_ILi512EEESA_EEES9_SC_SE_Li256ELb1ELb1ELb1ELb0EEENS1_36VarlenDynamicPersistentTileSchedulerILi64ELi64ELi256ELi128ELb1ELb1ELb1ELb1ELb1ELb1EEEEEEEEEvNT_6ParamsE)
        .other          _ZN7cutlass13device_kernelIN5flash11enable_sm90INS1_16FlashAttnFwdSm90INS1_25CollectiveMainloopFwdSm90ILi2EN4cute5tupleIJNS5_1CILi1EEES8_S8_EEENS6_IJNS7_ILi64EEESA_SA_EEELi512ENS_10bfloat16_tEfNS_4arch4Sm90ELb1ELb0ELb0ELb1ELb0ELb1ELb0ELb0ELb0ELb1ELb1ELb0EEENS1_21CollectiveEpilogueFwdINS6_IJSA_NS7_ILi512EEESA_EEES9_SC_SE_Li256ELb1ELb1ELb1ELb0EEENS1_36VarlenDynamicPersistentTileSchedulerILi64ELi64ELi256ELi128ELb1ELb1ELb1ELb1ELb1ELb1EEEEEEEEEvNT_6ParamsE,@"STO_CUDA_ENTRY STV_DEFAULT"
_ZN7cutlass13device_kernelIN5flash11enable_sm90INS1_16FlashAttnFwdSm90INS1_25CollectiveMainloopFwdSm90ILi2EN4cute5tupleIJNS5_1CILi1EEES8_S8_EEENS6_IJNS7_ILi64EEESA_SA_EEELi512ENS_10bfloat16_tEfNS_4arch4Sm90ELb1ELb0ELb0ELb1ELb0ELb1ELb0ELb0ELb0ELb1ELb1ELb0EEENS1_21CollectiveEpilogueFwdINS6_IJSA_NS7_ILi512EEESA_EEES9_SC_SE_Li256ELb1ELb1ELb1ELb0EEENS1_36VarlenDynamicPersistentTileSchedulerILi64ELi64ELi256ELi128ELb1ELb1ELb1ELb1ELb1ELb1EEEEEEEEEvNT_6ParamsE:
        /* <DEDUP_REMOVED lines=24> */
.L_x_4675:
[----:B------:R-:W-:Y:S05]  /*0180*/  BSYNC B0 ;  /* 0x0000000000007941 */ /* 0x000fea0003800000 */
.L_x_4674:
        /* <DEDUP_REMOVED lines=37> */
.L_x_4676:
        /* <DEDUP_REMOVED lines=22> */
.L_x_4677:
        /* <DEDUP_REMOVED lines=18> */
.L_x_4678:
        /* <DEDUP_REMOVED lines=22> */
.L_x_4679:
        /* <DEDUP_REMOVED lines=22> */
.L_x_4680:
        /* <DEDUP_REMOVED lines=8> */
.L_x_4683:
        /* <DEDUP_REMOVED lines=24> */
[----:B------:R-:W-:-:S03]  /*0b20*/  IMAD.MOV.U32 R22, RZ, RZ, RZ ;  /* 0x000000ffff167224 */ /* 0x000fc600078e00ff */
[CC--:B------:R-:W-:Y:S02]  /*0b30*/  LEA.HI R4, R3.reuse, R6.reuse, RZ, 0x4 ;  /* 0x0000000603047211 */ /* 0x0c0fe400078f20ff */
[CC--:B------:R-:W-:Y:S02]  /*0b40*/  LEA.HI R5, R3.reuse, R6.reuse, RZ, 0x5 ;  /* 0x0000000603057211 */ /* 0x0c0fe400078f28ff */
[CC--:B------:R-:W-:Y:S02]  /*0b50*/  LEA.HI R0, R3.reuse, R6.reuse, RZ, 0x7 ;  /* 0x0000000603007211 */ /* 0x0c0fe400078f38ff */
[CC--:B------:R-:W-:Y:S02]  /*0b60*/  LEA.HI R13, R3.reuse, R6.reuse, RZ, 0x2 ;  /* 0x00000006030d7211 */ /* 0x0c0fe400078f10ff */
[----:B------:R-:W-:Y:S02]  /*0b70*/  LEA.HI R3, R3, R6, RZ, 0x3 ;  /* 0x0000000603037211 */ /* 0x000fe400078f18ff */
[----:B------:R-:W-:-:S02]  /*0b80*/  SHF.R.S32.HI R202, RZ, 0x5, R5 ;  /* 0x00000005ffca7819 */ /* 0x000fc40000011405 */
[----:B------:R-:W-:Y:S02]  /*0b90*/  LOP3.LUT R15, R3, 0xfffffff8, RZ, 0xc0, !PT ;  /* 0xfffffff8030f7812 */ /* 0x000fe400078ec0ff */
[----:B------:R-:W-:Y:S02]  /*0ba0*/  LOP3.LUT R3, R4, 0xfffffff0, RZ, 0xc0, !PT ;  /* 0xfffffff004037812 */ /* 0x000fe400078ec0ff */
[----:B------:R-:W-:Y:S01]  /*0bb0*/  SHF.R.S32.HI R5, RZ, 0x1f, R5 ;  /* 0x0000001fff057819 */ /* 0x000fe20000011405 */
[C---:B------:R-:W-:Y:S01]  /*0bc0*/  IMAD.IADD R15, R6.reuse, 0x1, -R15 ;  /* 0x00000001060f7824 */ /* 0x040fe200078e0a0f */
[----:B------:R-:W-:Y:S01]  /*0bd0*/  SHF.R.S32.HI R7, RZ, 0x4, R4 ;  /* 0x00000004ff077819 */ /* 0x000fe20000011404 */
[----:B------:R-:W-:Y:S01]  /*0be0*/  IMAD.IADD R3, R6, 0x1, -R3 ;  /* 0x0000000106037824 */ /* 0x000fe200078e0a03 */
[----:B------:R-:W-:Y:S01]  /*0bf0*/  LOP3.LUT R9, R0, 0xffffff80, RZ, 0xc0, !PT ;  /* 0xffffff8000097812 */ /* 0x000fe200078ec0ff */
[----:B------:R-:W-:Y:S01]  /*0c00*/  IMAD.SHL.U32 R188, R15, 0x8, RZ ;  /* 0x000000080fbc7824 */ /* 0x000fe200078e00ff */
[----:B------:R-:W-:-:S02]  /*0c10*/  LEA.HI R5, R5, R202, RZ, 0x2 ;  /* 0x000000ca05057211 */ /* 0x000fc400078f10ff */
[----:B------:R-:W-:Y:S01]  /*0c20*/  LEA.HI R4, R4, R7, RZ, 0x1 ;  /* 0x0000000704047211 */ /* 0x000fe200078f08ff */
[----:B------:R-:W-:Y:S01]  /*0c30*/  IMAD.IADD R9, R6, 0x1, -R9 ;  /* 0x0000000106097824 */ /* 0x000fe200078e0a09 */
[----:B------:R-:W-:Y:S01]  /*0c40*/  LOP3.LUT R11, R13, 0xfffffffc, RZ, 0xc0, !PT ;  /* 0xfffffffc0d0b7812 */ /* 0x000fe200078ec0ff */
[C---:B------:R-:W-:Y:S01]  /*0c50*/  VIADD R213, R188.reuse, 0x80 ;  /* 0x00000080bcd57836 */ /* 0x040fe20000000000 */
[----:B------:R-:W-:Y:S01]  /*0c60*/  SHF.R.S32.HI R24, RZ, 0x7, R0 ;  /* 0x00000007ff187819 */ /* 0x000fe20000011400 */
[----:B------:R-:W-:Y:S01]  /*0c70*/  VIADD R211, R188, 0x100 ;  /* 0x00000100bcd37836 */ /* 0x000fe20000000000 */
[----:B------:R-:W-:Y:S01]  /*0c80*/  SHF.R.S32.HI R8, RZ, 0x1f, R3 ;  /* 0x0000001fff087819 */ /* 0x000fe20000011403 */
[----:B------:R-:W-:Y:S01]  /*0c90*/  IMAD.IADD R186, R6, 0x1, -R11 ;  /* 0x0000000106ba7824 */ /* 0x000fe200078e0a0b */
[----:B------:R-:W-:Y:S01]  /*0ca0*/  LOP3.LUT R5, R5, 0x3ffffc, RZ, 0xc0, !PT ;  /* 0x003ffffc05057812 */ /* 0x000fe200078ec0ff */
[----:B------:R-:W-:Y:S01]  /*0cb0*/  IMAD R14, R24, 0x100, R3 ;  /* 0x00000100180e7824 */ /* 0x000fe200078e0203 */
[----:B------:R-:W-:Y:S01]  /*0cc0*/  LOP3.LUT R4, R4, 0x1ffffffe, RZ, 0xc0, !PT ;  /* 0x1ffffffe04047812 */ /* 0x000fe200078ec0ff */
[----:B------:R-:W-:Y:S01]  /*0cd0*/  STL [R1+0x48], R24 ;  /* 0x0000481801007387 */ /* 0x000fe20000100800 */
[----:B------:R-:W-:Y:S01]  /*0ce0*/  SHF.R.S32.HI R6, RZ, 0x1f, R9 ;  /* 0x0000001fff067819 */ /* 0x000fe20000011409 */
[----:B------:R-:W-:Y:S01]  /*0cf0*/  IMAD.IADD R5, R202, 0x1, -R5 ;  /* 0x00000001ca057824 */ /* 0x000fe200078e0a05 */
[----:B------:R-:W-:Y:S01]  /*0d00*/  LEA.HI R10, R8, R3, RZ, 0x3 ;  /* 0x00000003080a7211 */ /* 0x000fe200078f18ff */
[----:B------:R-:W-:Y:S01]  /*0d10*/  IMAD.IADD R4, R7, 0x1, -R4 ;  /* 0x0000000107047824 */ /* 0x000fe200078e0a04 */
[----:B------:R-:W-:Y:S01]  /*0d20*/  SHF.R.S32.HI R23, RZ, 0x2, R13 ;  /* 0x00000002ff177819 */ /* 0x000fe2000001140d */
[----:B------:R-:W-:Y:S01]  /*0d30*/  IMAD R21, R5, 0x10, R14 ;  /* 0x0000001005157824 */ /* 0x000fe200078e020e */
[-C--:B------:R-:W-:Y:S01]  /*0d40*/  LEA.HI R7, R6, R9.reuse, RZ, 0x2 ;  /* 0x0000000906077211 */ /* 0x080fe200078f10ff */
[----:B------:R-:W-:Y:S01]  /*0d50*/  IMAD.SHL.U32 R4, R4, 0x8, RZ ;  /* 0x0000000804047824 */ /* 0x000fe200078e00ff */
[C---:B------:R-:W-:Y:S01]  /*0d60*/  LOP3.LUT R12, R10.reuse, 0xfffffff8, RZ, 0xc0, !PT ;  /* 0xfffffff80a0c7812 */ /* 0x040fe200078ec0ff */
[----:B------:R-:W-:Y:S01]  /*0d70*/  VIADD R5, R23, 0x20 ;  /* 0x0000002017057836 */ /* 0x000fe20000000000 */
[--C-:B------:R-:W-:Y:S01]  /*0d80*/  SHF.R.S32.HI R8, RZ, 0x2, R7.reuse ;  /* 0x00000002ff087819 */ /* 0x100fe20000011407 */
[----:B------:R-:W-:Y:S01]  /*0d90*/  IMAD.SHL.U32 R10, R10, 0x40, RZ ;  /* 0x000000400a0a7824 */ /* 0x000fe200078e00ff */
[----:B------:R-:W-:Y:S01]  /*0da0*/  SHF.R.S32.HI R11, RZ, 0x1f, R7 ;  /* 0x0000001fff0b7819 */ /* 0x000fe20000011407 */
[----:B------:R-:W-:Y:S01]  /*0db0*/  IMAD.IADD R12, R3, 0x1, -R12 ;  /* 0x00000001030c7824 */ /* 0x000fe200078e0a0c */
[----:B------:R-:W-:Y:S01]  /*0dc0*/  LOP3.LUT R14, R7, 0x7ffffffc, RZ, 0xc0, !PT ;  /* 0x7ffffffc070e7812 */ /* 0x000fe200078ec0ff */
[----:B------:R-:W-:Y:S01]  /*0dd0*/  VIADD R214, R188, 0x40 ;  /* 0x00000040bcd67836 */ /* 0x000fe20000000000 */
[----:B------:R-:W-:Y:S01]  /*0de0*/  LEA.HI R11, R11, R8, RZ, 0x3 ;  /* 0x000000080b0b7211 */ /* 0x000fe200078f18ff */
[----:B------:R-:W-:Y:S01]  /*0df0*/  IMAD.SHL.U32 R3, R12, 0x40, RZ ;  /* 0x000000400c037824 */ /* 0x000fe200078e00ff */
[----:B------:R-:W-:Y:S01]  /*0e00*/  SHF.R.S32.HI R16, RZ, 0x1f, R5 ;  /* 0x0000001fff107819 */ /* 0x000fe20000011405 */
[----:B------:R-:W-:Y:S01]  /*0e10*/  IMAD.IADD R14, R9, 0x1, -R14 ;  /* 0x00000001090e7824 */ /* 0x000fe200078e0a0e */
[----:B------:R-:W-:Y:S01]  /*0e20*/  LEA.HI R6, R6, R9, RZ, 0x5 ;  /* 0x0000000906067211 */ /* 0x000fe200078f28ff */
[----:B------:R-:W-:Y:S01]  /*0e30*/  VIADD R212, R188, 0xc0 ;  /* 0x000000c0bcd47836 */ /* 0x000fe20000000000 */
[----:B------:R-:W-:Y:S01]  /*0e40*/  LOP3.LUT R11, R11, 0xfffffff8, RZ, 0xc0, !PT ;  /* 0xfffffff80b0b7812 */ /* 0x000fe200078ec0ff */
[----:B------:R-:W-:Y:S01]  /*0e50*/  IMAD.SHL.U32 R203, R14, 0x2, RZ ;  /* 0x000000020ecb7824 */ /* 0x000fe200078e00ff */
[----:B------:R-:W-:Y:S01]  /*0e60*/  LEA.HI R9, R16, R5, RZ, 0x3 ;  /* 0x0000000510097211 */ /* 0x000fe200078f18ff */
[----:B------:R-:W-:Y:S01]  /*0e70*/  IMAD.SHL.U32 R5, R5, 0x40, RZ ;  /* 0x0000004005057824 */ /* 0x000fe200078e00ff */
[----:B------:R-:W-:Y:S01]  /*0e80*/  LOP3.LUT R3, R3, 0x1c0, RZ, 0xc0, !PT ;  /* 0x000001c003037812 */ /* 0x000fe200078ec0ff */
[----:B------:R-:W-:Y:S01]  /*0e90*/  IMAD.IADD R11, R8, 0x1, -R11 ;  /* 0x00000001080b7824 */ /* 0x000fe200078e0a0b */
[----:B------:R-:W-:Y:S01]  /*0ea0*/  LEA.HI R0, R0, R24, RZ, 0x1 ;  /* 0x0000001800007211 */ /* 0x000fe200078f08ff */
[--C-:B------:R-:W-:Y:S01]  /*0eb0*/  IMAD.U32 R8, R21, 0x40, R4.reuse ;  /* 0x0000004015087824 */ /* 0x100fe200078e0004 */
[----:B------:R-:W-:Y:S01]  /*0ec0*/  LOP3.LUT R7, R5, 0x1c0, RZ, 0xc0, !PT ;  /* 0x000001c005077812 */ /* 0x000fe200078ec0ff */
[----:B------:R-:W-:Y:S01]  /*0ed0*/  IMAD.SHL.U32 R16, R186, 0x8, RZ ;  /* 0x00000008ba107824 */ /* 0x000fe200078e00ff */
[----:B------:R-:W-:Y:S01]  /*0ee0*/  LOP3.LUT R4, R3, 0x8, R4, 0xf8, !PT ;  /* 0x0000000803047812 */ /* 0x000fe200078ef804 */
[----:B------:R-:W-:Y:S01]  /*0ef0*/  IMAD.SHL.U32 R9, R9, 0x40, RZ ;  /* 0x0000004009097824 */ /* 0x000fe200078e00ff */
[----:B------:R-:W-:Y:S01]  /*0f00*/  SHF.R.U32.HI R5, RZ, 0x3, R3 ;  /* 0x00000003ff057819 */ /* 0x000fe20000011603 */
[----:B------:R0:W-:Y:S01]  /*0f10*/  STL [R1+0x6c], R8 ;  /* 0x00006c0801007387 */ /* 0x0001e20000100800 */
[----:B------:R-:W-:Y:S01]  /*0f20*/  LOP3.LUT R3, R10, 0x7ffffe00, RZ, 0xc0, !PT ;  /* 0x7ffffe000a037812 */ /* 0x000fe200078ec0ff */
[----:B------:R-:W-:Y:S01]  /*0f30*/  VIADD R210, R188, 0x140 ;  /* 0x00000140bcd27836 */ /* 0x000fe20000000000 */
[----:B------:R-:W-:Y:S01]  /*0f40*/  LOP3.LUT R4, R4, R5, RZ, 0x3c, !PT ;  /* 0x0000000504047212 */ /* 0x000fe200078e3cff */
[----:B------:R-:W-:Y:S01]  /*0f50*/  IMAD.MOV.U32 R5, RZ, RZ, R17 ;  /* 0x000000ffff057224 */ /* 0x000fe200078e0011 */
[----:B------:R-:W-:Y:S01]  /*0f60*/  SHF.R.U32.HI R20, RZ, 0x3, R7 ;  /* 0x00000003ff147819 */ /* 0x000fe20000011607 */
[----:B------:R-:W-:Y:S01]  /*0f70*/  IMAD R3, R202, 0x400, R3 ;  /* 0x00000400ca037824 */ /* 0x000fe200078e0203 */
[----:B------:R-:W-:-:S02]  /*0f80*/  LOP3.LUT R7, R7, 0x38, R16, 0xf8, !PT ;  /* 0x0000003807077812 */ /* 0x000fc400078ef810 */
[----:B------:R-:W-:Y:S01]  /*0f90*/  LOP3.LUT R0, R0, 0xfffffe, RZ, 0xc0, !PT ;  /* 0x00fffffe00007812 */ /* 0x000fe200078ec0ff */
[----:B------:R-:W-:Y:S01]  /*0fa0*/  IMAD.IADD R3, R3, 0x1, R4 ;  /* 0x0000000103037824 */ /* 0x000fe200078e0204 */
[----:B0-----:R-:W-:Y:S02]  /*0fb0*/  LOP3.LUT R8, R9, 0xfffffe00, RZ, 0xc0, !PT ;  /* 0xfffffe0009087812 */ /* 0x001fe400078ec0ff */
[----:B------:R-:W-:Y:S01]  /*0fc0*/  SHF.R.S32.HI R4, RZ, 0x1f, R13 ;  /* 0x0000001fff047819 */ /* 0x000fe2000001140d */
[----:B------:R-:W-:Y:S01]  /*0fd0*/  IMAD.IADD R0, R24, 0x1, -R0 ;  /* 0x0000000118007824 */ /* 0x000fe200078e0a00 */
[----:B------:R-:W-:Y:S01]  /*0fe0*/  LOP3.LUT R21, R8, R7, R20, 0xf6, !PT ;  /* 0x0000000708157212 */ /* 0x000fe200078ef614 */
[----:B------:R-:W-:Y:S01]  /*0ff0*/  IMAD.MOV.U32 R7, RZ, RZ, R19 ;  /* 0x000000ffff077224 */ /* 0x000fe200078e0013 */
[----:B------:R-:W-:Y:S01]  /*1000*/  LEA.HI R8, R186, R186, RZ, 0x1 ;  /* 0x000000baba087211 */ /* 0x000fe200078f08ff */
[----:B------:R-:W-:Y:S01]  /*1010*/  IMAD R197, R3, 0x2, R2 ;  /* 0x0000000203c57824 */ /* 0x000fe200078e0202 */
[----:B------:R-:W-:-:S02]  /*1020*/  LEA.HI R4, R4, R23, RZ, 0x3 ;  /* 0x0000001704047211 */ /* 0x000fc400078f18ff */
[----:B------:R-:W-:Y:S01]  /*1030*/  LOP3.LUT R9, R8, 0x1ffffffe, RZ, 0xc0, !PT ;  /* 0x1ffffffe08097812 */ /* 0x000fe200078ec0ff */
[----:B------:R-:W-:Y:S01]  /*1040*/  IMAD.SHL.U32 R8, R0, 0x100, RZ ;  /* 0x0000010000087824 */ /* 0x000fe200078e00ff */
[----:B------:R-:W-:Y:S01]  /*1050*/  LOP3.LUT R4, R4, 0xfffffff8, RZ, 0xc0, !PT ;  /* 0xfffffff804047812 */ /* 0x000fe200078ec0ff */
[----:B------:R-:W-:Y:S01]  /*1060*/  VIADD R200, R197, 0x26800 ;  /* 0x00026800c5c87836 */ /* 0x000fe20000000000 */
[----:B------:R-:W-:Y:S01]  /*1070*/  SHF.R.S32.HI R6, RZ, 0x5, R6 ;  /* 0x00000005ff067819 */ /* 0x000fe20000011406 */
[----:B------:R-:W-:Y:S01]  /*1080*/  IMAD.IADD R193, R203, 0x1, R8 ;  /* 0x00000001cbc17824 */ /* 0x000fe200078e0208 */
[----:B------:R-:W-:Y:S01]  /*1090*/  R2P PR, R12, 0x6 ;  /* 0x000000060c007804 */ /* 0x000fe20000000000 */
[----:B------:R-:W-:Y:S01]  /*10a0*/  IMAD.IADD R190, R23, 0x1, -R4 ;  /* 0x0000000117be7824 */ /* 0x000fe200078e0a04 */
        /* <DEDUP_REMOVED lines=24> */
[----:B------:R1:W-:Y:S01]  /*1230*/  STL [R1+0x64], R4 ;  /* 0x0000640401007387 */ /* 0x0003e20000100800 */
[----:B------:R-:W-:Y:S01]  /*1240*/  IMAD R189, R6, 0x10, R11 ;  /* 0x0000001006bd7824 */ /* 0x000fe200078e020b */
[----:B------:R-:W-:Y:S01]  /*1250*/  SHF.R.S32.HI R26, RZ, 0x1f, R24 ;  /* 0x0000001fff1a7819 */ /* 0x000fe20000011418 */
[C---:B------:R-:W-:Y:S01]  /*1260*/  VIADD R13, R193.reuse, 0x58 ;  /* 0x00000058c10d7836 */ /* 0x040fe20000000000 */
[----:B------:R-:W-:Y:S01]  /*1270*/  SHF.R.S32.HI R21, RZ, 0x1f, R19 ;  /* 0x0000001fff157819 */ /* 0x000fe20000011413 */
[C---:B------:R-:W-:Y:S01]  /*1280*/  VIADD R10, R193.reuse, 0x70 ;  /* 0x00000070c10a7836 */ /* 0x040fe20000000000 */
[----:B------:R-:W-:Y:S01]  /*1290*/  SHF.R.S32.HI R24, RZ, 0x1f, R20 ;  /* 0x0000001fff187819 */ /* 0x000fe20000011414 */
[C---:B------:R-:W-:Y:S01]  /*12a0*/  IMAD.IADD R204, R186.reuse, 0x1, -R9 ;  /* 0x00000001bacc7824 */ /* 0x040fe200078e0a09 */
        /* <DEDUP_REMOVED lines=9> */
[----:B-1----:R-:W-:Y:S01]  /*1340*/  VIADD R4, R193, 0x88 ;  /* 0x00000088c1047836 */ /* 0x002fe20000000000 */
        /* <DEDUP_REMOVED lines=33> */
[----:B------:R-:W-:Y:S01]  /*1560*/  IMAD.MOV.U32 R6, RZ, RZ, R18 ;  /* 0x000000ffff067224 */ /* 0x000fe200078e0012 */
[----:B------:R-:W-:Y:S01]  /*1570*/  SHF.R.S32.HI R3, RZ, 0x1f, R221 ;  /* 0x0000001fff037819 */ /* 0x000fe200000114dd */
[----:B------:R-:W-:Y:S01]  /*1580*/  IMAD.IADD R200, R200, 0x1, R199 ;  /* 0x00000001c8c87824 */ /* 0x000fe200078e02c7 */
[----:B------:R-:W-:Y:S01]  /*1590*/  SHF.R.S32.HI R0, RZ, 0x1f, R220 ;  /* 0x0000001fff007819 */ /* 0x000fe200000114dc */
[----:B------:R-:W-:-:S02]  /*15a0*/  IMAD.MOV.U32 R18, RZ, RZ, RZ ;  /* 0x000000ffff127224 */ /* 0x000fc400078e00ff */
[----:B------:R-:W-:Y:S02]  /*15b0*/  VIADD R192, R186, 0x10 ;  /* 0x00000010bac07836 */ /* 0x000fe40000000000 */
[----:B------:R-:W-:Y:S02]  /*15c0*/  IMAD R204, R204, 0x8, R189 ;  /* 0x00000008cccc7824 */ /* 0x000fe400078e02bd */
[----:B------:R-:W-:-:S07]  /*15d0*/  IMAD.IADD R199, R199, 0x1, R198 ;  /* 0x00000001c7c77824 */ /* 0x000fce00078e02c6 */
.L_x_4831:
[----:B01-34-:R-:W0:Y:S01]  /*15e0*/  LDC.64 R8, c[0x0][0xc88] ;  /* 0x00032200ff087b82 */ /* 0x01be220000000a00 */
[----:B------:R-:W-:Y:S01]  /*15f0*/  ULDC.64 UR4, c[0x0][0xa28] ;  /* 0x00028a0000047ab9 */ /* 0x000fe20000000a00 */
[----:B------:R-:W-:Y:S01]  /*1600*/  ULDC.64 UR8, c[0x0][0xa18] ;  /* 0x0002860000087ab9 */ /* 0x000fe20000000a00 */
[----:B------:R-:W-:Y:S01]  /*1610*/  ULDC.64 UR6, c[0x0][0xa08] ;  /* 0x0002820000067ab9 */ /* 0x000fe20000000a00 */
[----:B0-----:R-:W-:-:S05]  /*1620*/  IMAD.WIDE R8, R7, 0x4, R8 ;  /* 0x0000000407087825 */ /* 0x001fca00078e0208 */
[----:B--2---:R-:W2:Y:S01]  /*1630*/  LDG.E R207, desc[UR42][R8.64] ;  /* 0x0000002a08cf7981 */ /* 0x004ea2000c1e1900 */
        /* <DEDUP_REMOVED lines=37> */
[----:B------:R-:W-:Y:S02]  /*1890*/  LEA.HI R206, R0, R3, RZ, 0x10 ;  /* 0x0000000300ce7211 */ /* 0x000fe400078f80ff */
        /* <DEDUP_REMOVED lines=11> */
.L_x_4685:
[----:B------:R-:W-:Y:S02]  /*1950*/  IMAD.U32 R40, RZ, RZ, UR5 ;  /* 0x00000005ff287e24 */ /* 0x000fe4000f8e00ff */
[----:B------:R-:W-:Y:S01]  /*1960*/  IMAD.U32 R24, RZ, RZ, UR4 ;  /* 0x00000004ff187e24 */ /* 0x000fe2000f8e00ff */
[----:B------:R-:W-:Y:S06]  /*1970*/  @!P2 BRA `(.L_x_4686) ;  /* 0x000000000010a947 */ /* 0x000fec0003800000 */
[----:B------:R-:W-:-:S04]  /*1980*/  IADD3 R6, P0, R208, UR8, RZ ;  /* 0x00000008d0067c10 */ /* 0x000fc8000ff1e0ff */
[----:B------:R-:W-:-:S05]  /*1990*/  IADD3.X R7, R209, UR9, RZ, P0, !PT ;  /* 0x00000009d1077c10 */ /* 0x000fca00087fe4ff */
[----:B------:R0:W5:Y:S01]  /*19a0*/  LDG.E R24, desc[UR42][R6.64] ;  /* 0x0000002a06187981 */ /* 0x000162000c1e1900 */
[----:B------:R-:W-:Y:S05]  /*19b0*/  BRA `(.L_x_4687) ;  /* 0x0000000000107947 */ /* 0x000fea0003800000 */
.L_x_4686:
[----:B------:R-:W-:Y:S05]  /*19c0*/  @!P0 BRA `(.L_x_4687) ;  /* 0x00000000000c8947 */ /* 0x000fea0003800000 */
[----:B------:R-:W2:Y:S04]  /*19d0*/  LDG.E R3, desc[UR42][R8.64] ;  /* 0x0000002a08037981 */ /* 0x000ea8000c1e1900 */
[----:B------:R-:W2:Y:S02]  /*19e0*/  LDG.E R24, desc[UR42][R8.64+0x4] ;  /* 0x0000042a08187981 */ /* 0x000ea4000c1e1900 */
[----:B--2---:R-:W-:-:S07]  /*19f0*/  IMAD.IADD R24, R24, 0x1, -R3 ;  /* 0x0000000118187824 */ /* 0x004fce00078e0a03 */
.L_x_4687:
[----:B------:R-:W-:Y:S01]  /*1a00*/  ULDC.64 UR4, c[0x0][0xa10] ;  /* 0x0002840000047ab9 */ /* 0x000fe20000000a00 */
[----:B------:R-:W1:Y:S01]  /*1a10*/  LDC R4, c[0x0][0x448] ;  /* 0x00011200ff047b82 */ /* 0x000e620000000800 */
[----:B------:R-:W-:-:S04]  /*1a20*/  ISETP.NE.U32.AND P0, PT, RZ, UR4, PT ;  /* 0x00000004ff007c0c */ /* 0x000fc8000bf05070 */
[----:B------:R-:W-:Y:S01]  /*1a30*/  ISETP.NE.AND.EX P0, PT, RZ, UR5, PT, P0 ;  /* 0x00000005ff007c0c */ /* 0x000fe2000bf05300 */
[----:B------:R-:W-:-:S12]  /*1a40*/  ULDC.64 UR4, c[0x0][0xa30] ;  /* 0x00028c0000047ab9 */ /* 0x000fd80000000a00 */
[----:B0-----:R-:W0:Y:S02]  /*1a50*/  @P0 LDC.64 R6, c[0x0][0xa10] ;  /* 0x00028400ff060b82 */ /* 0x001e240000000a00 */
[----:B0-----:R-:W-:-:S05]  /*1a60*/  @P0 IMAD.WIDE R6, R207, 0x4, R6 ;  /* 0x00000004cf060825 */ /* 0x001fca00078e0206 */
[----:B------:R-:W2:Y:S04]  /*1a70*/  @P0 LDG.E R0, desc[UR42][R6.64] ;  /* 0x0000002a06000981 */ /* 0x000ea8000c1e1900 */
[----:B------:R0:W2:Y:S01]  /*1a80*/  @P0 LDG.E R3, desc[UR42][R6.64+0x4] ;  /* 0x0000042a06030981 */ /* 0x0000a2000c1e1900 */
[----:B------:R-:W-:Y:S01]  /*1a90*/  ISETP.NE.U32.AND P1, PT, RZ, UR4, PT ;  /* 0x00000004ff007c0c */ /* 0x000fe2000bf25070 */
[----:B-----5:R-:W-:-:S03]  /*1aa0*/  IMAD.MOV.U32 R152, RZ, RZ, R24 ;  /* 0x000000ffff987224 */ /* 0x020fc600078e0018 */
[----:B------:R-:W-:-:S13]  /*1ab0*/  ISETP.NE.AND.EX P1, PT, RZ, UR5, PT, P1 ;  /* 0x00000005ff007c0c */ /* 0x000fda000bf25310 */
[----:B------:R-:W-:-:S04]  /*1ac0*/  @P1 IADD3 R8, P2, R208, UR4, RZ ;  /* 0x00000004d0081c10 */ /* 0x000fc8000ff5e0ff */
[----:B------:R-:W-:-:S05]  /*1ad0*/  @P1 IADD3.X R9, R209, UR5, RZ, P2, !PT ;  /* 0x00000005d1091c10 */ /* 0x000fca00097fe4ff */
[----:B------:R3:W5:Y:S01]  /*1ae0*/  @P1 LDG.E R152, desc[UR42][R8.64] ;  /* 0x0000002a08981981 */ /* 0x000762000c1e1900 */
[----:B-1----:R-:W-:Y:S01]  /*1af0*/  ISETP.NE.AND P1, PT, R4, 0x1, PT ;  /* 0x000000010400780c */ /* 0x002fe20003f25270 */
[----:B------:R-:W-:Y:S01]  /*1b00*/  IMAD.SHL.U32 R195, R5, 0x40, RZ ;  /* 0x0000004005c37824 */ /* 0x000fe200078e00ff */
[----:B------:R-:W-:Y:S01]  /*1b10*/  BSSY B0, `(.L_x_4688) ;  /* 0x0000035000007945 */ /* 0x000fe20003800000 */
[----:B------:R-:W-:Y:S01]  /*1b20*/  IMAD.IADD R15, R24, 0x1, -R15 ;  /* 0x00000001180f7824 */ /* 0x000fe200078e0a0f */
[----:B------:R-:W-:Y:S01]  /*1b30*/  LOP3.LUT R219, R206, 0xff, RZ, 0xc0, !PT ;  /* 0x000000ffcedb7812 */ /* 0x000fe200078ec0ff */
[----:B------:R-:W-:Y:S01]  /*1b40*/  VIADD R4, R195, 0x3f ;  /* 0x0000003fc3047836 */ /* 0x000fe20000000000 */
[----:B------:R-:W-:-:S07]  /*1b50*/  SHF.R.U32.HI R206, RZ, 0x10, R206 ;  /* 0x00000010ffce7819 */ /* 0x000fce00000116ce */
[----:B------:R-:W1:Y:S08]  /*1b60*/  @P1 LDC R11, c[0x0][0x44c] ;  /* 0x00011300ff0b1b82 */ /* 0x000e700000000800 */
[----:B0-----:R-:W0:Y:S01]  /*1b70*/  @P1 LDC R7, c[0x0][0x450] ;  /* 0x00011400ff071b82 */ /* 0x001e220000000800 */
[----:B--2---:R-:W-:Y:S02]  /*1b80*/  @P0 IMAD.IADD R40, R3, 0x1, -R0 ;  /* 0x0000000103280824 */ /* 0x004fe400078e0a00 */
[----:B-1----:R-:W-:-:S04]  /*1b90*/  @P1 IMAD.HI.U32 R0, R4, R11, RZ ;  /* 0x0000000b04001227 */ /* 0x002fc800078e00ff */
[----:B------:R-:W-:Y:S01]  /*1ba0*/  IMAD.IADD R196, R15, 0x1, R40 ;  /* 0x000000010fc47824 */ /* 0x000fe200078e0228 */
[----:B0-----:R-:W-:-:S03]  /*1bb0*/  @P1 SHF.R.U32.HI R4, RZ, R7, R0 ;  /* 0x00000007ff041219 */ /* 0x001fc60000011600 */
[C---:B------:R-:W-:Y:S01]  /*1bc0*/  VIADD R0, R196.reuse, 0x3f ;  /* 0x0000003fc4007836 */ /* 0x040fe20000000000 */
[----:B------:R-:W-:-:S04]  /*1bd0*/  IADD3 R44, R196, 0x40, -R194 ;  /* 0x00000040c42c7810 */ /* 0x000fc80007ffe8c2 */
[----:B------:R-:W-:Y:S01]  /*1be0*/  SHF.R.S32.HI R3, RZ, 0x1f, R0 ;  /* 0x0000001fff037819 */ /* 0x000fe20000011400 */
[----:B------:R-:W-:-:S03]  /*1bf0*/  IMAD.IADD R4, R44, 0x1, R4 ;  /* 0x000000012c047824 */ /* 0x000fc600078e0204 */
[----:B------:R-:W-:Y:S02]  /*1c00*/  LEA.HI R3, R3, R0, RZ, 0x6 ;  /* 0x0000000003037211 */ /* 0x000fe400078f30ff */
[----:B------:R-:W-:Y:S02]  /*1c10*/  SHF.R.S32.HI R5, RZ, 0x1f, R4 ;  /* 0x0000001fff057819 */ /* 0x000fe40000011404 */
[----:B------:R-:W-:Y:S02]  /*1c20*/  SHF.R.S32.HI R43, RZ, 0x6, R3 ;  /* 0x00000006ff2b7819 */ /* 0x000fe40000011403 */
[----:B------:R-:W-:-:S04]  /*1c30*/  LEA.HI R5, R5, R4, RZ, 0x6 ;  /* 0x0000000405057211 */ /* 0x000fc800078f30ff */
[----:B------:R-:W-:-:S04]  /*1c40*/  SHF.R.S32.HI R0, RZ, 0x6, R5 ;  /* 0x00000006ff007819 */ /* 0x000fc80000011405 */
[----:B---3--:R-:W-:Y:S01]  /*1c50*/  VIMNMX R9, R43, R0, PT ;  /* 0x000000002b097248 */ /* 0x008fe20003fe0100 */
[----:B------:R-:W-:-:S03]  /*1c60*/  IMAD.MOV.U32 R0, RZ, RZ, RZ ;  /* 0x000000ffff007224 */ /* 0x000fc600078e00ff */
[----:B------:R-:W-:-:S13]  /*1c70*/  ISETP.GE.AND P0, PT, R9, 0x1, PT ;  /* 0x000000010900780c */ /* 0x000fda0003f06270 */
        /* <DEDUP_REMOVED lines=30> */
.L_x_4689:
[----:B------:R-:W-:Y:S05]  /*1e60*/  BSYNC B0 ;  /* 0x0000000000007941 */ /* 0x000fea0003800000 */
.L_x_4688:
        /* <DEDUP_REMOVED lines=36> */
.L_x_4692:
[----:B------:R-:W-:Y:S05]  /*20b0*/  BSYNC B6 ;  /* 0x0000000000067941 */ /* 0x000fea0003800000 */
.L_x_4691:
        /* <DEDUP_REMOVED lines=20> */
.L_x_4694:
[----:B------:R-:W-:Y:S05]  /*2200*/  BSYNC B6 ;  /* 0x0000000000067941 */ /* 0x000fea0003800000 */
.L_x_4693:
[----:B------:R-:W-:Y:S01]  /*2210*/  ULDC.64 UR4, c[0x0][0x9f8] ;  /* 0x00027e0000047ab9 */ /* 0x000fe20000000a00 */
[----:B------:R-:W-:Y:S01]  /*2220*/  IMAD.MOV.U32 R0, RZ, RZ, R207 ;  /* 0x000000ffff007224 */ /* 0x000fe200078e00cf */
[----:B------:R-:W-:Y:S01]  /*2230*/  ISETP.NE.U32.AND P0, PT, RZ, UR4, PT ;  /* 0x00000004ff007c0c */ /* 0x000fe2000bf05070 */
[----:B------:R-:W0:Y:S01]  /*2240*/  LDC.64 R6, c[0x0][0x300] ;  /* 0x0000c000ff067b82 */ /* 0x000e220000000a00 */
[----:B------:R-:W-:Y:S01]  /*2250*/  IMAD.IADD R38, R25, 0x1, R24 ;  /* 0x0000000119267824 */ /* 0x000fe200078e0218 */
[----:B------:R-:W-:Y:S01]  /*2260*/  ULDC.64 UR6, c[0x0][0xa08] ;  /* 0x0002820000067ab9 */ /* 0x000fe20000000a00 */
[----:B------:R-:W-:-:S05]  /*2270*/  ISETP.NE.AND.EX P0, PT, RZ, UR5, PT, P0 ;  /* 0x00000005ff007c0c */ /* 0x000fca000bf05300 */
[----:B------:R-:W1:Y:S08]  /*2280*/  LDC.64 R4, c[0x0][0x3f8] ;  /* 0x0000fe00ff047b82 */ /* 0x000e700000000a00 */
[----:B------:R-:W-:Y:S01]  /*2290*/  @P0 IADD3 R10, P1, R208, UR4, RZ ;  /* 0x00000004d00a0c10 */ /* 0x000fe2000ff3e0ff */
[----:B------:R-:W2:Y:S03]  /*22a0*/  LDC R15, c[0x0][0x3f4] ;  /* 0x0000fd00ff0f7b82 */ /* 0x000ea60000000800 */
[----:B------:R-:W-:Y:S01]  /*22b0*/  @P0 IADD3.X R11, R209, UR5, RZ, P1, !PT ;  /* 0x00000005d10b0c10 */ /* 0x000fe20008ffe4ff */
[----:B------:R-:W-:-:S04]  /*22c0*/  ULDC.64 UR4, c[0x0][0x308] ;  /* 0x0000c20000047ab9 */ /* 0x000fc80000000a00 */
[----:B------:R3:W4:Y:S01]  /*22d0*/  @P0 LDG.E R0, desc[UR42][R10.64] ;  /* 0x0000002a0a000981 */ /* 0x000722000c1e1900 */
[----:B------:R-:W-:Y:S01]  /*22e0*/  SHF.R.S32.HI R12, RZ, 0x1f, R38 ;  /* 0x0000001fff0c7819 */ /* 0x000fe20000011426 */
[-C--:B0-----:R-:W-:Y:S01]  /*22f0*/  IMAD.WIDE.U32 R8, R38, R6.reuse, RZ ;  /* 0x0000000626087225 */ /* 0x081fe200078e00ff */
[----:B------:R-:W-:Y:S01]  /*2300*/  ISETP.NE.U32.AND P0, PT, RZ, UR6, PT ;  /* 0x00000006ff007c0c */ /* 0x000fe2000bf05070 */
[----:B------:R-:W0:Y:S01]  /*2310*/  LDC.64 R56, c[0x0][0x408] ;  /* 0x00010200ff387b82 */ /* 0x000e220000000a00 */
[----:B------:R-:W-:Y:S01]  /*2320*/  SHF.R.S32.HI R17, RZ, 0x1f, R16 ;  /* 0x0000001fff117819 */ /* 0x000fe20000011410 */
[-C--:B------:R-:W-:Y:S01]  /*2330*/  IMAD R3, R12, R6.reuse, RZ ;  /* 0x000000060c037224 */ /* 0x080fe200078e02ff */
[----:B------:R-:W-:Y:S01]  /*2340*/  ISETP.NE.AND.EX P0, PT, RZ, UR7, PT, P0 ;  /* 0x00000007ff007c0c */ /* 0x000fe2000bf05300 */
[----:B------:R-:W0:Y:S01]  /*2350*/  S2R R53, SR_TID.X ;  /* 0x0000000000357919 */ /* 0x000e220000002100 */
[----:B------:R-:W-:Y:S01]  /*2360*/  SHF.R.S32.HI R73, RZ, 0x1f, R23 ;  /* 0x0000001fff497819 */ /* 0x000fe20000011417 */
[----:B------:R-:W-:Y:S01]  /*2370*/  IMAD R3, R38, R7, R3 ;  /* 0x0000000726037224 */ /* 0x000fe200078e0203 */
[----:B------:R-:W-:Y:S01]  /*2380*/  SHF.R.S32.HI R187, RZ, 0x1f, R186 ;  /* 0x0000001fffbb7819 */ /* 0x000fe200000114ba */
[----:B------:R-:W-:Y:S01]  /*2390*/  IMAD.SHL.U32 R58, R190, 0x40, RZ ;  /* 0x00000040be3a7824 */ /* 0x000fe200078e00ff */
[----:B------:R-:W-:Y:S01]  /*23a0*/  SHF.L.U64.HI R62, R6, 0x6, R7 ;  /* 0x00000006063e7819 */ /* 0x000fe20000010207 */
[----:B------:R-:W-:Y:S01]  /*23b0*/  IMAD.IADD R9, R9, 0x1, R3 ;  /* 0x0000000109097824 */ /* 0x000fe200078e0203 */
[----:B-1----:R-:W-:Y:S01]  /*23c0*/  SHF.L.U64.HI R60, R4, 0x6, R5 ;  /* 0x00000006043c7819 */ /* 0x002fe20000010205 */
[----:B------:R-:W-:Y:S01]  /*23d0*/  IMAD R14, R73, R6, RZ ;  /* 0x00000006490e7224 */ /* 0x000fe200078e02ff */
[----:B--2---:R-:W-:Y:S01]  /*23e0*/  ISETP.GE.AND P2, PT, R16, R15, PT ;  /* 0x0000000f1000720c */ /* 0x004fe20003f46270 */
[----:B------:R-:W-:Y:S01]  /*23f0*/  IMAD.WIDE.U32 R20, R205, UR4, R8 ;  /* 0x00000004cd147c25 */ /* 0x000fe2000f8e0008 */
[----:B------:R-:W-:-:S02]  /*2400*/  LOP3.LUT R58, R58, 0x1c0, RZ, 0xc0, !PT ;  /* 0x000001c03a3a7812 */ /* 0x000fc400078ec0ff */
[----:B------:R-:W-:Y:S01]  /*2410*/  P2R R74, PR, RZ, 0x4 ;  /* 0x00000004ff4a7803 */ /* 0x000fe20000000000 */
[----:B------:R-:W-:Y:S01]  /*2420*/  IMAD R21, R205, UR5, R21 ;  /* 0x00000005cd157c24 */ /* 0x000fe2000f8e0215 */
[----:B------:R-:W-:Y:S01]  /*2430*/  ULDC.64 UR4, c[0x0][0x330] ;  /* 0x0000cc0000047ab9 */ /* 0x000fe20000000a00 */
[----:B------:R-:W-:Y:S01]  /*2440*/  IMAD R8, R73, R4, RZ ;  /* 0x0000000449087224 */ /* 0x000fe200078e02ff */
[----:B------:R-:W-:Y:S01]  /*2450*/  SHF.R.U32.HI R54, RZ, 0x3, R58 ;  /* 0x00000003ff367819 */ /* 0x000fe2000001163a */
[----:B------:R-:W-:-:S04]  /*2460*/  IMAD.WIDE.U32 R28, R205, UR4, R16 ;  /* 0x00000004cd1c7c25 */ /* 0x000fc8000f8e0010 */
[----:B------:R-:W-:Y:S01]  /*2470*/  IMAD R29, R205, UR5, R29 ;  /* 0x00000005cd1d7c24 */ /* 0x000fe2000f8e021d */
[----:B------:R-:W-:Y:S01]  /*2480*/  ULDC.64 UR4, c[0x0][0x310] ;  /* 0x0000c40000047ab9 */ /* 0x000fe20000000a00 */
[C---:B---3--:R-:W-:Y:S02]  /*2490*/  IMAD R11, R23.reuse, R5, R8 ;  /* 0x00000005170b7224 */ /* 0x048fe400078e0208 */
[----:B------:R-:W-:-:S04]  /*24a0*/  IMAD.WIDE.U32 R8, R23, R6, R16 ;  /* 0x0000000617087225 */ /* 0x000fc800078e0010 */
[C---:B------:R-:W-:Y:S02]  /*24b0*/  IMAD R14, R23.reuse, R7, R14 ;  /* 0x00000007170e7224 */ /* 0x040fe400078e020e */
[----:B0-----:R-:W-:Y:S01]  /*24c0*/  IMAD.WIDE.U32 R34, R23, R56, R186 ;  /* 0x0000003817227225 */ /* 0x001fe200078e00ba */
[----:B------:R-:W-:-:S03]  /*24d0*/  LEA.HI R53, R53, 0x8, RZ, 0x19 ;  /* 0x0000000835357811 */ /* 0x000fc600078fc8ff */
[----:B------:R-:W-:-:S04]  /*24e0*/  IMAD.WIDE.U32 R36, R23, R56, R16 ;  /* 0x0000003817247225 */ /* 0x000fc800078e0010 */
[----:B------:R-:W-:-:S04]  /*24f0*/  IMAD.WIDE.U32 R30, R23, R4, R186 ;  /* 0x00000004171e7225 */ /* 0x000fc800078e00ba */
[----:B------:R-:W-:-:S04]  /*2500*/  IMAD.WIDE.U32 R32, R23, R4, R16 ;  /* 0x0000000417207225 */ /* 0x000fc800078e0010 */
[----:B------:R-:W-:Y:S02]  /*2510*/  IMAD.IADD R31, R31, 0x1, R11 ;  /* 0x000000011f1f7824 */ /* 0x000fe400078e020b */
[----:B------:R-:W-:Y:S02]  /*2520*/  IMAD.IADD R33, R11, 0x1, R33 ;  /* 0x000000010b217824 */ /* 0x000fe400078e0221 */
[----:B-----5:R-:W-:-:S04]  /*2530*/  IMAD.WIDE.U32 R30, R152, R4, R30 ;  /* 0x00000004981e7225 */ /* 0x020fc800078e001e */
[----:B------:R-:W-:Y:S02]  /*2540*/  VIADD R55, R16, 0x20 ;  /* 0x0000002010377836 */ /* 0x000fe40000000000 */
[----:B------:R-:W-:-:S04]  /*2550*/  IMAD.WIDE.U32 R32, R152, R4, R32 ;  /* 0x0000000498207225 */ /* 0x000fc800078e0020 */
[----:B------:R-:W-:Y:S02]  /*2560*/  IMAD.SHL.U32 R61, R6, 0x40, RZ ;  /* 0x00000040063d7824 */ /* 0x000fe400078e00ff */
[----:B------:R-:W-:Y:S02]  /*2570*/  IMAD.SHL.U32 R59, R4, 0x40, RZ ;  /* 0x00000040043b7824 */ /* 0x000fe400078e00ff */
[----:B------:R-:W-:Y:S01]  /*2580*/  IMAD.SHL.U32 R52, R15, 0x2, RZ ;  /* 0x000000020f347824 */ /* 0x000fe200078e00ff */
[----:B----4-:R-:W-:-:S04]  /*2590*/  SHF.R.S32.HI R3, RZ, 0x1f, R0 ;  /* 0x0000001fff037819 */ /* 0x010fc80000011400 */
[----:B------:R-:W-:Y:S02]  /*25a0*/  SEL R10, R3, RZ, !P0 ;  /* 0x000000ff030a7207 */ /* 0x000fe40004000000 */
[----:B------:R-:W-:-:S03]  /*25b0*/  SEL R3, R0, RZ, !P0 ;  /* 0x000000ff00037207 */ /* 0x000fc60004000000 */
[----:B------:R-:W-:Y:S02]  /*25c0*/  IMAD R0, R10, UR4, RZ ;  /* 0x000000040a007c24 */ /* 0x000fe4000f8e02ff */
[----:B------:R-:W-:-:S04]  /*25d0*/  IMAD.WIDE.U32 R20, R3, UR4, R20 ;  /* 0x0000000403147c25 */ /* 0x000fc8000f8e0014 */
[C---:B------:R-:W-:Y:S01]  /*25e0*/  IMAD R65, R3.reuse, UR5, R0 ;  /* 0x0000000503417c24 */ /* 0x040fe2000f8e0200 */
[----:B------:R-:W-:Y:S01]  /*25f0*/  ULDC.64 UR4, c[0x0][0x338] ;  /* 0x0000ce0000047ab9 */ /* 0x000fe20000000a00 */
[----:B------:R-:W-:Y:S01]  /*2600*/  IADD3 R72, P0, R20, R8, RZ ;  /* 0x0000000814487210 */ /* 0x000fe20007f1e0ff */
[----:B------:R-:W-:Y:S02]  /*2610*/  IMAD R10, R10, UR4, RZ ;  /* 0x000000040a0a7c24 */ /* 0x000fe4000f8e02ff */
[----:B------:R-:W-:Y:S01]  /*2620*/  IMAD.WIDE.U32 R28, R3, UR4, R28 ;  /* 0x00000004031c7c25 */ /* 0x000fe2000f8e001c */
[----:B------:R-:W-:Y:S02]  /*2630*/  ULDC UR4, c[0x0][0x2f4] ;  /* 0x0000bd0000047ab9 */ /* 0x000fe40000000800 */
[----:B------:R-:W-:Y:S01]  /*2640*/  ISETP.GE.AND P1, PT, R55, UR4, PT ;  /* 0x0000000437007c0c */ /* 0x000fe2000bf26270 */
[----:B------:R-:W-:Y:S01]  /*2650*/  IMAD R13, R3, UR5, R10 ;  /* 0x00000005030d7c24 */ /* 0x000fe2000f8e020a */
[----:B------:R-:W-:Y:S01]  /*2660*/  SEL R3, R15, RZ, P2 ;  /* 0x000000ff0f037207 */ /* 0x000fe20001000000 */
[----:B------:R-:W-:Y:S01]  /*2670*/  IMAD.IADD R65, R21, 0x1, R65 ;  /* 0x0000000115417824 */ /* 0x000fe200078e0241 */
[----:B------:R-:W-:Y:S01]  /*2680*/  IADD3 R38, P2, R23, R38, RZ ;  /* 0x0000002617267210 */ /* 0x000fe20007f5e0ff */
[----:B------:R-:W-:-:S02]  /*2690*/  IMAD R0, R73, R56, RZ ;  /* 0x0000003849007224 */ /* 0x000fc400078e02ff */
[C---:B------:R-:W-:Y:S01]  /*26a0*/  IMAD.IADD R3, R16.reuse, 0x1, R3 ;  /* 0x0000000110037824 */ /* 0x040fe200078e0203 */
[----:B------:R-:W-:Y:S01]  /*26b0*/  IADD3.X R64, R65, R9, R14, P0, !PT ;  /* 0x0000000941407210 */ /* 0x000fe200007fe40e */
[----:B------:R-:W-:Y:S01]  /*26c0*/  IMAD R9, R23, R57, R0 ;  /* 0x0000003917097224 */ /* 0x000fe200078e0200 */
[----:B------:R-:W-:Y:S01]  /*26d0*/  ISETP.GE.AND P0, PT, R16, UR4, PT ;  /* 0x0000000410007c0c */ /* 0x000fe2000bf06270 */
[----:B------:R-:W-:Y:S01]  /*26e0*/  IMAD.X R39, R12, 0x1, R73, P2 ;  /* 0x000000010c277824 */ /* 0x000fe200010e0649 */
[----:B------:R-:W-:Y:S01]  /*26f0*/  SHF.R.S32.HI R0, RZ, 0x1f, R3 ;  /* 0x0000001fff007819 */ /* 0x000fe20000011403 */
[----:B------:R-:W-:Y:S02]  /*2700*/  IMAD.IADD R35, R35, 0x1, R9 ;  /* 0x0000000123237824 */ /* 0x000fe400078e0209 */
[----:B------:R-:W-:Y:S01]  /*2710*/  IMAD.IADD R37, R9, 0x1, R37 ;  /* 0x0000000109257824 */ /* 0x000fe200078e0225 */
[----:B------:R-:W-:Y:S01]  /*2720*/  LEA.HI R63, R0, R3, RZ, 0x3 ;  /* 0x00000003003f7211 */ /* 0x000fe200078f18ff */
[----:B------:R-:W-:Y:S01]  /*2730*/  IMAD.WIDE.U32 R34, R152, R56, R34 ;  /* 0x0000003898227225 */ /* 0x000fe200078e0022 */
[----:B------:R-:W-:-:S02]  /*2740*/  LOP3.LUT R3, R58, 0x18, R16, 0xf8, !PT ;  /* 0x000000183a037812 */ /* 0x000fc400078ef810 */
[----:B------:R-:W-:Y:S01]  /*2750*/  SHF.R.S32.HI R9, RZ, 0x1f, R152 ;  /* 0x0000001fff097819 */ /* 0x000fe20000011498 */
[----:B------:R-:W-:Y:S01]  /*2760*/  IMAD.WIDE.U32 R36, R152, R56, R36 ;  /* 0x0000003898247225 */ /* 0x000fe200078e0024 */
[----:B------:R-:W-:Y:S02]  /*2770*/  LOP3.LUT R3, R3, R54, RZ, 0x3c, !PT ;  /* 0x0000003603037212 */ /* 0x000fe400078e3cff */
[----:B------:R-:W-:Y:S01]  /*2780*/  LOP3.LUT R48, R63, 0xfffffff8, RZ, 0xc0, !PT ;  /* 0xfffffff83f307812 */ /* 0x000fe200078ec0ff */
[C---:B------:R-:W-:Y:S02]  /*2790*/  IMAD R0, R9.reuse, R4, RZ ;  /* 0x0000000409007224 */ /* 0x040fe400078e02ff */
[----:B------:R-:W-:Y:S01]  /*27a0*/  IMAD R51, R202, 0x200, R3 ;  /* 0x00000200ca337824 */ /* 0x000fe200078e0203 */
[----:B------:R-:W-:Y:S01]  /*27b0*/  LOP3.LUT R3, R58, 0x38, R63, 0xf8, !PT ;  /* 0x000000383a037812 */ /* 0x000fe200078ef83f */
[----:B------:R-:W-:Y:S01]  /*27c0*/  IMAD R9, R9, R56, RZ ;  /* 0x0000003809097224 */ /* 0x000fe200078e02ff */
[----:B------:R-:W-:Y:S01]  /*27d0*/  SHF.R.S32.HI R45, RZ, 0x1f, R48 ;  /* 0x0000001fff2d7819 */ /* 0x000fe20000011430 */
[C---:B------:R-:W-:Y:S01]  /*27e0*/  IMAD R49, R152.reuse, R5, R0 ;  /* 0x0000000598317224 */ /* 0x040fe200078e0200 */
[----:B------:R-:W-:Y:S01]  /*27f0*/  LOP3.LUT R3, R3, R54, RZ, 0x3c, !PT ;  /* 0x0000003603037212 */ /* 0x000fe200078e3cff */
[----:B------:R-:W-:Y:S01]  /*2800*/  IMAD R9, R152, R57, R9 ;  /* 0x0000003998097224 */ /* 0x000fe200078e0209 */
[----:B------:R-:W-:Y:S01]  /*2810*/  SHF.L.U64.HI R57, R56, 0x6, R57 ;  /* 0x0000000638397819 */ /* 0x000fe20000010239 */
[----:B------:R-:W-:-:S02]  /*2820*/  IMAD.IADD R50, R31, 0x1, R49 ;  /* 0x000000011f327824 */ /* 0x000fc400078e0231 */
[----:B------:R-:W-:Y:S02]  /*2830*/  IMAD.SHL.U32 R56, R56, 0x40, RZ ;  /* 0x0000004038387824 */ /* 0x000fe400078e00ff */
[----:B------:R-:W-:Y:S02]  /*2840*/  IMAD.IADD R49, R49, 0x1, R33 ;  /* 0x0000000131317824 */ /* 0x000fe400078e0221 */
[----:B------:R-:W-:Y:S02]  /*2850*/  IMAD.IADD R47, R35, 0x1, R9 ;  /* 0x00000001232f7824 */ /* 0x000fe400078e0209 */
[----:B------:R-:W-:Y:S02]  /*2860*/  IMAD.IADD R46, R9, 0x1, R37 ;  /* 0x00000001092e7824 */ /* 0x000fe400078e0225 */
[----:B------:R-:W-:Y:S02]  /*2870*/  IMAD R3, R202, 0x200, R3 ;  /* 0x00000200ca037824 */ /* 0x000fe400078e0203 */
[----:B------:R-:W-:-:S07]  /*2880*/  IMAD.IADD R0, R29, 0x1, R13 ;  /* 0x000000011d007824 */ /* 0x000fce00078e020d */
.L_x_4724:
        /* <DEDUP_REMOVED lines=58> */
.L_x_4699:
[----:B------:R-:W-:Y:S05]  /*2c30*/  BSYNC B1 ;  /* 0x0000000000017941 */ /* 0x000fea0003800000 */
.L_x_4698:
        /* <DEDUP_REMOVED lines=20> */
.L_x_4700:
[----:B------:R-:W-:Y:S01]  /*2d80*/  IMAD R75, R184, 0x8, R2 ;  /* 0x00000008b84b7824 */ /* 0x000fe200078e0202 */
[----:B------:R-:W-:Y:S01]  /*2d90*/  SHF.L.U32 R78, R185, 0x1f, RZ ;  /* 0x0000001fb94e7819 */ /* 0x000fe200000006ff */
[----:B------:R-:W-:Y:S03]  /*2da0*/  BSSY B1, `(.L_x_4701) ;  /* 0x0000003000017945 */ /* 0x000fe60003800000 */
[----:B------:R-:W0:Y:S02]  /*2db0*/  SYNCS.PHASECHK.TRANS64.TRYWAIT P5, [R75+URZ+0x28c90], R78 ;  /* 0x028c904e4b0075a7 */ /* 0x000e2400080a017f */
[----:B0-----:R-:W-:Y:S05]  /*2dc0*/  @!P5 BRA `(.L_x_4702) ;  /* 0x000001b80064d947 */ /* 0x001fea0003800000 */
.L_x_5020:
[----:B------:R-:W-:Y:S05]  /*2dd0*/  BSYNC B1 ;  /* 0x0000000000017941 */ /* 0x000fea0003800000 */
.L_x_4701:
        /* <DEDUP_REMOVED lines=53> */
.L_x_4707:
[----:B------:R-:W-:Y:S05]  /*3130*/  BSYNC B2 ;  /* 0x0000000000027941 */ /* 0x000fea0003800000 */
.L_x_4706:
[----:B--2---:R1:W-:Y:S02]  /*3140*/  STG.E.128 desc[UR42][R12.64], R4 ;  /* 0x000000040c007986 */ /* 0x0043e4000c101d2a */
.L_x_4705:
[----:B------:R-:W-:Y:S05]  /*3150*/  BSYNC B1 ;  /* 0x0000000000017941 */ /* 0x000fea0003800000 */
.L_x_4704:
        /* <DEDUP_REMOVED lines=56> */
.L_x_4709:
[----:B------:R-:W-:Y:S05]  /*34e0*/  BSYNC B1 ;  /* 0x0000000000017941 */ /* 0x000fea0003800000 */
.L_x_4708:
[----:B-1----:R2:W-:Y:S01]  /*34f0*/  STG.E.128 desc[UR42][R12.64+0x40], R4 ;  /* 0x000040040c007986 */ /* 0x0025e2000c101d2a */
[----:B------:R-:W-:Y:S05]  /*3500*/  BRA `(.L_x_4703) ;  /* 0x0000000c00487947 */ /* 0x000fea0003800000 */
.L_x_4697:
        /* <DEDUP_REMOVED lines=44> */
.L_x_4710:
[----:B------:R-:W-:Y:S01]  /*37d0*/  IMAD R75, R184, 0x8, R2 ;  /* 0x00000008b84b7824 */ /* 0x000fe200078e0202 */
[----:B------:R-:W-:Y:S01]  /*37e0*/  SHF.L.U32 R78, R185, 0x1f, RZ ;  /* 0x0000001fb94e7819 */ /* 0x000fe200000006ff */
[----:B------:R-:W-:Y:S03]  /*37f0*/  BSSY B1, `(.L_x_4711) ;  /* 0x0000003000017945 */ /* 0x000fe60003800000 */
[----:B------:R-:W0:Y:S02]  /*3800*/  SYNCS.PHASECHK.TRANS64.TRYWAIT P5, [R75+URZ+0x28c90], R78 ;  /* 0x028c904e4b0075a7 */ /* 0x000e2400080a017f */
[----:B0-----:R-:W-:Y:S05]  /*3810*/  @!P5 BRA `(.L_x_4712) ;  /* 0x000001ac00e4d947 */ /* 0x001fea0003800000 */
.L_x_5021:
[----:B------:R-:W-:Y:S05]  /*3820*/  BSYNC B1 ;  /* 0x0000000000017941 */ /* 0x000fea0003800000 */
.L_x_4711:
        /* <DEDUP_REMOVED lines=43> */
[----:B------:R-:W-:Y:S01]  /*3ae0*/  IMAD.U32 R9, R24, 0x10000, RZ ;  /* 0x0001000018097824 */ /* 0x000fe200078e00ff */
[--C-:B------:R-:W-:Y:S01]  /*3af0*/  SHF.R.U64 R89, R10, 0x10, R11.reuse ;  /* 0x000000100a597819 */ /* 0x100fe2000000120b */
[----:B-1----:R-:W-:Y:S01]  /*3b00*/  IMAD.U32 R4, R14, 0x10000, RZ ;  /* 0x000100000e047824 */ /* 0x002fe200078e00ff */
[----:B------:R-:W-:Y:S01]  /*3b10*/  SHF.R.U32.HI R91, RZ, 0x10, R11 ;  /* 0x00000010ff5b7819 */ /* 0x000fe2000001160b */
[----:B------:R-:W-:Y:S01]  /*3b20*/  IMAD.U32 R11, R13, 0x10000, RZ ;  /* 0x000100000d0b7824 */ /* 0x000fe200078e00ff */
[----:B------:R-:W-:Y:S01]  /*3b30*/  PRMT R8, R90, 0x5432, R84 ;  /* 0x000054325a087816 */ /* 0x000fe20000000054 */
[----:B------:R-:W-:Y:S01]  /*3b40*/  IMAD.U32 R84, R83, 0x10000, RZ ;  /* 0x0001000053547824 */ /* 0x000fe200078e00ff */
[----:B------:R-:W-:-:S02]  /*3b50*/  PRMT R82, R92, 0x5432, R82 ;  /* 0x000054325c527816 */ /* 0x000fc40000000052 */
[----:B------:R-:W-:Y:S01]  /*3b60*/  PRMT R87, R92, 0x5410, R87 ;  /* 0x000054105c577816 */ /* 0x000fe20000000057 */
[----:B------:R-:W-:Y:S01]  /*3b70*/  FMUL.FTZ R92, R5, R88 ;  /* 0x00000058055c7220 */ /* 0x000fe20000410000 */
[----:B------:R-:W-:Y:S02]  /*3b80*/  PRMT R89, R90, 0x5410, R89 ;  /* 0x000054105a597816 */ /* 0x000fe40000000059 */
[----:B------:R-:W-:Y:S01]  /*3b90*/  SHF.R.U32.HI R85, RZ, 0x10, R7 ;  /* 0x00000010ff557819 */ /* 0x000fe20000011607 */
[----:B------:R-:W-:Y:S01]  /*3ba0*/  IMAD.U32 R7, R12, 0x10000, RZ ;  /* 0x000100000c077824 */ /* 0x000fe200078e00ff */
        /* <DEDUP_REMOVED lines=15> */
[-C--:B------:R-:W-:Y:S01]  /*3ca0*/  FMUL.FTZ R96, R81, R84.reuse ;  /* 0x0000005451607220 */ /* 0x080fe20000410000 */
[----:B------:R-:W-:Y:S01]  /*3cb0*/  FFMA.FTZ R94, R13, R84, -R94 ;  /* 0x000000540d5e7223 */ /* 0x000fe2000001085e */
[----:B------:R-:W-:-:S02]  /*3cc0*/  IMAD.U32 R86, R85, 0x10000, RZ ;  /* 0x0001000055567824 */ /* 0x000fc400078e00ff */
[----:B------:R-:W-:Y:S01]  /*3cd0*/  FMUL.FTZ R84, R15, R92 ;  /* 0x0000005c0f547220 */ /* 0x000fe20000410000 */
[----:B------:R-:W-:Y:S01]  /*3ce0*/  LOP3.LUT R91, R91, 0xffff0000, RZ, 0xc0, !PT ;  /* 0xffff00005b5b7812 */ /* 0x000fe200078ec0ff */
[----:B------:R-:W-:Y:S01]  /*3cf0*/  FFMA.FTZ R81, R13, R90, R96 ;  /* 0x0000005a0d517223 */ /* 0x000fe20000010060 */
[-C--:B------:R-:W-:Y:S01]  /*3d00*/  FMUL.FTZ R15, R15, R86.reuse ;  /* 0x000000560f0f7220 */ /* 0x080fe20000410000 */
[----:B------:R-:W-:Y:S01]  /*3d10*/  FFMA.FTZ R83, R25, R86, -R84 ;  /* 0x0000005619537223 */ /* 0x000fe20000010854 */
[----:B------:R-:W-:Y:S01]  /*3d20*/  LOP3.LUT R85, R85, 0xffff0000, RZ, 0xc0, !PT ;  /* 0xffff000055557812 */ /* 0x000fe200078ec0ff */
[----:B------:R-:W-:Y:S01]  /*3d30*/  FMUL.FTZ R11, R27, R91 ;  /* 0x0000005b1b0b7220 */ /* 0x000fe20000410000 */
[C---:B------:R-:W-:Y:S01]  /*3d40*/  IMAD.U32 R86, R87.reuse, 0x10000, RZ ;  /* 0x0001000057567824 */ /* 0x040fe200078e00ff */
        /* <DEDUP_REMOVED lines=9> */
[-C--:B------:R-:W-:Y:S01]  /*3de0*/  FMUL.FTZ R9, R9, R84.reuse ;  /* 0x0000005409097220 */ /* 0x080fe20000410000 */
[----:B------:R-:W-:Y:S01]  /*3df0*/  LOP3.LUT R26, R26, 0xffff0000, RZ, 0xc0, !PT ;  /* 0xffff00001a1a7812 */ /* 0x000fe200078ec0ff */
[-C--:B------:R-:W-:Y:S01]  /*3e00*/  FMUL.FTZ R15, R24, R11.reuse ;  /* 0x0000000b180f7220 */ /* 0x080fe20000410000 */
[----:B------:R-:W-:Y:S01]  /*3e10*/  FFMA.FTZ R13, R12, R11, -R13 ;  /* 0x0000000b0c0d7223 */ /* 0x000fe2000001080d */
[C---:B------:R-:W-:Y:S01]  /*3e20*/  FFMA.FTZ R82, R7.reuse, R84, -R82 ;  /* 0x0000005407527223 */ /* 0x040fe20000010852 */
[----:B------:R-:W-:Y:S01]  /*3e30*/  FFMA.FTZ R86, R7, R86, R9 ;  /* 0x0000005607567223 */ /* 0x000fe20000010009 */
[----:B------:R-:W-:-:S02]  /*3e40*/  IMAD.U32 R11, R89, 0x10000, RZ ;  /* 0x00010000590b7824 */ /* 0x000fc400078e00ff */
[----:B------:R-:W-:Y:S01]  /*3e50*/  FMUL.FTZ R27, R27, R85 ;  /* 0x000000551b1b7220 */ /* 0x000fe20000410000 */
[----:B------:R-:W-:Y:S01]  /*3e60*/  IMAD.U32 R7, R8, 0x10000, RZ ;  /* 0x0001000008077824 */ /* 0x000fe200078e00ff */
[----:B------:R-:W-:Y:S01]  /*3e70*/  LOP3.LUT R89, R89, 0xffff0000, RZ, 0xc0, !PT ;  /* 0xffff000059597812 */ /* 0x000fe200078ec0ff */
[----:B------:R-:W-:Y:S01]  /*3e80*/  FMUL.FTZ R25, R6, R11 ;  /* 0x0000000b06197220 */ /* 0x000fe20000410000 */
[----:B------:R-:W-:Y:S01]  /*3e90*/  LOP3.LUT R9, R8, 0xffff0000, RZ, 0xc0, !PT ;  /* 0xffff000008097812 */ /* 0x000fe200078ec0ff */
[----:B------:R-:W-:Y:S01]  /*3ea0*/  FFMA.FTZ R91, R10, R91, R27 ;  /* 0x0000005b0a5b7223 */ /* 0x000fe2000001001b */
        /* <DEDUP_REMOVED lines=20> */
.L_x_4714:
[----:B------:R-:W-:Y:S05]  /*3ff0*/  BSYNC B1 ;  /* 0x0000000000017941 */ /* 0x000fea0003800000 */
.L_x_4713:
        /* <DEDUP_REMOVED lines=10> */
.L_x_4696:
[----:B------:R-:W-:-:S06]  /*40a0*/  UISETP.NE.AND UP0, UPT, UR37, 0x3, UPT ;  /* 0x000000032500788c */ /* 0x000fcc000bf05270 */
[----:B------:R-:W-:-:S13]  /*40b0*/  PLOP3.LUT P3, PT, PT, PT, UP0, 0x80, 0x0 ;  /* 0x000000000000781c */ /* 0x000fda0003f6f008 */
[----:B------:R-:W-:Y:S05]  /*40c0*/  @!P3 BRA `(.L_x_4715) ;  /* 0x000000000004b947 */ /* 0x000fea0003800000 */
[----:B------:R-:W-:Y:S01]  /*40d0*/  BPT.TRAP 0x1 ;  /* 0x000000040000795c */ /* 0x000fe20000300000 */
.L_x_4715:
        /* <DEDUP_REMOVED lines=8> */
.L_x_5022:
[----:B------:R-:W-:Y:S05]  /*4160*/  BSYNC B1 ;  /* 0x0000000000017941 */ /* 0x000fea0003800000 */
.L_x_4716:
        /* <DEDUP_REMOVED lines=12> */
.L_x_4703:
[----:B------:R-:W-:Y:S05]  /*4230*/  BSYNC B0 ;  /* 0x0000000000007941 */ /* 0x000fea0003800000 */
.L_x_4695:
        /* <DEDUP_REMOVED lines=17> */
.L_x_4719:
[----:B------:R-:W-:Y:S05]  /*4350*/  BSYNC B0 ;  /* 0x0000000000007941 */ /* 0x000fea0003800000 */
.L_x_4718:
[----:B------:R-:W2:Y:S01]  /*4360*/  SYNCS.PHASECHK.TRANS64.TRYWAIT P5, [R75+URZ+0x28cb0], R78 ;  /* 0x028cb04e4b0075a7 */ /* 0x000ea200080a017f */
[----:B------:R-:W-:Y:S01]  /*4370*/  BSSY B0, `(.L_x_4720) ;  /* 0x0000003000007945 */ /* 0x000fe20003800000 */
[----:B------:R-:W-:-:S03]  /*4380*/  ISETP.GE.AND P3, PT, R23, R76, PT ;  /* 0x0000004c1700720c */ /* 0x000fc60003f66270 */
[----:B--2---:R-:W-:Y:S10]  /*4390*/  @!P5 BRA `(.L_x_4721) ;  /* 0x000001a4002cd947 */ /* 0x004ff40003800000 */
.L_x_5023:
[----:B------:R-:W-:Y:S05]  /*43a0*/  BSYNC B0 ;  /* 0x0000000000007941 */ /* 0x000fea0003800000 */
.L_x_4720:
        /* <DEDUP_REMOVED lines=20> */
[----:B----4-:R-:W-:Y:S01]  /*44f0*/  IMAD R25, R9, 0x2, R2 ;  /* 0x0000000209197824 */ /* 0x010fe200078e0202 */
[----:B------:R-:W-:Y:S01]  /*4500*/  ISETP.GE.AND P3, PT, R6, UR4, PT ;  /* 0x0000000406007c0c */ /* 0x000fe2000bf66270 */
[----:B------:R-:W-:-:S02]  /*4510*/  VIADD R14, R16, 0x80 ;  /* 0x00000080100e7836 */ /* 0x000fc40000000000 */
[----:B------:R-:W-:-:S08]  /*4520*/  VIADD R24, R16, 0xc0 ;  /* 0x000000c010187836 */ /* 0x000fd00000000000 */
[----:B------:R-:W1:Y:S04]  /*4530*/  @!P5 LDS.128 R4, [R25+0x400] ;  /* 0x000400001904d984 */ /* 0x000e680000000c00 */
[----:B------:R-:W3:Y:S04]  /*4540*/  @!P3 LDS.128 R8, [R25+0x2400] ;  /* 0x002400001908b984 */ /* 0x000ee80000000c00 */
[----:B-1----:R-:W-:Y:S01]  /*4550*/  @!P5 STG.E.128 desc[UR42][R12.64], R4 ;  /* 0x000000040c00d986 */ /* 0x002fe2000c101d2a */
[----:B------:R-:W-:Y:S01]  /*4560*/  ISETP.GE.AND P5, PT, R14, UR4, PT ;  /* 0x000000040e007c0c */ /* 0x000fe2000bfa6270 */
[----:B------:R-:W-:-:S02]  /*4570*/  VIADD R14, R16, 0x100 ;  /* 0x00000100100e7836 */ /* 0x000fc40000000000 */
[----:B---3--:R-:W-:Y:S01]  /*4580*/  @!P3 STG.E.128 desc[UR42][R12.64+0x80], R8 ;  /* 0x000080080c00b986 */ /* 0x008fe2000c101d2a */
[----:B------:R-:W-:Y:S01]  /*4590*/  ISETP.GE.AND P3, PT, R24, UR4, PT ;  /* 0x0000000418007c0c */ /* 0x000fe2000bf66270 */
        /* <DEDUP_REMOVED lines=16> */
[----:B------:R-:W-:Y:S02]  /*46a0*/  IMAD R24, R15, 0x2, R2 ;  /* 0x000000020f187824 */ /* 0x000fe400078e0202 */
[----:B------:R-:W-:-:S06]  /*46b0*/  VIADD R15, R16, 0xe0 ;  /* 0x000000e0100f7836 */ /* 0x000fcc0000000000 */
[----:B------:R-:W1:Y:S04]  /*46c0*/  @!P5 LDS.128 R4, [R25+0xc400] ;  /* 0x00c400001904d984 */ /* 0x000e680000000c00 */
[----:B------:R-:W3:Y:S04]  /*46d0*/  @!P3 LDS.128 R8, [R25+0xe400] ;  /* 0x00e400001908b984 */ /* 0x000ee80000000c00 */
[----:B-1----:R-:W-:Y:S01]  /*46e0*/  @!P5 STG.E.128 desc[UR42][R12.64+0x300], R4 ;  /* 0x000300040c00d986 */ /* 0x002fe2000c101d2a */
[----:B------:R-:W-:-:S03]  /*46f0*/  ISETP.GE.AND P5, PT, R55, UR4, PT ;  /* 0x0000000437007c0c */ /* 0x000fc6000bfa6270 */
        /* <DEDUP_REMOVED lines=22> */
[----:B------:R-:W-:-:S03]  /*4860*/  ISETP.GE.AND P5, PT, R14, UR4, PT ;  /* 0x000000040e007c0c */ /* 0x000fc6000bfa6270 */
[----:B---3--:R-:W-:Y:S01]  /*4870*/  @!P3 STG.E.128 desc[UR42][R12.64+0x2c0], R8 ;  /* 0x0002c0080c00b986 */ /* 0x008fe2000c101d2a */
[----:B------:R-:W-:-:S09]  /*4880*/  ISETP.GE.AND P3, PT, R15, UR4, PT ;  /* 0x000000040f007c0c */ /* 0x000fd2000bf66270 */
[----:B------:R-:W1:Y:S04]  /*4890*/  @!P5 LDS.128 R4, [R24+0xc400] ;  /* 0x00c400001804d984 */ /* 0x000e680000000c00 */
[----:B------:R-:W3:Y:S04]  /*48a0*/  @!P3 LDS.128 R8, [R24+0xe400] ;  /* 0x00e400001808b984 */ /* 0x000ee80000000c00 */
[----:B-1----:R1:W-:Y:S04]  /*48b0*/  @!P5 STG.E.128 desc[UR42][R12.64+0x340], R4 ;  /* 0x000340040c00d986 */ /* 0x0023e8000c101d2a */
[----:B---3--:R1:W-:Y:S02]  /*48c0*/  @!P3 STG.E.128 desc[UR42][R12.64+0x3c0], R8 ;  /* 0x0003c0080c00b986 */ /* 0x0083e4000c101d2a */
.L_x_4723:
[----:B------:R-:W-:Y:S05]  /*48d0*/  BSYNC B0 ;  /* 0x0000000000007941 */ /* 0x000fea0003800000 */
.L_x_4722:
        /* <DEDUP_REMOVED lines=17> */
.L_x_4690:
[----:B------:R-:W-:Y:S04]  /*49f0*/  BSSY B0, `(.L_x_4725) ;  /* 0x0000004000007945 */ /* 0x000fe80003800000 */
[----:B------:R-:W-:Y:S05]  /*4a00*/  @P3 BRA `(.L_x_4726) ;  /* 0x0000000000083947 */ /* 0x000fea0003800000 */
[----:B------:R-:W0:Y:S02]  /*4a10*/  FENCE.VIEW.ASYNC.G ;  /* 0x00000000000073c6 */ /* 0x000e240000000100 */
[----:B0-----:R-:W-:Y:S06]  /*4a20*/  BAR.ARV 0xc, 0x180 ;  /* 0x0306000000007b1d */ /* 0x001fec0000002000 */
.L_x_4726:
[----:B------:R-:W-:Y:S05]  /*4a30*/  BSYNC B0 ;  /* 0x0000000000007941 */ /* 0x000fea0003800000 */
.L_x_4725:
[----:B------:R-:W-:Y:S01]  /*4a40*/  UISETP.NE.AND UP0, UPT, UR38, 0x1, UPT ;  /* 0x000000012600788c */ /* 0x000fe2000bf05270 */
[----:B------:R-:W-:Y:S05]  /*4a50*/  BSSY B7, `(.L_x_4727) ;  /* 0x0000b7c000077945 */ /* 0x000fea0003800000 */
[----:B------:R-:W-:-:S13]  /*4a60*/  PLOP3.LUT P0, PT, PT, PT, UP0, 0x80, 0x0 ;  /* 0x000000000000781c */ /* 0x000fda0003f0f008 */
[----:B------:R-:W-:Y:S05]  /*4a70*/  @!P0 BRA `(.L_x_4728) ;  /* 0x0000002000708947 */ /* 0x000fea0003800000 */
[----:B------:R-:W0:Y:S01]  /*4a80*/  LDC R0, c[0x0][0x448] ;  /* 0x00011200ff007b82 */ /* 0x000e220000000800 */
[----:B------:R-:W-:Y:S01]  /*4a90*/  VIADD R3, R195, 0x3f ;  /* 0x0000003fc3037836 */ /* 0x000fe20000000000 */
[----:B------:R-:W-:Y:S01]  /*4aa0*/  BSSY B0, `(.L_x_4729) ;  /* 0x000002b000007945 */ /* 0x000fe20003800000 */
[----:B------:R-:W-:Y:S01]  /*4ab0*/  IMAD.MOV.U32 R4, RZ, RZ, RZ ;  /* 0x000000ffff047224 */ /* 0x000fe200078e00ff */
[----:B0-----:R-:W-:-:S13]  /*4ac0*/  ISETP.NE.AND P0, PT, R0, 0x1, PT ;  /* 0x000000010000780c */ /* 0x001fda0003f05270 */
[----:B------:R-:W0:Y:S08]  /*4ad0*/  @P0 LDC R0, c[0x0][0x44c] ;  /* 0x00011300ff000b82 */ /* 0x000e300000000800 */
[----:B------:R-:W1:Y:S01]  /*4ae0*/  @P0 LDC R5, c[0x0][0x450] ;  /* 0x00011400ff050b82 */ /* 0x000e620000000800 */
[----:B0-----:R-:W-:-:S05]  /*4af0*/  @P0 IMAD.HI.U32 R0, R3, R0, RZ ;  /* 0x0000000003000227 */ /* 0x001fca00078e00ff */
        /* <DEDUP_REMOVED lines=37> */
.L_x_4730:
[----:B------:R-:W-:Y:S05]  /*4d50*/  BSYNC B0 ;  /* 0x0000000000007941 */ /* 0x000fea0003800000 */
.L_x_4729:
        /* <DEDUP_REMOVED lines=71> */
[----:B------:R-:W2:Y:S04]  /*51d0*/  LDL R5, [R1+0x48] ;  /* 0x0000480001057983 */ /* 0x000ea80000100800 */
[----:B--2---:R-:W0:Y:S02]  /*51e0*/  SHFL.IDX PT, R3, R5, RZ, 0x1f ;  /* 0x00001fff05037589 */ /* 0x004e2400000e0000 */
[----:B0-----:R-:W-:-:S04]  /*51f0*/  LEA.HI R5, R3, R3, RZ, 0x1 ;  /* 0x0000000303057211 */ /* 0x001fc800078f08ff */
[----:B------:R-:W-:Y:S01]  /*5200*/  LOP3.LUT R6, R5, 0x1fffe, RZ, 0xc0, !PT ;  /* 0x0001fffe05067812 */ /* 0x000fe200078ec0ff */
[----:B------:R-:W-:-:S04]  /*5210*/  IMAD.U32 R5, RZ, RZ, UR37 ;  /* 0x00000025ff057e24 */ /* 0x000fc8000f8e00ff */
[----:B------:R-:W-:Y:S01]  /*5220*/  IMAD.IADD R3, R3, 0x1, -R6 ;  /* 0x0000000103037824 */ /* 0x000fe200078e0a06 */
[----:B------:R-:W-:-:S03]  /*5230*/  ISETP.NE.AND P0, PT, R5, 0x3, PT ;  /* 0x000000030500780c */ /* 0x000fc60003f05270 */
[----:B------:R-:W-:-:S04]  /*5240*/  IMAD R3, R3, 0x8000, R2 ;  /* 0x0000800003037824 */ /* 0x000fc800078e0202 */
[----:B------:R-:W-:-:S05]  /*5250*/  VIADD R3, R3, 0x400 ;  /* 0x0000040003037836 */ /* 0x000fca0000000000 */
[----:B------:R-:W-:-:S04]  /*5260*/  SHF.R.U32.HI R3, RZ, 0x4, R3 ;  /* 0x00000004ff037819 */ /* 0x000fc80000011603 */
[----:B------:R-:W-:-:S04]  /*5270*/  LOP3.LUT R3, R3, 0x3fff, RZ, 0xc0, !PT ;  /* 0x00003fff03037812 */ /* 0x000fc800078ec0ff */
[----:B------:R-:W-:Y:S01]  /*5280*/  LOP3.LUT R3, R3, 0x2000000, RZ, 0xfc, !PT ;  /* 0x0200000003037812 */ /* 0x000fe200078efcff */
[----:B------:R-:W-:Y:S06]  /*5290*/  @!P0 BRA `(.L_x_4732) ;  /* 0x0000000000048947 */ /* 0x000fec0003800000 */
[----:B------:R-:W-:Y:S01]  /*52a0*/  BPT.TRAP 0x1 ;  /* 0x000000040000795c */ /* 0x000fe20000300000 */
.L_x_4732:
        /* <DEDUP_REMOVED lines=11> */
.L_x_5024:
[----:B------:R-:W-:Y:S05]  /*5360*/  BSYNC B0 ;  /* 0x0000000000007941 */ /* 0x000fea0003800000 */
.L_x_4733:
        /* <DEDUP_REMOVED lines=56> */
.L_x_4742:
        /* <DEDUP_REMOVED lines=143> */
.L_x_4737:
[----:B------:R-:W-:Y:S01]  /*5fe0*/  IMAD R21, R18, 0x8, R2 ;  /* 0x0000000812157824 */ /* 0x000fe200078e0202 */
[----:B------:R-:W-:-:S04]  /*5ff0*/  SHF.L.U32 R4, R22, 0x1f, RZ ;  /* 0x0000001f16047819 */ /* 0x000fc800000006ff */
[----:B------:R0:W1:Y:S01]  /*6000*/  SYNCS.PHASECHK.TRANS64.TRYWAIT P2, [R21+URZ+0x28c50], R4 ;  /* 0x028c5004150075a7 */ /* 0x000062000804017f */
[----:B------:R-:W-:Y:S05]  /*6010*/  @!P0 BRA `(.L_x_4738) ;  /* 0x0000000000048947 */ /* 0x000fea0003800000 */
[----:B------:R-:W-:Y:S01]  /*6020*/  BPT.TRAP 0x1 ;  /* 0x000000040000795c */ /* 0x000fe20000300000 */
.L_x_4738:
[----:B------:R-:W-:Y:S04]  /*6030*/  BSSY B1, `(.L_x_4739) ;  /* 0x0000004000017945 */ /* 0x000fe80003800000 */
[----:B-1----:R-:W-:Y:S05]  /*6040*/  @P2 BRA `(.L_x_4740) ;  /* 0x0000000000082947 */ /* 0x002fea0003800000 */
[----:B------:R-:W1:Y:S02]  /*6050*/  SYNCS.PHASECHK.TRANS64.TRYWAIT P2, [R21+URZ+0x28c50], R4 ;  /* 0x028c5004150075a7 */ /* 0x000e64000804017f */
[----:B-1----:R-:W-:Y:S05]  /*6060*/  @!P2 BRA `(.L_x_4741) ;  /* 0x000001880020a947 */ /* 0x002fea0003800000 */
.L_x_4740:
[----:B------:R-:W-:Y:S05]  /*6070*/  BSYNC B1 ;  /* 0x0000000000017941 */ /* 0x000fea0003800000 */
.L_x_4739:
        /* <DEDUP_REMOVED lines=44> */
.L_x_4736:
[----:B------:R-:W-:Y:S05]  /*6340*/  BSYNC B0 ;  /* 0x0000000000007941 */ /* 0x000fea0003800000 */
.L_x_4735:
        /* <DEDUP_REMOVED lines=143> */
.L_x_4728:
        /* <DEDUP_REMOVED lines=45> */
.L_x_4744:
[----:B------:R-:W-:Y:S05]  /*6f10*/  BSYNC B0 ;  /* 0x0000000000007941 */ /* 0x000fea0003800000 */
.L_x_4743:
        /* <DEDUP_REMOVED lines=101> */
.L_x_4746:
[----:B------:R-:W-:Y:S05]  /*7570*/  BSYNC B6 ;  /* 0x0000000000067941 */ /* 0x000fea0003800000 */
.L_x_4745:
        /* <DEDUP_REMOVED lines=12> */
.L_x_4750:
[----:B-1----:R1:W2:Y:S02]  /*7640*/  SYNCS.PHASECHK.TRANS64.TRYWAIT P0, [R2+URZ+0x28c00], R3 ;  /* 0x028c0003020075a7 */ /* 0x0022a4000800017f */
[----:B--2---:R-:W-:Y:S05]  /*7650*/  @!P0 NANOSLEEP.SYNCS 0x989680 ;  /* 0x009896800000895d */ /* 0x004fea0003900000 */
[----:B------:R-:W2:Y:S02]  /*7660*/  @!P0 SYNCS.PHASECHK.TRANS64 P0, [R2+URZ+0x28c00], R3 ;  /* 0x028c0003020085a7 */ /* 0x000ea4000800007f */
[----:B--2---:R-:W-:Y:S05]  /*7670*/  @!P0 BRA `(.L_x_4750) ;  /* 0xfffffffc00f08947 */ /* 0x004fea000383ffff */
.L_x_4749:
[----:B------:R-:W-:Y:S05]  /*7680*/  BSYNC B0 ;  /* 0x0000000000007941 */ /* 0x000fea0003800000 */
.L_x_4748:
[----:B------:R-:W-:Y:S05]  /*7690*/  BRA `(.L_x_4751) ;  /* 0x0000002c00987947 */ /* 0x000fea0003800000 */
.L_x_4747:
        /* <DEDUP_REMOVED lines=31> */
.L_x_4753:
[----:B------:R-:W-:Y:S05]  /*7890*/  BSYNC B6 ;  /* 0x0000000000067941 */ /* 0x000fea0003800000 */
.L_x_4752:
        /* <DEDUP_REMOVED lines=45> */
.L_x_5030:
        /* <DEDUP_REMOVED lines=9> */
[----:B-1----:R-:W-:Y:S01]  /*7c00*/  IMAD.MOV.U32 R5, RZ, RZ, R3 ;  /* 0x000000ffff057224 */ /* 0x002fe200078e0003 */
[----:B------:R-:W-:Y:S02]  /*7c10*/  ISETP.GE.AND P3, PT, R192, UR4, PT ;  /* 0x00000004c0007c0c */ /* 0x000fe4000bf66270 */
[----:B------:R-:W-:Y:S02]  /*7c20*/  CS2R R28, SRZ ;  /* 0x00000000001c7805 */ /* 0x000fe4000001ff00 */
[----:B------:R-:W-:Y:S01]  /*7c30*/  ISETP.GE.AND P2, PT, R186, UR4, PT ;  /* 0x00000004ba007c0c */ /* 0x000fe2000bf46270 */
[----:B---3--:R-:W-:Y:S01]  /*7c40*/  IMAD.MOV.U32 R9, RZ, RZ, R0 ;  /* 0x000000ffff097224 */ /* 0x008fe200078e0000 */
[----:B------:R-:W-:-:S07]  /*7c50*/  CS2R R26, SRZ ;  /* 0x00000000001a7805 */ /* 0x000fce000001ff00 */
[C---:B------:R-:W-:Y:S01]  /*7c60*/  @!P3 IMAD.SHL.U32 R7, R192.reuse, 0x2, RZ ;  /* 0x00000002c007b824 */ /* 0x040fe200078e00ff */
[----:B------:R-:W-:-:S03]  /*7c70*/  @!P3 SHF.L.U64.HI R12, R192, 0x1, R39 ;  /* 0x00000001c00cb819 */ /* 0x000fc60000010227 */
[----:B--2---:R-:W-:Y:S01]  /*7c80*/  @!P2 IMAD.WIDE R10, R186, 0x2, R4 ;  /* 0x00000002ba0aa825 */ /* 0x004fe200078e0204 */
        /* <DEDUP_REMOVED lines=11> */
.L_x_4758:
[----:B------:R-:W-:Y:S05]  /*7d40*/  BSYNC B1 ;  /* 0x0000000000017941 */ /* 0x000fea0003800000 */
.L_x_4757:
[----:B---3-5:R-:W-:Y:S01]  /*7d50*/  IMAD.MOV.U32 R0, RZ, RZ, R26 ;  /* 0x000000ffff007224 */ /* 0x028fe200078e001a */
[----:B------:R-:W-:Y:S01]  /*7d60*/  UMOV UR4, 0xffffffff ;  /* 0xffffffff00047882 */ /* 0x000fe20000000000 */
[----:B-1----:R-:W-:Y:S01]  /*7d70*/  IMAD.MOV.U32 R3, RZ, RZ, R27 ;  /* 0x000000ffff037224 */ /* 0x002fe200078e001b */
[----:B----4-:R-:W-:Y:S01]  /*7d80*/  CS2R R8, SRZ ;  /* 0x0000000000087805 */ /* 0x010fe2000001ff00 */
[----:B--2---:R-:W-:Y:S02]  /*7d90*/  IMAD.MOV.U32 R4, RZ, RZ, R24 ;  /* 0x000000ffff047224 */ /* 0x004fe400078e0018 */
[----:B------:R-:W-:Y:S01]  /*7da0*/  IMAD.MOV.U32 R5, RZ, RZ, R25 ;  /* 0x000000ffff057224 */ /* 0x000fe200078e0019 */
        /* <DEDUP_REMOVED lines=8> */
[----:B------:R-:W-:Y:S02]  /*7e30*/  PRMT R44, R44, 0x5410, R4 ;  /* 0x000054102c2c7816 */ /* 0x000fe40000000004 */
[----:B------:R-:W-:Y:S01]  /*7e40*/  PRMT R46, R5, 0x7610, R46 ;  /* 0x00007610052e7816 */ /* 0x000fe2000000002e */
[----:B------:R-:W-:Y:S06]  /*7e50*/  BRA.DIV UR4, `(.L_x_4759) ;  /* 0x0000016e042c7947 */ /* 0x000fec000b800000 */
[----:B------:R1:W2:Y:S04]  /*7e60*/  SHFL.IDX PT, R0, R32, 0x1, 0x1c1f ;  /* 0x003c1f0020007f89 */ /* 0x0002a800000e0000 */
[----:B------:R1:W3:Y:S04]  /*7e70*/  SHFL.IDX PT, R3, R31, 0x1, 0x1c1f ;  /* 0x003c1f001f037f89 */ /* 0x0002e800000e0000 */
[----:B------:R1:W4:Y:S04]  /*7e80*/  SHFL.IDX PT, R7, R33, 0x1, 0x1c1f ;  /* 0x003c1f0021077f89 */ /* 0x00032800000e0000 */
[----:B0-----:R-:W0:Y:S02]  /*7e90*/  SHFL.IDX PT, R30, R30, 0x1, 0x1c1f ;  /* 0x003c1f001e1e7f89 */ /* 0x001e2400000e0000 */
.L_x_5036:
[----:B------:R-:W-:Y:S01]  /*7ea0*/  VIADD R34, R34, 0x20 ;  /* 0x0000002022227836 */ /* 0x000fe20000000000 */
[----:B------:R-:W-:Y:S01]  /*7eb0*/  LEA.HI R4, R218, R218, RZ, 0x1 ;  /* 0x000000dada047211 */ /* 0x000fe200078f08ff */
[----:B------:R-:W-:Y:S01]  /*7ec0*/  BSSY B1, `(.L_x_4760) ;  /* 0x0000021000017945 */ /* 0x000fe20003800000 */
[----:B-1----:R-:W-:Y:S01]  /*7ed0*/  IMAD.SHL.U32 R33, R190, 0x40, RZ ;  /* 0x00000040be217824 */ /* 0x002fe200078e00ff */
        /* <DEDUP_REMOVED lines=12> */
[----:B------:R-:W-:Y:S02]  /*7fa0*/  ISETP.GE.AND P3, PT, R192, UR4, PT ;  /* 0x00000004c0007c0c */ /* 0x000fe4000bf66270 */
[----:B------:R-:W-:Y:S01]  /*7fb0*/  CS2R R14, SRZ ;  /* 0x00000000000e7805 */ /* 0x000fe2000001ff00 */
[----:B0-----:R-:W-:Y:S02]  /*7fc0*/  IMAD.MOV.U32 R10, RZ, RZ, R30 ;  /* 0x000000ffff0a7224 */ /* 0x001fe400078e001e */
[----:B----4-:R-:W-:-:S06]  /*7fd0*/  IMAD.MOV.U32 R11, RZ, RZ, R7 ;  /* 0x000000ffff0b7224 */ /* 0x010fcc00078e0007 */
[----:B------:R-:W-:Y:S02]  /*7fe0*/  @!P2 IMAD.WIDE R4, R186, 0x2, R4 ;  /* 0x00000002ba04a825 */ /* 0x000fe400078e0204 */
[C---:B------:R-:W-:Y:S02]  /*7ff0*/  @!P3 SHF.L.U64.HI R32, R192.reuse, 0x1, R39 ;  /* 0x00000001c020b819 */ /* 0x040fe40000010227 */
[----:B------:R-:W-:Y:S01]  /*8000*/  @!P3 IMAD.SHL.U32 R6, R192, 0x2, RZ ;  /* 0x00000002c006b824 */ /* 0x000fe200078e00ff */
[----:B------:R0:W5:Y:S01]  /*8010*/  @!P2 LD.E.64 R14, desc[UR42][R4.64] ;  /* 0x0000002a040ea980 */ /* 0x000162000c101b00 */
[----:B------:R-:W-:Y:S02]  /*8020*/  CS2R R8, SRZ ;  /* 0x0000000000087805 */ /* 0x000fe4000001ff00 */
[----:B------:R-:W-:Y:S02]  /*8030*/  CS2R R12, SRZ ;  /* 0x00000000000c7805 */ /* 0x000fe4000001ff00 */
[----:B0-----:R-:W-:-:S02]  /*8040*/  @!P3 IADD3 R4, P0, R3, R6, RZ ;  /* 0x000000060304b210 */ /* 0x001fc40007f1e0ff */
[----:B------:R-:W-:Y:S01]  /*8050*/  @!P3 IADD3 R6, P1, R30, R6, RZ ;  /* 0x000000061e06b210 */ /* 0x000fe20007f3e0ff */
[----:B------:R-:W-:Y:S01]  /*8060*/  @!P2 IMAD.WIDE R30, R186, 0x2, R10 ;  /* 0x00000002ba1ea825 */ /* 0x000fe200078e020a */
[----:B------:R-:W-:-:S03]  /*8070*/  CS2R R10, SRZ ;  /* 0x00000000000a7805 */ /* 0x000fc6000001ff00 */
[--C-:B------:R-:W-:Y:S01]  /*8080*/  @!P3 IMAD.X R5, R0, 0x1, R32.reuse, P0 ;  /* 0x000000010005b824 */ /* 0x100fe200000e0620 */
[----:B------:R1:W5:Y:S01]  /*8090*/  @!P2 LD.E.64 R8, desc[UR42][R30.64] ;  /* 0x0000002a1e08a980 */ /* 0x000362000c101b00 */
[----:B------:R-:W-:-:S03]  /*80a0*/  @!P3 IMAD.X R7, R7, 0x1, R32, P1 ;  /* 0x000000010707b824 */ /* 0x000fc600008e0620 */
[----:B------:R1:W5:Y:S04]  /*80b0*/  @!P3 LD.E.64 R12, desc[UR42][R4.64] ;  /* 0x0000002a040cb980 */ /* 0x000368000c101b00 */
[----:B------:R1:W5:Y:S02]  /*80c0*/  @!P3 LD.E.64 R10, desc[UR42][R6.64] ;  /* 0x0000002a060ab980 */ /* 0x000364000c101b00 */
.L_x_4761:
[----:B------:R-:W-:Y:S05]  /*80d0*/  BSYNC B1 ;  /* 0x0000000000017941 */ /* 0x000fea0003800000 */
.L_x_4760:
[----:B------:R-:W4:Y:S01]  /*80e0*/  SYNCS.PHASECHK.TRANS64.TRYWAIT P0, [R2+URZ+0x28c00], R35 ;  /* 0x028c0023020075a7 */ /* 0x000f22000800017f */
[----:B------:R-:W-:Y:S01]  /*80f0*/  LOP3.LUT R33, R33, 0x1c0, RZ, 0xc0, !PT ;  /* 0x000001c021217812 */ /* 0x000fe200078ec0ff */
[----:B---3-5:R-:W-:Y:S01]  /*8100*/  IMAD.MOV.U32 R3, RZ, RZ, R8 ;  /* 0x000000ffff037224 */ /* 0x028fe200078e0008 */
[----:B01----:R-:W-:Y:S01]  /*8110*/  VIADDMNMX R30, R37, -R195, 0x40, PT ;  /* 0x00000040251e7446 */ /* 0x003fe200038009c3 */
[----:B------:R-:W-:Y:S01]  /*8120*/  IMAD.MOV.U32 R5, RZ, RZ, R14 ;  /* 0x000000ffff057224 */ /* 0x000fe200078e000e */
[----:B--2---:R-:W-:Y:S01]  /*8130*/  LOP3.LUT R0, R33, 0x18, R16, 0xf8, !PT ;  /* 0x0000001821007812 */ /* 0x004fe200078ef810 */
        /* <DEDUP_REMOVED lines=9> */
[----:B------:R-:W-:Y:S01]  /*81d0*/  IMAD R3, R202, 0x200, R33 ;  /* 0x00000200ca037824 */ /* 0x000fe200078e0221 */
[----:B------:R-:W-:Y:S01]  /*81e0*/  PRMT R31, R4, 0x5410, R0 ;  /* 0x00005410041f7816 */ /* 0x000fe20000000000 */
[----:B------:R-:W-:Y:S01]  /*81f0*/  IMAD.MOV.U32 R0, RZ, RZ, R15 ;  /* 0x000000ffff007224 */ /* 0x000fe200078e000f */
[----:B------:R-:W-:Y:S01]  /*8200*/  ISETP.GE.AND P1, PT, R23, R30, PT ;  /* 0x0000001e1700720c */ /* 0x000fe20003f26270 */
[----:B------:R-:W-:Y:S02]  /*8210*/  IMAD.MOV.U32 R4, RZ, RZ, R12 ;  /* 0x000000ffff047224 */ /* 0x000fe400078e000c */
[----:B------:R-:W-:Y:S01]  /*8220*/  IMAD R3, R3, 0x2, R2 ;  /* 0x0000000203037824 */ /* 0x000fe200078e0202 */
[----:B------:R-:W-:Y:S01]  /*8230*/  PRMT R48, R0, 0x7610, R48 ;  /* 0x0000761000307816 */ /* 0x000fe20000000030 */
[----:B------:R-:W-:Y:S01]  /*8240*/  IMAD.MOV.U32 R5, RZ, RZ, R13 ;  /* 0x000000ffff057224 */ /* 0x000fe200078e000d */
[----:B------:R-:W-:Y:S01]  /*8250*/  PRMT R33, R4, 0x7610, R33 ;  /* 0x0000761004217816 */ /* 0x000fe20000000021 */
[----:B------:R-:W-:-:S02]  /*8260*/  VIADD R4, R3, 0x20400 ;  /* 0x0002040003047836 */ /* 0x000fc40000000000 */
[----:B------:R-:W-:Y:S01]  /*8270*/  VIADD R0, R3, 0x20440 ;  /* 0x0002044003007836 */ /* 0x000fe20000000000 */
[----:B----4-:R-:W-:Y:S06]  /*8280*/  @!P0 BRA `(.L_x_4763) ;  /* 0x0000016800948947 */ /* 0x010fec0003800000 */
.L_x_5037:
[----:B------:R-:W-:Y:S05]  /*8290*/  BSYNC B1 ;  /* 0x0000000000017941 */ /* 0x000fea0003800000 */
.L_x_4762:
        /* <DEDUP_REMOVED lines=12> */
[----:B------:R-:W-:Y:S02]  /*8360*/  SHF.R.U64 R38, R26, 0x10, R27 ;  /* 0x000000101a267819 */ /* 0x000fe4000000121b */
[----:B------:R-:W-:Y:S02]  /*8370*/  PRMT R39, R40, 0x5410, R39 ;  /* 0x0000541028277816 */ /* 0x000fe40000000027 */
[----:B------:R-:W-:Y:S02]  /*8380*/  PRMT R36, R41, 0x5432, R36 ;  /* 0x0000543229247816 */ /* 0x000fe40000000024 */
[----:B0-----:R-:W-:-:S02]  /*8390*/  SHF.R.U64 R35, R28, 0x10, R29 ;  /* 0x000000101c237819 */ /* 0x001fc4000000121d */
        /* <DEDUP_REMOVED lines=39> */
.L_x_4767:
[----:B------:R-:W-:Y:S05]  /*8610*/  BSYNC B2 ;  /* 0x0000000000027941 */ /* 0x000fea0003800000 */
.L_x_4766:
        /* <DEDUP_REMOVED lines=47> */
.L_x_4765:
[----:B------:R-:W-:Y:S05]  /*8910*/  BSYNC B1 ;  /* 0x0000000000017941 */ /* 0x000fea0003800000 */
.L_x_4764:
        /* <DEDUP_REMOVED lines=36> */
[----:B0-----:R-:W-:Y:S01]  /*8b60*/  FMUL.FTZ R35, R15, R21 ;  /* 0x000000150f237220 */ /* 0x001fe20000410000 */
        /* <DEDUP_REMOVED lines=17> */
.L_x_4770:
[----:B------:R-:W-:Y:S05]  /*8c80*/  BSYNC B1 ;  /* 0x0000000000017941 */ /* 0x000fea0003800000 */
.L_x_4769:
        /* <DEDUP_REMOVED lines=18> */
[CC--:B------:R-:W-:Y:S01]  /*8db0*/  FMUL.FTZ R13, R9.reuse, R12.reuse ;  /* 0x0000000c090d7220 */ /* 0x0c0fe20000410000 */
[----:B------:R-:W-:Y:S01]  /*8dc0*/  FMUL.FTZ R9, R9, R11 ;  /* 0x0000000b09097220 */ /* 0x000fe20000410000 */
        /* <DEDUP_REMOVED lines=28> */
.L_x_4755:
        /* <DEDUP_REMOVED lines=34> */
.L_x_5043:
        /* <DEDUP_REMOVED lines=8> */
[----:B------:R-:W-:Y:S02]  /*9230*/  ULDC UR4, c[0x0][0x3f4] ;  /* 0x0000fd0000047ab9 */ /* 0x000fe40000000800 */
[----:B------:R-:W-:-:S13]  /*9240*/  ISETP.GE.AND P0, PT, R16, UR4, PT ;  /* 0x0000000410007c0c */ /* 0x000fda000bf06270 */
[----:B------:R-:W-:Y:S05]  /*9250*/  @P0 BRA `(.L_x_4773) ;  /* 0x0000000000100947 */ /* 0x000fea0003800000 */
[----:B-12---:R-:W-:-:S04]  /*9260*/  IMAD.WIDE R4, R16, 0x2, R4 ;  /* 0x0000000210047825 */ /* 0x006fc800078e0204 */
[----:B---34-:R-:W-:Y:S01]  /*9270*/  IMAD.WIDE R6, R16, 0x2, R6 ;  /* 0x0000000210067825 */ /* 0x018fe200078e0206 */
[----:B------:R1:W5:Y:S04]  /*9280*/  LD.E.128 R24, desc[UR42][R4.64] ;  /* 0x0000002a04187980 */ /* 0x000368000c101d00 */
[----:B------:R1:W5:Y:S02]  /*9290*/  LD.E.128 R28, desc[UR42][R6.64] ;  /* 0x0000002a061c7980 */ /* 0x000364000c101d00 */
.L_x_4773:
[----:B------:R-:W-:Y:S05]  /*92a0*/  BSYNC B1 ;  /* 0x0000000000017941 */ /* 0x000fea0003800000 */
.L_x_4772:
[----:B-12--5:R-:W-:Y:S01]  /*92b0*/  IMAD.MOV.U32 R4, RZ, RZ, R28 ;  /* 0x000000ffff047224 */ /* 0x026fe200078e001c */
[----:B------:R-:W-:Y:S01]  /*92c0*/  UMOV UR4, 0xffffffff ;  /* 0xffffffff00047882 */ /* 0x000fe20000000000 */
[----:B------:R-:W-:Y:S02]  /*92d0*/  IMAD.MOV.U32 R5, RZ, RZ, R29 ;  /* 0x000000ffff057224 */ /* 0x000fe400078e001d */
[----:B----4-:R-:W-:Y:S02]  /*92e0*/  IMAD.MOV.U32 R6, RZ, RZ, R30 ;  /* 0x000000ffff067224 */ /* 0x010fe400078e001e */
[----:B---3--:R-:W-:Y:S01]  /*92f0*/  IMAD.MOV.U32 R7, RZ, RZ, R31 ;  /* 0x000000ffff077224 */ /* 0x008fe200078e001f */
        /* <DEDUP_REMOVED lines=13> */
[----:B0-----:R-:W0:Y:S04]  /*93d0*/  SHFL.IDX PT, R0, R0, 0x1, 0x1c1f ;  /* 0x003c1f0000007f89 */ /* 0x001e2800000e0000 */
[----:B------:R-:W1:Y:S04]  /*93e0*/  SHFL.IDX PT, R3, R3, 0x1, 0x1c1f ;  /* 0x003c1f0003037f89 */ /* 0x000e6800000e0000 */
[----:B------:R2:W3:Y:S04]  /*93f0*/  SHFL.IDX PT, R6, R9, 0x1, 0x1c1f ;  /* 0x003c1f0009067f89 */ /* 0x0004e800000e0000 */
[----:B------:R2:W4:Y:S01]  /*9400*/  SHFL.IDX PT, R14, R8, 0x1, 0x1c1f ;  /* 0x003c1f00080e7f89 */ /* 0x00052200000e0000 */
[----:B0-----:R-:W-:-:S02]  /*9410*/  IMAD.MOV.U32 R13, RZ, RZ, R0 ;  /* 0x000000ffff0d7224 */ /* 0x001fc400078e0000 */
[----:B-12---:R-:W-:-:S07]  /*9420*/  IMAD.MOV.U32 R12, RZ, RZ, R3 ;  /* 0x000000ffff0c7224 */ /* 0x006fce00078e0003 */
.L_x_5049:
        /* <DEDUP_REMOVED lines=8> */
[----:B------:R-:W-:-:S05]  /*94b0*/  LOP3.LUT R7, R0, 0xfffffffe, RZ, 0xc0, !PT ;  /* 0xfffffffe00077812 */ /* 0x000fca00078ec0ff */
[----:B------:R-:W-:Y:S01]  /*94c0*/  IMAD.IADD R33, R218, 0x1, -R7 ;  /* 0x00000001da217824 */ /* 0x000fe200078e0a07 */
[----:B------:R-:W-:-:S04]  /*94d0*/  CS2R R6, SRZ ;  /* 0x0000000000067805 */ /* 0x000fc8000001ff00 */
        /* <DEDUP_REMOVED lines=12> */
.L_x_4776:
[----:B------:R-:W-:Y:S05]  /*95a0*/  BSYNC B1 ;  /* 0x0000000000017941 */ /* 0x000fea0003800000 */
.L_x_4775:
[----:B------:R-:W2:Y:S01]  /*95b0*/  SYNCS.PHASECHK.TRANS64.TRYWAIT P1, [R2+URZ+0x28c00], R33 ;  /* 0x028c0021020075a7 */ /* 0x000ea2000802017f */
[----:B-1----:R-:W-:Y:S01]  /*95c0*/  VIADDMNMX R12, R21, -R195, 0x40, PT ;  /* 0x00000040150c7446 */ /* 0x002fe200038009c3 */
[----:B-----5:R-:W-:Y:S01]  /*95d0*/  IMAD.MOV.U32 R13, RZ, RZ, R4 ;  /* 0x000000ffff0d7224 */ /* 0x020fe200078e0004 */
[----:B0-----:R-:W-:Y:S01]  /*95e0*/  ISETP.GE.AND P0, PT, R16, R3, PT ;  /* 0x000000031000720c */ /* 0x001fe20003f06270 */
[----:B----4-:R-:W-:Y:S01]  /*95f0*/  IMAD.MOV.U32 R14, RZ, RZ, R5 ;  /* 0x000000ffff0e7224 */ /* 0x010fe200078e0005 */
[----:B------:R-:W-:Y:S01]  /*9600*/  BSSY B1, `(.L_x_4777) ;  /* 0x0000010000017945 */ /* 0x000fe20003800000 */
[C---:B------:R-:W-:Y:S01]  /*9610*/  VIADD R0, R23.reuse, 0x20 ;  /* 0x0000002017007836 */ /* 0x040fe20000000000 */
[-C--:B------:R-:W-:Y:S01]  /*9620*/  ISETP.GE.OR P2, PT, R23, R12.reuse, P0 ;  /* 0x0000000c1700720c */ /* 0x080fe20000746670 */
[----:B------:R-:W-:Y:S01]  /*9630*/  IMAD.MOV.U32 R15, RZ, RZ, R9 ;  /* 0x000000ffff0f7224 */ /* 0x000fe200078e0009 */
[----:B------:R-:W-:Y:S01]  /*9640*/  PRMT R51, R51, 0x5410, R13 ;  /* 0x0000541033337816 */ /* 0x000fe2000000000d */
[----:B------:R-:W-:Y:S01]  /*9650*/  IMAD.MOV.U32 R13, RZ, RZ, R7 ;  /* 0x000000ffff0d7224 */ /* 0x000fe200078e0007 */
        /* <DEDUP_REMOVED lines=10> */
.L_x_5050:
[----:B------:R-:W-:Y:S05]  /*9700*/  BSYNC B1 ;  /* 0x0000000000017941 */ /* 0x000fea0003800000 */
.L_x_4777:
        /* <DEDUP_REMOVED lines=8> */
[----:B0-----:R-:W-:Y:S02]  /*9790*/  SHF.R.U32.HI R33, RZ, 0x3, R15 ;  /* 0x00000003ff217819 */ /* 0x001fe4000001160f */
        /* <DEDUP_REMOVED lines=97> */
.L_x_4780:
[----:B------:R-:W-:Y:S05]  /*9db0*/  BSYNC B1 ;  /* 0x0000000000017941 */ /* 0x000fea0003800000 */
.L_x_4779:
        /* <DEDUP_REMOVED lines=12> */
[----:B------:R-:W-:Y:S02]  /*9e80*/  SHF.R.U64 R21, R8, 0x10, R9 ;  /* 0x0000001008157819 */ /* 0x000fe40000001209 */
[----:B------:R-:W-:Y:S02]  /*9e90*/  LOP3.LUT R0, R0, R3, RZ, 0x3c, !PT ;  /* 0x0000000300007212 */ /* 0x000fe400078e3cff */
[----:B------:R-:W-:Y:S02]  /*9ea0*/  LOP3.LUT R3, R13, 0xfffffe00, RZ, 0xc0, !PT ;  /* 0xfffffe000d037812 */ /* 0x000fe400078ec0ff */
[----:B------:R-:W-:Y:S02]  /*9eb0*/  PRMT R32, R51, 0x5432, R32 ;  /* 0x0000543233207816 */ /* 0x000fe40000000020 */
[----:B------:R-:W-:Y:S01]  /*9ec0*/  PRMT R21, R54, 0x5410, R21 ;  /* 0x0000541036157816 */ /* 0x000fe20000000015 */
[----:B------:R-:W-:Y:S01]  /*9ed0*/  IMAD.IADD R3, R3, 0x1, R0 ;  /* 0x0000000103037824 */ /* 0x000fe200078e0200 */
[----:B------:R-:W-:Y:S01]  /*9ee0*/  SHF.R.U32.HI R28, RZ, 0x10, R9 ;  /* 0x00000010ff1c7819 */ /* 0x000fe20000011609 */
[----:B0-----:R-:W-:Y:S01]  /*9ef0*/  IMAD.U32 R33, R32, 0x10000, RZ ;  /* 0x0001000020217824 */ /* 0x001fe200078e00ff */
        /* <DEDUP_REMOVED lines=87> */
.L_x_4768:
[----:B------:R-:W-:Y:S05]  /*a470*/  BSYNC B0 ;  /* 0x0000000000007941 */ /* 0x000fea0003800000 */
.L_x_4754:
        /* <DEDUP_REMOVED lines=8> */
.L_x_4751:
[----:B--2---:R-:W-:-:S05]  /*a500*/  IMAD.U32 R0, RZ, RZ, UR37 ;  /* 0x00000025ff007e24 */ /* 0x004fca000f8e00ff */
[----:B------:R-:W-:-:S13]  /*a510*/  ISETP.NE.AND P0, PT, R0, 0x3, PT ;  /* 0x000000030000780c */ /* 0x000fda0003f05270 */
[----:B------:R-:W-:Y:S05]  /*a520*/  @!P0 BRA `(.L_x_4781) ;  /* 0x0000000000048947 */ /* 0x000fea0003800000 */
[----:B------:R-:W-:Y:S01]  /*a530*/  BPT.TRAP 0x1 ;  /* 0x000000040000795c */ /* 0x000fe20000300000 */
.L_x_4781:
[----:B------:R-:W-:Y:S01]  /*a540*/  IMAD R20, R18, 0x8, R2 ;  /* 0x0000000812147824 */ /* 0x000fe200078e0202 */
[----:B------:R-:W-:-:S04]  /*a550*/  SHF.L.U32 R21, R22, 0x1f, RZ ;  /* 0x0000001f16157819 */ /* 0x000fc800000006ff */
[----:B------:R2:W4:Y:S01]  /*a560*/  SYNCS.PHASECHK.TRANS64.TRYWAIT P2, [R20+URZ+0x28c30], R21 ;  /* 0x028c3015140075a7 */ /* 0x000522000804017f */
[----:B------:R-:W-:Y:S05]  /*a570*/  @!P0 BRA `(.L_x_4782) ;  /* 0x0000000000048947 */ /* 0x000fea0003800000 */
[----:B------:R-:W-:Y:S01]  /*a580*/  BPT.TRAP 0x1 ;  /* 0x000000040000795c */ /* 0x000fe20000300000 */
.L_x_4782:
[----:B01-3--:R-:W0:Y:S01]  /*a590*/  S2R R3, SR_TID.X ;  /* 0x0000000000037919 */ /* 0x00be220000002100 */
[----:B------:R-:W-:-:S05]  /*a5a0*/  VIADD R0, R2, 0x22400 ;  /* 0x0002240002007836 */ /* 0x000fca0000000000 */
[----:B------:R-:W-:-:S04]  /*a5b0*/  SHF.R.U32.HI R0, RZ, 0x4, R0 ;  /* 0x00000004ff007819 */ /* 0x000fc80000011600 */
[----:B------:R-:W-:Y:S02]  /*a5c0*/  LOP3.LUT R0, R0, 0x3fff, RZ, 0xc0, !PT ;  /* 0x00003fff00007812 */ /* 0x000fe400078ec0ff */
[----:B0-----:R-:W-:-:S04]  /*a5d0*/  LOP3.LUT R3, R3, 0x7f, RZ, 0xc0, !PT ;  /* 0x0000007f03037812 */ /* 0x001fc800078ec0ff */
[----:B------:R-:W-:Y:S01]  /*a5e0*/  ISETP.NE.AND P1, PT, R3, RZ, PT ;  /* 0x000000ff0300720c */ /* 0x000fe20003f25270 */
[----:B----4-:R-:W-:-:S12]  /*a5f0*/  @P2 BRA `(.L_x_4783) ;  /* 0x0000000000082947 */ /* 0x010fd80003800000 */
[----:B------:R-:W0:Y:S02]  /*a600*/  SYNCS.PHASECHK.TRANS64.TRYWAIT P2, [R20+URZ+0x28c30], R21 ;  /* 0x028c3015140075a7 */ /* 0x000e24000804017f */
[----:B0-----:R-:W-:Y:S05]  /*a610*/  @!P2 BRA `(.L_x_4784) ;  /* 0x0000014800c4a947 */ /* 0x001fea0003800000 */
.L_x_4783:
[----:B------:R-:W-:Y:S05]  /*a620*/  WARPSYNC.ALL ;  /* 0x0000000000007948 */ /* 0x000fea0003800000 */
[----:B------:R-:W-:Y:S01]  /*a630*/  LOP3.LUT R13, R0, 0x10000, RZ, 0xfc, !PT ;  /* 0x00010000000d7812 */ /* 0x000fe200078efcff */
[----:B------:R-:W-:Y:S01]  /*a640*/  VIADD R0, R2, 0x20400 ;  /* 0x0002040002007836 */ /* 0x000fe20000000000 */
[----:B------:R-:W-:-:S03]  /*a650*/  WARPGROUP.ARRIVE ;  /* 0x00000000000079c5 */ /* 0x000fc60000000000 */
[----:B------:R-:W-:Y:S01]  /*a660*/  IMAD R6, R18, 0x200, R13 ;  /* 0x0000020012067824 */ /* 0x000fe200078e020d */
[----:B------:R-:W1:Y:S01]  /*a670*/  LDC R3, c[0x0][0x448] ;  /* 0x00011200ff037b82 */ /* 0x000e620000000800 */
[----:B------:R-:W-:Y:S01]  /*a680*/  IMAD.MOV.U32 R7, RZ, RZ, 0x40000040 ;  /* 0x40000040ff077424 */ /* 0x000fe200078e00ff */
        /* <DEDUP_REMOVED lines=14> */
[----:B------:R-:W-:Y:S01]  /*a770*/  LOP3.LUT R19, R19, 0xf7ffffff, RZ, 0xc0, !PT ;  /* 0xf7ffffff13137812 */ /* 0x000fe200078ec0ff */
[----:B------:R-:W-:-:S02]  /*a780*/  IMAD.MOV.U32 R7, RZ, RZ, 0x40000040 ;  /* 0x40000040ff077424 */ /* 0x000fc400078e00ff */
[----:B------:R-:W-:Y:S01]  /*a790*/  IMAD.IADD R0, R204, 0x1, R195 ;  /* 0x00000001cc007824 */ /* 0x000fe200078e02c3 */
[----:B-1----:R-:W-:-:S07]  /*a7a0*/  ISETP.NE.AND P5, PT, R3, 0x1, PT ;  /* 0x000000010300780c */ /* 0x002fce0003fa5270 */
[----:B------:R-:W-:Y:S01]  /*a7b0*/  HGMMA.64x64x16.F32.BF16 R24, gdesc[UR4], RZ, !UPT, gsb0 ;  /* 0x00e00000041879f0 */ /* 0x000fe2000c0018ff */
[----:B------:R-:W-:Y:S01]  /*a7c0*/  R2UR UR6, R8 ;  /* 0x00000000080672ca */ /* 0x000fe200000e0000 */
[----:B------:R-:W-:Y:S01]  /*a7d0*/  VIADD R8, R4, 0x4 ;  /* 0x0000000404087836 */ /* 0x000fe20000000000 */
[----:B------:R-:W-:Y:S01]  /*a7e0*/  R2UR UR7, R9 ;  /* 0x00000000090772ca */ /* 0x000fe200000e0000 */
[----:B------:R-:W-:Y:S01]  /*a7f0*/  IMAD.MOV.U32 R9, RZ, RZ, 0x40000040 ;  /* 0x40000040ff097424 */ /* 0x000fe200078e00ff */
[----:B------:R-:W-:Y:S02]  /*a800*/  R2UR UR4, R10 ;  /* 0x000000000a0472ca */ /* 0x000fe400000e0000 */
[----:B------:R-:W-:Y:S01]  /*a810*/  R2UR UR5, R11 ;  /* 0x000000000b0572ca */ /* 0x000fe200000e0000 */
[----:B------:R-:W1:Y:S01]  /*a820*/  @P5 LDC R3, c[0x0][0x44c] ;  /* 0x00011300ff035b82 */ /* 0x000e620000000800 */
[----:B------:R-:W-:-:S07]  /*a830*/  @P5 LOP3.LUT R19, R19, 0x8000000, RZ, 0xfc, !PT ;  /* 0x0800000013135812 */ /* 0x000fce00078efcff */
[----:B------:R-:W3:Y:S01]  /*a840*/  @P5 LDC R12, c[0x0][0x450] ;  /* 0x00011400ff0c5b82 */ /* 0x000ee20000000800 */
[----:B-1----:R-:W-:-:S05]  /*a850*/  @P5 IMAD.HI.U32 R3, R0, R3, RZ ;  /* 0x0000000300035227 */ /* 0x002fca00078e00ff */
[----:B---3--:R-:W-:Y:S01]  /*a860*/  @P5 SHF.R.U32.HI R0, RZ, R12, R3 ;  /* 0x0000000cff005219 */ /* 0x008fe20000011603 */
[----:B------:R-:W-:-:S04]  /*a870*/  IMAD.MOV.U32 R3, RZ, RZ, -0x40 ;  /* 0xffffffc0ff037424 */ /* 0x000fc800078e00ff */
[----:B------:R-:W-:-:S05]  /*a880*/  IMAD R3, R168, R3, 0x40 ;  /* 0x00000040a8037424 */ /* 0x000fca00078e0203 */
[----:B------:R-:W-:Y:S01]  /*a890*/  IADD3 R12, -R203, R3, R196 ;  /* 0x00000003cb0c7210 */ /* 0x000fe20007ffe1c4 */
        /* <DEDUP_REMOVED lines=13> */
[----:B------:R-:W-:Y:S02]  /*a970*/  R2UR UR6, R14 ;  /* 0x000000000e0672ca */ /* 0x000fe400000e0000 */
[----:B------:R-:W-:Y:S02]  /*a980*/  R2UR UR7, R15 ;  /* 0x000000000f0772ca */ /* 0x000fe400000e0000 */
[----:B------:R-:W-:Y:S01]  /*a990*/  R2UR UR4, R6 ;  /* 0x00000000060472ca */ /* 0x000fe200000e0000 */
[----:B------:R-:W1:Y:S01]  /*a9a0*/  SHFL.IDX PT, R15, R0, 0x1, 0x1c1f ;  /* 0x003c1f00000f7f89 */ /* 0x000e6200000e0000 */
[----:B------:R-:W-:Y:S02]  /*a9b0*/  R2UR UR5, R7 ;  /* 0x00000000070572ca */ /* 0x000fe400000e0000 */
[----:B------:R-:W-:Y:S01]  /*a9c0*/  IADD3 R14, R196, 0x1, R3 ;  /* 0x00000001c40e7810 */ /* 0x000fe20007ffe003 */
[----:B------:R-:W3:Y:S03]  /*a9d0*/  SHFL.IDX PT, R0, R0, RZ, 0x1c1f ;  /* 0x001c1fff00007589 */ /* 0x000ee600000e0000 */
[----:B------:R-:W-:-:S04]  /*a9e0*/  IADD3 R57, -R194, R14, -R203 ;  /* 0x0000000ec2397210 */ /* 0x000fc80007ffe9cb */
[----:B-1----:R-:W-:-:S04]  /*a9f0*/  VIADDMNMX R14, R15, R57, R12, PT ;  /* 0x000000390f0e7246 */ /* 0x002fc8000380010c */
        /* <DEDUP_REMOVED lines=8> */
[----:B------:R-:W-:Y:S01]  /*aa80*/  IMAD.U32 R12, RZ, RZ, UR4 ;  /* 0x00000004ff0c7e24 */ /* 0x000fe2000f8e00ff */
[----:B------:R-:W-:Y:S02]  /*aa90*/  WARPGROUP.DEPBAR.LE gsb0, 0x0 ;  /* 0x00008000000079c5 */ /* 0x000fe40000010000 */
[----:B------:R-:W-:Y:S02]  /*aaa0*/  FSEL R71, R26, -INF , P2 ;  /* 0xff8000001a477808 */ /* 0x000fe40001000000 */
[----:B------:R-:W-:Y:S02]  /*aab0*/  FSEL R26, R27, -INF , P3 ;  /* 0xff8000001b1a7808 */ /* 0x000fe40001800000 */
[----:B------:R-:W-:-:S02]  /*aac0*/  FSEL R73, R30, -INF , P4 ;  /* 0xff8000001e497808 */ /* 0x000fc40002000000 */
[C---:B------:R-:W-:Y:S02]  /*aad0*/  ISETP.GT.AND P2, PT, R14.reuse, 0x9, PT ;  /* 0x000000090e00780c */ /* 0x040fe40003f44270 */
[----:B------:R-:W-:Y:S02]  /*aae0*/  FMNMX.FTZ R30, R71, R26, !PT ;  /* 0x0000001a471e7209 */ /* 0x000fe40007810000 */
[C---:B------:R-:W-:Y:S02]  /*aaf0*/  ISETP.GT.AND P3, PT, R14.reuse, 0x10, PT ;  /* 0x000000100e00780c */ /* 0x040fe40003f64270 */
[----:B------:R-:W-:Y:S02]  /*ab00*/  FSEL R75, R31, -INF , P2 ;  /* 0xff8000001f4b7808 */ /* 0x000fe40001000000 */
[----:B------:R-:W-:Y:S02]  /*ab10*/  FMNMX.FTZ R30, R73, R30, !PT ;  /* 0x0000001e491e7209 */ /* 0x000fe40007810000 */
[----:B------:R-:W-:-:S02]  /*ab20*/  ISETP.GT.AND P2, PT, R14, 0x11, PT ;  /* 0x000000110e00780c */ /* 0x000fc40003f44270 */
[----:B------:R-:W-:Y:S02]  /*ab30*/  FSEL R77, R34, -INF , P3 ;  /* 0xff800000224d7808 */ /* 0x000fe40001800000 */
        /* <DEDUP_REMOVED lines=37> */
[----:B------:R-:W1:Y:S01]  /*ad90*/  SHFL.BFLY PT, R35, R30, 0x2, 0x1f ;  /* 0x0c401f001e237f89 */ /* 0x000e6200000e0000 */
[----:B------:R-:W-:Y:S02]  /*ada0*/  FSEL R34, R25, -INF , P3 ;  /* 0xff80000019227808 */ /* 0x000fe40001800000 */
[----:B------:R-:W-:Y:S02]  /*adb0*/  FSEL R39, R28, -INF , P4 ;  /* 0xff8000001c277808 */ /* 0x000fe40002000000 */
[C---:B------:R-:W-:Y:S02]  /*adc0*/  ISETP.GT.AND P3, PT, R57.reuse, 0x10, PT ;  /* 0x000000103900780c */ /* 0x040fe40003f64270 */
[----:B------:R-:W-:-:S02]  /*add0*/  ISETP.GT.AND P4, PT, R57, 0x21, PT ;  /* 0x000000213900780c */ /* 0x000fc40003f84270 */
[----:B------:R-:W-:Y:S02]  /*ade0*/  FSEL R61, R32, -INF , P3 ;  /* 0xff800000203d7808 */ /* 0x000fe40001800000 */
[----:B------:R-:W-:Y:S02]  /*adf0*/  ISETP.GT.AND P3, PT, R57, 0x18, PT ;  /* 0x000000183900780c */ /* 0x000fe40003f64270 */
[----:B------:R-:W-:Y:S02]  /*ae00*/  FSEL R41, R41, -INF , P4 ;  /* 0xff80000029297808 */ /* 0x000fe40002000000 */
[----:B-1----:R-:W-:Y:S02]  /*ae10*/  FMNMX.FTZ R14, R30, R35, !PT ;  /* 0x000000231e0e7209 */ /* 0x002fe40007810000 */
[----:B------:R-:W-:Y:S02]  /*ae20*/  FSEL R35, R24, -INF , P2 ;  /* 0xff80000018237808 */ /* 0x000fe40001000000 */
[----:B------:R-:W-:Y:S01]  /*ae30*/  ISETP.GT.AND P2, PT, R57, 0x9, PT ;  /* 0x000000093900780c */ /* 0x000fe20003f44270 */
[----:B------:R-:W1:Y:S01]  /*ae40*/  SHFL.BFLY PT, R63, R14, 0x1, 0x1f ;  /* 0x0c201f000e3f7f89 */ /* 0x000e6200000e0000 */
        /* <DEDUP_REMOVED lines=10> */
[----:B------:R-:W-:Y:S02]  /*aef0*/  ISETP.GT.AND P2, PT, R57, 0x29, PT ;  /* 0x000000293900780c */ /* 0x000fe40003f44270 */
[----:B-1----:R-:W-:Y:S02]  /*af00*/  FMNMX.FTZ R14, R14, R63, !PT ;  /* 0x0000003f0e0e7209 */ /* 0x002fe40007810000 */
[----:B------:R-:W-:-:S02]  /*af10*/  FSEL R63, R36, -INF , P3 ;  /* 0xff800000243f7808 */ /* 0x000fc40001800000 */
[----:B------:R-:W-:Y:S01]  /*af20*/  ISETP.GT.AND P3, PT, R57, 0x20, PT ;  /* 0x000000203900780c */ /* 0x000fe20003f64270 */
[----:B------:R-:W-:Y:S01]  /*af30*/  FMUL.FTZ R24, R14, R12 ;  /* 0x0000000c0e187220 */ /* 0x000fe20000410000 */
[----:B------:R-:W-:Y:S02]  /*af40*/  FMNMX.FTZ R0, R63, R0, !PT ;  /* 0x000000003f007209 */ /* 0x000fe40007810000 */
[----:B------:R-:W-:Y:S02]  /*af50*/  FSEL R65, R40, -INF , P3 ;  /* 0xff80000028417808 */ /* 0x000fe40001800000 */
[----:B------:R-:W-:Y:S02]  /*af60*/  FMNMX.FTZ R0, R37, R0, !PT ;  /* 0x0000000025007209 */ /* 0x000fe40007810000 */
[----:B------:R-:W-:Y:S02]  /*af70*/  ISETP.GT.AND P3, PT, R57, 0x28, PT ;  /* 0x000000283900780c */ /* 0x000fe40003f64270 */
[----:B------:R-:W-:-:S02]  /*af80*/  FMNMX.FTZ R0, R65, R0, !PT ;  /* 0x0000000041007209 */ /* 0x000fc40007810000 */
        /* <DEDUP_REMOVED lines=8> */
[----:B------:R-:W-:Y:S02]  /*b010*/  FSETP.NEU.FTZ.AND P4, PT, R14, -INF , PT ;  /* 0xff8000000e00780b */ /* 0x000fe40003f9d000 */
[----:B------:R-:W-:Y:S02]  /*b020*/  ISETP.GT.AND P3, PT, R57, 0x38, PT ;  /* 0x000000383900780c */ /* 0x000fe40003f64270 */
[----:B------:R-:W-:Y:S02]  /*b030*/  FSEL R49, R49, -INF , P2 ;  /* 0xff80000031317808 */ /* 0x000fe40001000000 */
[----:B------:R-:W-:-:S02]  /*b040*/  FMNMX.FTZ R0, R69, R0, !PT ;  /* 0x0000000045007209 */ /* 0x000fc40007810000 */
[----:B------:R-:W-:Y:S02]  /*b050*/  FSEL R32, R24, RZ, P4 ;  /* 0x000000ff18207208 */ /* 0x000fe40002000000 */
[----:B------:R-:W-:Y:S02]  /*b060*/  ISETP.GT.AND P2, PT, R57, 0x39, PT ;  /* 0x000000393900780c */ /* 0x000fe40003f44270 */
[----:B------:R-:W-:Y:S01]  /*b070*/  FSEL R25, R52, -INF , P3 ;  /* 0xff80000034197808 */ /* 0x000fe20001800000 */
[--C-:B------:R-:W-:Y:S01]  /*b080*/  FFMA.FTZ R28, R26, R12, -R32.reuse ;  /* 0x0000000c1a1c7223 */ /* 0x100fe20000010820 */
[----:B------:R-:W-:Y:S01]  /*b090*/  FMNMX.FTZ R24, R49, R0, !PT ;  /* 0x0000000031187209 */ /* 0x000fe20007810000 */
[--C-:B------:R-:W-:Y:S01]  /*b0a0*/  FFMA.FTZ R36, R3, R12, -R32.reuse ;  /* 0x0000000c03247223 */ /* 0x100fe20000010820 */
[----:B------:R-:W-:Y:S01]  /*b0b0*/  FSEL R53, R53, -INF , P2 ;  /* 0xff80000035357808 */ /* 0x000fe20001000000 */
[----:B------:R1:W-:Y:S01]  /*b0c0*/  MUFU.EX2 R0, R28 ;  /* 0x0000001c00007308 */ /* 0x0003e20000000800 */
[----:B------:R-:W-:Y:S01]  /*b0d0*/  FMNMX.FTZ R24, R25, R24, !PT ;  /* 0x0000001819187209 */ /* 0x000fe20007810000 */
[-CC-:B------:R-:W-:Y:S01]  /*b0e0*/  FFMA.FTZ R153, R71, R12.reuse, -R32.reuse ;  /* 0x0000000c47997223 */ /* 0x180fe20000010820 */
[-CC-:B------:R-:W-:Y:S01]  /*b0f0*/  FFMA.FTZ R155, R73, R12.reuse, -R32.reuse ;  /* 0x0000000c499b7223 */ /* 0x180fe20000010820 */
[--C-:B------:R-:W-:Y:S01]  /*b100*/  FFMA.FTZ R157, R77, R12, -R32.reuse ;  /* 0x0000000c4d9d7223 */ /* 0x100fe20000010820 */
[----:B------:R-:W-:Y:S01]  /*b110*/  FMNMX.FTZ R26, R53, R24, !PT ;  /* 0x00000018351a7209 */ /* 0x000fe20007810000 */
[-CC-:B------:R-:W-:Y:S01]  /*b120*/  FFMA.FTZ R24, R75, R12.reuse, -R32.reuse ;  /* 0x0000000c4b187223 */ /* 0x180fe20000010820 */
[-CC-:B------:R-:W-:Y:S01]  /*b130*/  FFMA.FTZ R79, R79, R12.reuse, -R32.reuse ;  /* 0x0000000c4f4f7223 */ /* 0x180fe20000010820 */
[-CC-:B------:R-:W-:Y:S01]  /*b140*/  FFMA.FTZ R81, R81, R12.reuse, -R32.reuse ;  /* 0x0000000c51517223 */ /* 0x180fe20000010820 */
[-CC-:B-1----:R-:W-:Y:S01]  /*b150*/  FFMA.FTZ R28, R15, R12.reuse, -R32.reuse ;  /* 0x0000000c0f1c7223 */ /* 0x182fe20000010820 */
[----:B------:R-:W1:Y:S01]  /*b160*/  SHFL.BFLY PT, R29, R26, 0x2, 0x1f ;  /* 0x0c401f001a1d7f89 */ /* 0x000e6200000e0000 */
[-CC-:B------:R-:W-:Y:S01]  /*b170*/  FFMA.FTZ R83, R83, R12.reuse, -R32.reuse ;  /* 0x0000000c53537223 */ /* 0x180fe20000010820 */
[-CC-:B------:R-:W-:Y:S01]  /*b180*/  FFMA.FTZ R43, R43, R12.reuse, -R32.reuse ;  /* 0x0000000c2b2b7223 */ /* 0x180fe20000010820 */
[-CC-:B------:R-:W-:Y:S01]  /*b190*/  FFMA.FTZ R3, R47, R12.reuse, -R32.reuse ;  /* 0x0000000c2f037223 */ /* 0x180fe20000010820 */
[----:B------:R-:W-:Y:S01]  /*b1a0*/  FFMA.FTZ R55, R55, R12, -R32 ;  /* 0x0000000c37377223 */ /* 0x000fe20000010820 */
[----:B------:R-:W3:Y:S08]  /*b1b0*/  MUFU.EX2 R153, R153 ;  /* 0x0000009900997308 */ /* 0x000ef00000000800 */
[----:B------:R-:W-:Y:S08]  /*b1c0*/  MUFU.EX2 R155, R155 ;  /* 0x0000009b009b7308 */ /* 0x000ff00000000800 */
[----:B------:R-:W-:Y:S01]  /*b1d0*/  MUFU.EX2 R24, R24 ;  /* 0x0000001800187308 */ /* 0x000fe20000000800 */
[----:B---3--:R-:W-:Y:S01]  /*b1e0*/  FADD.FTZ R38, R153, R0 ;  /* 0x0000000099267221 */ /* 0x008fe20000010000 */
[----:B------:R-:W-:-:S02]  /*b1f0*/  F2FP.BF16.F32.PACK_AB R153, R0, R153 ;  /* 0x000000990099723e */ /* 0x000fc400000010ff */
[----:B-1----:R-:W-:Y:S01]  /*b200*/  FMNMX.FTZ R29, R26, R29, !PT ;  /* 0x0000001d1a1d7209 */ /* 0x002fe20007810000 */
[-CC-:B------:R-:W-:Y:S01]  /*b210*/  FFMA.FTZ R26, R27, R12.reuse, -R32.reuse ;  /* 0x0000000c1b1a7223 */ /* 0x180fe20000010820 */
[--C-:B------:R-:W-:Y:S02]  /*b220*/  FFMA.FTZ R27, R51, R12, -R32.reuse ;  /* 0x0000000c331b7223 */ /* 0x100fe40000010820 */
[----:B------:R-:W-:Y:S01]  /*b230*/  MUFU.EX2 R157, R157 ;  /* 0x0000009d009d7308 */ /* 0x000fe20000000800 */
[----:B------:R-:W1:Y:S07]  /*b240*/  SHFL.BFLY PT, R30, R29, 0x1, 0x1f ;  /* 0x0c201f001d1e7f89 */ /* 0x000e6e00000e0000 */
[----:B------:R-:W-:Y:S08]  /*b250*/  MUFU.EX2 R40, R79 ;  /* 0x0000004f00287308 */ /* 0x000ff00000000800 */
[----:B------:R-:W-:Y:S08]  /*b260*/  MUFU.EX2 R81, R81 ;  /* 0x0000005100517308 */ /* 0x000ff00000000800 */
[----:B------:R-:W3:Y:S01]  /*b270*/  MUFU.EX2 R42, R83 ;  /* 0x00000053002a7308 */ /* 0x000ee20000000800 */
[----:B-1----:R-:W-:Y:S01]  /*b280*/  FMNMX.FTZ R15, R29, R30, !PT ;  /* 0x0000001e1d0f7209 */ /* 0x002fe20007810000 */
[----:B------:R-:W-:Y:S01]  /*b290*/  FFMA.FTZ R29, R31, R12, -R32 ;  /* 0x0000000c1f1d7223 */ /* 0x000fe20000010820 */
[----:B------:R-:W-:-:S02]  /*b2a0*/  @!P1 VIADD R31, R20, 0x28c40 ;  /* 0x00028c40141f9836 */ /* 0x000fc40000000000 */
[C---:B------:R-:W-:Y:S01]  /*b2b0*/  FSETP.NEU.FTZ.AND P2, PT, R15.reuse, -INF , PT ;  /* 0xff8000000f00780b */ /* 0x040fe20003f5d000 */
[-C--:B------:R-:W-:Y:S02]  /*b2c0*/  FMUL.FTZ R30, R15, R12.reuse ;  /* 0x0000000c0f1e7220 */ /* 0x080fe40000410000 */
[----:B------:R-:W-:Y:S01]  /*b2d0*/  @!P1 PRMT R31, RZ, 0x654, R31 ;  /* 0x00000654ff1f9816 */ /* 0x000fe2000000001f */
[----:B------:R-:W-:Y:S02]  /*b2e0*/  MUFU.EX2 R161, R36 ;  /* 0x0000002400a17308 */ /* 0x000fe40000000800 */
[----:B------:R-:W-:Y:S01]  /*b2f0*/  FSEL R32, R30, RZ, P2 ;  /* 0x000000ff1e207208 */ /* 0x000fe20001000000 */
[----:B------:R1:W-:Y:S04]  /*b300*/  @!P1 SYNCS.ARRIVE.TRANS64.RED.A1T0 RZ, [R31+URZ], RZ ;  /* 0x000000ff1fff99a7 */ /* 0x0003e8000810043f */
[-CC-:B------:R-:W-:Y:S01]  /*b310*/  FFMA.FTZ R35, R35, R12.reuse, -R32.reuse ;  /* 0x0000000c23237223 */ /* 0x180fe20000010820 */
        /* <DEDUP_REMOVED lines=14> */
[-CC-:B------:R-:W-:Y:S01]  /*b400*/  FFMA.FTZ R49, R49, R12.reuse, -R32.reuse ;  /* 0x0000000c31317223 */ /* 0x180fe20000010820 */
[-CC-:B------:R-:W-:Y:S01]  /*b410*/  FFMA.FTZ R25, R25, R12.reuse, -R32.reuse ;  /* 0x0000000c19197223 */ /* 0x180fe20000010820 */
[----:B------:R-:W-:Y:S01]  /*b420*/  FFMA.FTZ R32, R53, R12, -R32 ;  /* 0x0000000c35207223 */ /* 0x000fe20000010820 */
[----:B---3--:R-:W-:-:S04]  /*b430*/  F2FP.BF16.F32.PACK_AB R159, R42, R81 ;  /* 0x000000512a9f723e */ /* 0x008fc800000010ff */
[----:B------:R-:W3:Y:S08]  /*b440*/  MUFU.EX2 R39, R39 ;  /* 0x0000002700277308 */ /* 0x000ef00000000800 */
[----:B------:R-:W0:Y:S01]  /*b450*/  MUFU.EX2 R154, R59 ;  /* 0x0000003b009a7308 */ /* 0x000e220000000800 */
[----:B----45:R-:W-:-:S07]  /*b460*/  F2FP.BF16.F32.PACK_AB R152, R34, R35 ;  /* 0x000000232298723e */ /* 0x030fce00000010ff */
[----:B------:R-:W1:Y:S08]  /*b470*/  MUFU.EX2 R61, R61 ;  /* 0x0000003d003d7308 */ /* 0x000e700000000800 */
[----:B------:R4:W2:Y:S08]  /*b480*/  MUFU.EX2 R156, R33 ;  /* 0x00000021009c7308 */ /* 0x0008b00000000800 */
[----:B------:R-:W2:Y:S01]  /*b490*/  MUFU.EX2 R63, R63 ;  /* 0x0000003f003f7308 */ /* 0x000ea20000000800 */
[----:B----4-:R-:W-:Y:S01]  /*b4a0*/  FADD.FTZ R33, R155, R38 ;  /* 0x000000269b217221 */ /* 0x010fe20000010000 */
[----:B------:R-:W-:Y:S01]  /*b4b0*/  FADD.FTZ R38, R35, R34 ;  /* 0x0000002223267221 */ /* 0x000fe20000010000 */
[----:B------:R-:W-:-:S02]  /*b4c0*/  F2FP.BF16.F32.PACK_AB R155, R24, R155 ;  /* 0x0000009b189b723e */ /* 0x000fc400000010ff */
[----:B------:R-:W-:Y:S01]  /*b4d0*/  FADD.FTZ R46, R24, R33 ;  /* 0x00000021182e7221 */ /* 0x000fe20000010000 */
[----:B---3--:R-:W-:Y:S02]  /*b4e0*/  FADD.FTZ R33, R39, R38 ;  /* 0x0000002627217221 */ /* 0x008fe40000010000 */
[----:B------:R3:W4:Y:S08]  /*b4f0*/  MUFU.EX2 R158, R37 ;  /* 0x00000025009e7308 */ /* 0x0007300000000800 */
[----:B------:R-:W4:Y:S01]  /*b500*/  MUFU.EX2 R65, R65 ;  /* 0x0000004100417308 */ /* 0x000f220000000800 */
[----:B---3--:R-:W-:Y:S01]  /*b510*/  FADD.FTZ R37, R157, R46 ;  /* 0x0000002e9d257221 */ /* 0x008fe20000010000 */
[C---:B0-----:R-:W-:Y:S01]  /*b520*/  FADD.FTZ R46, R154.reuse, R33 ;  /* 0x000000219a2e7221 */ /* 0x041fe20000010000 */
[----:B------:R-:W-:Y:S01]  /*b530*/  F2FP.BF16.F32.PACK_AB R154, R154, R39 ;  /* 0x000000279a9a723e */ /* 0x000fe200000010ff */
[----:B------:R-:W-:Y:S01]  /*b540*/  BAR.SYNC.DEFER_BLOCKING 0xf, 0x100 ;  /* 0x03c4000000007b1d */ /* 0x000fe20000010000 */
[C---:B------:R-:W-:Y:S01]  /*b550*/  FADD.FTZ R48, R40.reuse, R37 ;  /* 0x0000002528307221 */ /* 0x040fe20000010000 */
[----:B-1----:R-:W-:Y:S01]  /*b560*/  FADD.FTZ R31, R61, R46 ;  /* 0x0000002e3d1f7221 */ /* 0x002fe20000010000 */
[----:B------:R-:W-:-:S02]  /*b570*/  F2FP.BF16.F32.PACK_AB R157, R40, R157 ;  /* 0x0000009d289d723e */ /* 0x000fc400000010ff */
[----:B------:R-:W-:Y:S01]  /*b580*/  FADD.FTZ R33, R81, R48 ;  /* 0x0000003051217221 */ /* 0x000fe20000010000 */
[----:B------:R-:W0:Y:S01]  /*b590*/  MUFU.EX2 R44, R43 ;  /* 0x0000002b002c7308 */ /* 0x000e220000000800 */
[C---:B--2---:R-:W-:Y:S01]  /*b5a0*/  FADD.FTZ R0, R156.reuse, R31 ;  /* 0x0000001f9c007221 */ /* 0x044fe20000010000 */
[----:B------:R-:W-:Y:S01]  /*b5b0*/  F2FP.BF16.F32.PACK_AB R156, R156, R61 ;  /* 0x0000003d9c9c723e */ /* 0x000fe200000010ff */
[----:B------:R-:W-:Y:S02]  /*b5c0*/  FADD.FTZ R46, R42, R33 ;  /* 0x000000212a2e7221 */ /* 0x000fe40000010000 */
[----:B------:R-:W-:Y:S02]  /*b5d0*/  FADD.FTZ R31, R63, R0 ;  /* 0x000000003f1f7221 */ /* 0x000fe40000010000 */
[----:B------:R-:W-:Y:S01]  /*b5e0*/  FADD.FTZ R33, R161, R46 ;  /* 0x0000002ea1217221 */ /* 0x000fe20000010000 */
[----:B------:R-:W1:Y:S01]  /*b5f0*/  MUFU.EX2 R160, R41 ;  /* 0x0000002900a07308 */ /* 0x000e620000000800 */
[C---:B----4-:R-:W-:Y:S01]  /*b600*/  FADD.FTZ R0, R158.reuse, R31 ;  /* 0x0000001f9e007221 */ /* 0x050fe20000010000 */
[----:B------:R-:W-:-:S03]  /*b610*/  F2FP.BF16.F32.PACK_AB R158, R158, R63 ;  /* 0x0000003f9e9e723e */ /* 0x000fc600000010ff */
[----:B------:R-:W-:-:S03]  /*b620*/  FADD.FTZ R31, R65, R0 ;  /* 0x00000000411f7221 */ /* 0x000fc60000010000 */
[----:B------:R-:W2:Y:S01]  /*b630*/  MUFU.EX2 R28, R28 ;  /* 0x0000001c001c7308 */ /* 0x000ea20000000800 */
[C---:B0-----:R-:W-:Y:S01]  /*b640*/  FADD.FTZ R33, R44.reuse, R33 ;  /* 0x000000212c217221 */ /* 0x041fe20000010000 */
[----:B------:R-:W-:Y:S01]  /*b650*/  F2FP.BF16.F32.PACK_AB R161, R44, R161 ;  /* 0x000000a12ca1723e */ /* 0x000fe200000010ff */
[----:B------:R0:W-:Y:S04]  /*b660*/  STSM.16.M88.4 [R197+0x26800], R152 ;  /* 0x02680098c5007844 */ /* 0x0001e80000000200 */
[----:B------:R0:W-:Y:S01]  /*b670*/  STSM.16.M88.4 [R198], R156 ;  /* 0x0000009cc6007844 */ /* 0x0001e20000000200 */
[----:B------:R-:W3:Y:S01]  /*b680*/  MUFU.EX2 R67, R67 ;  /* 0x0000004300437308 */ /* 0x000ee20000000800 */
[C---:B-1----:R-:W-:Y:S01]  /*b690*/  FADD.FTZ R0, R160.reuse, R31 ;  /* 0x0000001fa0007221 */ /* 0x042fe20000010000 */
[----:B------:R-:W-:-:S06]  /*b6a0*/  F2FP.BF16.F32.PACK_AB R160, R160, R65 ;  /* 0x00000041a0a0723e */ /* 0x000fcc00000010ff */
[----:B------:R-:W1:Y:S01]  /*b6b0*/  MUFU.EX2 R3, R3 ;  /* 0x0000000300037308 */ /* 0x000e620000000800 */
[----:B--2---:R-:W-:-:S07]  /*b6c0*/  FADD.FTZ R24, R28, R33 ;  /* 0x000000211c187221 */ /* 0x004fce0000010000 */
[----:B------:R-:W2:Y:S01]  /*b6d0*/  MUFU.EX2 R36, R45 ;  /* 0x0000002d00247308 */ /* 0x000ea20000000800 */
[----:B---3--:R-:W-:-:S07]  /*b6e0*/  FADD.FTZ R31, R67, R0 ;  /* 0x00000000431f7221 */ /* 0x008fce0000010000 */
[----:B------:R-:W-:Y:S01]  /*b6f0*/  MUFU.EX2 R26, R26 ;  /* 0x0000001a001a7308 */ /* 0x000fe20000000800 */
[C---:B-1----:R-:W-:Y:S01]  /*b700*/  F2FP.BF16.F32.PACK_AB R163, R3.reuse, R28 ;  /* 0x0000001c03a3723e */ /* 0x042fe200000010ff */
[----:B------:R-:W-:-:S06]  /*b710*/  FADD.FTZ R3, R3, R24 ;  /* 0x0000001803037221 */ /* 0x000fcc0000010000 */
[----:B------:R-:W1:Y:S01]  /*b720*/  MUFU.EX2 R27, R27 ;  /* 0x0000001b001b7308 */ /* 0x000e620000000800 */
[C---:B--2---:R-:W-:Y:S01]  /*b730*/  F2FP.BF16.F32.PACK_AB R162, R36.reuse, R67 ;  /* 0x0000004324a2723e */ /* 0x044fe200000010ff */
[----:B------:R-:W-:-:S04]  /*b740*/  FADD.FTZ R36, R36, R31 ;  /* 0x0000001f24247221 */ /* 0x000fc80000010000 */
[----:B------:R0:W-:Y:S02]  /*b750*/  STSM.16.M88.4 [R200], R160 ;  /* 0x000000a0c8007844 */ /* 0x0001e40000000200 */
[----:B------:R-:W-:Y:S08]  /*b760*/  MUFU.EX2 R69, R69 ;  /* 0x0000004500457308 */ /* 0x000ff00000000800 */
[----:B------:R-:W2:Y:S01]  /*b770*/  MUFU.EX2 R38, R49 ;  /* 0x0000003100267308 */ /* 0x000ea20000000800 */
[----:B-1----:R-:W-:Y:S01]  /*b780*/  F2FP.BF16.F32.PACK_AB R165, R27, R26 ;  /* 0x0000001a1ba5723e */ /* 0x002fe200000010ff */
[----:B------:R-:W-:-:S04]  /*b790*/  FADD.FTZ R26, R26, R3 ;  /* 0x000000031a1a7221 */ /* 0x000fc80000010000 */
[----:B------:R-:W-:Y:S02]  /*b7a0*/  FADD.FTZ R26, R27, R26 ;  /* 0x0000001a1b1a7221 */ /* 0x000fe40000010000 */
[----:B------:R-:W1:Y:S08]  /*b7b0*/  MUFU.EX2 R29, R29 ;  /* 0x0000001d001d7308 */ /* 0x000e700000000800 */
[----:B------:R-:W3:Y:S01]  /*b7c0*/  MUFU.EX2 R30, R55 ;  /* 0x00000037001e7308 */ /* 0x000ee20000000800 */
[----:B--2---:R-:W-:Y:S01]  /*b7d0*/  F2FP.BF16.F32.PACK_AB R164, R38, R69 ;  /* 0x0000004526a4723e */ /* 0x004fe200000010ff */
[----:B------:R-:W-:-:S04]  /*b7e0*/  FADD.FTZ R69, R69, R36 ;  /* 0x0000002445457221 */ /* 0x000fc80000010000 */
[----:B------:R-:W-:Y:S02]  /*b7f0*/  FADD.FTZ R38, R38, R69 ;  /* 0x0000004526267221 */ /* 0x000fe40000010000 */
[----:B------:R-:W-:Y:S01]  /*b800*/  MUFU.EX2 R25, R25 ;  /* 0x0000001900197308 */ /* 0x000fe20000000800 */
[----:B-1----:R-:W-:-:S07]  /*b810*/  FADD.FTZ R3, R29, R26 ;  /* 0x0000001a1d037221 */ /* 0x002fce0000010000 */
[----:B------:R-:W1:Y:S01]  /*b820*/  MUFU.EX2 R32, R32 ;  /* 0x0000002000207308 */ /* 0x000e620000000800 */
[C---:B---3--:R-:W-:Y:S01]  /*b830*/  F2FP.BF16.F32.PACK_AB R167, R30.reuse, R29 ;  /* 0x0000001d1ea7723e */ /* 0x048fe200000010ff */
[----:B------:R-:W-:Y:S01]  /*b840*/  FADD.FTZ R3, R30, R3 ;  /* 0x000000031e037221 */ /* 0x000fe20000010000 */
[----:B-1----:R-:W-:Y:S01]  /*b850*/  F2FP.BF16.F32.PACK_AB R166, R32, R25 ;  /* 0x0000001920a6723e */ /* 0x002fe200000010ff */
[----:B------:R-:W-:-:S04]  /*b860*/  FADD.FTZ R25, R25, R38 ;  /* 0x0000002619197221 */ /* 0x000fc80000010000 */
[----:B------:R0:W-:Y:S01]  /*b870*/  STSM.16.M88.4 [R199], R164 ;  /* 0x000000a4c7007844 */ /* 0x0001e20000000200 */
[----:B------:R-:W-:Y:S01]  /*b880*/  FADD.FTZ R0, R32, R25 ;  /* 0x0000001920007221 */ /* 0x000fe20000010000 */
[----:B------:R-:W-:Y:S06]  /*b890*/  @!P0 BRA `(.L_x_4785) ;  /* 0x0000000000048947 */ /* 0x000fec0003800000 */
[----:B------:R-:W-:Y:S01]  /*b8a0*/  BPT.TRAP 0x1 ;  /* 0x000000040000795c */ /* 0x000fe20000300000 */
.L_x_4785:
[----:B------:R1:W2:Y:S01]  /*b8b0*/  SYNCS.PHASECHK.TRANS64.TRYWAIT P2, [R20+URZ+0x28c50], R21 ;  /* 0x028c5015140075a7 */ /* 0x0002a2000804017f */
[----:B------:R-:W-:Y:S05]  /*b8c0*/  @!P0 BRA `(.L_x_4786) ;  /* 0x0000000000048947 */ /* 0x000fea0003800000 */
[----:B------:R-:W-:Y:S01]  /*b8d0*/  BPT.TRAP 0x1 ;  /* 0x000000040000795c */ /* 0x000fe20000300000 */
.L_x_4786:
[----:B------:R-:W3:Y:S01]  /*b8e0*/  @P5 LDC R26, c[0x0][0x44c] ;  /* 0x00011300ff1a5b82 */ /* 0x000ee20000000800 */
[----:B------:R-:W-:Y:S01]  /*b8f0*/  ULDC UR39, c[0x0][0x988] ;  /* 0x0002620000277ab9 */ /* 0x000fe20000000800 */
[----:B------:R-:W-:Y:S01]  /*b900*/  ULDC UR40, c[0x0][0x988] ;  /* 0x0002620000287ab9 */ /* 0x000fe20000000800 */
[----:B------:R-:W-:Y:S01]  /*b910*/  BSSY B0, `(.L_x_4787) ;  /* 0x0000006000007945 */ /* 0x000fe20003800000 */
[----:B------:R-:W-:-:S04]  /*b920*/  IMAD R28, R18, 0x1000, R191 ;  /* 0x00001000121c7824 */ /* 0x000fc800078e02bf */
[----:B------:R-:W4:Y:S01]  /*b930*/  @P5 LDC R30, c[0x0][0x450] ;  /* 0x00011400ff1e5b82 */ /* 0x000f220000000800 */
[----:B--2---:R-:W-:Y:S05]  /*b940*/  @P2 BRA `(.L_x_4788) ;  /* 0x0000000000082947 */ /* 0x004fea0003800000 */
[----:B------:R-:W2:Y:S02]  /*b950*/  SYNCS.PHASECHK.TRANS64.TRYWAIT P2, [R20+URZ+0x28c50], R21 ;  /* 0x028c5015140075a7 */ /* 0x000ea4000804017f */
[----:B--2---:R-:W-:Y:S05]  /*b960*/  @!P2 BRA `(.L_x_4789) ;  /* 0x000001380004a947 */ /* 0x004fea0003800000 */
.L_x_4788:
[----:B------:R-:W-:Y:S05]  /*b970*/  BSYNC B0 ;  /* 0x0000000000007941 */ /* 0x000fea0003800000 */
.L_x_4787:
[----:B------:R-:W5:Y:S01]  /*b980*/  LDC R24, c[0x0][0x448] ;  /* 0x00011200ff187b82 */ /* 0x000f620000000800 */
[----:B------:R-:W-:Y:S01]  /*b990*/  IMAD.MOV.U32 R25, RZ, RZ, 0x40000040 ;  /* 0x40000040ff197424 */ /* 0x000fe200078e00ff */
[----:B------:R-:W-:Y:S01]  /*b9a0*/  BSSY B0, `(.L_x_4790) ;  /* 0x000023c000007945 */ /* 0x000fe20003800000 */
[----:B-12---:R-:W-:Y:S02]  /*b9b0*/  IMAD.MOV.U32 R21, RZ, RZ, R195 ;  /* 0x000000ffff157224 */ /* 0x006fe400078e00c3 */
[----:B------:R-:W-:Y:S01]  /*b9c0*/  IMAD.MOV.U32 R29, RZ, RZ, 0x40000040 ;  /* 0x40000040ff1d7424 */ /* 0x000fe200078e00ff */
[C---:B------:R-:W-:Y:S01]  /*b9d0*/  R2UR UR7, R25.reuse ;  /* 0x00000000190772ca */ /* 0x040fe200000e0000 */
[----:B------:R-:W-:Y:S01]  /*b9e0*/  VIADD R216, R168, 0xfffffffe ;  /* 0xfffffffea8d87836 */ /* 0x000fe20000000000 */
[----:B------:R-:W-:Y:S01]  /*b9f0*/  R2UR UR11, R25 ;  /* 0x00000000190b72ca */ /* 0x000fe200000e0000 */
[----:B------:R-:W-:Y:S01]  /*ba00*/  @!P1 VIADD R20, R20, 0x28c60 ;  /* 0x00028c6014149836 */ /* 0x000fe20000000000 */
[----:B------:R-:W-:-:S04]  /*ba10*/  R2UR UR19, R29 ;  /* 0x000000001d1372ca */ /* 0x000fc800000e0000 */
[----:B------:R-:W-:Y:S02]  /*ba20*/  @!P1 PRMT R20, RZ, 0x654, R20 ;  /* 0x00000654ff149816 */ /* 0x000fe40000000014 */
[----:B-----5:R-:W-:Y:S01]  /*ba30*/  ISETP.NE.AND P2, PT, R24, 0x1, PT ;  /* 0x000000011800780c */ /* 0x020fe20003f45270 */
[----:B------:R-:W-:-:S05]  /*ba40*/  IMAD.MOV.U32 R24, RZ, RZ, R28 ;  /* 0x000000ffff187224 */ /* 0x000fca00078e001c */
[----:B------:R-:W-:Y:S01]  /*ba50*/  R2UR UR6, R24 ;  /* 0x00000000180672ca */ /* 0x000fe200000e0000 */
[----:B------:R-:W-:-:S05]  /*ba60*/  VIADD R24, R28, 0x80 ;  /* 0x000000801c187836 */ /* 0x000fca0000000000 */
[----:B------:R-:W-:Y:S01]  /*ba70*/  R2UR UR10, R24 ;  /* 0x00000000180a72ca */ /* 0x000fe200000e0000 */
[----:B---3--:R-:W-:-:S04]  /*ba80*/  @P2 IMAD.HI.U32 R27, R195, R26, RZ ;  /* 0x0000001ac31b2227 */ /* 0x008fc800078e00ff */
[C---:B------:R-:W-:Y:S01]  /*ba90*/  VIADD R26, R28.reuse, 0x100 ;  /* 0x000001001c1a7836 */ /* 0x040fe20000000000 */
[----:B----4-:R-:W-:Y:S01]  /*baa0*/  @P2 SHF.R.U32.HI R21, RZ, R30, R27 ;  /* 0x0000001eff152219 */ /* 0x010fe2000001161b */
[----:B------:R-:W-:Y:S02]  /*bab0*/  VIADD R28, R28, 0x180 ;  /* 0x000001801c1c7836 */ /* 0x000fe40000000000 */
[----:B------:R-:W-:Y:S01]  /*bac0*/  IMAD.MOV.U32 R27, RZ, RZ, 0x40000040 ;  /* 0x40000040ff1b7424 */ /* 0x000fe200078e00ff */
[----:B------:R-:W-:Y:S02]  /*bad0*/  R2UR UR14, R26 ;  /* 0x000000001a0e72ca */ /* 0x000fe400000e0000 */
[----:B------:R-:W-:Y:S02]  /*bae0*/  R2UR UR18, R28 ;  /* 0x000000001c1272ca */ /* 0x000fe400000e0000 */
[----:B------:R-:W-:Y:S02]  /*baf0*/  R2UR UR15, R27 ;  /* 0x000000001b0f72ca */ /* 0x000fe400000e0000 */
[----:B------:R-:W-:Y:S01]  /*bb00*/  WARPGROUP.ARRIVE ;  /* 0x00000000000079c5 */ /* 0x000fe20000000000 */
[----:B------:R-:W-:-:S05]  /*bb10*/  IADD3 R21, R21, R196, -R194 ;  /* 0x000000c415157210 */ /* 0x000fca0007ffe8c2 */
[----:B------:R-:W-:Y:S03]  /*bb20*/  HGMMA.64x256x16.F32.BF16 R24, R152, gdesc[UR4].tnspB, RZ, !UPT, gsb0 ;  /* 0x43e0000498187df0 */ /* 0x000fe6000c0018ff */
[----:B------:R-:W-:Y:S02]  /*bb30*/  WARPGROUP.DEPBAR.LE gsb0, 0x0 ;  /* 0x00008000000079c5 */ /* 0x000fe40000010000 */
[----:B------:R-:W-:Y:S01]  /*bb40*/  WARPGROUP.ARRIVE ;  /* 0x00000000000079c5 */ /* 0x000fe20000000000 */
[----:B0-----:R-:W-:-:S04]  /*bb50*/  SHF.R.S32.HI R152, RZ, 0x1f, R21 ;  /* 0x0000001fff987819 */ /* 0x001fc80000011415 */
[----:B------:R-:W-:-:S15]  /*bb60*/  LEA.HI R152, R152, R21, RZ, 0x6 ;  /* 0x0000001598987211 */ /* 0x000fde00078f30ff */
[----:B------:R-:W-:-:S03]  /*bb70*/  NOP ;  /* 0x0000000000007918 */ /* 0x000fc60000000000 */
[----:B------:R-:W-:Y:S01]  /*bb80*/  HGMMA.64x256x16.F32.BF16 R24, R156, gdesc[UR8].tnspB, R24, gsb0 ;  /* 0x43e000089c187df0 */ /* 0x000fe20008001818 */
[----:B------:R-:W-:-:S04]  /*bb90*/  SHF.R.S32.HI R152, RZ, 0x6, R152 ;  /* 0x00000006ff987819 */ /* 0x000fc80000011498 */
[----:B------:R-:W-:-:S04]  /*bba0*/  VIMNMX R215, R201, R152, !PT ;  /* 0x00000098c9d77248 */ /* 0x000fc80007fe0100 */
[----:B------:R-:W-:Y:S01]  /*bbb0*/  ISETP.GE.AND P2, PT, R216, R215, PT ;  /* 0x000000d7d800720c */ /* 0x000fe20003f46270 */
[----:B------:R-:W-:Y:S02]  /*bbc0*/  WARPGROUP.DEPBAR.LE gsb0, 0x0 ;  /* 0x00008000000079c5 */ /* 0x000fe40000010000 */
[----:B------:R-:W-:-:S15]  /*bbd0*/  WARPGROUP.ARRIVE ;  /* 0x00000000000079c5 */ /* 0x000fde0000000000 */
[----:B------:R-:W-:-:S01]  /*bbe0*/  NOP ;  /* 0x0000000000007918 */ /* 0x000fc20000000000 */
        /* <DEDUP_REMOVED lines=16> */
[----:B------:R-:W-:Y:S01]  /*bcf0*/  BSSY B1, `(.L_x_4791) ;  /* 0x0000206000017945 */ /* 0x000fe20003800000 */
[----:B------:R-:W-:Y:S02]  /*bd00*/  IMAD.MOV.U32 R227, RZ, RZ, R14 ;  /* 0x000000ffffe37224 */ /* 0x000fe400078e000e */
[----:B------:R-:W-:Y:S02]  /*bd10*/  IMAD.MOV.U32 R21, RZ, RZ, R15 ;  /* 0x000000ffff157224 */ /* 0x000fe400078e000f */
[----:B------:R-:W-:-:S07]  /*bd20*/  IMAD.MOV.U32 R226, RZ, RZ, R18 ;  /* 0x000000ffffe27224 */ /* 0x000fce00078e0012 */
.L_x_4802:
[----:B------:R-:W-:-:S05]  /*bd30*/  VIADD R18, R226, 0x1 ;  /* 0x00000001e2127836 */ /* 0x000fca0000000000 */
[----:B------:R-:W-:-:S04]  /*bd40*/  ISETP.NE.AND P2, PT, R18, 0x2, PT ;  /* 0x000000021200780c */ /* 0x000fc80003f45270 */
[----:B------:R-:W-:Y:S02]  /*bd50*/  SEL R12, RZ, 0x1, P2 ;  /* 0x00000001ff0c7807 */ /* 0x000fe40001000000 */
[----:B------:R-:W-:Y:S02]  /*bd60*/  SEL R18, R18, RZ, P2 ;  /* 0x000000ff12127207 */ /* 0x000fe40001000000 */
[----:B------:R-:W-:Y:S01]  /*bd70*/  LOP3.LUT R22, R22, R12, RZ, 0x3c, !PT ;  /* 0x0000000c16167212 */ /* 0x000fe200078e3cff */
[----:B-1----:R-:W-:Y:S06]  /*bd80*/  @!P0 BRA `(.L_x_4792) ;  /* 0x0000000000048947 */ /* 0x002fec0003800000 */
[----:B------:R-:W-:Y:S01]  /*bd90*/  BPT.TRAP 0x1 ;  /* 0x000000040000795c */ /* 0x000fe20000300000 */
.L_x_4792:
[----:B------:R-:W-:Y:S01]  /*bda0*/  IMAD R217, R18, 0x8, R2 ;  /* 0x0000000812d97824 */ /* 0x000fe200078e0202 */
[----:B0-----:R-:W-:-:S04]  /*bdb0*/  SHF.L.U32 R20, R22, 0x1f, RZ ;  /* 0x0000001f16147819 */ /* 0x001fc800000006ff */
[----:B------:R0:W1:Y:S01]  /*bdc0*/  SYNCS.PHASECHK.TRANS64.TRYWAIT P2, [R217+URZ+0x28c30], R20 ;  /* 0x028c3014d90075a7 */ /* 0x000062000804017f */
[----:B------:R-:W-:Y:S05]  /*bdd0*/  @!P0 BRA `(.L_x_4793) ;  /* 0x0000000000048947 */ /* 0x000fea0003800000 */
[----:B------:R-:W-:Y:S01]  /*bde0*/  BPT.TRAP 0x1 ;  /* 0x000000040000795c */ /* 0x000fe20000300000 */
.L_x_4793:
[----:B------:R-:W2:Y:S01]  /*bdf0*/  LDC R12, c[0x0][0x448] ;  /* 0x00011200ff0c7b82 */ /* 0x000ea20000000800 */
[----:B------:R-:W-:Y:S01]  /*be00*/  BSSY B2, `(.L_x_4794) ;  /* 0x000000a000027945 */ /* 0x000fe20003800000 */
[----:B--2---:R-:W-:Y:S01]  /*be10*/  ISETP.NE.AND P3, PT, R12, 0x1, PT ;  /* 0x000000010c00780c */ /* 0x004fe20003f65270 */
[----:B------:R-:W-:-:S12]  /*be20*/  IMAD.IADD R12, R204, 0x1, R195 ;  /* 0x00000001cc0c7824 */ /* 0x000fd800078e02c3 */
[----:B------:R-:W2:Y:S08]  /*be30*/  @P3 LDC R15, c[0x0][0x44c] ;  /* 0x00011300ff0f3b82 */ /* 0x000eb00000000800 */
[----:B------:R-:W3:Y:S01]  /*be40*/  @P3 LDC R14, c[0x0][0x450] ;  /* 0x00011400ff0e3b82 */ /* 0x000ee20000000800 */
[----:B--2---:R-:W-:-:S05]  /*be50*/  @P3 IMAD.HI.U32 R15, R12, R15, RZ ;  /* 0x0000000f0c0f3227 */ /* 0x004fca00078e00ff */
[----:B---3--:R-:W-:Y:S01]  /*be60*/  @P3 SHF.R.U32.HI R12, RZ, R14, R15 ;  /* 0x0000000eff0c3219 */ /* 0x008fe2000001160f */
[----:B-1----:R-:W-:Y:S06]  /*be70*/  @P2 BRA `(.L_x_4795) ;  /* 0x0000000000082947 */ /* 0x002fec0003800000 */
[----:B------:R-:W1:Y:S02]  /*be80*/  SYNCS.PHASECHK.TRANS64.TRYWAIT P2, [R217+URZ+0x28c30], R20 ;  /* 0x028c3014d90075a7 */ /* 0x000e64000804017f */
[----:B-1----:R-:W-:Y:S05]  /*be90*/  @!P2 BRA `(.L_x_4796) ;  /* 0x0000013000cca947 */ /* 0x002fea0003800000 */
.L_x_4795:
[----:B------:R-:W-:Y:S05]  /*bea0*/  BSYNC B2 ;  /* 0x0000000000027941 */ /* 0x000fea0003800000 */
.L_x_4794:
[----:B------:R-:W-:Y:S01]  /*beb0*/  IMAD.MOV.U32 R14, RZ, RZ, -0x40 ;  /* 0xffffffc0ff0e7424 */ /* 0x000fe200078e00ff */
[----:B------:R-:W-:Y:S01]  /*bec0*/  R2UR UR4, R4 ;  /* 0x00000000040472ca */ /* 0x000fe200000e0000 */
[----:B------:R-:W-:Y:S01]  /*bed0*/  IMAD R154, R18, 0x200, R13 ;  /* 0x00000200129a7824 */ /* 0x000fe200078e020d */
[----:B------:R-:W-:Y:S01]  /*bee0*/  R2UR UR5, R5 ;  /* 0x00000000050572ca */ /* 0x000fe200000e0000 */
[----:B------:R-:W-:Y:S01]  /*bef0*/  IMAD R14, R216, R14, 0x1 ;  /* 0x00000001d80e7424 */ /* 0x000fe200078e020e */
[----:B------:R-:W-:Y:S01]  /*bf00*/  R2UR UR8, R10 ;  /* 0x000000000a0872ca */ /* 0x000fe200000e0000 */
[----:B------:R-:W-:Y:S01]  /*bf10*/  IMAD.MOV.U32 R155, RZ, RZ, 0x40000040 ;  /* 0x40000040ff9b7424 */ /* 0x000fe200078e00ff */
[C---:B------:R-:W-:Y:S01]  /*bf20*/  R2UR UR6, R154.reuse ;  /* 0x000000009a0672ca */ /* 0x040fe200000e0000 */
[----:B------:R-:W-:Y:S01]  /*bf30*/  VIADD R152, R154, 0x2 ;  /* 0x000000029a987836 */ /* 0x000fe20000000000 */
[----:B------:R-:W-:Y:S01]  /*bf40*/  IADD3 R14, R196, R14, -R203 ;  /* 0x0000000ec40e7210 */ /* 0x000fe20007ffe8cb */
[----:B------:R-:W-:Y:S01]  /*bf50*/  IMAD.MOV.U32 R153, RZ, RZ, 0x40000040 ;  /* 0x40000040ff997424 */ /* 0x000fe200078e00ff */
[----:B------:R-:W-:Y:S01]  /*bf60*/  R2UR UR7, R155 ;  /* 0x000000009b0772ca */ /* 0x000fe200000e0000 */
[----:B------:R-:W2:Y:S01]  /*bf70*/  SHFL.IDX PT, R228, R12, RZ, 0x1c1f ;  /* 0x001c1fff0ce47589 */ /* 0x000ea200000e0000 */
[----:B------:R-:W-:Y:S01]  /*bf80*/  R2UR UR10, R152 ;  /* 0x00000000980a72ca */ /* 0x000fe200000e0000 */
[----:B------:R-:W-:Y:S01]  /*bf90*/  IMAD.IADD R15, R14, 0x1, -R194 ;  /* 0x000000010e0f7824 */ /* 0x000fe200078e0ac2 */
[----:B------:R-:W-:Y:S01]  /*bfa0*/  R2UR UR11, R153 ;  /* 0x00000000990b72ca */ /* 0x000fe200000e0000 */
[C---:B------:R-:W-:Y:S01]  /*bfb0*/  VIADD R14, R154.reuse, 0x4 ;  /* 0x000000049a0e7836 */ /* 0x040fe20000000000 */
[----:B------:R-:W-:Y:S01]  /*bfc0*/  R2UR UR19, R155 ;  /* 0x000000009b1372ca */ /* 0x000fe200000e0000 */
[----:B------:R-:W-:Y:S01]  /*bfd0*/  VIADD R154, R154, 0x6 ;  /* 0x000000069a9a7836 */ /* 0x000fe20000000000 */
[----:B------:R-:W-:Y:S01]  /*bfe0*/  R2UR UR9, R11 ;  /* 0x000000000b0972ca */ /* 0x000fe200000e0000 */
[----:B------:R-:W3:Y:S01]  /*bff0*/  SHFL.IDX PT, R12, R12, 0x1, 0x1c1f ;  /* 0x003c1f000c0c7f89 */ /* 0x000ee200000e0000 */
        /* <DEDUP_REMOVED lines=8> */
[----:B------:R-:W-:Y:S01]  /*c080*/  LOP3.LUT R19, R19, 0xdfffffff, RZ, 0xc0, !PT ;  /* 0xdfffffff13137812 */ /* 0x000fe200078ec0ff */
[----:B--2---:R-:W-:Y:S01]  /*c090*/  IMAD.IADD R228, R15, 0x1, R228 ;  /* 0x000000010fe47824 */ /* 0x004fe200078e02e4 */
[----:B------:R-:W-:-:S02]  /*c0a0*/  LOP3.LUT R231, R231, 0xfffffffe, RZ, 0xc0, !PT ;  /* 0xfffffffee7e77812 */ /* 0x000fc400078ec0ff */
[----:B------:R-:W-:-:S04]  /*c0b0*/  @P1 LOP3.LUT R19, R19, 0x20000000, RZ, 0xfc, !PT ;  /* 0x2000000013131812 */ /* 0x000fc800078efcff */
[----:B------:R-:W-:Y:S01]  /*c0c0*/  LOP3.LUT R19, R19, 0xefffffff, RZ, 0xc0, !PT ;  /* 0xefffffff13137812 */ /* 0x000fe200078ec0ff */
[----:B---3--:R-:W-:Y:S02]  /*c0d0*/  IMAD.IADD R12, R15, 0x1, R12 ;  /* 0x000000010f0c7824 */ /* 0x008fe400078e020c */
[----:B------:R-:W-:Y:S01]  /*c0e0*/  IMAD.MOV.U32 R15, RZ, RZ, 0x40000040 ;  /* 0x40000040ff0f7424 */ /* 0x000fe200078e00ff */
[----:B------:R-:W-:Y:S02]  /*c0f0*/  @P0 LOP3.LUT R19, R19, 0x10000000, RZ, 0xfc, !PT ;  /* 0x1000000013130812 */ /* 0x000fe400078efcff */
[C---:B------:R-:W-:Y:S02]  /*c100*/  ISETP.GT.AND P1, PT, R12.reuse, 0x21, PT ;  /* 0x000000210c00780c */ /* 0x040fe40003f24270 */
[----:B------:R-:W-:Y:S02]  /*c110*/  R2UR UR15, R15 ;  /* 0x000000000f0f72ca */ /* 0x000fe400000e0000 */
[----:B------:R-:W-:-:S02]  /*c120*/  ISETP.GT.AND P2, PT, R12, 0x29, PT ;  /* 0x000000290c00780c */ /* 0x000fc40003f44270 */
[C---:B------:R-:W-:Y:S02]  /*c130*/  ISETP.GT.AND P0, PT, R12.reuse, 0x28, PT ;  /* 0x000000280c00780c */ /* 0x040fe40003f04270 */
[C---:B------:R-:W-:Y:S02]  /*c140*/  ISETP.GT.AND P3, PT, R12.reuse, 0x30, PT ;  /* 0x000000300c00780c */ /* 0x040fe40003f64270 */
[----:B------:R-:W-:Y:S02]  /*c150*/  LOP3.LUT R19, R19, 0xbfffffff, RZ, 0xc0, !PT ;  /* 0xbfffffff13137812 */ /* 0x000fe400078ec0ff */
[----:B------:R-:W-:Y:S02]  /*c160*/  ISETP.GT.AND P4, PT, R12, 0x31, PT ;  /* 0x000000310c00780c */ /* 0x000fe40003f84270 */
[----:B------:R-:W-:Y:S02]  /*c170*/  @P1 LOP3.LUT R19, R19, 0x40000000, RZ, 0xfc, !PT ;  /* 0x4000000013131812 */ /* 0x000fe400078efcff */
[----:B------:R-:W-:-:S02]  /*c180*/  ISETP.GT.AND P1, PT, R228, RZ, PT ;  /* 0x000000ffe400720c */ /* 0x000fc40003f24270 */
[----:B------:R-:W-:Y:S02]  /*c190*/  @P2 LOP3.LUT R231, R231, 0x1, RZ, 0xfc, !PT ;  /* 0x00000001e7e72812 */ /* 0x000fe400078efcff */
[----:B------:R-:W-:Y:S02]  /*c1a0*/  LOP3.LUT R19, R19, 0x7fffffff, RZ, 0xc0, !PT ;  /* 0x7fffffff13137812 */ /* 0x000fe400078ec0ff */
[----:B------:R-:W-:Y:S02]  /*c1b0*/  LOP3.LUT R231, R231, 0xfffffffd, RZ, 0xc0, !PT ;  /* 0xfffffffde7e77812 */ /* 0x000fe400078ec0ff */
[----:B------:R-:W-:Y:S02]  /*c1c0*/  @P0 LOP3.LUT R19, R19, 0x80000000, RZ, 0xfc, !PT ;  /* 0x8000000013130812 */ /* 0x000fe400078efcff */
[----:B------:R-:W-:Y:S02]  /*c1d0*/  @P3 LOP3.LUT R231, R231, 0x2, RZ, 0xfc, !PT ;  /* 0x00000002e7e73812 */ /* 0x000fe400078efcff */
[----:B------:R-:W-:-:S02]  /*c1e0*/  ISETP.GT.AND P3, PT, R228, 0x1, PT ;  /* 0x00000001e400780c */ /* 0x000fc40003f64270 */
[C---:B------:R-:W-:Y:S02]  /*c1f0*/  ISETP.GT.AND P2, PT, R228.reuse, 0x8, PT ;  /* 0x00000008e400780c */ /* 0x040fe40003f44270 */
[----:B------:R-:W-:Y:S02]  /*c200*/  ISETP.GT.AND P0, PT, R228, 0x9, PT ;  /* 0x00000009e400780c */ /* 0x000fe40003f04270 */
        /* <DEDUP_REMOVED lines=20> */
[----:B------:R-:W-:Y:S02]  /*c350*/  ISETP.GT.AND P0, PT, R228, 0x19, PT ;  /* 0x00000019e400780c */ /* 0x000fe40003f04270 */
[----:B------:R-:W-:-:S02]  /*c360*/  ISETP.GT.AND P1, PT, R12, RZ, PT ;  /* 0x000000ff0c00720c */ /* 0x000fc40003f24270 */
[----:B------:R-:W-:Y:S02]  /*c370*/  FSEL R161, R161, -INF , P3 ;  /* 0xff800000a1a17808 */ /* 0x000fe40001800000 */
[----:B------:R-:W-:Y:S02]  /*c380*/  FSEL R164, R164, -INF , P2 ;  /* 0xff800000a4a47808 */ /* 0x000fe40001000000 */
[----:B------:R-:W-:Y:S02]  /*c390*/  FSEL R165, R165, -INF , P0 ;  /* 0xff800000a5a57808 */ /* 0x000fe40000000000 */
[----:B------:R-:W-:Y:S02]  /*c3a0*/  FSEL R154, R154, -INF , P1 ;  /* 0xff8000009a9a7808 */ /* 0x000fe40000800000 */
[C---:B------:R-:W-:Y:S02]  /*c3b0*/  ISETP.GT.AND P3, PT, R12.reuse, 0x1, PT ;  /* 0x000000010c00780c */ /* 0x040fe40003f64270 */
[----:B------:R-:W-:-:S02]  /*c3c0*/  ISETP.GT.AND P2, PT, R12, 0x8, PT ;  /* 0x000000080c00780c */ /* 0x000fc40003f44270 */
[C---:B------:R-:W-:Y:S02]  /*c3d0*/  ISETP.GT.AND P0, PT, R12.reuse, 0x9, PT ;  /* 0x000000090c00780c */ /* 0x040fe40003f04270 */
[----:B------:R-:W-:Y:S02]  /*c3e0*/  ISETP.GT.AND P1, PT, R12, 0x10, PT ;  /* 0x000000100c00780c */ /* 0x000fe40003f24270 */
[----:B------:R-:W-:Y:S02]  /*c3f0*/  FSEL R155, R155, -INF , P3 ;  /* 0xff8000009b9b7808 */ /* 0x000fe40001800000 */
[----:B------:R-:W-:Y:S02]  /*c400*/  FSEL R158, R158, -INF , P2 ;  /* 0xff8000009e9e7808 */ /* 0x000fe40001000000 */
[----:B------:R-:W-:Y:S02]  /*c410*/  FSEL R159, R159, -INF , P0 ;  /* 0xff8000009f9f7808 */ /* 0x000fe40000000000 */
[----:B------:R-:W-:-:S02]  /*c420*/  FSEL R162, R162, -INF , P1 ;  /* 0xff800000a2a27808 */ /* 0x000fc40000800000 */
[C---:B------:R-:W-:Y:S02]  /*c430*/  ISETP.GT.AND P3, PT, R12.reuse, 0x11, PT ;  /* 0x000000110c00780c */ /* 0x040fe40003f64270 */
[C---:B------:R-:W-:Y:S02]  /*c440*/  ISETP.GT.AND P2, PT, R12.reuse, 0x18, PT ;  /* 0x000000180c00780c */ /* 0x040fe40003f44270 */
[C---:B------:R-:W-:Y:S02]  /*c450*/  ISETP.GT.AND P0, PT, R12.reuse, 0x19, PT ;  /* 0x000000190c00780c */ /* 0x040fe40003f04270 */
[----:B------:R-:W-:Y:S02]  /*c460*/  ISETP.GT.AND P1, PT, R12, 0x20, PT ;  /* 0x000000200c00780c */ /* 0x000fe40003f24270 */
[----:B------:R-:W-:Y:S02]  /*c470*/  FMNMX.FTZ R12, R154, R227, !PT ;  /* 0x000000e39a0c7209 */ /* 0x000fe40007810000 */
[----:B------:R-:W-:-:S02]  /*c480*/  FSEL R163, R163, -INF , P3 ;  /* 0xff800000a3a37808 */ /* 0x000fc40001800000 */
[----:B------:R-:W-:Y:S02]  /*c490*/  FMNMX.FTZ R12, R155, R12, !PT ;  /* 0x0000000c9b0c7209 */ /* 0x000fe40007810000 */
[----:B------:R-:W-:Y:S02]  /*c4a0*/  FSEL R166, R166, -INF , P2 ;  /* 0xff800000a6a67808 */ /* 0x000fe40001000000 */
[----:B------:R-:W-:Y:S02]  /*c4b0*/  FMNMX.FTZ R12, R158, R12, !PT ;  /* 0x0000000c9e0c7209 */ /* 0x000fe40007810000 */
[----:B------:R-:W-:Y:S02]  /*c4c0*/  FSEL R167, R167, -INF , P0 ;  /* 0xff800000a7a77808 */ /* 0x000fe40000000000 */
[----:B------:R-:W-:Y:S02]  /*c4d0*/  FMNMX.FTZ R12, R159, R12, !PT ;  /* 0x0000000c9f0c7209 */ /* 0x000fe40007810000 */
[----:B------:R-:W-:-:S02]  /*c4e0*/  FSEL R170, R170, -INF , P1 ;  /* 0xff800000aaaa7808 */ /* 0x000fc40000800000 */
[----:B------:R-:W-:Y:S02]  /*c4f0*/  FMNMX.FTZ R12, R162, R12, !PT ;  /* 0x0000000ca20c7209 */ /* 0x000fe40007810000 */
[----:B------:R-:W-:Y:S02]  /*c500*/  LOP3.LUT P1, RZ, R19, 0x40000000, RZ, 0xc0, !PT ;  /* 0x4000000013ff7812 */ /* 0x000fe4000782c0ff */
[----:B------:R-:W-:Y:S02]  /*c510*/  FMNMX.FTZ R12, R163, R12, !PT ;  /* 0x0000000ca30c7209 */ /* 0x000fe40007810000 */
[----:B------:R-:W-:Y:S02]  /*c520*/  LOP3.LUT P0, RZ, R19, 0x80000000, RZ, 0xc0, !PT ;  /* 0x8000000013ff7812 */ /* 0x000fe4000780c0ff */
[----:B------:R-:W-:Y:S02]  /*c530*/  FMNMX.FTZ R12, R166, R12, !PT ;  /* 0x0000000ca60c7209 */ /* 0x000fe40007810000 */
[----:B------:R-:W-:-:S02]  /*c540*/  FSEL R171, R171, -INF , P1 ;  /* 0xff800000abab7808 */ /* 0x000fc40000800000 */
[----:B------:R-:W-:Y:S02]  /*c550*/  FMNMX.FTZ R12, R167, R12, !PT ;  /* 0x0000000ca70c7209 */ /* 0x000fe40007810000 */
[----:B------:R-:W-:Y:S02]  /*c560*/  LOP3.LUT P2, RZ, R231, 0x1, RZ, 0xc0, !PT ;  /* 0x00000001e7ff7812 */ /* 0x000fe4000784c0ff */
[----:B------:R-:W-:Y:S02]  /*c570*/  FMNMX.FTZ R12, R170, R12, !PT ;  /* 0x0000000caa0c7209 */ /* 0x000fe40007810000 */
[----:B------:R-:W-:Y:S02]  /*c580*/  FSEL R174, R174, -INF , P0 ;  /* 0xff800000aeae7808 */ /* 0x000fe40000000000 */
[----:B------:R-:W-:Y:S02]  /*c590*/  FMNMX.FTZ R12, R171, R12, !PT ;  /* 0x0000000cab0c7209 */ /* 0x000fe40007810000 */
[----:B------:R-:W-:-:S02]  /*c5a0*/  LOP3.LUT P3, RZ, R231, 0x2, RZ, 0xc0, !PT ;  /* 0x00000002e7ff7812 */ /* 0x000fc4000786c0ff */
[----:B------:R-:W-:Y:S02]  /*c5b0*/  FSEL R175, R175, -INF , P2 ;  /* 0xff800000afaf7808 */ /* 0x000fe40001000000 */
[----:B------:R-:W-:Y:S02]  /*c5c0*/  FMNMX.FTZ R12, R174, R12, !PT ;  /* 0x0000000cae0c7209 */ /* 0x000fe40007810000 */
        /* <DEDUP_REMOVED lines=8> */
[----:B------:R-:W-:Y:S02]  /*c650*/  LOP3.LUT P1, RZ, R19, 0x20000000, RZ, 0xc0, !PT ;  /* 0x2000000013ff7812 */ /* 0x000fe4000782c0ff */
[----:B------:R-:W-:-:S02]  /*c660*/  FMNMX.FTZ R12, R183, R12, !PT ;  /* 0x0000000cb70c7209 */ /* 0x000fc40007810000 */
[C---:B------:R-:W-:Y:S02]  /*c670*/  ISETP.GT.AND P6, PT, R228.reuse, 0x20, PT ;  /* 0x00000020e400780c */ /* 0x040fe40003fc4270 */
[----:B------:R-:W-:Y:S01]  /*c680*/  ISETP.GT.AND P5, PT, R228, 0x21, PT ;  /* 0x00000021e400780c */ /* 0x000fe20003fa4270 */
[----:B------:R-:W2:Y:S01]  /*c690*/  SHFL.BFLY PT, R14, R12, 0x2, 0x1f ;  /* 0x0c401f000c0e7f89 */ /* 0x000ea200000e0000 */
[----:B------:R-:W-:Y:S02]  /*c6a0*/  FSEL R168, R168, -INF , P6 ;  /* 0xff800000a8a87808 */ /* 0x000fe40003000000 */
[C---:B------:R-:W-:Y:S02]  /*c6b0*/  ISETP.GT.AND P4, PT, R228.reuse, 0x28, PT ;  /* 0x00000028e400780c */ /* 0x040fe40003f84270 */
[----:B------:R-:W-:Y:S02]  /*c6c0*/  FSEL R169, R169, -INF , P5 ;  /* 0xff800000a9a97808 */ /* 0x000fe40002800000 */
[----:B------:R-:W-:-:S02]  /*c6d0*/  ISETP.GT.AND P3, PT, R228, 0x29, PT ;  /* 0x00000029e400780c */ /* 0x000fc40003f64270 */
[----:B------:R-:W-:Y:S02]  /*c6e0*/  FSEL R172, R172, -INF , P4 ;  /* 0xff800000acac7808 */ /* 0x000fe40002000000 */
[----:B------:R-:W-:Y:S02]  /*c6f0*/  FSEL R173, R173, -INF , P3 ;  /* 0xff800000adad7808 */ /* 0x000fe40001800000 */
[C---:B------:R-:W-:Y:S02]  /*c700*/  ISETP.GT.AND P4, PT, R228.reuse, 0x30, PT ;  /* 0x00000030e400780c */ /* 0x040fe40003f84270 */
[----:B------:R-:W-:Y:S02]  /*c710*/  ISETP.GT.AND P3, PT, R228, 0x31, PT ;  /* 0x00000031e400780c */ /* 0x000fe40003f64270 */
[----:B------:R-:W-:Y:S02]  /*c720*/  FSEL R176, R176, -INF , P4 ;  /* 0xff800000b0b07808 */ /* 0x000fe40002000000 */
[----:B------:R-:W-:-:S02]  /*c730*/  ISETP.GT.AND P4, PT, R228, 0x38, PT ;  /* 0x00000038e400780c */ /* 0x000fc40003f84270 */
[----:B------:R-:W-:Y:S02]  /*c740*/  FSEL R177, R177, -INF , P3 ;  /* 0xff800000b1b17808 */ /* 0x000fe40001800000 */
[----:B------:R-:W-:Y:S02]  /*c750*/  ISETP.GT.AND P3, PT, R228, 0x39, PT ;  /* 0x00000039e400780c */ /* 0x000fe40003f64270 */
[----:B--2---:R-:W-:Y:S02]  /*c760*/  FMNMX.FTZ R14, R12, R14, !PT ;  /* 0x0000000e0c0e7209 */ /* 0x004fe40007810000 */
[----:B------:R-:W-:Y:S02]  /*c770*/  FSEL R180, R180, -INF , P4 ;  /* 0xff800000b4b47808 */ /* 0x000fe40002000000 */
[----:B------:R-:W-:Y:S01]  /*c780*/  FSEL R181, R181, -INF , P3 ;  /* 0xff800000b5b57808 */ /* 0x000fe20001800000 */
[----:B------:R-:W2:Y:S01]  /*c790*/  SHFL.BFLY PT, R12, R14, 0x1, 0x1f ;  /* 0x0c201f000e0c7f89 */ /* 0x000ea200000e0000 */
[----:B------:R-:W-:-:S02]  /*c7a0*/  LOP3.LUT P0, RZ, R19, 0x10000000, RZ, 0xc0, !PT ;  /* 0x1000000013ff7812 */ /* 0x000fc4000780c0ff */
[----:B--2---:R-:W-:Y:S01]  /*c7b0*/  FMNMX.FTZ R14, R14, R12, !PT ;  /* 0x0000000c0e0e7209 */ /* 0x004fe20007810000 */
[----:B------:R-:W-:-:S03]  /*c7c0*/  IMAD.U32 R12, RZ, RZ, UR40 ;  /* 0x00000028ff0c7e24 */ /* 0x000fc6000f8e00ff */
[C---:B------:R-:W-:Y:S01]  /*c7d0*/  FSETP.NEU.FTZ.AND P2, PT, R14.reuse, -INF , PT ;  /* 0xff8000000e00780b */ /* 0x040fe20003f5d000 */
[----:B------:R-:W-:-:S03]  /*c7e0*/  FMUL.FTZ R15, R14, R12 ;  /* 0x0000000c0e0f7220 */ /* 0x000fc60000410000 */
        /* <DEDUP_REMOVED lines=20> */
[----:B------:R-:W-:-:S02]  /*c930*/  @!P1 VIADD R15, R217, 0x28c40 ;  /* 0x00028c40d90f9836 */ /* 0x000fc40000000000 */
[----:B------:R-:W-:Y:S01]  /*c940*/  FMUL.FTZ R153, R153, R12 ;  /* 0x0000000c99997220 */ /* 0x000fe20000410000 */
[----:B------:R-:W-:Y:S02]  /*c950*/  MUFU.EX2 R154, R154 ;  /* 0x0000009a009a7308 */ /* 0x000fe40000000800 */
[----:B------:R-:W-:-:S04]  /*c960*/  @!P1 PRMT R15, RZ, 0x654, R15 ;  /* 0x00000654ff0f9816 */ /* 0x000fc8000000000f */
[----:B------:R2:W-:Y:S02]  /*c970*/  @!P1 SYNCS.ARRIVE.TRANS64.RED.A1T0 RZ, [R15+URZ], RZ ;  /* 0x000000ff0fff99a7 */ /* 0x0005e4000810043f */
[----:B------:R-:W3:Y:S01]  /*c980*/  MUFU.EX2 R170, R153 ;  /* 0x0000009900aa7308 */ /* 0x000ee20000000800 */
[----:B--2---:R-:W-:-:S07]  /*c990*/  FMNMX.FTZ R15, R152, R21, !PT ;  /* 0x00000015980f7209 */ /* 0x004fce0007810000 */
[----:B------:R-:W2:Y:S01]  /*c9a0*/  MUFU.EX2 R153, R155 ;  /* 0x0000009b00997308 */ /* 0x000ea20000000800 */
[----:B------:R-:W-:-:S04]  /*c9b0*/  FMNMX.FTZ R15, R234, R15, !PT ;  /* 0x0000000fea0f7209 */ /* 0x000fc80007810000 */
[----:B------:R-:W-:-:S03]  /*c9c0*/  FMNMX.FTZ R15, R156, R15, !PT ;  /* 0x0000000f9c0f7209 */ /* 0x000fc60007810000 */
[----:B------:R-:W4:Y:S01]  /*c9d0*/  MUFU.EX2 R155, R158 ;  /* 0x0000009e009b7308 */ /* 0x000f220000000800 */
[----:B---3--:R-:W-:Y:S01]  /*c9e0*/  FFMA.FTZ R3, R170, R3, R154 ;  /* 0x00000003aa037223 */ /* 0x008fe2000001009a */
[-C--:B------:R-:W-:Y:S01]  /*c9f0*/  FMUL.FTZ R26, R26, R170.reuse ;  /* 0x000000aa1a1a7220 */ /* 0x080fe20000410000 */
[----:B------:R-:W-:Y:S01]  /*ca00*/  FMNMX.FTZ R15, R157, R15, !PT ;  /* 0x0000000f9d0f7209 */ /* 0x000fe20007810000 */
[-C--:B------:R-:W-:Y:S01]  /*ca10*/  FMUL.FTZ R27, R27, R170.reuse ;  /* 0x000000aa1b1b7220 */ /* 0x080fe20000410000 */
[-C--:B------:R-:W-:Y:S01]  /*ca20*/  FMUL.FTZ R30, R30, R170.reuse ;  /* 0x000000aa1e1e7220 */ /* 0x080fe20000410000 */
[----:B------:R-:W-:Y:S01]  /*ca30*/  FMUL.FTZ R31, R31, R170 ;  /* 0x000000aa1f1f7220 */ /* 0x000fe20000410000 */
[----:B------:R-:W-:Y:S01]  /*ca40*/  FMNMX.FTZ R15, R160, R15, !PT ;  /* 0x0000000fa00f7209 */ /* 0x000fe20007810000 */
[----:B------:R-:W3:Y:S01]  /*ca50*/  MUFU.EX2 R159, R159 ;  /* 0x0000009f009f7308 */ /* 0x000ee20000000800 */
[C---:B--2---:R-:W-:Y:S01]  /*ca60*/  FADD.FTZ R3, R153.reuse, R3 ;  /* 0x0000000399037221 */ /* 0x044fe20000010000 */
[----:B------:R-:W-:Y:S01]  /*ca70*/  F2FP.BF16.F32.PACK_AB R153, R153, R154 ;  /* 0x0000009a9999723e */ /* 0x000fe200000010ff */
[-C--:B------:R-:W-:Y:S01]  /*ca80*/  FMUL.FTZ R34, R34, R170.reuse ;  /* 0x000000aa22227220 */ /* 0x080fe20000410000 */
[----:B------:R-:W-:Y:S01]  /*ca90*/  FMNMX.FTZ R15, R161, R15, !PT ;  /* 0x0000000fa10f7209 */ /* 0x000fe20007810000 */
[-C--:B------:R-:W-:Y:S01]  /*caa0*/  FMUL.FTZ R35, R35, R170.reuse ;  /* 0x000000aa23237220 */ /* 0x080fe20000410000 */
[-C--:B------:R-:W-:Y:S01]  /*cab0*/  FMUL.FTZ R38, R38, R170.reuse ;  /* 0x000000aa26267220 */ /* 0x080fe20000410000 */
[-C--:B------:R-:W-:Y:S01]  /*cac0*/  FMUL.FTZ R39, R39, R170.reuse ;  /* 0x000000aa27277220 */ /* 0x080fe20000410000 */
[----:B------:R-:W-:Y:S01]  /*cad0*/  FMNMX.FTZ R15, R164, R15, !PT ;  /* 0x0000000fa40f7209 */ /* 0x000fe20007810000 */
[----:B------:R-:W2:Y:S01]  /*cae0*/  MUFU.EX2 R162, R162 ;  /* 0x000000a200a27308 */ /* 0x000ea20000000800 */
[----:B----4-:R-:W-:Y:S01]  /*caf0*/  FADD.FTZ R3, R155, R3 ;  /* 0x000000039b037221 */ /* 0x010fe20000010000 */
[-C--:B------:R-:W-:Y:S01]  /*cb00*/  FMUL.FTZ R42, R42, R170.reuse ;  /* 0x000000aa2a2a7220 */ /* 0x080fe20000410000 */
[----:B------:R-:W-:Y:S01]  /*cb10*/  FMNMX.FTZ R15, R165, R15, !PT ;  /* 0x0000000fa50f7209 */ /* 0x000fe20007810000 */
[-C--:B------:R-:W-:Y:S01]  /*cb20*/  FMUL.FTZ R43, R43, R170.reuse ;  /* 0x000000aa2b2b7220 */ /* 0x080fe20000410000 */
[-C--:B------:R-:W-:Y:S01]  /*cb30*/  FMUL.FTZ R46, R46, R170.reuse ;  /* 0x000000aa2e2e7220 */ /* 0x080fe20000410000 */
[-C--:B------:R-:W-:Y:S01]  /*cb40*/  FMUL.FTZ R47, R47, R170.reuse ;  /* 0x000000aa2f2f7220 */ /* 0x080fe20000410000 */
[----:B------:R-:W-:Y:S01]  /*cb50*/  FMNMX.FTZ R15, R168, R15, !PT ;  /* 0x0000000fa80f7209 */ /* 0x000fe20007810000 */
[C---:B---3--:R-:W-:Y:S01]  /*cb60*/  FADD.FTZ R3, R159.reuse, R3 ;  /* 0x000000039f037221 */ /* 0x048fe20000010000 */
[----:B------:R-:W-:Y:S01]  /*cb70*/  F2FP.BF16.F32.PACK_AB R155, R159, R155 ;  /* 0x0000009b9f9b723e */ /* 0x000fe200000010ff */
[----:B------:R-:W-:Y:S01]  /*cb80*/  MUFU.EX2 R167, R167 ;  /* 0x000000a700a77308 */ /* 0x000fe20000000800 */
[----:B------:R-:W-:Y:S01]  /*cb90*/  FMNMX.FTZ R15, R169, R15, !PT ;  /* 0x0000000fa90f7209 */ /* 0x000fe20007810000 */
[-C--:B------:R-:W-:Y:S01]  /*cba0*/  FMUL.FTZ R50, R50, R170.reuse ;  /* 0x000000aa32327220 */ /* 0x080fe20000410000 */
[-C--:B------:R-:W-:Y:S01]  /*cbb0*/  FMUL.FTZ R51, R51, R170.reuse ;  /* 0x000000aa33337220 */ /* 0x080fe20000410000 */
[-C--:B------:R-:W-:Y:S01]  /*cbc0*/  FMUL.FTZ R54, R54, R170.reuse ;  /* 0x000000aa36367220 */ /* 0x080fe20000410000 */
[----:B------:R-:W-:Y:S01]  /*cbd0*/  FMNMX.FTZ R15, R172, R15, !PT ;  /* 0x0000000fac0f7209 */ /* 0x000fe20007810000 */
[-C--:B------:R-:W-:Y:S01]  /*cbe0*/  FMUL.FTZ R55, R55, R170.reuse ;  /* 0x000000aa37377220 */ /* 0x080fe20000410000 */
[----:B--2---:R-:W-:Y:S01]  /*cbf0*/  FADD.FTZ R3, R162, R3 ;  /* 0x00000003a2037221 */ /* 0x004fe20000010000 */
[----:B------:R-:W-:Y:S01]  /*cc00*/  MUFU.EX2 R159, R166 ;  /* 0x000000a6009f7308 */ /* 0x000fe20000000800 */
[----:B------:R-:W-:Y:S01]  /*cc10*/  FMNMX.FTZ R15, R173, R15, !PT ;  /* 0x0000000fad0f7209 */ /* 0x000fe20007810000 */
[-C--:B------:R-:W-:Y:S01]  /*cc20*/  FMUL.FTZ R58, R58, R170.reuse ;  /* 0x000000aa3a3a7220 */ /* 0x080fe20000410000 */
[-C--:B------:R-:W-:Y:S01]  /*cc30*/  FMUL.FTZ R59, R59, R170.reuse ;  /* 0x000000aa3b3b7220 */ /* 0x080fe20000410000 */
[-C--:B------:R-:W-:Y:S01]  /*cc40*/  FMUL.FTZ R62, R62, R170.reuse ;  /* 0x000000aa3e3e7220 */ /* 0x080fe20000410000 */
[----:B------:R-:W-:Y:S01]  /*cc50*/  FMNMX.FTZ R15, R176, R15, !PT ;  /* 0x0000000fb00f7209 */ /* 0x000fe20007810000 */
[-C--:B------:R-:W-:Y:S01]  /*cc60*/  FMUL.FTZ R63, R63, R170.reuse ;  /* 0x000000aa3f3f7220 */ /* 0x080fe20000410000 */
[-C--:B------:R-:W-:Y:S01]  /*cc70*/  FMUL.FTZ R66, R66, R170.reuse ;  /* 0x000000aa42427220 */ /* 0x080fe20000410000 */
        /* <DEDUP_REMOVED lines=13> */
[-C--:B------:R-:W-:Y:S01]  /*cd50*/  FMUL.FTZ R83, R83, R170.reuse ;  /* 0x000000aa53537220 */ /* 0x080fe20000410000 */
[----:B------:R-:W2:Y:S01]  /*cd60*/  SHFL.BFLY PT, R154, R15, 0x2, 0x1f ;  /* 0x0c401f000f9a7f89 */ /* 0x000ea200000e0000 */
        /* <DEDUP_REMOVED lines=23> */
[----:B--2---:R-:W-:Y:S01]  /*cee0*/  FMNMX.FTZ R15, R15, R154, !PT ;  /* 0x0000009a0f0f7209 */ /* 0x004fe20007810000 */
[-C--:B------:R-:W-:Y:S01]  /*cef0*/  FMUL.FTZ R126, R126, R170.reuse ;  /* 0x000000aa7e7e7220 */ /* 0x080fe20000410000 */
[----:B------:R-:W2:Y:S01]  /*cf00*/  MUFU.EX2 R154, R163 ;  /* 0x000000a3009a7308 */ /* 0x000ea20000000800 */
[-C--:B------:R-:W-:Y:S01]  /*cf10*/  FMUL.FTZ R127, R127, R170.reuse ;  /* 0x000000aa7f7f7220 */ /* 0x080fe20000410000 */
[-C--:B------:R-:W-:Y:S01]  /*cf20*/  FMUL.FTZ R130, R130, R170.reuse ;  /* 0x000000aa82827220 */ /* 0x080fe20000410000 */
[----:B------:R-:W3:Y:S01]  /*cf30*/  SHFL.BFLY PT, R158, R15, 0x1, 0x1f ;  /* 0x0c201f000f9e7f89 */ /* 0x000ee200000e0000 */
        /* <DEDUP_REMOVED lines=13> */
[----:B--2---:R-:W-:-:S04]  /*d010*/  FADD.FTZ R3, R154, R3 ;  /* 0x000000039a037221 */ /* 0x004fc80000010000 */
[----:B------:R-:W-:Y:S01]  /*d020*/  FADD.FTZ R3, R159, R3 ;  /* 0x000000039f037221 */ /* 0x000fe20000010000 */
[----:B------:R-:W-:Y:S02]  /*d030*/  F2FP.BF16.F32.PACK_AB R159, R167, R159 ;  /* 0x0000009fa79f723e */ /* 0x000fe400000010ff */
[----:B---3--:R-:W-:-:S04]  /*d040*/  FMNMX.FTZ R15, R15, R158, !PT ;  /* 0x0000009e0f0f7209 */ /* 0x008fc80007810000 */
[----:B------:R-:W-:-:S04]  /*d050*/  FSETP.NEU.FTZ.AND P3, PT, R15, -INF , PT ;  /* 0xff8000000f00780b */ /* 0x000fc80003f7d000 */
[----:B------:R-:W-:-:S05]  /*d060*/  FSEL R158, R15, RZ, P3 ;  /* 0x000000ff0f9e7208 */ /* 0x000fca0001800000 */
[----:B------:R-:W-:-:S04]  /*d070*/  FADD.FTZ R158, -R158, R21 ;  /* 0x000000159e9e7221 */ /* 0x000fc80000010100 */
[----:B------:R-:W-:Y:S01]  /*d080*/  FMUL.FTZ R21, R158, R12 ;  /* 0x0000000c9e157220 */ /* 0x000fe20000410000 */
[----:B------:R-:W-:-:S04]  /*d090*/  @!P2 IMAD R158, R226, 0x40, R189 ;  /* 0x00000040e29ea824 */ /* 0x000fc800078e02bd */
[----:B------:R-:W-:Y:S01]  /*d0a0*/  @!P2 IMAD R158, R158, 0x4, R2 ;  /* 0x000000049e9ea824 */ /* 0x000fe200078e0202 */
[----:B------:R-:W2:Y:S04]  /*d0b0*/  MUFU.EX2 R21, R21 ;  /* 0x0000001500157308 */ /* 0x000ea80000000800 */
[----:B------:R-:W-:Y:S04]  /*d0c0*/  @!P2 STS [R158+0x28820], R170 ;  /* 0x028820aa9e00a388 */ /* 0x000fe80000000800 */
        /* <DEDUP_REMOVED lines=28> */
[-CC-:B------:R-:W-:Y:S01]  /*d290*/  FFMA.FTZ R165, R165, R12.reuse, -R158.reuse ;  /* 0x0000000ca5a57223 */ /* 0x180fe2000001089e */
[-CC-:B------:R-:W-:Y:S01]  /*d2a0*/  FFMA.FTZ R168, R168, R12.reuse, -R158.reuse ;  /* 0x0000000ca8a87223 */ /* 0x180fe2000001089e */
[-CC-:B------:R-:W-:Y:S01]  /*d2b0*/  FFMA.FTZ R169, R169, R12.reuse, -R158.reuse ;  /* 0x0000000ca9a97223 */ /* 0x180fe2000001089e */
[-CC-:B------:R-:W-:Y:S01]  /*d2c0*/  FFMA.FTZ R172, R172, R12.reuse, -R158.reuse ;  /* 0x0000000cacac7223 */ /* 0x180fe2000001089e */
[-CC-:B------:R-:W-:Y:S01]  /*d2d0*/  FFMA.FTZ R173, R173, R12.reuse, -R158.reuse ;  /* 0x0000000cadad7223 */ /* 0x180fe2000001089e */
[-CC-:B------:R-:W-:Y:S01]  /*d2e0*/  FFMA.FTZ R176, R176, R12.reuse, -R158.reuse ;  /* 0x0000000cb0b07223 */ /* 0x180fe2000001089e */
[----:B------:R-:W3:Y:S01]  /*d2f0*/  MUFU.EX2 R234, R234 ;  /* 0x000000ea00ea7308 */ /* 0x000ee20000000800 */
[-CC-:B------:R-:W-:Y:S01]  /*d300*/  FFMA.FTZ R177, R177, R12.reuse, -R158.reuse ;  /* 0x0000000cb1b17223 */ /* 0x180fe2000001089e */
[-CC-:B------:R-:W-:Y:S01]  /*d310*/  FFMA.FTZ R180, R180, R12.reuse, -R158.reuse ;  /* 0x0000000cb4b47223 */ /* 0x180fe2000001089e */
[----:B------:R-:W-:Y:S01]  /*d320*/  FFMA.FTZ R181, R181, R12, -R158 ;  /* 0x0000000cb5b57223 */ /* 0x000fe2000001089e */
        /* <DEDUP_REMOVED lines=9> */
[-C--:B------:R-:W-:Y:S01]  /*d3c0*/  FMUL.FTZ R73, R73, R21.reuse ;  /* 0x0000001549497220 */ /* 0x080fe20000410000 */
[-C--:B------:R-:W-:Y:S01]  /*d3d0*/  FMUL.FTZ R76, R76, R21.reuse ;  /* 0x000000154c4c7220 */ /* 0x080fe20000410000 */
[-C--:B------:R-:W-:Y:S01]  /*d3e0*/  FMUL.FTZ R77, R77, R21.reuse ;  /* 0x000000154d4d7220 */ /* 0x080fe20000410000 */
[----:B------:R5:W0:Y:S01]  /*d3f0*/  MUFU.EX2 R158, R157 ;  /* 0x0000009d009e7308 */ /* 0x000a220000000800 */
        /* <DEDUP_REMOVED lines=8> */
[----:B-----5:R-:W-:Y:S01]  /*d480*/  F2FP.BF16.F32.PACK_AB R157, R154, R162 ;  /* 0x000000a29a9d723e */ /* 0x020fe200000010ff */
[----:B--2---:R-:W-:Y:S01]  /*d490*/  FFMA.FTZ R154, R21, R0, R152 ;  /* 0x00000000159a7223 */ /* 0x004fe20000010098 */
[----:B------:R-:W-:Y:S01]  /*d4a0*/  FADD.FTZ R0, R167, R3 ;  /* 0x00000003a7007221 */ /* 0x000fe20000010000 */
[C---:B---3--:R-:W-:Y:S01]  /*d4b0*/  F2FP.BF16.F32.PACK_AB R152, R234.reuse, R152 ;  /* 0x00000098ea98723e */ /* 0x048fe200000010ff */
[-C--:B------:R-:W-:Y:S01]  /*d4c0*/  FMUL.FTZ R93, R93, R21.reuse ;  /* 0x000000155d5d7220 */ /* 0x080fe20000410000 */
[----:B------:R-:W-:Y:S01]  /*d4d0*/  FADD.FTZ R154, R234, R154 ;  /* 0x0000009aea9a7221 */ /* 0x000fe20000010000 */
[-C--:B------:R-:W-:Y:S01]  /*d4e0*/  FMUL.FTZ R96, R96, R21.reuse ;  /* 0x0000001560607220 */ /* 0x080fe20000410000 */
[----:B------:R-:W2:Y:S01]  /*d4f0*/  MUFU.EX2 R161, R161 ;  /* 0x000000a100a17308 */ /* 0x000ea20000000800 */
[-C--:B------:R-:W-:Y:S01]  /*d500*/  FMUL.FTZ R97, R97, R21.reuse ;  /* 0x0000001561617220 */ /* 0x080fe20000410000 */
[----:B----4-:R-:W-:Y:S01]  /*d510*/  FADD.FTZ R154, R156, R154 ;  /* 0x0000009a9c9a7221 */ /* 0x010fe20000010000 */
[-C--:B------:R-:W-:Y:S01]  /*d520*/  FMUL.FTZ R100, R100, R21.reuse ;  /* 0x0000001564647220 */ /* 0x080fe20000410000 */
[-C--:B------:R-:W-:Y:S01]  /*d530*/  FMUL.FTZ R101, R101, R21.reuse ;  /* 0x0000001565657220 */ /* 0x080fe20000410000 */
[-C--:B------:R-:W-:Y:S01]  /*d540*/  FMUL.FTZ R104, R104, R21.reuse ;  /* 0x0000001568687220 */ /* 0x080fe20000410000 */
[----:B0-----:R-:W-:Y:S01]  /*d550*/  FADD.FTZ R154, R158, R154 ;  /* 0x0000009a9e9a7221 */ /* 0x001fe20000010000 */
[-C--:B------:R-:W-:Y:S01]  /*d560*/  FMUL.FTZ R105, R105, R21.reuse ;  /* 0x0000001569697220 */ /* 0x080fe20000410000 */
[----:B------:R-:W0:Y:S01]  /*d570*/  MUFU.EX2 R164, R164 ;  /* 0x000000a400a47308 */ /* 0x000e220000000800 */
[-C--:B------:R-:W-:Y:S01]  /*d580*/  FMUL.FTZ R108, R108, R21.reuse ;  /* 0x000000156c6c7220 */ /* 0x080fe20000410000 */
[----:B-1----:R-:W-:Y:S01]  /*d590*/  FADD.FTZ R3, R160, R154 ;  /* 0x0000009aa0037221 */ /* 0x002fe20000010000 */
[----:B------:R-:W-:Y:S01]  /*d5a0*/  F2FP.BF16.F32.PACK_AB R154, R158, R156 ;  /* 0x0000009c9e9a723e */ /* 0x000fe200000010ff */
[----:B------:R-:W-:Y:S01]  /*d5b0*/  BAR.SYNC.DEFER_BLOCKING 0xf, 0x100 ;  /* 0x03c4000000007b1d */ /* 0x000fe20000010000 */
[-C--:B------:R-:W-:Y:S01]  /*d5c0*/  FMUL.FTZ R109, R109, R21.reuse ;  /* 0x000000156d6d7220 */ /* 0x080fe20000410000 */
[-C--:B------:R-:W-:Y:S01]  /*d5d0*/  FMUL.FTZ R112, R112, R21.reuse ;  /* 0x0000001570707220 */ /* 0x080fe20000410000 */
[-C--:B------:R-:W-:Y:S01]  /*d5e0*/  FMUL.FTZ R113, R113, R21.reuse ;  /* 0x0000001571717220 */ /* 0x080fe20000410000 */
[-C--:B------:R-:W-:Y:S01]  /*d5f0*/  FMUL.FTZ R116, R116, R21.reuse ;  /* 0x0000001574747220 */ /* 0x080fe20000410000 */
[C---:B--2---:R-:W-:Y:S01]  /*d600*/  FADD.FTZ R3, R161.reuse, R3 ;  /* 0x00000003a1037221 */ /* 0x044fe20000010000 */
[----:B------:R-:W1:Y:S01]  /*d610*/  MUFU.EX2 R165, R165 ;  /* 0x000000a500a57308 */ /* 0x000e620000000800 */
[----:B------:R-:W-:Y:S01]  /*d620*/  F2FP.BF16.F32.PACK_AB R156, R161, R160 ;  /* 0x000000a0a19c723e */ /* 0x000fe200000010ff */
[----:B------:R-:W-:Y:S01]  /*d630*/  FMUL.FTZ R117, R117, R21 ;  /* 0x0000001575757220 */ /* 0x000fe20000410000 */
[----:B------:R-:W-:Y:S01]  /*d640*/  F2FP.BF16.F32.PACK_AB R161, R171, R227 ;  /* 0x000000e3aba1723e */ /* 0x000fe200000010ff */
[-C--:B------:R-:W-:Y:S01]  /*d650*/  FMUL.FTZ R120, R120, R21.reuse ;  /* 0x0000001578787220 */ /* 0x080fe20000410000 */
[-C--:B------:R-:W-:Y:S01]  /*d660*/  FMUL.FTZ R121, R121, R21.reuse ;  /* 0x0000001579797220 */ /* 0x080fe20000410000 */
[-C--:B------:R-:W-:Y:S01]  /*d670*/  FMUL.FTZ R124, R124, R21.reuse ;  /* 0x000000157c7c7220 */ /* 0x080fe20000410000 */
[----:B0-----:R-:W-:Y:S01]  /*d680*/  FADD.FTZ R3, R164, R3 ;  /* 0x00000003a4037221 */ /* 0x001fe20000010000 */
        /* <DEDUP_REMOVED lines=9> */
[C---:B-1----:R-:W-:Y:S01]  /*d720*/  FADD.FTZ R3, R165.reuse, R3 ;  /* 0x00000003a5037221 */ /* 0x042fe20000010000 */
[----:B------:R-:W-:Y:S01]  /*d730*/  F2FP.BF16.F32.PACK_AB R158, R165, R164 ;  /* 0x000000a4a59e723e */ /* 0x000fe200000010ff */
[----:B------:R1:W-:Y:S01]  /*d740*/  STSM.16.M88.4 [R197+0x26800], R152 ;  /* 0x02680098c5007844 */ /* 0x0003e20000000200 */
[----:B------:R-:W-:Y:S01]  /*d750*/  F2FP.BF16.F32.PACK_AB R165, R179, R178 ;  /* 0x000000b2b3a5723e */ /* 0x000fe200000010ff */
[-C--:B------:R-:W-:Y:S01]  /*d760*/  FMUL.FTZ R140, R140, R21.reuse ;  /* 0x000000158c8c7220 */ /* 0x080fe20000410000 */
[-C--:B------:R-:W-:Y:S01]  /*d770*/  FMUL.FTZ R141, R141, R21.reuse ;  /* 0x000000158d8d7220 */ /* 0x080fe20000410000 */
[----:B------:R1:W-:Y:S01]  /*d780*/  STSM.16.M88.4 [R198], R156 ;  /* 0x0000009cc6007844 */ /* 0x0003e20000000200 */
[----:B------:R-:W3:Y:S01]  /*d790*/  MUFU.EX2 R162, R172 ;  /* 0x000000ac00a27308 */ /* 0x000ee20000000800 */
[----:B0-----:R-:W-:Y:S01]  /*d7a0*/  FADD.FTZ R160, R168, R3 ;  /* 0x00000003a8a07221 */ /* 0x001fe20000010000 */
[----:B------:R-:W-:Y:S01]  /*d7b0*/  FADD.FTZ R3, R227, R0 ;  /* 0x00000000e3037221 */ /* 0x000fe20000010000 */
[-C--:B------:R-:W-:Y:S01]  /*d7c0*/  FMUL.FTZ R144, R144, R21.reuse ;  /* 0x0000001590907220 */ /* 0x080fe20000410000 */
[-C--:B------:R-:W-:Y:S01]  /*d7d0*/  FMUL.FTZ R145, R145, R21.reuse ;  /* 0x0000001591917220 */ /* 0x080fe20000410000 */
[-C--:B------:R-:W-:Y:S01]  /*d7e0*/  FMUL.FTZ R148, R148, R21.reuse ;  /* 0x0000001594947220 */ /* 0x080fe20000410000 */
[----:B------:R-:W-:Y:S01]  /*d7f0*/  FADD.FTZ R3, R171, R3 ;  /* 0x00000003ab037221 */ /* 0x000fe20000010000 */
[----:B------:R-:W-:Y:S01]  /*d800*/  FMUL.FTZ R149, R149, R21 ;  /* 0x0000001595957220 */ /* 0x000fe20000410000 */
[----:B------:R-:W0:Y:S01]  /*d810*/  MUFU.EX2 R173, R173 ;  /* 0x000000ad00ad7308 */ /* 0x000e220000000800 */
[----:B--2---:R-:W-:Y:S01]  /*d820*/  FADD.FTZ R0, R169, R160 ;  /* 0x000000a0a9007221 */ /* 0x004fe20000010000 */
[----:B------:R-:W-:Y:S01]  /*d830*/  FADD.FTZ R3, R163, R3 ;  /* 0x00000003a3037221 */ /* 0x000fe20000010000 */
[----:B------:R-:W-:-:S02]  /*d840*/  F2FP.BF16.F32.PACK_AB R160, R169, R168 ;  /* 0x000000a8a9a0723e */ /* 0x000fc400000010ff */
[C---:B------:R-:W-:Y:S01]  /*d850*/  F2FP.BF16.F32.PACK_AB R163, R175.reuse, R163 ;  /* 0x000000a3afa3723e */ /* 0x040fe200000010ff */
[----:B------:R-:W-:Y:S02]  /*d860*/  FADD.FTZ R3, R175, R3 ;  /* 0x00000003af037221 */ /* 0x000fe40000010000 */
[----:B------:R-:W2:Y:S01]  /*d870*/  MUFU.EX2 R176, R176 ;  /* 0x000000b000b07308 */ /* 0x000ea20000000800 */
[----:B---3--:R-:W-:Y:S01]  /*d880*/  FADD.FTZ R0, R162, R0 ;  /* 0x00000000a2007221 */ /* 0x008fe20000010000 */
[----:B------:R-:W-:-:S04]  /*d890*/  FADD.FTZ R3, R178, R3 ;  /* 0x00000003b2037221 */ /* 0x000fc80000010000 */
[----:B------:R-:W-:Y:S02]  /*d8a0*/  FADD.FTZ R3, R179, R3 ;  /* 0x00000003b3037221 */ /* 0x000fe40000010000 */
[----:B------:R-:W3:Y:S01]  /*d8b0*/  MUFU.EX2 R177, R177 ;  /* 0x000000b100b17308 */ /* 0x000ee20000000800 */
[C---:B0-----:R-:W-:Y:S01]  /*d8c0*/  FADD.FTZ R0, R173.reuse, R0 ;  /* 0x00000000ad007221 */ /* 0x041fe20000010000 */
[----:B------:R-:W-:Y:S01]  /*d8d0*/  FADD.FTZ R3, R182, R3 ;  /* 0x00000003b6037221 */ /* 0x000fe20000010000 */
[----:B------:R-:W-:-:S05]  /*d8e0*/  F2FP.BF16.F32.PACK_AB R162, R173, R162 ;  /* 0x000000a2ada2723e */ /* 0x000fca00000010ff */
[----:B------:R-:W0:Y:S01]  /*d8f0*/  MUFU.EX2 R166, R180 ;  /* 0x000000b400a67308 */ /* 0x000e220000000800 */
[----:B--2---:R-:W-:Y:S01]  /*d900*/  FADD.FTZ R0, R176, R0 ;  /* 0x00000000b0007221 */ /* 0x004fe20000010000 */
[----:B------:R1:W-:Y:S06]  /*d910*/  STSM.16.M88.4 [R200], R160 ;  /* 0x000000a0c8007844 */ /* 0x0003ec0000000200 */
[----:B------:R-:W2:Y:S01]  /*d920*/  MUFU.EX2 R167, R183 ;  /* 0x000000b700a77308 */ /* 0x000ea20000000800 */
[C---:B---3--:R-:W-:Y:S01]  /*d930*/  FADD.FTZ R0, R177.reuse, R0 ;  /* 0x00000000b1007221 */ /* 0x048fe20000010000 */
[----:B------:R-:W-:-:S06]  /*d940*/  F2FP.BF16.F32.PACK_AB R164, R177, R176 ;  /* 0x000000b0b1a4723e */ /* 0x000fcc00000010ff */
[----:B------:R-:W3:Y:S01]  /*d950*/  MUFU.EX2 R181, R181 ;  /* 0x000000b500b57308 */ /* 0x000ee20000000800 */
[----:B0-----:R-:W-:Y:S01]  /*d960*/  FADD.FTZ R0, R166, R0 ;  /* 0x00000000a6007221 */ /* 0x001fe20000010000 */
[C---:B--2---:R-:W-:Y:S01]  /*d970*/  FADD.FTZ R3, R167.reuse, R3 ;  /* 0x00000003a7037221 */ /* 0x044fe20000010000 */
[----:B------:R-:W-:Y:S02]  /*d980*/  F2FP.BF16.F32.PACK_AB R167, R167, R182 ;  /* 0x000000b6a7a7723e */ /* 0x000fe400000010ff */
[C---:B---3--:R-:W-:Y:S01]  /*d990*/  F2FP.BF16.F32.PACK_AB R166, R181.reuse, R166 ;  /* 0x000000a6b5a6723e */ /* 0x048fe200000010ff */
[----:B------:R-:W-:-:S04]  /*d9a0*/  FADD.FTZ R0, R181, R0 ;  /* 0x00000000b5007221 */ /* 0x000fc80000010000 */
[----:B------:R1:W-:Y:S01]  /*d9b0*/  STSM.16.M88.4 [R199], R164 ;  /* 0x000000a4c7007844 */ /* 0x0003e20000000200 */
[----:B------:R-:W-:Y:S05]  /*d9c0*/  @!P0 BRA `(.L_x_4797) ;  /* 0x0000000000048947 */ /* 0x000fea0003800000 */
[----:B------:R-:W-:Y:S01]  /*d9d0*/  BPT.TRAP 0x1 ;  /* 0x000000040000795c */ /* 0x000fe20000300000 */
.L_x_4797:
[----:B------:R0:W2:Y:S01]  /*d9e0*/  SYNCS.PHASECHK.TRANS64.TRYWAIT P2, [R217+URZ+0x28c50], R20 ;  /* 0x028c5014d90075a7 */ /* 0x0000a2000804017f */
[----:B------:R-:W-:Y:S05]  /*d9f0*/  @!P0 BRA `(.L_x_4798) ;  /* 0x0000000000048947 */ /* 0x000fea0003800000 */
[----:B------:R-:W-:Y:S01]  /*da00*/  BPT.TRAP 0x1 ;  /* 0x000000040000795c */ /* 0x000fe20000300000 */
.L_x_4798:
[----:B------:R-:W-:Y:S04]  /*da10*/  BSSY B2, `(.L_x_4799) ;  /* 0x0000004000027945 */ /* 0x000fe80003800000 */
[----:B--2---:R-:W-:Y:S05]  /*da20*/  @P2 BRA `(.L_x_4800) ;  /* 0x0000000000082947 */ /* 0x004fea0003800000 */
[----:B------:R-:W2:Y:S02]  /*da30*/  SYNCS.PHASECHK.TRANS64.TRYWAIT P2, [R217+URZ+0x28c50], R20 ;  /* 0x028c5014d90075a7 */ /* 0x000ea4000804017f */
[----:B--2---:R-:W-:Y:S05]  /*da40*/  @!P2 BRA `(.L_x_4801) ;  /* 0x0000011400f4a947 */ /* 0x004fea0003800000 */
.L_x_4800:
[----:B------:R-:W-:Y:S05]  /*da50*/  BSYNC B2 ;  /* 0x0000000000027941 */ /* 0x000fea0003800000 */
.L_x_4799:
[----:B0-2---:R-:W-:Y:S01]  /*da60*/  IMAD R20, R18, 0x1000, R191 ;  /* 0x0000100012147824 */ /* 0x005fe200078e02bf */
[----:B------:R-:W-:Y:S01]  /*da70*/  WARPGROUP.ARRIVE ;  /* 0x00000000000079c5 */ /* 0x000fe20000000000 */
[----:B------:R-:W-:Y:S01]  /*da80*/  IMAD.MOV.U32 R21, RZ, RZ, 0x40000040 ;  /* 0x40000040ff157424 */ /* 0x000fe200078e00ff */
[----:B------:R-:W-:Y:S01]  /*da90*/  ISETP.GT.AND P2, PT, R216, R215, PT ;  /* 0x000000d7d800720c */ /* 0x000fe20003f44270 */
[----:B------:R-:W-:Y:S01]  /*daa0*/  @!P1 VIADD R217, R217, 0x28c60 ;  /* 0x00028c60d9d99836 */ /* 0x000fe20000000000 */
[----:B------:R-:W-:Y:S01]  /*dab0*/  R2UR UR6, R20 ;  /* 0x00000000140672ca */ /* 0x000fe200000e0000 */
[----:B------:R-:W-:Y:S01]  /*dac0*/  VIADD R216, R216, 0xffffffff ;  /* 0xffffffffd8d87836 */ /* 0x000fe20000000000 */
[----:B------:R-:W-:Y:S01]  /*dad0*/  R2UR UR7, R21 ;  /* 0x00000000150772ca */ /* 0x000fe200000e0000 */
[----:B------:R-:W-:Y:S01]  /*dae0*/  IMAD.MOV.U32 R21, RZ, RZ, 0x40000040 ;  /* 0x40000040ff157424 */ /* 0x000fe200078e00ff */
[----:B------:R-:W-:Y:S01]  /*daf0*/  @!P1 PRMT R217, RZ, 0x654, R217 ;  /* 0x00000654ffd99816 */ /* 0x000fe200000000d9 */
[----:B------:R-:W-:-:S02]  /*db00*/  IMAD.MOV.U32 R227, RZ, RZ, R14 ;  /* 0x000000ffffe37224 */ /* 0x000fc400078e000e */
[----:B------:R-:W-:-:S08]  /*db10*/  IMAD.MOV.U32 R226, RZ, RZ, R18 ;  /* 0x000000ffffe27224 */ /* 0x000fd000078e0012 */
[----:B------:R-:W-:Y:S03]  /*db20*/  HGMMA.64x256x16.F32.BF16 R24, R152, gdesc[UR4].tnspB, R24, gsb0 ;  /* 0x43e0000498187df0 */ /* 0x000fe60008001818 */
[----:B------:R-:W-:Y:S02]  /*db30*/  WARPGROUP.DEPBAR.LE gsb0, 0x0 ;  /* 0x00008000000079c5 */ /* 0x000fe40000010000 */
[----:B-1----:R-:W-:Y:S01]  /*db40*/  VIADD R152, R20, 0x80 ;  /* 0x0000008014987836 */ /* 0x002fe20000000000 */
        /* <DEDUP_REMOVED lines=33> */
.L_x_4791:
[----:B------:R-:W-:Y:S05]  /*dd60*/  BSYNC B0 ;  /* 0x0000000000007941 */ /* 0x000fea0003800000 */
.L_x_4790:
[----:B------:R-:W-:Y:S01]  /*dd70*/  ISETP.GE.AND P2, PT, R216, R201, PT ;  /* 0x000000c9d800720c */ /* 0x000fe20003f46270 */
[----:B------:R-:W-:-:S12]  /*dd80*/  BSSY B0, `(.L_x_4803) ;  /* 0x00001a1000007945 */ /* 0x000fd80003800000 */
[----:B------:R-:W-:Y:S05]  /*dd90*/  @!P2 BRA `(.L_x_4804) ;  /* 0x00000018007ca947 */ /* 0x000fea0003800000 */
[----:B------:R-:W-:Y:S02]  /*dda0*/  IMAD.MOV.U32 R21, RZ, RZ, R14 ;  /* 0x000000ffff157224 */ /* 0x000fe400078e000e */
[----:B------:R-:W-:Y:S02]  /*ddb0*/  IMAD.MOV.U32 R215, RZ, RZ, R15 ;  /* 0x000000ffffd77224 */ /* 0x000fe400078e000f */
[----:B------:R-:W-:-:S07]  /*ddc0*/  IMAD.MOV.U32 R196, RZ, RZ, R18 ;  /* 0x000000ffffc47224 */ /* 0x000fce00078e0012 */
.L_x_4815:
[----:B------:R-:W-:-:S05]  /*ddd0*/  VIADD R18, R196, 0x1 ;  /* 0x00000001c4127836 */ /* 0x000fca0000000000 */
[----:B------:R-:W-:-:S04]  /*dde0*/  ISETP.NE.AND P2, PT, R18, 0x2, PT ;  /* 0x000000021200780c */ /* 0x000fc80003f45270 */
[----:B------:R-:W-:Y:S02]  /*ddf0*/  SEL R12, RZ, 0x1, P2 ;  /* 0x00000001ff0c7807 */ /* 0x000fe40001000000 */
[----:B------:R-:W-:Y:S02]  /*de00*/  SEL R18, R18, RZ, P2 ;  /* 0x000000ff12127207 */ /* 0x000fe40001000000 */
[----:B------:R-:W-:Y:S01]  /*de10*/  LOP3.LUT R22, R22, R12, RZ, 0x3c, !PT ;  /* 0x0000000c16167212 */ /* 0x000fe200078e3cff */
[----:B--2---:R-:W-:Y:S06]  /*de20*/  @!P0 BRA `(.L_x_4805) ;  /* 0x0000000000048947 */ /* 0x004fec0003800000 */
[----:B------:R-:W-:Y:S01]  /*de30*/  BPT.TRAP 0x1 ;  /* 0x000000040000795c */ /* 0x000fe20000300000 */
.L_x_4805:
[----:B------:R-:W-:Y:S01]  /*de40*/  IMAD R194, R18, 0x8, R2 ;  /* 0x0000000812c27824 */ /* 0x000fe200078e0202 */
[----:B0-----:R-:W-:-:S04]  /*de50*/  SHF.L.U32 R20, R22, 0x1f, RZ ;  /* 0x0000001f16147819 */ /* 0x001fc800000006ff */
[----:B------:R0:W2:Y:S01]  /*de60*/  SYNCS.PHASECHK.TRANS64.TRYWAIT P2, [R194+URZ+0x28c30], R20 ;  /* 0x028c3014c20075a7 */ /* 0x0000a2000804017f */
[----:B------:R-:W-:Y:S05]  /*de70*/  @!P0 BRA `(.L_x_4806) ;  /* 0x0000000000048947 */ /* 0x000fea0003800000 */
[----:B------:R-:W-:Y:S01]  /*de80*/  BPT.TRAP 0x1 ;  /* 0x000000040000795c */ /* 0x000fe20000300000 */
.L_x_4806:
[----:B------:R-:W-:Y:S01]  /*de90*/  BSSY B1, `(.L_x_4807) ;  /* 0x0000006000017945 */ /* 0x000fe20003800000 */
[----:B------:R-:W-:Y:S02]  /*dea0*/  IMAD R154, R18, 0x200, R13 ;  /* 0x00000200129a7824 */ /* 0x000fe400078e020d */
[----:B------:R-:W-:Y:S01]  /*deb0*/  IMAD.MOV.U32 R155, RZ, RZ, 0x40000040 ;  /* 0x40000040ff9b7424 */ /* 0x000fe200078e00ff */
[----:B--2---:R-:W-:Y:S06]  /*dec0*/  @P2 BRA `(.L_x_4808) ;  /* 0x0000000000082947 */ /* 0x004fec0003800000 */
[----:B------:R-:W2:Y:S02]  /*ded0*/  SYNCS.PHASECHK.TRANS64.TRYWAIT P2, [R194+URZ+0x28c30], R20 ;  /* 0x028c3014c20075a7 */ /* 0x000ea4000804017f */
[----:B--2---:R-:W-:Y:S05]  /*dee0*/  @!P2 BRA `(.L_x_4809) ;  /* 0x0000011000e0a947 */ /* 0x004fea0003800000 */
.L_x_4808:
[----:B------:R-:W-:Y:S05]  /*def0*/  BSYNC B1 ;  /* 0x0000000000017941 */ /* 0x000fea0003800000 */
.L_x_4807:
        /* <DEDUP_REMOVED lines=52> */
[----:B---3--:R-:W-:Y:S01]  /*e240*/  FMNMX.FTZ R14, R12, R14, !PT ;  /* 0x0000000e0c0e7209 */ /* 0x008fe20007810000 */
[----:B------:R-:W-:-:S04]  /*e250*/  IMAD.U32 R12, RZ, RZ, UR39 ;  /* 0x00000027ff0c7e24 */ /* 0x000fc8000f8e00ff */
[----:B------:R-:W3:Y:S02]  /*e260*/  SHFL.BFLY PT, R15, R14, 0x1, 0x1f ;  /* 0x0c201f000e0f7f89 */ /* 0x000ee400000e0000 */
[----:B---3--:R-:W-:-:S05]  /*e270*/  FMNMX.FTZ R15, R14, R15, !PT ;  /* 0x0000000f0e0f7209 */ /* 0x008fca0007810000 */
[C---:B------:R-:W-:Y:S01]  /*e280*/  FMUL.FTZ R14, R15.reuse, R12 ;  /* 0x0000000c0f0e7220 */ /* 0x040fe20000410000 */
[----:B------:R-:W-:-:S03]  /*e290*/  FADD.FTZ R215, -R15, R215 ;  /* 0x000000d70fd77221 */ /* 0x000fc60000010100 */
        /* <DEDUP_REMOVED lines=21> */
[----:B------:R-:W4:Y:S01]  /*e3f0*/  MUFU.EX2 R215, R215 ;  /* 0x000000d700d77308 */ /* 0x000f220000000800 */
[----:B---3--:R-:W-:-:S07]  /*e400*/  FMNMX.FTZ R14, R154, R21, !PT ;  /* 0x000000159a0e7209 */ /* 0x008fce0007810000 */
[----:B------:R-:W3:Y:S01]  /*e410*/  MUFU.EX2 R153, R153 ;  /* 0x0000009900997308 */ /* 0x000ee20000000800 */
[----:B------:R-:W-:-:S04]  /*e420*/  FMNMX.FTZ R14, R155, R14, !PT ;  /* 0x0000000e9b0e7209 */ /* 0x000fc80007810000 */
[----:B------:R-:W-:-:S03]  /*e430*/  FMNMX.FTZ R14, R158, R14, !PT ;  /* 0x0000000e9e0e7209 */ /* 0x000fc60007810000 */
[----:B------:R-:W5:Y:S01]  /*e440*/  MUFU.EX2 R156, R156 ;  /* 0x0000009c009c7308 */ /* 0x000f620000000800 */
[----:B----4-:R-:W-:Y:S01]  /*e450*/  FFMA.FTZ R0, R215, R0, R152 ;  /* 0x00000000d7007223 */ /* 0x010fe20000010098 */
[-C--:B------:R-:W-:Y:S01]  /*e460*/  FMUL.FTZ R24, R24, R215.reuse ;  /* 0x000000d718187220 */ /* 0x080fe20000410000 */
[----:B------:R-:W-:Y:S01]  /*e470*/  FMNMX.FTZ R14, R159, R14, !PT ;  /* 0x0000000e9f0e7209 */ /* 0x000fe20007810000 */
[-C--:B------:R-:W-:Y:S01]  /*e480*/  FMUL.FTZ R25, R25, R215.reuse ;  /* 0x000000d719197220 */ /* 0x080fe20000410000 */
[-C--:B------:R-:W-:Y:S01]  /*e490*/  FMUL.FTZ R28, R28, R215.reuse ;  /* 0x000000d71c1c7220 */ /* 0x080fe20000410000 */
[-C--:B------:R-:W-:Y:S01]  /*e4a0*/  FMUL.FTZ R29, R29, R215.reuse ;  /* 0x000000d71d1d7220 */ /* 0x080fe20000410000 */
[----:B------:R-:W-:Y:S01]  /*e4b0*/  FMNMX.FTZ R14, R162, R14, !PT ;  /* 0x0000000ea20e7209 */ /* 0x000fe20007810000 */
[----:B------:R-:W4:Y:S01]  /*e4c0*/  MUFU.EX2 R157, R157 ;  /* 0x0000009d009d7308 */ /* 0x000f220000000800 */
[C---:B---3--:R-:W-:Y:S01]  /*e4d0*/  FADD.FTZ R0, R153.reuse, R0 ;  /* 0x0000000099007221 */ /* 0x048fe20000010000 */
[----:B------:R-:W-:Y:S01]  /*e4e0*/  F2FP.BF16.F32.PACK_AB R152, R153, R152 ;  /* 0x000000989998723e */ /* 0x000fe200000010ff */
[----:B------:R-:W-:Y:S01]  /*e4f0*/  @!P2 IMAD R153, R196, 0x40, R189 ;  /* 0x00000040c499a824 */ /* 0x000fe200078e02bd */
[----:B------:R-:W-:Y:S01]  /*e500*/  FMNMX.FTZ R14, R163, R14, !PT ;  /* 0x0000000ea30e7209 */ /* 0x000fe20007810000 */
[-C--:B------:R-:W-:Y:S01]  /*e510*/  FMUL.FTZ R32, R32, R215.reuse ;  /* 0x000000d720207220 */ /* 0x080fe20000410000 */
[-C--:B------:R-:W-:Y:S01]  /*e520*/  FMUL.FTZ R33, R33, R215.reuse ;  /* 0x000000d721217220 */ /* 0x080fe20000410000 */
[----:B------:R-:W-:Y:S01]  /*e530*/  @!P2 IMAD R153, R153, 0x4, R2 ;  /* 0x000000049999a824 */ /* 0x000fe200078e0202 */
[----:B------:R-:W-:Y:S01]  /*e540*/  FMNMX.FTZ R14, R166, R14, !PT ;  /* 0x0000000ea60e7209 */ /* 0x000fe20007810000 */
[----:B------:R-:W3:Y:S01]  /*e550*/  MUFU.EX2 R160, R160 ;  /* 0x000000a000a07308 */ /* 0x000ee20000000800 */
[-C--:B------:R-:W-:Y:S01]  /*e560*/  FMUL.FTZ R36, R36, R215.reuse ;  /* 0x000000d724247220 */ /* 0x080fe20000410000 */
[-C--:B------:R-:W-:Y:S01]  /*e570*/  FMUL.FTZ R37, R37, R215.reuse ;  /* 0x000000d725257220 */ /* 0x080fe20000410000 */
[----:B------:R-:W-:Y:S01]  /*e580*/  FMNMX.FTZ R14, R167, R14, !PT ;  /* 0x0000000ea70e7209 */ /* 0x000fe20007810000 */
[----:B------:R-:W-:Y:S01]  /*e590*/  @!P2 STS [R153+0x28800], R215 ;  /* 0x028800d79900a388 */ /* 0x000fe20000000800 */
[-C--:B------:R-:W-:Y:S01]  /*e5a0*/  FMUL.FTZ R40, R40, R215.reuse ;  /* 0x000000d728287220 */ /* 0x080fe20000410000 */
[-C--:B------:R-:W-:Y:S01]  /*e5b0*/  FMUL.FTZ R41, R41, R215.reuse ;  /* 0x000000d729297220 */ /* 0x080fe20000410000 */
[----:B------:R-:W-:Y:S01]  /*e5c0*/  FMNMX.FTZ R14, R170, R14, !PT ;  /* 0x0000000eaa0e7209 */ /* 0x000fe20007810000 */
[----:B------:R-:W0:Y:S01]  /*e5d0*/  MUFU.EX2 R161, R161 ;  /* 0x000000a100a17308 */ /* 0x000e220000000800 */
[-C--:B------:R-:W-:Y:S01]  /*e5e0*/  FMUL.FTZ R44, R44, R215.reuse ;  /* 0x000000d72c2c7220 */ /* 0x080fe20000410000 */
[-C--:B------:R-:W-:Y:S01]  /*e5f0*/  FMUL.FTZ R45, R45, R215.reuse ;  /* 0x000000d72d2d7220 */ /* 0x080fe20000410000 */
[----:B------:R-:W-:Y:S01]  /*e600*/  FMNMX.FTZ R14, R171, R14, !PT ;  /* 0x0000000eab0e7209 */ /* 0x000fe20007810000 */
[-C--:B------:R-:W-:Y:S01]  /*e610*/  FMUL.FTZ R48, R48, R215.reuse ;  /* 0x000000d730307220 */ /* 0x080fe20000410000 */
        /* <DEDUP_REMOVED lines=51> */
[----:B-1----:R-:W-:Y:S01]  /*e950*/  FMNMX.FTZ R14, R14, R196, !PT ;  /* 0x000000c40e0e7209 */ /* 0x002fe20007810000 */
[-C--:B------:R-:W-:Y:S01]  /*e960*/  FMUL.FTZ R137, R137, R215.reuse ;  /* 0x000000d789897220 */ /* 0x080fe20000410000 */
[-C--:B------:R-:W-:Y:S01]  /*e970*/  FMUL.FTZ R140, R140, R215.reuse ;  /* 0x000000d78c8c7220 */ /* 0x080fe20000410000 */
[-C--:B------:R-:W-:Y:S01]  /*e980*/  FMUL.FTZ R141, R141, R215.reuse ;  /* 0x000000d78d8d7220 */ /* 0x080fe20000410000 */
[-C--:B------:R-:W-:Y:S01]  /*e990*/  FMUL.FTZ R144, R144, R215.reuse ;  /* 0x000000d790907220 */ /* 0x080fe20000410000 */
[----:B------:R-:W1:Y:S01]  /*e9a0*/  SHFL.BFLY PT, R196, R14, 0x1, 0x1f ;  /* 0x0c201f000ec47f89 */ /* 0x000e6200000e0000 */
[-C--:B------:R-:W-:Y:S01]  /*e9b0*/  FMUL.FTZ R145, R145, R215.reuse ;  /* 0x000000d791917220 */ /* 0x080fe20000410000 */
[-C--:B------:R-:W-:Y:S01]  /*e9c0*/  FMUL.FTZ R148, R148, R215.reuse ;  /* 0x000000d794947220 */ /* 0x080fe20000410000 */
[----:B------:R-:W-:Y:S01]  /*e9d0*/  FMUL.FTZ R149, R149, R215 ;  /* 0x000000d795957220 */ /* 0x000fe20000410000 */
[----:B------:R-:W2:Y:S01]  /*e9e0*/  MUFU.EX2 R164, R164 ;  /* 0x000000a400a47308 */ /* 0x000ea20000000800 */
[----:B-----5:R-:W-:-:S04]  /*e9f0*/  FADD.FTZ R0, R156, R0 ;  /* 0x000000009c007221 */ /* 0x020fc80000010000 */
[----:B----4-:R-:W-:-:S03]  /*ea00*/  FADD.FTZ R0, R157, R0 ;  /* 0x000000009d007221 */ /* 0x010fc60000010000 */
[----:B------:R-:W4:Y:S01]  /*ea10*/  MUFU.EX2 R165, R165 ;  /* 0x000000a500a57308 */ /* 0x000f220000000800 */
[----:B---3--:R-:W-:-:S04]  /*ea20*/  FADD.FTZ R0, R160, R0 ;  /* 0x00000000a0007221 */ /* 0x008fc80000010000 */
[----:B0-----:R-:W-:-:S03]  /*ea30*/  FADD.FTZ R0, R161, R0 ;  /* 0x00000000a1007221 */ /* 0x001fc60000010000 */
[----:B------:R-:W0:Y:S01]  /*ea40*/  MUFU.EX2 R168, R168 ;  /* 0x000000a800a87308 */ /* 0x000e220000000800 */
[----:B--2---:R-:W-:Y:S01]  /*ea50*/  FADD.FTZ R0, R164, R0 ;  /* 0x00000000a4007221 */ /* 0x004fe20000010000 */
[----:B-1----:R-:W-:-:S06]  /*ea60*/  FMNMX.FTZ R14, R14, R196, !PT ;  /* 0x000000c40e0e7209 */ /* 0x002fcc0007810000 */
[----:B------:R-:W1:Y:S01]  /*ea70*/  MUFU.EX2 R169, R169 ;  /* 0x000000a900a97308 */ /* 0x000e620000000800 */
[----:B------:R-:W-:Y:S01]  /*ea80*/  FADD.FTZ R21, -R14, R21 ;  /* 0x000000150e157221 */ /* 0x000fe20000010100 */
[----:B----4-:R-:W-:-:S03]  /*ea90*/  FADD.FTZ R0, R165, R0 ;  /* 0x00000000a5007221 */ /* 0x010fc60000010000 */
[----:B------:R-:W-:-:S03]  /*eaa0*/  FMUL.FTZ R21, R21, R12 ;  /* 0x0000000c15157220 */ /* 0x000fc60000410000 */
[----:B------:R-:W2:Y:S01]  /*eab0*/  MUFU.EX2 R172, R172 ;  /* 0x000000ac00ac7308 */ /* 0x000ea20000000800 */
[----:B0-----:R-:W-:-:S07]  /*eac0*/  FADD.FTZ R0, R168, R0 ;  /* 0x00000000a8007221 */ /* 0x001fce0000010000 */
[----:B------:R-:W0:Y:S01]  /*ead0*/  MUFU.EX2 R21, R21 ;  /* 0x0000001500157308 */ /* 0x000e220000000800 */
[----:B-1----:R-:W-:-:S07]  /*eae0*/  FADD.FTZ R0, R169, R0 ;  /* 0x00000000a9007221 */ /* 0x002fce0000010000 */
[----:B------:R-:W1:Y:S01]  /*eaf0*/  MUFU.EX2 R173, R173 ;  /* 0x000000ad00ad7308 */ /* 0x000e620000000800 */
[----:B--2---:R-:W-:-:S07]  /*eb00*/  FADD.FTZ R0, R172, R0 ;  /* 0x00000000ac007221 */ /* 0x004fce0000010000 */
        /* <DEDUP_REMOVED lines=11> */
[-C--:B0-----:R-:W-:Y:S01]  /*ebc0*/  FMUL.FTZ R153, R14, R12.reuse ;  /* 0x0000000c0e997220 */ /* 0x081fe20000410000 */
        /* <DEDUP_REMOVED lines=20> */
[----:B--2---:R-:W-:Y:S01]  /*ed10*/  FADD.FTZ R0, R176, R0 ;  /* 0x00000000b0007221 */ /* 0x004fe20000010000 */
[-C--:B------:R-:W-:Y:S01]  /*ed20*/  FMUL.FTZ R46, R46, R21.reuse ;  /* 0x000000152e2e7220 */ /* 0x080fe20000410000 */
[-C--:B------:R-:W-:Y:S01]  /*ed30*/  FMUL.FTZ R47, R47, R21.reuse ;  /* 0x000000152f2f7220 */ /* 0x080fe20000410000 */
[-C--:B------:R-:W-:Y:S01]  /*ed40*/  FMUL.FTZ R50, R50, R21.reuse ;  /* 0x0000001532327220 */ /* 0x080fe20000410000 */
[----:B---3--:R-:W-:Y:S01]  /*ed50*/  FADD.FTZ R0, R177, R0 ;  /* 0x00000000b1007221 */ /* 0x008fe20000010000 */
[-C--:B------:R-:W-:Y:S01]  /*ed60*/  FMUL.FTZ R51, R51, R21.reuse ;  /* 0x0000001533337220 */ /* 0x080fe20000410000 */
[-C--:B------:R-:W-:Y:S01]  /*ed70*/  FMUL.FTZ R54, R54, R21.reuse ;  /* 0x0000001536367220 */ /* 0x080fe20000410000 */
[----:B------:R0:W1:Y:S01]  /*ed80*/  MUFU.EX2 R153, R154 ;  /* 0x0000009a00997308 */ /* 0x0000620000000800 */
        /* <DEDUP_REMOVED lines=10> */
[----:B------:R-:W-:Y:S01]  /*ee30*/  F2FP.BF16.F32.PACK_AB R156, R161, R160 ;  /* 0x000000a0a19c723e */ /* 0x000fe200000010ff */
[-C--:B------:R-:W-:Y:S01]  /*ee40*/  FMUL.FTZ R71, R71, R21.reuse ;  /* 0x0000001547477220 */ /* 0x080fe20000410000 */
[----:B------:R-:W-:Y:S01]  /*ee50*/  F2FP.BF16.F32.PACK_AB R160, R169, R168 ;  /* 0x000000a8a9a0723e */ /* 0x000fe200000010ff */
[-C--:B------:R-:W-:Y:S01]  /*ee60*/  FMUL.FTZ R74, R74, R21.reuse ;  /* 0x000000154a4a7220 */ /* 0x080fe20000410000 */
[----:B------:R-:W-:Y:S01]  /*ee70*/  FMUL.FTZ R75, R75, R21 ;  /* 0x000000154b4b7220 */ /* 0x000fe20000410000 */
[----:B------:R0:W2:Y:S01]  /*ee80*/  MUFU.EX2 R181, R158 ;  /* 0x0000009e00b57308 */ /* 0x0000a20000000800 */
[----:B-1----:R-:W-:Y:S01]  /*ee90*/  FFMA.FTZ R3, R21, R3, R153 ;  /* 0x0000000315037223 */ /* 0x002fe20000010099 */
[----:B------:R-:W-:Y:S01]  /*eea0*/  F2FP.BF16.F32.PACK_AB R153, R155, R153 ;  /* 0x000000999b99723e */ /* 0x000fe200000010ff */
[-C--:B------:R-:W-:Y:S01]  /*eeb0*/  FMUL.FTZ R78, R78, R21.reuse ;  /* 0x000000154e4e7220 */ /* 0x080fe20000410000 */
[-C--:B------:R-:W-:Y:S01]  /*eec0*/  FMUL.FTZ R79, R79, R21.reuse ;  /* 0x000000154f4f7220 */ /* 0x080fe20000410000 */
[----:B------:R-:W-:Y:S01]  /*eed0*/  FADD.FTZ R3, R155, R3 ;  /* 0x000000039b037221 */ /* 0x000fe20000010000 */
[-C--:B------:R-:W-:Y:S01]  /*eee0*/  FMUL.FTZ R82, R82, R21.reuse ;  /* 0x0000001552527220 */ /* 0x080fe20000410000 */
[-C--:B------:R-:W-:Y:S01]  /*eef0*/  FMUL.FTZ R83, R83, R21.reuse ;  /* 0x0000001553537220 */ /* 0x080fe20000410000 */
[----:B------:R-:W1:Y:S01]  /*ef00*/  MUFU.EX2 R159, R159 ;  /* 0x0000009f009f7308 */ /* 0x000e620000000800 */
[----:B0-----:R-:W-:Y:S01]  /*ef10*/  F2FP.BF16.F32.PACK_AB R158, R165, R164 ;  /* 0x000000a4a59e723e */ /* 0x001fe200000010ff */
[-C--:B------:R-:W-:Y:S01]  /*ef20*/  FMUL.FTZ R86, R86, R21.reuse ;  /* 0x0000001556567220 */ /* 0x080fe20000410000 */
[----:B------:R-:W-:Y:S01]  /*ef30*/  F2FP.BF16.F32.PACK_AB R164, R177, R176 ;  /* 0x000000b0b1a4723e */ /* 0x000fe200000010ff */
[-C--:B------:R-:W-:Y:S01]  /*ef40*/  FMUL.FTZ R87, R87, R21.reuse ;  /* 0x0000001557577220 */ /* 0x080fe20000410000 */
[-C--:B------:R-:W-:Y:S01]  /*ef50*/  FMUL.FTZ R90, R90, R21.reuse ;  /* 0x000000155a5a7220 */ /* 0x080fe20000410000 */
[-C--:B------:R-:W-:Y:S01]  /*ef60*/  FMUL.FTZ R91, R91, R21.reuse ;  /* 0x000000155b5b7220 */ /* 0x080fe20000410000 */
[-C--:B------:R-:W-:Y:S01]  /*ef70*/  FMUL.FTZ R94, R94, R21.reuse ;  /* 0x000000155e5e7220 */ /* 0x080fe20000410000 */
[----:B------:R0:W3:Y:S01]  /*ef80*/  MUFU.EX2 R215, R162 ;  /* 0x000000a200d77308 */ /* 0x0000e20000000800 */
        /* <DEDUP_REMOVED lines=17> */
[----:B---3--:R-:W-:Y:S01]  /*f0a0*/  FADD.FTZ R3, R215, R3 ;  /* 0x00000003d7037221 */ /* 0x008fe20000010000 */
        /* <DEDUP_REMOVED lines=15> */
[----:B0-----:R-:W-:Y:S01]  /*f1a0*/  FADD.FTZ R3, R196, R3 ;  /* 0x00000003c4037221 */ /* 0x001fe20000010000 */
[----:B------:R0:W-:Y:S01]  /*f1b0*/  STSM.16.M88.4 [R197+0x26800], R152 ;  /* 0x02680098c5007844 */ /* 0x0001e20000000200 */
        /* <DEDUP_REMOVED lines=10> */
[----:B------:R-:W-:-:S02]  /*f260*/  FMUL.FTZ R151, R151, R21 ;  /* 0x0000001597977220 */ /* 0x000fc40000410000 */
        /* <DEDUP_REMOVED lines=9> */
[C---:B--2---:R-:W-:Y:S01]  /*f300*/  FADD.FTZ R3, R175.reuse, R3 ;  /* 0x00000003af037221 */ /* 0x044fe20000010000 */
[----:B------:R-:W-:-:S05]  /*f310*/  F2FP.BF16.F32.PACK_AB R163, R175, R174 ;  /* 0x000000aeafa3723e */ /* 0x000fca00000010ff */
[----:B------:R0:W-:Y:S01]  /*f320*/  STSM.16.M88.4 [R200], R160 ;  /* 0x000000a0c8007844 */ /* 0x0001e20000000200 */
[----:B------:R-:W2:Y:S01]  /*f330*/  MUFU.EX2 R179, R179 ;  /* 0x000000b300b37308 */ /* 0x000ea20000000800 */
[----:B---3--:R-:W-:-:S04]  /*f340*/  FADD.FTZ R0, R180, R0 ;  /* 0x00000000b4007221 */ /* 0x008fc80000010000 */
[C---:B------:R-:W-:Y:S01]  /*f350*/  FADD.FTZ R0, R166.reuse, R0 ;  /* 0x00000000a6007221 */ /* 0x040fe20000010000 */
[----:B------:R-:W-:Y:S02]  /*f360*/  F2FP.BF16.F32.PACK_AB R166, R166, R180 ;  /* 0x000000b4a6a6723e */ /* 0x000fe400000010ff */
[----:B------:R-:W3:Y:S01]  /*f370*/  MUFU.EX2 R182, R182 ;  /* 0x000000b600b67308 */ /* 0x000ee20000000800 */
[----:B-1----:R-:W-:-:S07]  /*f380*/  FADD.FTZ R3, R165, R3 ;  /* 0x00000003a5037221 */ /* 0x002fce0000010000 */
[----:B------:R-:W1:Y:S01]  /*f390*/  MUFU.EX2 R183, R183 ;  /* 0x000000b700b77308 */ /* 0x000e620000000800 */
[C---:B--2---:R-:W-:Y:S01]  /*f3a0*/  FADD.FTZ R3, R179.reuse, R3 ;  /* 0x00000003b3037221 */ /* 0x044fe20000010000 */
[----:B------:R-:W-:-:S03]  /*f3b0*/  F2FP.BF16.F32.PACK_AB R165, R179, R165 ;  /* 0x000000a5b3a5723e */ /* 0x000fc600000010ff */
[----:B---3--:R-:W-:Y:S01]  /*f3c0*/  FADD.FTZ R3, R182, R3 ;  /* 0x00000003b6037221 */ /* 0x008fe20000010000 */
[----:B-1----:R-:W-:-:S03]  /*f3d0*/  F2FP.BF16.F32.PACK_AB R167, R183, R182 ;  /* 0x000000b6b7a7723e */ /* 0x002fc600000010ff */
[----:B------:R-:W-:Y:S02]  /*f3e0*/  FADD.FTZ R3, R183, R3 ;  /* 0x00000003b7037221 */ /* 0x000fe40000010000 */
[----:B------:R0:W-:Y:S01]  /*f3f0*/  STSM.16.M88.4 [R199], R164 ;  /* 0x000000a4c7007844 */ /* 0x0001e20000000200 */
[----:B------:R-:W-:Y:S05]  /*f400*/  @!P0 BRA `(.L_x_4810) ;  /* 0x0000000000048947 */ /* 0x000fea0003800000 */
[----:B------:R-:W-:Y:S01]  /*f410*/  BPT.TRAP 0x1 ;  /* 0x000000040000795c */ /* 0x000fe20000300000 */
.L_x_4810:
[----:B------:R1:W2:Y:S01]  /*f420*/  SYNCS.PHASECHK.TRANS64.TRYWAIT P2, [R194+URZ+0x28c50], R20 ;  /* 0x028c5014c20075a7 */ /* 0x0002a2000804017f */
[----:B------:R-:W-:Y:S05]  /*f430*/  @!P0 BRA `(.L_x_4811) ;  /* 0x0000000000048947 */ /* 0x000fea0003800000 */
[----:B------:R-:W-:Y:S01]  /*f440*/  BPT.TRAP 0x1 ;  /* 0x000000040000795c */ /* 0x000fe20000300000 */
.L_x_4811:
[----:B------:R-:W-:Y:S04]  /*f450*/  BSSY B1, `(.L_x_4812) ;  /* 0x0000004000017945 */ /* 0x000fe80003800000 */
[----:B--2---:R-:W-:Y:S05]  /*f460*/  @P2 BRA `(.L_x_4813) ;  /* 0x0000000000082947 */ /* 0x004fea0003800000 */
[----:B------:R-:W2:Y:S02]  /*f470*/  SYNCS.PHASECHK.TRANS64.TRYWAIT P2, [R194+URZ+0x28c50], R20 ;  /* 0x028c5014c20075a7 */ /* 0x000ea4000804017f */
[----:B--2---:R-:W-:Y:S05]  /*f480*/  @!P2 BRA `(.L_x_4814) ;  /* 0x000000fc008ca947 */ /* 0x004fea0003800000 */
.L_x_4813:
[----:B------:R-:W-:Y:S05]  /*f490*/  BSYNC B1 ;  /* 0x0000000000017941 */ /* 0x000fea0003800000 */
.L_x_4812:
[----:B-12---:R-:W-:Y:S01]  /*f4a0*/  IMAD R20, R18, 0x1000, R191 ;  /* 0x0000100012147824 */ /* 0x006fe200078e02bf */
        /* <DEDUP_REMOVED lines=46> */
.L_x_4804:
[----:B------:R-:W-:Y:S05]  /*f790*/  BSYNC B0 ;  /* 0x0000000000007941 */ /* 0x000fea0003800000 */
.L_x_4803:
[----:B------:R-:W3:Y:S01]  /*f7a0*/  SHFL.BFLY PT, R4, R0, 0x2, 0x1f ;  /* 0x0c401f0000047f89 */ /* 0x000ee200000e0000 */
[----:B------:R-:W-:Y:S02]  /*f7b0*/  IMAD.MOV.U32 R154, RZ, RZ, -0x800000 ;  /* 0xff800000ff9a7424 */ /* 0x000fe400078e00ff */
[----:B------:R-:W-:Y:S01]  /*f7c0*/  VIADD R218, R218, 0x1 ;  /* 0x00000001dada7836 */ /* 0x000fe20000000000 */
[----:B------:R-:W-:Y:S08]  /*f7d0*/  BAR.ARV 0x8, 0x100 ;  /* 0x0204000000007b1d */ /* 0x000ff00000002000 */
[----:B------:R-:W-:Y:S01]  /*f7e0*/  BAR.SYNC.DEFER_BLOCKING 0xf, 0x100 ;  /* 0x03c4000000007b1d */ /* 0x000fe20000010000 */
[----:B---3--:R-:W-:-:S05]  /*f7f0*/  FADD.FTZ R4, R4, R0 ;  /* 0x0000000004047221 */ /* 0x008fca0000010000 */
[----:B------:R-:W3:Y:S02]  /*f800*/  SHFL.BFLY PT, R0, R4, 0x1, 0x1f ;  /* 0x0c201f0004007f89 */ /* 0x000ee400000e0000 */
[----:B---3--:R-:W-:Y:S01]  /*f810*/  FADD.FTZ R0, R4, R0 ;  /* 0x0000000004007221 */ /* 0x008fe20000010000 */
[----:B------:R-:W-:-:S04]  /*f820*/  IMAD.MOV.U32 R4, RZ, RZ, RZ ;  /* 0x000000ffff047224 */ /* 0x000fc800078e00ff */
[----:B------:R-:W-:-:S13]  /*f830*/  FSETP.NE.FTZ.AND P0, PT, R0, RZ, PT ;  /* 0x000000ff0000720b */ /* 0x000fda0003f15000 */
[----:B------:R-:W3:Y:S01]  /*f840*/  @P0 MUFU.RCP R4, R0 ;  /* 0x0000000000040308 */ /* 0x000ee20000001000 */
[----:B------:R-:W-:-:S07]  /*f850*/  @P0 FMUL.FTZ R5, R12, 0.69314718246459960938 ;  /* 0x3f3172180c050820 */ /* 0x000fce0000410000 */
[----:B------:R-:W4:Y:S01]  /*f860*/  @P0 MUFU.LG2 R0, R0 ;  /* 0x0000000000000308 */ /* 0x000f220000000c00 */
        /* <DEDUP_REMOVED lines=13> */
[-C--:B------:R-:W-:Y:S01]  /*f940*/  FMUL.FTZ R45, R45, R4.reuse ;  /* 0x000000042d2d7220 */ /* 0x080fe20000410000 */
[----:B------:R-:W3:Y:S01]  /*f950*/  SHFL.BFLY PT, R0, R3, 0x2, 0x1f ;  /* 0x0c401f0003007f89 */ /* 0x000ee200000e0000 */
        /* <DEDUP_REMOVED lines=23> */
[----:B---3--:R-:W-:Y:S01]  /*fad0*/  FADD.FTZ R0, R0, R3 ;  /* 0x0000000300007221 */ /* 0x008fe20000010000 */
[-C--:B------:R-:W-:Y:S01]  /*fae0*/  FMUL.FTZ R93, R93, R4.reuse ;  /* 0x000000045d5d7220 */ /* 0x080fe20000410000 */
[-C--:B------:R-:W-:Y:S01]  /*faf0*/  FMUL.FTZ R96, R96, R4.reuse ;  /* 0x0000000460607220 */ /* 0x080fe20000410000 */
[-C--:B------:R-:W-:Y:S01]  /*fb00*/  FMUL.FTZ R97, R97, R4.reuse ;  /* 0x0000000461617220 */ /* 0x080fe20000410000 */
        /* <DEDUP_REMOVED lines=26> */
[----:B------:R-:W-:-:S02]  /*fcb0*/  IMAD.MOV.U32 R0, RZ, RZ, RZ ;  /* 0x000000ffff007224 */ /* 0x000fc400078e00ff */
[-C--:B------:R-:W-:Y:S01]  /*fcc0*/  FMUL.FTZ R148, R148, R4.reuse ;  /* 0x0000000494947220 */ /* 0x080fe20000410000 */
[----:B------:R-:W-:Y:S01]  /*fcd0*/  FMUL.FTZ R149, R149, R4 ;  /* 0x0000000495957220 */ /* 0x000fe20000410000 */
        /* <DEDUP_REMOVED lines=11> */
[----:B------:R-:W-:Y:S01]  /*fd90*/  FMUL.FTZ R39, R39, R0 ;  /* 0x0000000027277220 */ /* 0x000fe20000410000 */
[----:B----4-:R-:W-:Y:S01]  /*fda0*/  @P0 FMUL.FTZ R5, R3, 0.69314718246459960938 ;  /* 0x3f31721803050820 */ /* 0x010fe20000410000 */
        /* <DEDUP_REMOVED lines=65> */
[----:B---3--:R-:W-:Y:S01]  /*101c0*/  SEL R0, RZ, 0x1, P1 ;  /* 0x00000001ff007807 */ /* 0x008fe20000800000 */
[----:B------:R-:W-:Y:S06]  /*101d0*/  BAR.ARV 0xe, 0x100 ;  /* 0x0384000000007b1d */ /* 0x000fec0000002000 */
[----:B------:R-:W-:-:S02]  /*101e0*/  PLOP3.LUT P0, PT, PT, PT, PT, 0x8, 0x0 ;  /* 0x000000000000781c */ /* 0x000fc40003f0e170 */
[----:B------:R-:W-:Y:S02]  /*101f0*/  LOP3.LUT R22, R22, R0, RZ, 0x3c, !PT ;  /* 0x0000000016167212 */ /* 0x000fe400078e3cff */
[----:B------:R-:W-:-:S09]  /*10200*/  SEL R18, R18, RZ, P1 ;  /* 0x000000ff12127207 */ /* 0x000fd20000800000 */
.L_x_4731:
[----:B------:R-:W-:Y:S05]  /*10210*/  BSYNC B7 ;  /* 0x0000000000077941 */ /* 0x000fea0003800000 */
.L_x_4727:
[----:B------:R-:W3:Y:S08]  /*10220*/  S2UR UR5, SR_CgaCtaId ;  /* 0x00000000000579c3 */ /* 0x000ef00000008800 */
[----:B------:R-:W-:Y:S06]  /*10230*/  BAR.SYNC.DEFER_BLOCKING 0x5, 0x180 ;  /* 0x0146000000007b1d */ /* 0x000fec0000010000 */
[----:B------:R-:W-:Y:S01]  /*10240*/  UMOV UR4, 0x400 ;  /* 0x0000040000047882 */ /* 0x000fe20000000000 */
[----:B------:R-:W-:Y:S01]  /*10250*/  BSSY B0, `(.L_x_4816) ;  /* 0x000049b000007945 */ /* 0x000fe20003800000 */
[----:B---3--:R-:W-:-:S06]  /*10260*/  ULEA UR4, UR5, UR4, 0x18 ;  /* 0x0000000405047291 */ /* 0x008fcc000f8ec03f */
[----:B------:R-:W-:-:S05]  /*10270*/  IMAD.U32 R2, RZ, RZ, UR4 ;  /* 0x00000004ff027e24 */ /* 0x000fca000f8e00ff */
[----:B0-----:R0:W3:Y:S01]  /*10280*/  LDS.128 R4, [R2+0x28cd0] ;  /* 0x028cd00002047984 */ /* 0x0010e20000000c00 */
        /* <DEDUP_REMOVED lines=15> */
[----:B----45:R-:W-:-:S04]  /*10380*/  IMAD.WIDE R152, R8, 0x2, R20 ;  /* 0x0000000208987825 */ /* 0x030fc800078e0214 */
        /* <DEDUP_REMOVED lines=158> */
[----:B---3--:R-:W-:Y:S02]  /*10d70*/  MOV R4, R8 ;  /* 0x0000000800047202 */ /* 0x008fe40000000f00 */
[----:B------:R-:W-:Y:S01]  /*10d80*/  F2FP.BF16.F32.PACK_AB R8, R137, R136 ;  /* 0x000000888908723e */ /* 0x000fe200000010ff */
[----:B------:R-:W-:Y:S01]  /*10d90*/  IMAD.X R153, RZ, RZ, R153, P0 ;  /* 0x000000ffff997224 */ /* 0x000fe200000e0699 */
[----:B------:R-:W-:-:S02]  /*10da0*/  F2FP.BF16.F32.PACK_AB R9, R139, R138 ;  /* 0x0000008a8b09723e */ /* 0x000fc400000010ff */
[----:B------:R-:W-:Y:S02]  /*10db0*/  F2FP.BF16.F32.PACK_AB R15, R151, R150 ;  /* 0x00000096970f723e */ /* 0x000fe400000010ff */
[----:B------:R-:W-:Y:S01]  /*10dc0*/  ISETP.NE.U32.AND P1, PT, RZ, UR6, PT ;  /* 0x00000006ff007c0c */ /* 0x000fe2000bf25070 */
[----:B------:R1:W-:Y:S03]  /*10dd0*/  STSM.16.M88.4 [R4], R8 ;  /* 0x0000000804007844 */ /* 0x0003e60000000200 */
[----:B------:R-:W-:Y:S02]  /*10de0*/  ISETP.NE.AND.EX P1, PT, RZ, UR7, PT, P1 ;  /* 0x00000007ff007c0c */ /* 0x000fe4000bf25310 */
[----:B-1----:R-:W-:Y:S02]  /*10df0*/  LOP3.LUT R4, R0, 0x380, RZ, 0xc0, !PT ;  /* 0x0000038000047812 */ /* 0x002fe400078ec0ff */
[----:B------:R-:W-:-:S02]  /*10e00*/  IADD3 R8, P0, R208, UR6, RZ ;  /* 0x00000006d0087c10 */ /* 0x000fc4000ff1e0ff */
[----:B------:R-:W-:Y:S02]  /*10e10*/  SHF.R.U64 R4, R4, 0x3, RZ ;  /* 0x0000000304047819 */ /* 0x000fe400000012ff */
[----:B------:R-:W-:Y:S02]  /*10e20*/  IADD3.X R9, R209, UR7, RZ, P0, !PT ;  /* 0x00000007d1097c10 */ /* 0x000fe400087fe4ff */
[----:B------:R-:W-:Y:S01]  /*10e30*/  LOP3.LUT R152, R4, R0, RZ, 0x3c, !PT ;  /* 0x0000000004987212 */ /* 0x000fe200078e3cff */
[----:B------:R-:W-:-:S03]  /*10e40*/  IMAD.MOV.U32 R0, RZ, RZ, RZ ;  /* 0x000000ffff007224 */ /* 0x000fc600078e00ff */
        /* <DEDUP_REMOVED lines=13> */
[----:B-----5:R-:W3:Y:S04]  /*10f20*/  LDG.E R4, desc[UR42][R8.64] ;  /* 0x0000002a08047981 */ /* 0x020ee8000c1e1900 */
[----:B-1----:R-:W3:Y:S02]  /*10f30*/  LDG.E R8, desc[UR42][R8.64+0x4] ;  /* 0x0000042a08087981 */ /* 0x002ee4000c1e1900 */
[----:B---3--:R-:W-:-:S07]  /*10f40*/  IMAD.IADD R4, R8, 0x1, -R4 ;  /* 0x0000000108047824 */ /* 0x008fce00078e0a04 */
.L_x_4818:
[----:B-1----:R-:W3:Y:S01]  /*10f50*/  LDL R8, [R1+0x48] ;  /* 0x0000480001087983 */ /* 0x002ee20000100800 */
[----:B------:R-:W-:Y:S01]  /*10f60*/  ISETP.NE.AND P1, PT, R206, RZ, PT ;  /* 0x000000ffce00720c */ /* 0x000fe20003f25270 */
[----:B------:R-:W-:-:S03]  /*10f70*/  ULDC UR4, c[0x0][0xad4] ;  /* 0x0002b50000047ab9 */ /* 0x000fc60000000800 */
[----:B------:R-:W-:Y:S01]  /*10f80*/  SEL R206, R206, UR4, P1 ;  /* 0x00000004cece7c07 */ /* 0x000fe20008800000 */
[----:B---3--:R-:W1:Y:S02]  /*10f90*/  SHFL.IDX PT, R8, R8, RZ, 0x1f ;  /* 0x00001fff08087589 */ /* 0x008e6400000e0000 */
[----:B-1----:R-:W-:Y:S02]  /*10fa0*/  ISETP.NE.AND P0, PT, R8, RZ, PT ;  /* 0x000000ff0800720c */ /* 0x002fe40003f05270 */
[----:B-----5:R-:W-:-:S11]  /*10fb0*/  SHF.R.S32.HI R8, RZ, 0x1f, R0 ;  /* 0x0000001fff087819 */ /* 0x020fd60000011400 */
[----:B------:R-:W-:Y:S05]  /*10fc0*/  @P0 BRA `(.L_x_4819) ;  /* 0x0000000000f80947 */ /* 0x000fea0003800000 */
[----:B------:R-:W3:Y:S01]  /*10fd0*/  LDL.LU R14, [R1+0x44] ;  /* 0x00004400010e7983 */ /* 0x000ee20000300800 */
[----:B------:R-:W-:Y:S01]  /*10fe0*/  IMAD.MOV.U32 R9, RZ, RZ, 0x9b8 ;  /* 0x000009b8ff097424 */ /* 0x000fe200078e00ff */
[----:B------:R-:W-:Y:S01]  /*10ff0*/  ISETP.GT.AND P1, PT, R206, 0x1, PT ;  /* 0x00000001ce00780c */ /* 0x000fe20003f24270 */
[----:B------:R-:W1:Y:S01]  /*11000*/  LDC R156, c[0x0][0xbe8] ;  /* 0x0002fa00ff9c7b82 */ /* 0x000e620000000800 */
[----:B------:R-:W4:Y:S01]  /*11010*/  LDL R157, [R1+0x68] ;  /* 0x00006800019d7983 */ /* 0x000f220000100800 */
[----:B------:R-:W-:Y:S02]  /*11020*/  ISETP.NE.U32.AND P0, PT, RZ, UR6, PT ;  /* 0x00000006ff007c0c */ /* 0x000fe4000bf05070 */
[----:B------:R-:W-:Y:S02]  /*11030*/  SEL R9, R9, 0x978, P1 ;  /* 0x0000097809097807 */ /* 0x000fe40000800000 */
[----:B------:R-:W-:Y:S02]  /*11040*/  ISETP.NE.AND.EX P0, PT, RZ, UR7, PT, P0 ;  /* 0x00000007ff007c0c */ /* 0x000fe4000bf05300 */
[----:B------:R-:W5:Y:S02]  /*11050*/  LDC.64 R12, c[0x0][R9+0x220] ;  /* 0x00008800090c7b82 */ /* 0x000f640000000a00 */
[----:B------:R-:W-:-:S06]  /*11060*/  SEL R15, R207, RZ, !P0 ;  /* 0x000000ffcf0f7207 */ /* 0x000fcc0004000000 */
[----:B------:R-:W0:Y:S01]  /*11070*/  LDC.64 R10, c[0x0][R9+0x218] ;  /* 0x00008600090a7b82 */ /* 0x000e220000000a00 */
[----:B------:R-:W-:Y:S02]  /*11080*/  IMAD.IADD R153, R204, 0x1, R195 ;  /* 0x00000001cc997824 */ /* 0x000fe400078e02c3 */
[----:B-----5:R-:W-:Y:S01]  /*11090*/  IMAD R13, R13, R15, RZ ;  /* 0x0000000f0d0d7224 */ /* 0x020fe200078e02ff */
[----:B------:R-:W-:Y:S02]  /*110a0*/  SEL R155, R219, RZ, P1 ;  /* 0x000000ffdb9b7207 */ /* 0x000fe40000800000 */
[----:B---3--:R-:W-:Y:S02]  /*110b0*/  SEL R14, R14, RZ, !P0 ;  /* 0x000000ff0e0e7207 */ /* 0x008fe40004000000 */
[----:B-1----:R-:W-:-:S03]  /*110c0*/  ISETP.NE.AND P0, PT, R156, 0x1, PT ;  /* 0x000000019c00780c */ /* 0x002fc60003f05270 */
[C---:B------:R-:W-:Y:S02]  /*110d0*/  IMAD R14, R12.reuse, R14, R13 ;  /* 0x0000000e0c0e7224 */ /* 0x040fe400078e020d */
[----:B------:R-:W-:-:S04]  /*110e0*/  IMAD.WIDE.U32 R12, R12, R15, RZ ;  /* 0x0000000f0c0c7225 */ /* 0x000fc800078e00ff */
[-C--:B0-----:R-:W-:Y:S02]  /*110f0*/  IMAD R15, R11, R205.reuse, RZ ;  /* 0x000000cd0b0f7224 */ /* 0x081fe400078e02ff */
[----:B------:R-:W-:-:S04]  /*11100*/  IMAD.WIDE.U32 R10, R10, R205, RZ ;  /* 0x000000cd0a0a7225 */ /* 0x000fc800078e00ff */
[----:B------:R-:W-:Y:S02]  /*11110*/  IMAD.IADD R15, R11, 0x1, R15 ;  /* 0x000000010b0f7824 */ /* 0x000fe400078e020f */
[----:B------:R-:W0:Y:S01]  /*11120*/  @P0 LDC R11, c[0x0][0xbec] ;  /* 0x0002fb00ff0b0b82 */ /* 0x000e220000000800 */
[----:B------:R-:W-:-:S07]  /*11130*/  IADD3 R152, P2, P3, R12, R10, R0 ;  /* 0x0000000a0c987210 */ /* 0x000fce0007b5e000 */
[----:B------:R-:W1:Y:S01]  /*11140*/  @P0 LDC R10, c[0x0][0xbf0] ;  /* 0x0002fc00ff0a0b82 */ /* 0x000e620000000800 */
        /* <DEDUP_REMOVED lines=23> */
[----:B------:R-:W-:Y:S01]  /*112c0*/  IMAD.IADD R14, R189, 0x1, R195 ;  /* 0x00000001bd0e7824 */ /* 0x000fe200078e02c3 */
[----:B0-----:R-:W-:Y:S01]  /*112d0*/  LEA R13, P0, R12, R10, 0x2 ;  /* 0x0000000a0c0d7211 */ /* 0x001fe200078010ff */
[----:B----4-:R-:W-:-:S03]  /*112e0*/  IMAD.MOV R10, RZ, RZ, -R157 ;  /* 0x000000ffff0a7224 */ /* 0x010fc600078e0a9d */
[----:B-1----:R-:W-:Y:S02]  /*112f0*/  LEA.HI.X R9, R12, R11, R9, 0x2, P0 ;  /* 0x0000000b0c097211 */ /* 0x002fe400000f1409 */
[----:B------:R-:W-:Y:S01]  /*11300*/  ISETP.NE.AND P0, PT, R203, R10, PT ;  /* 0x0000000acb00720c */ /* 0x000fe20003f05270 */
[----:B------:R-:W-:Y:S04]  /*11310*/  SHFL.IDX PT, R12, R13, 0x1, 0x1c1f ;  /* 0x003c1f000d0c7f89 */ /* 0x000fe800000e0000 */
[----:B------:R-:W-:Y:S04]  /*11320*/  SHFL.IDX PT, R10, R13, RZ, 0x1c1f ;  /* 0x001c1fff0d0a7589 */ /* 0x000fe800000e0000 */
        /* <DEDUP_REMOVED lines=8> */
.L_x_4819:
[----:B------:R-:W-:Y:S02]  /*113b0*/  ISETP.GT.AND P1, PT, R206, 0x1, PT ;  /* 0x00000001ce00780c */ /* 0x000fe40003f24270 */
[----:B------:R-:W-:-:S04]  /*113c0*/  ISETP.NE.U32.AND P0, PT, RZ, UR6, PT ;  /* 0x00000006ff007c0c */ /* 0x000fc8000bf05070 */
[----:B------:R-:W-:-:S04]  /*113d0*/  ISETP.NE.AND.EX P0, PT, RZ, UR7, PT, P0 ;  /* 0x00000007ff007c0c */ /* 0x000fc8000bf05300 */
[----:B------:R-:W-:-:S03]  /*113e0*/  SEL R207, R207, RZ, !P0 ;  /* 0x000000ffcfcf7207 */ /* 0x000fc60004000000 */
[----:B------:R-:W-:Y:S06]  /*113f0*/  @P1 BRA `(.L_x_4820) ;  /* 0x0000001000381947 */ /* 0x000fec0003800000 */
[----:B-1----:R-:W1:Y:S01]  /*11400*/  S2R R11, SR_TID.X ;  /* 0x00000000000b7919 */ /* 0x002e620000002100 */
[----:B------:R-:W3:Y:S01]  /*11410*/  LDC R87, c[0x0][0xbe8] ;  /* 0x0002fa00ff577b82 */ /* 0x000ee20000000800 */
[----:B------:R-:W-:Y:S01]  /*11420*/  ULDC.64 UR4, c[0x0][0xaa0] ;  /* 0x0002a80000047ab9 */ /* 0x000fe20000000a00 */
        /* <DEDUP_REMOVED lines=17> */
[----:B------:R-:W5:Y:S01]  /*11540*/  LD.E.128 R24, desc[UR42][R24.64] ;  /* 0x0000002a18187980 */ /* 0x000f62000c101d00 */
        /* <DEDUP_REMOVED lines=17> */
[----:B------:R-:W-:Y:S02]  /*11660*/  IADD3 R14, P3, R20, 0xf000, RZ ;  /* 0x0000f000140e7810 */ /* 0x000fe40007f7e0ff */
        /* <DEDUP_REMOVED lines=34> */
[----:B------:R-:W-:-:S02]  /*11890*/  SHF.R.U64 R3, R3, 0x3, RZ ;  /* 0x0000000303037819 */ /* 0x000fc400000012ff */
        /* <DEDUP_REMOVED lines=8> */
[----:B------:R-:W-:Y:S01]  /*11920*/  IMAD R3, R8, UR4, RZ ;  /* 0x0000000408037c24 */ /* 0x000fe2000f8e02ff */
        /* <DEDUP_REMOVED lines=14> */
[----:B---3--:R-:W-:Y:S01]  /*11a10*/  ISETP.NE.AND P3, PT, R87, 0x1, PT ;  /* 0x000000015700780c */ /* 0x008fe20003f65270 */
[----:B------:R-:W-:Y:S01]  /*11a20*/  IMAD R21, R0, UR5, R3 ;  /* 0x0000000500157c24 */ /* 0x000fe2000f8e0203 */
[----:B------:R-:W-:Y:S01]  /*11a30*/  LOP3.LUT R84, R84, 0xfffffff8, RZ, 0xc0, !PT ;  /* 0xfffffff854547812 */ /* 0x000fe200078ec0ff */
[----:B------:R-:W1:Y:S01]  /*11a40*/  LDC R3, c[0x0][0xac8] ;  /* 0x0002b200ff037b82 */ /* 0x000e620000000800 */
[----:B------:R-:W-:Y:S01]  /*11a50*/  IMAD.WIDE.U32 R8, R0, UR4, RZ ;  /* 0x0000000400087c25 */ /* 0x000fe2000f8e00ff */
[----:B------:R-:W-:Y:S01]  /*11a60*/  ULDC.64 UR4, c[0x0][0xae8] ;  /* 0x0002ba0000047ab9 */ /* 0x000fe20000000a00 */
[----:B------:R-:W5:Y:S02]  /*11a70*/  LD.E.128 R12, desc[UR42][R12.64] ;  /* 0x0000002a0c0c7980 */ /* 0x000f64000c101d00 */
[----:B------:R-:W-:-:S02]  /*11a80*/  IMAD.IADD R9, R9, 0x1, R21 ;  /* 0x0000000109097824 */ /* 0x000fc400078e0215 */
[----:B------:R-:W5:Y:S03]  /*11a90*/  LD.E.128 R56, desc[UR42][R56.64] ;  /* 0x0000002a38387980 */ /* 0x000f66000c101d00 */
[----:B------:R-:W3:Y:S01]  /*11aa0*/  @P3 LDC R89, c[0x0][0xbec] ;  /* 0x0002fb00ff593b82 */ /* 0x000ee20000000800 */
[----:B------:R-:W-:Y:S01]  /*11ab0*/  IMAD.WIDE.U32 R8, R205, UR4, R8 ;  /* 0x00000004cd087c25 */ /* 0x000fe2000f8e0008 */
[----:B------:R-:W5:Y:S03]  /*11ac0*/  LD.E.128 R60, desc[UR42][R60.64] ;  /* 0x0000002a3c3c7980 */ /* 0x000f66000c101d00 */
[----:B------:R-:W-:Y:S01]  /*11ad0*/  IMAD.IADD R21, R11, 0x1, -R84 ;  /* 0x000000010b157824 */ /* 0x000fe200078e0a54 */
[----:B------:R-:W5:Y:S02]  /*11ae0*/  LD.E.128 R64, desc[UR42][R64.64] ;  /* 0x0000002a40407980 */ /* 0x000f64000c101d00 */
[----:B------:R-:W4:Y:S01]  /*11af0*/  @P3 LDC R91, c[0x0][0xbf0] ;  /* 0x0002fc00ff5b3b82 */ /* 0x000f220000000800 */
[----:B------:R-:W-:Y:S01]  /*11b00*/  SHF.R.S32.HI R11, RZ, 0x1f, R207 ;  /* 0x0000001fff0b7819 */ /* 0x000fe200000114cf */
[----:B------:R-:W-:Y:S01]  /*11b10*/  IMAD R9, R205, UR5, R9 ;  /* 0x00000005cd097c24 */ /* 0x000fe2000f8e0209 */
[----:B------:R-:W-:Y:S01]  /*11b20*/  ULDC.64 UR4, c[0x0][0xaf0] ;  /* 0x0002bc0000047ab9 */ /* 0x000fe20000000a00 */
[----:B------:R-:W-:Y:S01]  /*11b30*/  IMAD R20, R21, 0x20, R10 ;  /* 0x0000002015147824 */ /* 0x000fe200078e020a */
[----:B------:R-:W5:Y:S01]  /*11b40*/  LD.E.128 R68, desc[UR42][R68.64] ;  /* 0x0000002a44447980 */ /* 0x000f62000c101d00 */
[----:B------:R-:W-:Y:S01]  /*11b50*/  IMAD.IADD R0, R10, 0x1, R195 ;  /* 0x000000010a007824 */ /* 0x000fe200078e02c3 */
[-C--:B-1----:R-:W-:Y:S01]  /*11b60*/  ISETP.GE.AND P1, PT, R214, R3.reuse, PT ;  /* 0x00000003d600720c */ /* 0x082fe20003f26270 */
[----:B------:R-:W-:Y:S01]  /*11b70*/  IMAD R10, R11, UR4, RZ ;  /* 0x000000040b0a7c24 */ /* 0x000fe2000f8e02ff */
[----:B------:R-:W5:Y:S03]  /*11b80*/  LD.E.128 R72, desc[UR42][R72.64] ;  /* 0x0000002a48487980 */ /* 0x000f66000c101d00 */
[----:B------:R-:W-:Y:S01]  /*11b90*/  IMAD R85, R207, UR5, R10 ;  /* 0x00000005cf557c24 */ /* 0x000fe2000f8e020a */
[----:B------:R-:W-:Y:S01]  /*11ba0*/  SEL R10, RZ, 0xffffffff, P1 ;  /* 0xffffffffff0a7807 */ /* 0x000fe20000800000 */
[----:B------:R-:W-:Y:S01]  /*11bb0*/  IMAD.IADD R84, R195, 0x1, R20 ;  /* 0x00000001c3547824 */ /* 0x000fe200078e0214 */
[----:B------:R-:W-:Y:S01]  /*11bc0*/  ISETP.GE.AND P0, PT, R213, R3, PT ;  /* 0x00000003d500720c */ /* 0x000fe20003f06270 */
[----:B------:R-:W5:Y:S02]  /*11bd0*/  LD.E.128 R76, desc[UR42][R76.64] ;  /* 0x0000002a4c4c7980 */ /* 0x000f64000c101d00 */
[----:B------:R-:W-:Y:S01]  /*11be0*/  IMAD.SHL.U32 R93, R10, 0x2, RZ ;  /* 0x000000020a5d7824 */ /* 0x000fe200078e00ff */
[----:B------:R-:W-:Y:S01]  /*11bf0*/  SEL R21, RZ, 0xffffffff, P0 ;  /* 0xffffffffff157807 */ /* 0x000fe20000000000 */
[----:B---3--:R-:W-:Y:S01]  /*11c00*/  @P3 IMAD.HI.U32 R10, R84, R89, RZ ;  /* 0x00000059540a3227 */ /* 0x008fe200078e00ff */
[-C--:B------:R-:W-:Y:S01]  /*11c10*/  ISETP.GE.AND P2, PT, R188, R3.reuse, PT ;  /* 0x00000003bc00720c */ /* 0x080fe20003f46270 */
[----:B------:R-:W5:Y:S01]  /*11c20*/  LD.E.128 R80, desc[UR42][R80.64] ;  /* 0x0000002a50507980 */ /* 0x000f62000c101d00 */
[----:B------:R-:W-:Y:S01]  /*11c30*/  ISETP.GE.AND P0, PT, R212, R3, PT ;  /* 0x00000003d400720c */ /* 0x000fe20003f06270 */
[----:B------:R-:W-:Y:S01]  /*11c40*/  IMAD.MOV.U32 R11, RZ, RZ, R84 ;  /* 0x000000ffff0b7224 */ /* 0x000fe200078e0054 */
[----:B----4-:R-:W-:Y:S01]  /*11c50*/  @P3 SHF.R.U32.HI R11, RZ, R91, R10 ;  /* 0x0000005bff0b3219 */ /* 0x010fe2000001160a */
[----:B------:R-:W-:Y:S01]  /*11c60*/  IMAD.WIDE.U32 R8, R207, UR4, R8 ;  /* 0x00000004cf087c25 */ /* 0x000fe2000f8e0008 */
[----:B------:R-:W-:Y:S01]  /*11c70*/  SEL R20, RZ, 0x1, P2 ;  /* 0x00000001ff147807 */ /* 0x000fe20001000000 */
[----:B------:R-:W-:Y:S01]  /*11c80*/  ULDC.64 UR4, c[0x0][0xae0] ;  /* 0x0002b80000047ab9 */ /* 0x000fe20000000a00 */
[----:B------:R-:W-:Y:S01]  /*11c90*/  SEL R10, RZ, 0xffffffff, P0 ;  /* 0xffffffffff0a7807 */ /* 0x000fe20000000000 */
[----:B------:R-:W-:Y:S01]  /*11ca0*/  IMAD.SHL.U32 R21, R21, 0x4, RZ ;  /* 0x0000000415157824 */ /* 0x000fe200078e00ff */
[----:B------:R-:W-:Y:S01]  /*11cb0*/  LOP3.LUT R20, R93, 0x2, R20, 0xe2, !PT ;  /* 0x000000025d147812 */ /* 0x000fe200078ee214 */
[----:B------:R-:W-:Y:S01]  /*11cc0*/  IMAD.IADD R9, R9, 0x1, R85 ;  /* 0x0000000109097824 */ /* 0x000fe200078e0255 */
[----:B------:R-:W-:Y:S01]  /*11cd0*/  ISETP.GE.AND P0, PT, R211, R3, PT ;  /* 0x00000003d300720c */ /* 0x000fe20003f06270 */
[----:B------:R-:W-:Y:S01]  /*11ce0*/  IMAD.SHL.U32 R85, R10, 0x8, RZ ;  /* 0x000000080a557824 */ /* 0x000fe200078e00ff */
[--C-:B------:R-:W-:Y:S01]  /*11cf0*/  SHF.R.S32.HI R10, RZ, 0x1f, R11.reuse ;  /* 0x0000001fff0a7819 */ /* 0x100fe2000001140b */
[----:B------:R-:W-:Y:S01]  /*11d00*/  IMAD R89, R4, R87, RZ ;  /* 0x0000005704597224 */ /* 0x000fe200078e02ff */
[----:B------:R-:W-:Y:S01]  /*11d10*/  LOP3.LUT R20, R21, 0x4, R20, 0xe2, !PT ;  /* 0x0000000415147812 */ /* 0x000fe200078ee214 */
[----:B------:R-:W-:Y:S01]  /*11d20*/  IMAD.MOV R21, RZ, RZ, -R11 ;  /* 0x000000ffff157224 */ /* 0x000fe200078e0a0b */
[----:B------:R-:W-:Y:S01]  /*11d30*/  SEL R4, RZ, 0xffffffff, P0 ;  /* 0xffffffffff047807 */ /* 0x000fe20000000000 */
[----:B------:R-:W-:Y:S01]  /*11d40*/  IMAD R10, R10, UR4, RZ ;  /* 0x000000040a0a7c24 */ /* 0x000fe2000f8e02ff */
[----:B------:R-:W-:Y:S01]  /*11d50*/  ISETP.GE.AND P0, PT, R210, R3, PT ;  /* 0x00000003d200720c */ /* 0x000fe20003f06270 */
[----:B------:R-:W-:Y:S01]  /*11d60*/  IMAD R21, R87, R21, R84 ;  /* 0x0000001557157224 */ /* 0x000fe200078e0254 */
[----:B------:R-:W-:Y:S01]  /*11d70*/  LOP3.LUT R20, R85, 0x8, R20, 0xe2, !PT ;  /* 0x0000000855147812 */ /* 0x000fe200078ee214 */
[----:B------:R-:W-:Y:S01]  /*11d80*/  IMAD.SHL.U32 R85, R4, 0x10, RZ ;  /* 0x0000001004557824 */ /* 0x000fe200078e00ff */
[----:B------:R-:W-:Y:S01]  /*11d90*/  SEL R4, RZ, 0xffffffff, P0 ;  /* 0xffffffffff047807 */ /* 0x000fe20000000000 */
[C---:B------:R-:W-:Y:S01]  /*11da0*/  IMAD.WIDE.U32 R8, R11.reuse, UR4, R8 ;  /* 0x000000040b087c25 */ /* 0x040fe2000f8e0008 */
[----:B------:R-:W-:Y:S01]  /*11db0*/  @!PT LDS RZ, [RZ] ;  /* 0x00000000fffff984 */ /* 0x000fe20000000800 */
[----:B------:R-:W-:Y:S01]  /*11dc0*/  @!PT LDS RZ, [RZ] ;  /* 0x00000000fffff984 */ /* 0x000fe20000000800 */
[----:B------:R-:W-:Y:S01]  /*11dd0*/  @!PT LDS RZ, [RZ] ;  /* 0x00000000fffff984 */ /* 0x000fe20000000800 */
[----:B------:R-:W-:Y:S01]  /*11de0*/  @!PT LDS RZ, [RZ] ;  /* 0x00000000fffff984 */ /* 0x000fe20000000800 */
[----:B------:R1:W-:Y:S06]  /*11df0*/  MEMBAR.ALL.CTA ;  /* 0x0000000000007992 */ /* 0x0003ec0000008000 */
[----:B-1----:R-:W1:Y:S01]  /*11e00*/  FENCE.VIEW.ASYNC.S ;  /* 0x00000000000073c6 */ /* 0x002e620000000000 */
[----:B------:R-:W-:Y:S01]  /*11e10*/  IMAD R11, R11, UR5, R10 ;  /* 0x000000050b0b7c24 */ /* 0x000fe2000f8e020a */
[----:B------:R-:W-:Y:S01]  /*11e20*/  SHF.R.S32.HI R10, RZ, 0x1f, R21 ;  /* 0x0000001fff0a7819 */ /* 0x000fe20000011415 */
[----:B------:R-:W-:Y:S01]  /*11e30*/  VIADD R93, R188, 0x180 ;  /* 0x00000180bc5d7836 */ /* 0x000fe20000000000 */
[----:B------:R-:W-:Y:S01]  /*11e40*/  LOP3.LUT R20, R85, 0x10, R20, 0xe2, !PT ;  /* 0x0000001055147812 */ /* 0x000fe200078ee214 */
[----:B------:R-:W-:Y:S01]  /*11e50*/  IMAD.IADD R9, R9, 0x1, R11 ;  /* 0x0000000109097824 */ /* 0x000fe200078e020b */
[----:B------:R-:W-:Y:S01]  /*11e60*/  ULDC.64 UR4, c[0x0][0xad8] ;  /* 0x0002b60000047ab9 */ /* 0x000fe20000000a00 */
[----:B------:R-:W-:Y:S01]  /*11e70*/  IMAD.SHL.U32 R11, R4, 0x20, RZ ;  /* 0x00000020040b7824 */ /* 0x000fe200078e00ff */
[----:B------:R-:W-:Y:S01]  /*11e80*/  ISETP.GE.AND P0, PT, R93, R3, PT ;  /* 0x000000035d00720c */ /* 0x000fe20003f06270 */
[----:B------:R-:W-:-:S02]  /*11e90*/  IMAD R10, R10, UR4, RZ ;  /* 0x000000040a0a7c24 */ /* 0x000fc4000f8e02ff */
        /* <DEDUP_REMOVED lines=8> */
[----:B------:R-:W-:Y:S01]  /*11f20*/  VIADD R4, R2, 0x28c20 ;  /* 0x00028c2002047836 */ /* 0x000fe20000000000 */
[----:B------:R-:W-:Y:S01]  /*11f30*/  ISETP.GE.AND P0, PT, R91, R3, PT ;  /* 0x000000035b00720c */ /* 0x000fe20003f06270 */
[----:B------:R-:W-:Y:S01]  /*11f40*/  IMAD.IADD R11, R9, 0x1, R85 ;  /* 0x00000001090b7824 */ /* 0x000fe200078e0255 */
[----:B------:R-:W-:-:S02]  /*11f50*/  LEA R87, P2, R8, UR4, 0x1 ;  /* 0x0000000408577c11 */ /* 0x000fc4000f8408ff */
[----:B------:R-:W-:Y:S02]  /*11f60*/  PRMT R4, RZ, 0x654, R4 ;  /* 0x00000654ff047816 */ /* 0x000fe40000000004 */
[----:B------:R-:W-:Y:S02]  /*11f70*/  SEL R9, RZ, 0x80, P0 ;  /* 0x00000080ff097807 */ /* 0x000fe40000000000 */
[----:B------:R-:W-:Y:S01]  /*11f80*/  LEA.HI.X R88, R8, UR5, R11, 0x1, P2 ;  /* 0x0000000508587c11 */ /* 0x000fe200090f0c0b */
[----:B-1----:R1:W-:Y:S01]  /*11f90*/  SYNCS.ARRIVE.TRANS64.RED.A1T0 RZ, [R4+URZ], RZ ;  /* 0x000000ff04ff79a7 */ /* 0x0023e2000810043f */
[----:B------:R3:W4:Y:S01]  /*11fa0*/  SHFL.IDX PT, R8, R87, RZ, 0x181f ;  /* 0x00181fff57087589 */ /* 0x00072200000e0000 */
[----:B------:R-:W-:Y:S01]  /*11fb0*/  BSSY B1, `(.L_x_4821) ;  /* 0x000002a000017945 */ /* 0x000fe20003800000 */
[----:B------:R-:W-:Y:S02]  /*11fc0*/  SHF.R.S32.HI R152, RZ, 0x1f, R210 ;  /* 0x0000001fff987819 */ /* 0x000fe400000114d2 */
[----:B-1----:R-:W-:-:S02]  /*11fd0*/  LOP3.LUT R4, R86, R9, RZ, 0xfc, !PT ;  /* 0x0000000956047212 */ /* 0x002fc400078efcff */
[----:B------:R3:W1:Y:S01]  /*11fe0*/  SHFL.IDX PT, R9, R88, RZ, 0x181f ;  /* 0x00181fff58097589 */ /* 0x00066200000e0000 */
[----:B------:R-:W-:Y:S02]  /*11ff0*/  SHF.R.S32.HI R153, RZ, 0x1f, R211 ;  /* 0x0000001fff997819 */ /* 0x000fe400000114d3 */
[----:B------:R-:W-:Y:S02]  /*12000*/  SHF.R.S32.HI R154, RZ, 0x1f, R212 ;  /* 0x0000001fff9a7819 */ /* 0x000fe400000114d4 */
[----:B------:R-:W-:Y:S02]  /*12010*/  SHF.R.S32.HI R155, RZ, 0x1f, R213 ;  /* 0x0000001fff9b7819 */ /* 0x000fe400000114d5 */
[----:B------:R-:W-:Y:S01]  /*12020*/  SHF.R.S32.HI R156, RZ, 0x1f, R214 ;  /* 0x0000001fff9c7819 */ /* 0x000fe200000114d6 */
[----:B---3--:R-:W-:Y:S06]  /*12030*/  @P1 BRA `(.L_x_4822) ;  /* 0x0000000000841947 */ /* 0x008fec0003800000 */
[-C--:B------:R-:W-:Y:S02]  /*12040*/  ISETP.GE.AND P2, PT, R188, R3.reuse, PT ;  /* 0x00000003bc00720c */ /* 0x080fe40003f46270 */
[-C--:B------:R-:W-:Y:S02]  /*12050*/  ISETP.GE.AND P4, PT, R214, R3.reuse, PT ;  /* 0x00000003d600720c */ /* 0x080fe40003f86270 */
[-C--:B------:R-:W-:Y:S02]  /*12060*/  ISETP.GE.AND P6, PT, R213, R3.reuse, PT ;  /* 0x00000003d500720c */ /* 0x080fe40003fc6270 */
[-C--:B------:R-:W-:Y:S02]  /*12070*/  ISETP.GE.AND P0, PT, R212, R3.reuse, PT ;  /* 0x00000003d400720c */ /* 0x080fe40003f06270 */
[----:B------:R-:W-:Y:S02]  /*12080*/  ISETP.GE.AND P1, PT, R211, R3, PT ;  /* 0x00000003d300720c */ /* 0x000fe40003f26270 */
[----:B------:R-:W-:-:S03]  /*12090*/  SHF.R.S32.HI R90, RZ, 0x1f, R93 ;  /* 0x0000001fff5a7819 */ /* 0x000fc6000001145d */
[----:B-1--4-:R-:W-:Y:S02]  /*120a0*/  @!P2 IMAD.WIDE R20, R188, 0x2, R8 ;  /* 0x00000002bc14a825 */ /* 0x012fe400078e0208 */
        /* <DEDUP_REMOVED lines=13> */
[CC--:B---3--:R-:W-:Y:S02]  /*12180*/  @!P0 LEA R10, P5, R212.reuse, R8.reuse, 0x1 ;  /* 0x00000008d40a8211 */ /* 0x0c8fe400078a08ff */
        /* <DEDUP_REMOVED lines=12> */
.L_x_4822:
[----:B------:R-:W-:Y:S05]  /*12250*/  BSYNC B1 ;  /* 0x0000000000017941 */ /* 0x000fea0003800000 */
.L_x_4821:
[----:B------:R-:W-:Y:S01]  /*12260*/  VIADD R0, R0, 0x20 ;  /* 0x0000002000007836 */ /* 0x000fe20000000000 */
[----:B-1--4-:R1:W3:Y:S04]  /*12270*/  SHFL.IDX PT, R9, R88, 0x1, 0x181f ;  /* 0x00381f0058097f89 */ /* 0x0122e800000e0000 */
[----:B------:R-:W-:Y:S01]  /*12280*/  ISETP.GE.AND P0, PT, R0, R89, PT ;  /* 0x000000590000720c */ /* 0x000fe20003f06270 */
[----:B------:R1:W4:-:S12]  /*12290*/  SHFL.IDX PT, R8, R87, 0x1, 0x181f ;  /* 0x00381f0057087f89 */ /* 0x00031800000e0000 */
        /* <DEDUP_REMOVED lines=8> */
[----:B----45:R-:W-:Y:S01]  /*12320*/  @!P5 LEA R12, P1, R214, R8, 0x1 ;  /* 0x00000008d60cd211 */ /* 0x030fe200078208ff */
[----:B---3--:R-:W-:-:S03]  /*12330*/  @!P6 IMAD.WIDE R10, R188, 0x2, R8 ;  /* 0x00000002bc0ae825 */ /* 0x008fc600078e0208 */
[----:B------:R-:W-:Y:S02]  /*12340*/  @!P5 LEA.HI.X R13, R214, R9, R156, 0x1, P1 ;  /* 0x00000009d60dd211 */ /* 0x000fe400008f0c9c */
[----:B------:R-:W-:Y:S01]  /*12350*/  ISETP.GE.AND P1, PT, R210, R3, PT ;  /* 0x00000003d200720c */ /* 0x000fe20003f26270 */
[----:B------:R1:W-:Y:S04]  /*12360*/  @!P6 ST.E.128 desc[UR42][R10.64], R24 ;  /* 0x000000180a00e985 */ /* 0x0003e8000c101d2a */
[----:B------:R3:W-:Y:S01]  /*12370*/  @!P5 ST.E.128 desc[UR42][R12.64], R32 ;  /* 0x000000200c00d985 */ /* 0x0007e2000c101d2a */
[----:B-1----:R-:W-:-:S04]  /*12380*/  @!P4 LEA R10, P6, R213, R8, 0x1 ;  /* 0x00000008d50ac211 */ /* 0x002fc800078c08ff */
[-C--:B------:R-:W-:Y:S02]  /*12390*/  @!P4 LEA.HI.X R11, R213, R9.reuse, R155, 0x1, P6 ;  /* 0x00000009d50bc211 */ /* 0x080fe400030f0c9b */
[CC--:B------:R-:W-:Y:S02]  /*123a0*/  @!P2 LEA R14, P6, R211.reuse, R8.reuse, 0x1 ;  /* 0x00000008d30ea211 */ /* 0x0c0fe400078c08ff */
[CC--:B---3--:R-:W-:Y:S01]  /*123b0*/  @!P3 LEA R12, P5, R212.reuse, R8.reuse, 0x1 ;  /* 0x00000008d40cb211 */ /* 0x0c8fe200078a08ff */
        /* <DEDUP_REMOVED lines=18> */
.L_x_4820:
[----:B-1----:R-:W1:Y:S01]  /*124e0*/  LDC R10, c[0x0][0xbe8] ;  /* 0x0002fa00ff0a7b82 */ /* 0x002e620000000800 */
        /* <DEDUP_REMOVED lines=21> */
[----:B-1----:R-:W-:Y:S01]  /*12640*/  ISETP.NE.AND P0, PT, R10, 0x1, PT ;  /* 0x000000010a00780c */ /* 0x002fe20003f05270 */
[----:B------:R-:W-:Y:S01]  /*12650*/  ULDC.64 UR4, c[0x0][0xb40] ;  /* 0x0002d00000047ab9 */ /* 0x000fe20000000a00 */
[----:B------:R-:W-:Y:S01]  /*12660*/  IMAD R4, R4, R10, RZ ;  /* 0x0000000a04047224 */ /* 0x000fe200078e02ff */
        /* <DEDUP_REMOVED lines=9> */
[----:B------:R-:W1:Y:S01]  /*12700*/  @P0 LDC R12, c[0x0][0xbec] ;  /* 0x0002fb00ff0c0b82 */ /* 0x000e620000000800 */
[----:B------:R-:W-:Y:S01]  /*12710*/  IMAD.IADD R9, R9, 0x1, R0 ;  /* 0x0000000109097824 */ /* 0x000fe200078e0200 */
[----:B------:R-:W-:Y:S01]  /*12720*/  SHF.R.S32.HI R164, RZ, 0x1f, R237 ;  /* 0x0000001fffa47819 */ /* 0x000fe200000114ed */
[----:B------:R-:W-:Y:S01]  /*12730*/  VIADD R168, R193, 0x88 ;  /* 0x00000088c1a87836 */ /* 0x000fe20000000000 */
[----:B------:R-:W-:Y:S01]  /*12740*/  SHF.R.S32.HI R166, RZ, 0x1f, R166 ;  /* 0x0000001fffa67819 */ /* 0x000fe200000114a6 */
[----:B------:R-:W-:-:S03]  /*12750*/  IMAD.WIDE.U32 R8, R219, UR4, R8 ;  /* 0x00000004db087c25 */ /* 0x000fc6000f8e0008 */
        /* <DEDUP_REMOVED lines=17> */
[----:B-1----:R-:W-:Y:S01]  /*12870*/  @P0 IMAD.HI.U32 R12, R11, R12, RZ ;  /* 0x0000000c0b0c0227 */ /* 0x002fe200078e00ff */
[----:B------:R-:W-:-:S02]  /*12880*/  SHF.R.S32.HI R180, RZ, 0x1f, R180 ;  /* 0x0000001fffb47819 */ /* 0x000fc400000114b4 */
[----:B------:R-:W-:Y:S01]  /*12890*/  SHF.R.S32.HI R182, RZ, 0x1f, R182 ;  /* 0x0000001fffb67819 */ /* 0x000fe200000114b6 */
[C---:B------:R-:W-:Y:S02]  /*128a0*/  VIADD R191, R193.reuse, 0x48 ;  /* 0x00000048c1bf7836 */ /* 0x040fe40000000000 */
[C---:B------:R-:W-:Y:S01]  /*128b0*/  VIADD R196, R193.reuse, 0x40 ;  /* 0x00000040c1c47836 */ /* 0x040fe20000000000 */
[----:B---3--:R-:W-:Y:S01]  /*128c0*/  @P0 SHF.R.U32.HI R3, RZ, R0, R12 ;  /* 0x00000000ff030219 */ /* 0x008fe2000001160c */
[C---:B------:R-:W-:Y:S01]  /*128d0*/  VIADD R206, R193.reuse, 0x38 ;  /* 0x00000038c1ce7836 */ /* 0x040fe20000000000 */
[----:B------:R-:W-:Y:S01]  /*128e0*/  SHF.R.S32.HI R191, RZ, 0x1f, R191 ;  /* 0x0000001fffbf7819 */ /* 0x000fe200000114bf */
[----:B------:R-:W-:Y:S01]  /*128f0*/  VIADD R209, R193, 0x30 ;  /* 0x00000030c1d17836 */ /* 0x000fe20000000000 */
[----:B------:R-:W-:Y:S01]  /*12900*/  SHF.R.S32.HI R196, RZ, 0x1f, R196 ;  /* 0x0000001fffc47819 */ /* 0x000fe200000114c4 */
[----:B------:R-:W-:Y:S01]  /*12910*/  IMAD.MOV R0, RZ, RZ, -R3 ;  /* 0x000000ffff007224 */ /* 0x000fe200078e0a03 */
[----:B------:R-:W-:Y:S01]  /*12920*/  SHF.R.S32.HI R206, RZ, 0x1f, R206 ;  /* 0x0000001fffce7819 */ /* 0x000fe200000114ce */
[----:B------:R-:W-:Y:S01]  /*12930*/  IMAD.WIDE.U32 R8, R3, UR4, R8 ;  /* 0x0000000403087c25 */ /* 0x000fe2000f8e0008 */
[----:B------:R-:W-:-:S03]  /*12940*/  SHF.R.S32.HI R209, RZ, 0x1f, R209 ;  /* 0x0000001fffd17819 */ /* 0x000fc600000114d1 */
[----:B------:R-:W-:Y:S01]  /*12950*/  IMAD R0, R10, R0, R11 ;  /* 0x000000000a007224 */ /* 0x000fe200078e020b */
[----:B------:R-:W-:Y:S01]  /*12960*/  SHF.R.S32.HI R10, RZ, 0x1f, R3 ;  /* 0x0000001fff0a7819 */ /* 0x000fe20000011403 */
[C---:B------:R-:W-:Y:S02]  /*12970*/  VIADD R216, R193.reuse, 0x28 ;  /* 0x00000028c1d87836 */ /* 0x040fe40000000000 */
[C---:B------:R-:W-:Y:S02]  /*12980*/  VIADD R226, R193.reuse, 0x20 ;  /* 0x00000020c1e27836 */ /* 0x040fe40000000000 */
[----:B------:R-:W-:Y:S01]  /*12990*/  IMAD R10, R10, UR4, RZ ;  /* 0x000000040a0a7c24 */ /* 0x000fe2000f8e02ff */
[----:B------:R-:W-:Y:S01]  /*129a0*/  SHF.R.S32.HI R216, RZ, 0x1f, R216 ;  /* 0x0000001fffd87819 */ /* 0x000fe200000114d8 */
[----:B------:R-:W-:Y:S01]  /*129b0*/  VIADD R228, R193, 0x18 ;  /* 0x00000018c1e47836 */ /* 0x000fe20000000000 */
[----:B------:R-:W-:Y:S01]  /*129c0*/  SHF.R.S32.HI R226, RZ, 0x1f, R226 ;  /* 0x0000001fffe27819 */ /* 0x000fe200000114e2 */
[----:B------:R-:W-:Y:S01]  /*129d0*/  IMAD R10, R3, UR5, R10 ;  /* 0x00000005030a7c24 */ /* 0x000fe2000f8e020a */
[----:B------:R-:W-:Y:S01]  /*129e0*/  SHF.R.S32.HI R3, RZ, 0x1f, R0 ;  /* 0x0000001fff037819 */ /* 0x000fe20000011400 */
[----:B------:R-:W-:Y:S01]  /*129f0*/  ULDC.64 UR4, c[0x0][0xb28] ;  /* 0x0002ca0000047ab9 */ /* 0x000fe20000000a00 */
[----:B------:R-:W-:Y:S01]  /*12a00*/  VIADD R234, R193, 0x10 ;  /* 0x00000010c1ea7836 */ /* 0x000fe20000000000 */
[----:B------:R-:W-:Y:S01]  /*12a10*/  SHF.R.S32.HI R228, RZ, 0x1f, R228 ;  /* 0x0000001fffe47819 */ /* 0x000fe200000114e4 */
[----:B------:R-:W-:-:S02]  /*12a20*/  IMAD.IADD R9, R9, 0x1, R10 ;  /* 0x0000000109097824 */ /* 0x000fc400078e020a */
[----:B------:R-:W-:Y:S01]  /*12a30*/  IMAD R3, R3, UR4, RZ ;  /* 0x0000000403037c24 */ /* 0x000fe2000f8e02ff */
[----:B------:R-:W-:Y:S01]  /*12a40*/  SHF.R.S32.HI R234, RZ, 0x1f, R234 ;  /* 0x0000001fffea7819 */ /* 0x000fe200000114ea */
[----:B------:R-:W-:-:S04]  /*12a50*/  IMAD.WIDE.U32 R8, R0, UR4, R8 ;  /* 0x0000000400087c25 */ /* 0x000fc8000f8e0008 */
[----:B------:R-:W-:Y:S01]  /*12a60*/  IMAD R3, R0, UR5, R3 ;  /* 0x0000000500037c24 */ /* 0x000fe2000f8e0203 */
[----:B------:R-:W-:Y:S01]  /*12a70*/  ULDC.64 UR4, c[0x0][0xb00] ;  /* 0x0002c00000047ab9 */ /* 0x000fe20000000a00 */
[----:B------:R-:W-:Y:S01]  /*12a80*/  VIADD R207, R193, 0x8 ;  /* 0x00000008c1cf7836 */ /* 0x000fe20000000000 */
[C---:B------:R-:W-:Y:S01]  /*12a90*/  LEA R0, P0, R8.reuse, UR4, 0x2 ;  /* 0x0000000408007c11 */ /* 0x040fe2000f8010ff */
[----:B------:R-:W-:Y:S02]  /*12aa0*/  IMAD.IADD R3, R9, 0x1, R3 ;  /* 0x0000000109037824 */ /* 0x000fe400078e0203 */
[----:B------:R-:W-:Y:S01]  /*12ab0*/  VIADD R165, R193, 0x90 ;  /* 0x00000090c1a57836 */ /* 0x000fe20000000000 */
[----:B------:R-:W-:Y:S01]  /*12ac0*/  SHF.R.S32.HI R207, RZ, 0x1f, R207 ;  /* 0x0000001fffcf7819 */ /* 0x000fe200000114cf */
[----:B------:R1:W3:Y:S01]  /*12ad0*/  SHFL.IDX PT, R15, R0, RZ, 0x1c1f ;  /* 0x001c1fff000f7589 */ /* 0x0002e200000e0000 */
[----:B------:R-:W-:Y:S01]  /*12ae0*/  LEA.HI.X R3, R8, UR5, R3, 0x2, P0 ;  /* 0x0000000508037c11 */ /* 0x000fe200080f1403 */
[----:B------:R-:W-:Y:S01]  /*12af0*/  VIADD R8, R2, 0x28c20 ;  /* 0x00028c2002087836 */ /* 0x000fe20000000000 */
[----:B------:R-:W-:Y:S01]  /*12b00*/  ISETP.GE.AND P0, PT, R195, R4, PT ;  /* 0x00000004c300720c */ /* 0x000fe20003f06270 */
[----:B------:R-:W-:-:S02]  /*12b10*/  VIADD R167, R193, 0x88 ;  /* 0x00000088c1a77836 */ /* 0x000fc40000000000 */
[----:B------:R1:W4:Y:S01]  /*12b20*/  SHFL.IDX PT, R14, R3, RZ, 0x1c1f ;  /* 0x001c1fff030e7589 */ /* 0x00032200000e0000 */
[----:B------:R-:W-:Y:S01]  /*12b30*/  PRMT R8, RZ, 0x654, R8 ;  /* 0x00000654ff087816 */ /* 0x000fe20000000008 */
[C---:B------:R-:W-:Y:S02]  /*12b40*/  VIADD R169, R193.reuse, 0x80 ;  /* 0x00000080c1a97836 */ /* 0x040fe40000000000 */
[C---:B------:R-:W-:Y:S01]  /*12b50*/  VIADD R171, R193.reuse, 0x78 ;  /* 0x00000078c1ab7836 */ /* 0x040fe20000000000 */
[----:B------:R1:W-:Y:S01]  /*12b60*/  SYNCS.ARRIVE.TRANS64.RED.A1T0 RZ, [R8+URZ], RZ ;  /* 0x000000ff08ff79a7 */ /* 0x0003e2000810043f */
[C---:B------:R-:W-:Y:S02]  /*12b70*/  VIADD R173, R193.reuse, 0x70 ;  /* 0x00000070c1ad7836 */ /* 0x040fe40000000000 */
[C---:B------:R-:W-:Y:S02]  /*12b80*/  VIADD R175, R193.reuse, 0x68 ;  /* 0x00000068c1af7836 */ /* 0x040fe40000000000 */
[----:B------:R-:W-:-:S02]  /*12b90*/  VIADD R177, R193, 0x60 ;  /* 0x00000060c1b17836 */ /* 0x000fc40000000000 */
[C---:B------:R-:W-:Y:S02]  /*12ba0*/  VIADD R179, R193.reuse, 0x58 ;  /* 0x00000058c1b37836 */ /* 0x040fe40000000000 */
[C---:B------:R-:W-:Y:S02]  /*12bb0*/  VIADD R181, R193.reuse, 0x50 ;  /* 0x00000050c1b57836 */ /* 0x040fe40000000000 */
[C---:B------:R-:W-:Y:S02]  /*12bc0*/  VIADD R183, R193.reuse, 0x48 ;  /* 0x00000048c1b77836 */ /* 0x040fe40000000000 */
[C---:B--2---:R-:W-:Y:S02]  /*12bd0*/  VIADD R194, R193.reuse, 0x40 ;  /* 0x00000040c1c27836 */ /* 0x044fe40000000000 */
[C---:B------:R-:W-:Y:S02]  /*12be0*/  VIADD R201, R193.reuse, 0x38 ;  /* 0x00000038c1c97836 */ /* 0x040fe40000000000 */
[----:B------:R-:W-:-:S02]  /*12bf0*/  VIADD R208, R193, 0x30 ;  /* 0x00000030c1d07836 */ /* 0x000fc40000000000 */
[C---:B------:R-:W-:Y:S02]  /*12c00*/  VIADD R215, R193.reuse, 0x28 ;  /* 0x00000028c1d77836 */ /* 0x040fe40000000000 */
[C---:B------:R-:W-:Y:S02]  /*12c10*/  VIADD R217, R193.reuse, 0x20 ;  /* 0x00000020c1d97836 */ /* 0x040fe40000000000 */
[C---:B------:R-:W-:Y:S02]  /*12c20*/  VIADD R227, R193.reuse, 0x18 ;  /* 0x00000018c1e37836 */ /* 0x040fe40000000000 */
[C---:B------:R-:W-:Y:S02]  /*12c30*/  VIADD R231, R193.reuse, 0x10 ;  /* 0x00000010c1e77836 */ /* 0x040fe40000000000 */
[----:B------:R-:W-:Y:S01]  /*12c40*/  VIADD R205, R193, 0x8 ;  /* 0x00000008c1cd7836 */ /* 0x000fe20000000000 */
[----:B-1-34-:R-:W-:Y:S06]  /*12c50*/  @P0 BRA `(.L_x_4825) ;  /* 0x0000000800040947 */ /* 0x01afec0003800000 */
[----:B------:R-:W-:Y:S02]  /*12c60*/  ULDC UR4, c[0x0][0xac8] ;  /* 0x0002b20000047ab9 */ /* 0x000fe40000000800 */
[----:B------:R-:W-:Y:S02]  /*12c70*/  ISETP.GE.AND P0, PT, R193, UR4, PT ;  /* 0x00000004c1007c0c */ /* 0x000fe4000bf06270 */
[----:B------:R-:W-:Y:S02]  /*12c80*/  ISETP.GE.AND P4, PT, R177, UR4, PT ;  /* 0x00000004b1007c0c */ /* 0x000fe4000bf86270 */
[----:B------:R-:W-:-:S09]  /*12c90*/  ISETP.GE.AND P5, PT, R175, UR4, PT ;  /* 0x00000004af007c0c */ /* 0x000fd2000bfa6270 */
[----:B------:R-:W-:-:S04]  /*12ca0*/  @!P0 LEA R8, P1, R193, R15, 0x2 ;  /* 0x0000000fc1088211 */ /* 0x000fc800078210ff */
[----:B------:R-:W-:-:S05]  /*12cb0*/  @!P0 LEA.HI.X R9, R193, R14, R219, 0x2, P1 ;  /* 0x0000000ec1098211 */ /* 0x000fca00008f14db */
        /* <DEDUP_REMOVED lines=33> */
[-C--:B------:R-:W-:Y:S02]  /*12ed0*/  @!P1 LEA R10, P6, R181, R15.reuse, 0x2 ;  /* 0x0000000fb50a9211 */ /* 0x080fe400078c10ff */
        /* <DEDUP_REMOVED lines=64> */
[-C--:B--2---:R-:W-:Y:S01]  /*132e0*/  @!P3 LEA R12, P6, R229, R15.reuse, 0x2 ;  /* 0x0000000fe50cb211 */ /* 0x084fe200078c10ff */
        /* <DEDUP_REMOVED lines=24> */
.L_x_4825:
[----:B------:R-:W-:Y:S05]  /*13470*/  BSYNC B1 ;  /* 0x0000000000017941 */ /* 0x000fea0003800000 */
.L_x_4824:
[----:B------:R-:W-:Y:S01]  /*13480*/  VIADD R195, R195, 0x8 ;  /* 0x00000008c3c37836 */ /* 0x000fe20000000000 */
[----:B------:R2:W3:Y:S04]  /*13490*/  SHFL.IDX PT, R28, R3, 0x1, 0x1c1f ;  /* 0x003c1f00031c7f89 */ /* 0x0004e800000e0000 */
[----:B------:R-:W-:Y:S01]  /*134a0*/  ISETP.GE.AND P0, PT, R195, R4, PT ;  /* 0x00000004c300720c */ /* 0x000fe20003f06270 */
[----:B------:R-:W4:-:S12]  /*134b0*/  SHFL.IDX PT, R0, R0, 0x1, 0x1c1f ;  /* 0x003c1f0000007f89 */ /* 0x000f1800000e0000 */
[----:B--2---:R-:W-:Y:S05]  /*134c0*/  @P0 BRA `(.L_x_4823) ;  /* 0x0000001400cc0947 */ /* 0x004fea0003800000 */
[----:B------:R-:W-:Y:S02]  /*134d0*/  ULDC UR4, c[0x0][0xac8] ;  /* 0x0002b20000047ab9 */ /* 0x000fe40000000800 */
[----:B------:R-:W-:Y:S02]  /*134e0*/  ISETP.GE.AND P4, PT, R193, UR4, PT ;  /* 0x00000004c1007c0c */ /* 0x000fe4000bf86270 */
[----:B------:R-:W-:Y:S02]  /*134f0*/  ISETP.GE.AND P2, PT, R205, UR4, PT ;  /* 0x00000004cd007c0c */ /* 0x000fe4000bf46270 */
[----:B------:R-:W-:Y:S02]  /*13500*/  ISETP.GE.AND P1, PT, R231, UR4, PT ;  /* 0x00000004e7007c0c */ /* 0x000fe4000bf26270 */
[----:B------:R-:W-:-:S07]  /*13510*/  ISETP.GE.AND P0, PT, R227, UR4, PT ;  /* 0x00000004e3007c0c */ /* 0x000fce000bf06270 */
[----:B-1--4-:R-:W-:-:S04]  /*13520*/  @!P4 LEA R8, P3, R193, R0, 0x2 ;  /* 0x00000000c108c211 */ /* 0x012fc800078610ff */
[----:B---3--:R-:W-:Y:S02]  /*13530*/  @!P4 LEA.HI.X R9, R193, R28, R219, 0x2, P3 ;  /* 0x0000001cc109c211 */ /* 0x008fe400018f14db */
[----:B------:R-:W-:Y:S02]  /*13540*/  ISETP.GE.AND P3, PT, R217, UR4, PT ;  /* 0x00000004d9007c0c */ /* 0x000fe4000bf66270 */
[----:B------:R-:W-:Y:S01]  /*13550*/  @!P1 LEA R10, P5, R231, R0, 0x2 ;  /* 0x00000000e70a9211 */ /* 0x000fe200078a10ff */
[----:B------:R1:W-:Y:S01]  /*13560*/  @!P4 ST.E.64 desc[UR42][R8.64], R26 ;  /* 0x0000001a0800c985 */ /* 0x0003e2000c101b2a */
[----:B------:R-:W-:Y:S02]  /*13570*/  ISETP.GE.AND P4, PT, R215, UR4, PT ;  /* 0x00000004d7007c0c */ /* 0x000fe4000bf86270 */
[----:B------:R-:W-:Y:S02]  /*13580*/  @!P1 LEA.HI.X R11, R231, R28, R234, 0x2, P5 ;  /* 0x0000001ce70b9211 */ /* 0x000fe400028f14ea */
[----:B------:R-:W-:-:S02]  /*13590*/  ISETP.GE.AND P5, PT, R208, UR4, PT ;  /* 0x00000004d0007c0c */ /* 0x000fc4000bfa6270 */
[----:B-1----:R-:W-:-:S04]  /*135a0*/  @!P2 LEA R8, P6, R205, R0, 0x2 ;  /* 0x00000000cd08a211 */ /* 0x002fc800078c10ff */
[----:B------:R-:W-:Y:S02]  /*135b0*/  @!P2 LEA.HI.X R9, R205, R28, R207, 0x2, P6 ;  /* 0x0000001ccd09a211 */ /* 0x000fe400030f14cf */
[----:B------:R-:W-:-:S03]  /*135c0*/  @!P0 LEA R12, P6, R227, R0, 0x2 ;  /* 0x00000000e30c8211 */ /* 0x000fc600078c10ff */
[----:B------:R1:W-:Y:S01]  /*135d0*/  @!P2 ST.E.64 desc[UR42][R8.64], R30 ;  /* 0x0000001e0800a985 */ /* 0x0003e2000c101b2a */
[----:B------:R-:W-:-:S03]  /*135e0*/  @!P0 LEA.HI.X R13, R227, R28, R228, 0x2, P6 ;  /* 0x0000001ce30d8211 */ /* 0x000fc600030f14e4 */
[----:B------:R2:W-:Y:S04]  /*135f0*/  @!P1 ST.E.64 desc[UR42][R10.64], R34 ;  /* 0x000000220a009985 */ /* 0x0005e8000c101b2a */
[----:B------:R3:W-:Y:S01]  /*13600*/  @!P0 ST.E.64 desc[UR42][R12.64], R38 ;  /* 0x000000260c008985 */ /* 0x0007e2000c101b2a */
[----:B------:R-:W-:Y:S02]  /*13610*/  ISETP.GE.AND P0, PT, R201, UR4, PT ;  /* 0x00000004c9007c0c */ /* 0x000fe4000bf06270 */
[-C--:B-1----:R-:W-:Y:S02]  /*13620*/  @!P3 LEA R8, P1, R217, R0.reuse, 0x2 ;  /* 0x00000000d908b211 */ /* 0x082fe400078210ff */
[----:B--2---:R-:W-:Y:S02]  /*13630*/  @!P4 LEA R10, P2, R215, R0, 0x2 ;  /* 0x00000000d70ac211 */ /* 0x004fe400078410ff */
[----:B------:R-:W-:-:S02]  /*13640*/  @!P3 LEA.HI.X R9, R217, R28, R226, 0x2, P1 ;  /* 0x0000001cd909b211 */ /* 0x000fc400008f14e2 */
[----:B------:R-:W-:Y:S02]  /*13650*/  ISETP.GE.AND P1, PT, R194, UR4, PT ;  /* 0x00000004c2007c0c */ /* 0x000fe4000bf26270 */
[----:B------:R-:W-:Y:S01]  /*13660*/  @!P4 LEA.HI.X R11, R215, R28, R216, 0x2, P2 ;  /* 0x0000001cd70bc211 */ /* 0x000fe200010f14d8 */
[----:B------:R1:W-:Y:S01]  /*13670*/  @!P3 ST.E.64 desc[UR42][R8.64], R42 ;  /* 0x0000002a0800b985 */ /* 0x0003e2000c101b2a */
[----:B------:R-:W-:Y:S02]  /*13680*/  ISETP.GE.AND P2, PT, R183, UR4, PT ;  /* 0x00000004b7007c0c */ /* 0x000fe4000bf46270 */
[C---:B---3--:R-:W-:Y:S01]  /*13690*/  @!P5 LEA R12, P6, R208.reuse, R0, 0x2 ;  /* 0x00000000d00cd211 */ /* 0x048fe200078c10ff */
[----:B------:R2:W-:Y:S01]  /*136a0*/  @!P4 ST.E.64 desc[UR42][R10.64], R46 ;  /* 0x0000002e0a00c985 */ /* 0x0005e2000c101b2a */
[----:B------:R-:W-:Y:S02]  /*136b0*/  ISETP.GE.AND P3, PT, R181, UR4, PT ;  /* 0x00000004b5007c0c */ /* 0x000fe4000bf66270 */
[----:B------:R-:W-:-:S02]  /*136c0*/  @!P5 LEA.HI.X R13, R208, R28, R209, 0x2, P6 ;  /* 0x0000001cd00dd211 */ /* 0x000fc400030f14d1 */
[----:B------:R-:W-:-:S03]  /*136d0*/  ISETP.GE.AND P4, PT, R179, UR4, PT ;  /* 0x00000004b3007c0c */ /* 0x000fc6000bf86270 */
[----:B------:R3:W-:Y:S01]  /*136e0*/  @!P5 ST.E.64 desc[UR42][R12.64], R50 ;  /* 0x000000320c00d985 */ /* 0x0007e2000c101b2a */
[CC--:B-1----:R-:W-:Y:S02]  /*136f0*/  @!P0 LEA R8, P6, R201.reuse, R0.reuse, 0x2 ;  /* 0x00000000c9088211 */ /* 0x0c2fe400078c10ff */
[C---:B--2---:R-:W-:Y:S02]  /*13700*/  @!P1 LEA R10, P5, R194.reuse, R0, 0x2 ;  /* 0x00000000c20a9211 */ /* 0x044fe400078a10ff */
        /* <DEDUP_REMOVED lines=10> */
[-C--:B-1----:R-:W-:Y:S02]  /*137b0*/  @!P3 LEA R8, P6, R181, R0.reuse, 0x2 ;  /* 0x00000000b508b211 */ /* 0x082fe400078c10ff */
[----:B--2---:R-:W-:Y:S02]  /*137c0*/  @!P4 LEA R10, P2, R179, R0, 0x2 ;  /* 0x00000000b30ac211 */ /* 0x004fe400078410ff */
        /* <DEDUP_REMOVED lines=10> */
[----:B------:R-:W-:Y:S02]  /*13870*/  @!P0 LEA.HI.X R9, R175, R28, R176, 0x2, P4 ;  /* 0x0000001caf098211 */ /* 0x000fe400020f14b0 */
        /* <DEDUP_REMOVED lines=16> */
[----:B------:R-:W-:Y:S02]  /*13980*/  @!P4 LEA.HI.X R11, R167, R28, R168, 0x2, P0 ;  /* 0x0000001ca70bc211 */ /* 0x000fe400000f14a8 */
[----:B------:R-:W-:Y:S02]  /*13990*/  ISETP.GE.AND P0, PT, R235, UR4, PT ;  /* 0x00000004eb007c0c */ /* 0x000fe4000bf06270 */
[C---:B---3--:R-:W-:Y:S01]  /*139a0*/  @!P3 LEA R12, P6, R165.reuse, R0, 0x2 ;  /* 0x00000000a50cb211 */ /* 0x048fe200078c10ff */
[----:B------:R2:W-:Y:S01]  /*139b0*/  @!P4 ST.E.64 desc[UR42][R10.64], R94 ;  /* 0x0000005e0a00c985 */ /* 0x0005e2000c101b2a */
[----:B------:R-:W-:Y:S02]  /*139c0*/  ISETP.GE.AND P4, PT, R232, UR4, PT ;  /* 0x00000004e8007c0c */ /* 0x000fe4000bf86270 */
[----:B------:R-:W-:-:S02]  /*139d0*/  @!P3 LEA.HI.X R13, R165, R28, R166, 0x2, P6 ;  /* 0x0000001ca50db211 */ /* 0x000fc400030f14a6 */
[----:B------:R-:W-:-:S03]  /*139e0*/  @!P2 LEA R14, P6, R237, R0, 0x2 ;  /* 0x00000000ed0ea211 */ /* 0x000fc600078c10ff */
[----:B------:R3:W-:Y:S01]  /*139f0*/  @!P3 ST.E.64 desc[UR42][R12.64], R98 ;  /* 0x000000620c00b985 */ /* 0x0007e2000c101b2a */
[C---:B------:R-:W-:Y:S02]  /*13a00*/  @!P1 LEA R20, P3, R236.reuse, R0, 0x2 ;  /* 0x00000000ec149211 */ /* 0x040fe400078610ff */
[----:B------:R-:W-:Y:S02]  /*13a10*/  @!P2 LEA.HI.X R15, R237, R28, R164, 0x2, P6 ;  /* 0x0000001ced0fa211 */ /* 0x000fe400030f14a4 */
[C---:B------:R-:W-:Y:S02]  /*13a20*/  @!P0 LEA R24, P6, R235.reuse, R0, 0x2 ;  /* 0x00000000eb188211 */ /* 0x040fe400078c10ff */
[-C--:B------:R-:W-:Y:S01]  /*13a30*/  @!P1 LEA.HI.X R21, R236, R28.reuse, R163, 0x2, P3 ;  /* 0x0000001cec159211 */ /* 0x080fe200018f14a3 */
[----:B------:R4:W-:Y:S01]  /*13a40*/  @!P2 ST.E.64 desc[UR42][R14.64], R102 ;  /* 0x000000660e00a985 */ /* 0x0009e2000c101b2a */
[----:B------:R-:W-:Y:S02]  /*13a50*/  ISETP.GE.AND P3, PT, R230, UR4, PT ;  /* 0x00000004e6007c0c */ /* 0x000fe4000bf66270 */
[----:B------:R-:W-:Y:S01]  /*13a60*/  @!P0 LEA.HI.X R25, R235, R28, R162, 0x2, P6 ;  /* 0x0000001ceb198211 */ /* 0x000fe200030f14a2 */
[----:B------:R5:W-:Y:S01]  /*13a70*/  @!P1 ST.E.64 desc[UR42][R20.64], R106 ;  /* 0x0000006a14009985 */ /* 0x000be2000c101b2a */
[----:B-1----:R-:W-:-:S02]  /*13a80*/  @!P5 LEA R8, P1, R233, R0, 0x2 ;  /* 0x00000000e908d211 */ /* 0x002fc400078210ff */
[----:B--2---:R-:W-:Y:S01]  /*13a90*/  @!P4 LEA R10, P2, R232, R0, 0x2 ;  /* 0x00000000e80ac211 */ /* 0x004fe200078410ff */
[----:B------:R-:W-:Y:S01]  /*13aa0*/  @!P0 ST.E.64 desc[UR42][R24.64], R110 ;  /* 0x0000006e18008985 */ /* 0x000fe2000c101b2a */
[----:B------:R-:W-:Y:S02]  /*13ab0*/  ISETP.GE.AND P0, PT, R229, UR4, PT ;  /* 0x00000004e5007c0c */ /* 0x000fe4000bf06270 */
[----:B------:R-:W-:Y:S02]  /*13ac0*/  @!P5 LEA.HI.X R9, R233, R28, R161, 0x2, P1 ;  /* 0x0000001ce909d211 */ /* 0x000fe400008f14a1 */
[----:B------:R-:W-:Y:S02]  /*13ad0*/  ISETP.GE.AND P1, PT, R225, UR4, PT ;  /* 0x00000004e1007c0c */ /* 0x000fe4000bf26270 */
[----:B---3--:R-:W-:Y:S01]  /*13ae0*/  @!P3 LEA R12, P6, R230, R0, 0x2 ;  /* 0x00000000e60cb211 */ /* 0x008fe200078c10ff */
[----:B------:R1:W-:Y:S01]  /*13af0*/  @!P5 ST.E.64 desc[UR42][R8.64], R114 ;  /* 0x000000720800d985 */ /* 0x0003e2000c101b2a */
[----:B------:R-:W-:-:S02]  /*13b00*/  @!P4 LEA.HI.X R11, R232, R28, R160, 0x2, P2 ;  /* 0x0000001ce80bc211 */ /* 0x000fc400010f14a0 */
[----:B------:R-:W-:Y:S02]  /*13b10*/  @!P3 LEA.HI.X R13, R230, R28, R159, 0x2, P6 ;  /* 0x0000001ce60db211 */ /* 0x000fe400030f149f */
[----:B------:R-:W-:Y:S01]  /*13b20*/  ISETP.GE.AND P2, PT, R222, UR4, PT ;  /* 0x00000004de007c0c */ /* 0x000fe2000bf46270 */
[----:B------:R2:W-:Y:S01]  /*13b30*/  @!P4 ST.E.64 desc[UR42][R10.64], R118 ;  /* 0x000000760a00c985 */ /* 0x0005e2000c101b2a */
[----:B------:R-:W-:Y:S02]  /*13b40*/  ISETP.GE.AND P4, PT, R224, UR4, PT ;  /* 0x00000004e0007c0c */ /* 0x000fe4000bf86270 */
[----:B----4-:R-:W-:Y:S01]  /*13b50*/  @!P0 LEA R14, P5, R229, R0, 0x2 ;  /* 0x00000000e50e8211 */ /* 0x010fe200078a10ff */
[----:B------:R3:W-:Y:S01]  /*13b60*/  @!P3 ST.E.64 desc[UR42][R12.64], R122 ;  /* 0x0000007a0c00b985 */ /* 0x0007e2000c101b2a */
[----:B------:R-:W-:Y:S02]  /*13b70*/  ISETP.GE.AND P3, PT, R223, UR4, PT ;  /* 0x00000004df007c0c */ /* 0x000fe4000bf66270 */
[----:B------:R-:W-:-:S02]  /*13b80*/  @!P0 LEA.HI.X R15, R229, R28, R158, 0x2, P5 ;  /* 0x0000001ce50f8211 */ /* 0x000fc400028f149e */
[----:B------:R-:W-:Y:S02]  /*13b90*/  ISETP.GE.AND P5, PT, R221, UR4, PT ;  /* 0x00000004dd007c0c */ /* 0x000fe4000bfa6270 */
[CC--:B-----5:R-:W-:Y:S01]  /*13ba0*/  @!P1 LEA R20, P6, R225.reuse, R0.reuse, 0x2 ;  /* 0x00000000e1149211 */ /* 0x0e0fe200078c10ff */
[----:B------:R4:W-:Y:S02]  /*13bb0*/  @!P0 ST.E.64 desc[UR42][R14.64], R126 ;  /* 0x0000007e0e008985 */ /* 0x0009e4000c101b2a */
[C---:B-1----:R-:W-:Y:S02]  /*13bc0*/  @!P4 LEA R8, P0, R224.reuse, R0, 0x2 ;  /* 0x00000000e008c211 */ /* 0x042fe400078010ff */
[----:B------:R-:W-:Y:S02]  /*13bd0*/  @!P1 LEA.HI.X R21, R225, R28, R157, 0x2, P6 ;  /* 0x0000001ce1159211 */ /* 0x000fe400030f149d */
[----:B--2---:R-:W-:Y:S02]  /*13be0*/  @!P3 LEA R10, P6, R223, R0, 0x2 ;  /* 0x00000000df0ab211 */ /* 0x004fe400078c10ff */
[----:B------:R-:W-:Y:S01]  /*13bf0*/  @!P4 LEA.HI.X R9, R224, R28, R156, 0x2, P0 ;  /* 0x0000001ce009c211 */ /* 0x000fe200000f149c */
[----:B------:R4:W-:Y:S01]  /*13c00*/  @!P1 ST.E.64 desc[UR42][R20.64], R130 ;  /* 0x0000008214009985 */ /* 0x0009e2000c101b2a */
[----:B---3--:R-:W-:-:S02]  /*13c10*/  @!P2 LEA R12, P1, R222, R0, 0x2 ;  /* 0x00000000de0ca211 */ /* 0x008fc400078210ff */
        /* <DEDUP_REMOVED lines=14> */
.L_x_4817:
[----:B------:R-:W-:Y:S01]  /*13d00*/  ULDC.64 UR6, c[0x0][0xc08] ;  /* 0x0003020000067ab9 */ /* 0x000fe20000000a00 */
[----:B------:R-:W-:Y:S01]  /*13d10*/  ULDC.64 UR4, c[0x0][0xc00] ;  /* 0x0003000000047ab9 */ /* 0x000fe20000000a00 */
[----:B------:R-:W-:Y:S01]  /*13d20*/  ISETP.NE.U32.AND P1, PT, RZ, UR6, PT ;  /* 0x00000006ff007c0c */ /* 0x000fe2000bf25070 */
[----:B------:R-:W-:Y:S01]  /*13d30*/  IMAD.MOV.U32 R3, RZ, RZ, RZ ;  /* 0x000000ffff037224 */ /* 0x000fe200078e00ff */
[----:B------:R-:W-:Y:S02]  /*13d40*/  ISETP.NE.U32.AND P0, PT, RZ, UR4, PT ;  /* 0x00000004ff007c0c */ /* 0x000fe4000bf05070 */
[----:B------:R-:W-:Y:S02]  /*13d50*/  ISETP.NE.AND.EX P1, PT, RZ, UR7, PT, P1 ;  /* 0x00000007ff007c0c */ /* 0x000fe4000bf25310 */
[----:B------:R-:W-:Y:S02]  /*13d60*/  IADD3 R8, P2, R208, UR4, RZ ;  /* 0x00000004d0087c10 */ /* 0x000fe4000ff5e0ff */
        /* <DEDUP_REMOVED lines=9> */
[----:B---3--:R-:W3:-:S12]  /*13e00*/  S2R R4, SR_TID.X ;  /* 0x0000000000047919 */ /* 0x008ed80000002100 */
[----:B------:R-:W1:Y:S01]  /*13e10*/  @!P2 LDC R206, c[0x0][0xad4] ;  /* 0x0002b500ffceab82 */ /* 0x000e620000000800 */
[----:B---3--:R-:W-:Y:S01]  /*13e20*/  VIADD R32, R4, 0xffffff80 ;  /* 0xffffff8004207836 */ /* 0x008fe20000000000 */
[----:B-1----:R-:W-:-:S04]  /*13e30*/  ISETP.GT.AND P2, PT, R206, 0x1, PT ;  /* 0x00000001ce00780c */ /* 0x002fc80003f44270 */
[----:B------:R-:W-:Y:S01]  /*13e40*/  ISETP.GT.AND P3, PT, R32, 0x3f, PT ;  /* 0x0000003f2000780c */ /* 0x000fe20003f64270 */
[----:B----4-:R-:W-:-:S12]  /*13e50*/  @P1 BRA `(.L_x_4826) ;  /* 0x0000000000101947 */ /* 0x010fd80003800000 */
[----:B------:R-:W-:Y:S05]  /*13e60*/  @!P0 BRA `(.L_x_4826) ;  /* 0x00000000000c8947 */ /* 0x000fea0003800000 */
[----:B------:R-:W3:Y:S04]  /*13e70*/  LDG.E R11, desc[UR42][R8.64] ;  /* 0x0000002a080b7981 */ /* 0x000ee8000c1e1900 */
[----:B-----5:R-:W3:Y:S02]  /*13e80*/  LDG.E R0, desc[UR42][R8.64+0x4] ;  /* 0x0000042a08007981 */ /* 0x020ee4000c1e1900 */
[----:B---3--:R-:W-:-:S07]  /*13e90*/  IMAD.IADD R0, R0, 0x1, -R11 ;  /* 0x0000000100007824 */ /* 0x008fce00078e0a0b */
.L_x_4826:
[----:B------:R-:W3:Y:S01]  /*13ea0*/  LDL.LU R4, [R1+0x44] ;  /* 0x0000440001047983 */ /* 0x000ee20000300800 */
[----:B------:R-:W-:Y:S01]  /*13eb0*/  BSSY B1, `(.L_x_4827) ;  /* 0x0000036000017945 */ /* 0x000fe20003800000 */
[----:B------:R-:W-:Y:S02]  /*13ec0*/  SEL R207, R207, RZ, !P0 ;  /* 0x000000ffcfcf7207 */ /* 0x000fe40004000000 */
[----:B-----5:R-:W-:Y:S02]  /*13ed0*/  SHF.R.S32.HI R28, RZ, 0x1f, R3 ;  /* 0x0000001fff1c7819 */ /* 0x020fe40000011403 */
[----:B---3--:R-:W-:Y:S01]  /*13ee0*/  SEL R30, R4, RZ, !P0 ;  /* 0x000000ff041e7207 */ /* 0x008fe20004000000 */
[----:B------:R-:W-:Y:S06]  /*13ef0*/  @P3 BRA `(.L_x_4828) ;  /* 0x0000000000c43947 */ /* 0x000fec0003800000 */
[----:B------:R-:W1:Y:S01]  /*13f00*/  S2R R8, SR_TID.X ;  /* 0x0000000000087919 */ /* 0x000e620000002100 */
[----:B------:R-:W3:Y:S02]  /*13f10*/  LDC R33, c[0x0][0xbe8] ;  /* 0x0002fa00ff217b82 */ /* 0x000ee40000000800 */
[----:B---3--:R-:W-:Y:S01]  /*13f20*/  IMAD R4, R0, R33, RZ ;  /* 0x0000002100047224 */ /* 0x008fe200078e02ff */
[----:B-1----:R-:W-:-:S04]  /*13f30*/  IADD3 R31, R195, -0x80, R8 ;  /* 0xffffff80c31f7810 */ /* 0x002fc80007ffe008 */
[----:B------:R-:W-:-:S13]  /*13f40*/  ISETP.GE.AND P0, PT, R31, R4, PT ;  /* 0x000000041f00720c */ /* 0x000fda0003f06270 */
[----:B------:R-:W-:Y:S05]  /*13f50*/  @P0 BRA `(.L_x_4828) ;  /* 0x0000000000ac0947 */ /* 0x000fea0003800000 */
[----:B------:R-:W-:Y:S01]  /*13f60*/  IMAD.MOV.U32 R26, RZ, RZ, 0x9b8 ;  /* 0x000009b8ff1a7424 */ /* 0x000fe200078e00ff */
[----:B------:R-:W-:Y:S01]  /*13f70*/  ISETP.GT.AND P0, PT, R206, 0x1, PT ;  /* 0x00000001ce00780c */ /* 0x000fe20003f04270 */
[----:B------:R-:W1:Y:S01]  /*13f80*/  LDC.64 R8, c[0x0][0xba8] ;  /* 0x0002ea00ff087b82 */ /* 0x000e620000000a00 */
[----:B------:R-:W-:Y:S01]  /*13f90*/  ISETP.NE.AND P1, PT, R33, 0x1, PT ;  /* 0x000000012100780c */ /* 0x000fe20003f25270 */
[----:B------:R-:W-:Y:S01]  /*13fa0*/  IMAD.MOV.U32 R27, RZ, RZ, R31 ;  /* 0x000000ffff1b7224 */ /* 0x000fe200078e001f */
[----:B------:R-:W-:Y:S02]  /*13fb0*/  SEL R26, R26, 0x978, P0 ;  /* 0x000009781a1a7807 */ /* 0x000fe40000000000 */
[----:B------:R-:W-:-:S03]  /*13fc0*/  SEL R219, R219, RZ, P0 ;  /* 0x000000ffdbdb7207 */ /* 0x000fc60000000000 */
[----:B------:R-:W3:Y:S08]  /*13fd0*/  LDC.64 R14, c[0x0][R26+0x220] ;  /* 0x000088001a0e7b82 */ /* 0x000ef00000000a00 */
[----:B------:R-:W4:Y:S08]  /*13fe0*/  LDC.64 R24, c[0x0][R26+0x218] ;  /* 0x000086001a187b82 */ /* 0x000f300000000a00 */
[----:B------:R-:W5:Y:S08]  /*13ff0*/  LDC.64 R12, c[0x0][R26+0x228] ;  /* 0x00008a001a0c7b82 */ /* 0x000f700000000a00 */
[----:B------:R-:W0:Y:S08]  /*14000*/  LDC.64 R10, c[0x0][R26+0x210] ;  /* 0x000084001a0a7b82 */ /* 0x000e300000000a00 */
[----:B------:R-:W2:Y:S08]  /*14010*/  @P1 LDC R4, c[0x0][0xbec] ;  /* 0x0002fb00ff041b82 */ /* 0x000eb00000000800 */
[----:B------:R-:W5:Y:S01]  /*14020*/  @P1 LDC R35, c[0x0][0xbf0] ;  /* 0x0002fc00ff231b82 */ /* 0x000f620000000800 */
[----:B---3--:R-:W-:-:S07]  /*14030*/  IMAD R15, R15, R207, RZ ;  /* 0x000000cf0f0f7224 */ /* 0x008fce00078e02ff */
[----:B-1----:R-:W1:Y:S01]  /*14040*/  @!P0 LDC R8, c[0x0][0xb50] ;  /* 0x0002d400ff088b82 */ /* 0x002e620000000800 */
[----:B------:R-:W-:-:S04]  /*14050*/  IMAD.WIDE.U32 R20, R14, R207, RZ ;  /* 0x000000cf0e147225 */ /* 0x000fc800078e00ff */
[----:B------:R-:W-:Y:S02]  /*14060*/  IMAD R15, R14, R30, R15 ;  /* 0x0000001e0e0f7224 */ /* 0x000fe400078e020f */
[----:B--2---:R-:W-:Y:S01]  /*14070*/  @P1 IMAD.HI.U32 R4, R31, R4, RZ ;  /* 0x000000041f041227 */ /* 0x004fe200078e00ff */
        /* <DEDUP_REMOVED lines=13> */
[----:B------:R-:W-:Y:S02]  /*14150*/  IADD3 R12, P0, P1, R27, R24, R12 ;  /* 0x000000181b0c7210 */ /* 0x000fe4000791e00c */
[----:B------:R-:W-:-:S04]  /*14160*/  SHF.R.S32.HI R27, RZ, 0x1f, R27 ;  /* 0x0000001fff1b7819 */ /* 0x000fc8000001141b */
[----:B------:R-:W-:Y:S01]  /*14170*/  IADD3.X R13, R27, R4, R21, P0, P1 ;  /* 0x000000041b0d7210 */ /* 0x000fe200007e2415 */
[-C--:B0-----:R-:W-:Y:S01]  /*14180*/  IMAD R4, R11, R15.reuse, RZ ;  /* 0x0000000f0b047224 */ /* 0x081fe200078e02ff */
[----:B------:R-:W-:Y:S01]  /*14190*/  SHF.R.S32.HI R21, RZ, 0x1f, R15 ;  /* 0x0000001fff157819 */ /* 0x000fe2000001140f */
[----:B------:R-:W-:Y:S02]  /*141a0*/  IMAD.MOV.U32 R11, RZ, RZ, -0x800000 ;  /* 0xff800000ff0b7424 */ /* 0x000fe400078e00ff */
[----:B------:R-:W-:-:S04]  /*141b0*/  IMAD.WIDE.U32 R12, R10, R15, R12 ;  /* 0x0000000f0a0c7225 */ /* 0x000fc800078e000c */
[----:B------:R-:W-:Y:S01]  /*141c0*/  IMAD R21, R10, R21, R4 ;  /* 0x000000150a157224 */ /* 0x000fe200078e0204 */
[----:B-1----:R-:W-:-:S03]  /*141d0*/  LEA R8, P0, R12, R8, 0x2 ;  /* 0x000000080c087211 */ /* 0x002fc600078010ff */
[----:B------:R-:W-:-:S05]  /*141e0*/  IMAD.IADD R4, R13, 0x1, R21 ;  /* 0x000000010d047824 */ /* 0x000fca00078e0215 */
[----:B--2---:R-:W-:-:S05]  /*141f0*/  LEA.HI.X R9, R12, R9, R4, 0x2, P0 ;  /* 0x000000090c097211 */ /* 0x004fca00000f1404 */
[----:B------:R1:W-:Y:S02]  /*14200*/  STG.E desc[UR42][R8.64], R11 ;  /* 0x0000000b08007986 */ /* 0x0003e4000c10192a */
.L_x_4828:
[----:B------:R-:W-:Y:S05]  /*14210*/  BSYNC B1 ;  /* 0x0000000000017941 */ /* 0x000fea0003800000 */
.L_x_4827:
[----:B------:R-:W-:Y:S05]  /*14220*/  @P2 BRA `(.L_x_4823) ;  /* 0x0000000800742947 */ /* 0x000fea0003800000 */
[----:B------:R-:W3:Y:S01]  /*14230*/  LDC R13, c[0x0][0xbe8] ;  /* 0x0002fa00ff0d7b82 */ /* 0x000ee20000000800 */
[----:B------:R-:W-:Y:S01]  /*14240*/  ULDC.64 UR4, c[0x0][0xaa0] ;  /* 0x0002a80000047ab9 */ /* 0x000fe20000000a00 */
[----:B-1----:R-:W-:Y:S01]  /*14250*/  SHF.R.S32.HI R11, RZ, 0x1f, R32 ;  /* 0x0000001fff0b7819 */ /* 0x002fe20000011420 */
[----:B------:R-:W-:Y:S01]  /*14260*/  IMAD R4, R28, UR4, RZ ;  /* 0x000000041c047c24 */ /* 0x000fe2000f8e02ff */
[----:B------:R-:W-:Y:S01]  /*14270*/  BSSY B1, `(.L_x_4829) ;  /* 0x0000074000017945 */ /* 0x000fe20003800000 */
[----:B------:R-:W-:Y:S01]  /*14280*/  IMAD.WIDE.U32 R8, R3, UR4, RZ ;  /* 0x0000000403087c25 */ /* 0x000fe2000f8e00ff */
[----:B------:R-:W-:Y:S02]  /*14290*/  LEA.HI R11, R11, R32, RZ, 0x3 ;  /* 0x000000200b0b7211 */ /* 0x000fe400078f18ff */
[----:B------:R-:W1:Y:S01]  /*142a0*/  LDC R27, c[0x0][0xac8] ;  /* 0x0002b200ff1b7b82 */ /* 0x000e620000000800 */
        /* <DEDUP_REMOVED lines=15> */
[----:B---3--:R-:W-:Y:S01]  /*143a0*/  ISETP.NE.AND P0, PT, R13, 0x1, PT ;  /* 0x000000010d00780c */ /* 0x008fe20003f05270 */
[----:B------:R-:W-:Y:S01]  /*143b0*/  IMAD R4, R3, 0x20, R12 ;  /* 0x0000002003047824 */ /* 0x000fe200078e020c */
[----:B------:R-:W-:Y:S01]  /*143c0*/  ULDC.64 UR4, c[0x0][0xaf0] ;  /* 0x0002bc0000047ab9 */ /* 0x000fe20000000a00 */
[----:B------:R-:W-:Y:S01]  /*143d0*/  IMAD R29, R0, R13, RZ ;  /* 0x0000000d001d7224 */ /* 0x000fe200078e02ff */
[----:B------:R-:W-:Y:S01]  /*143e0*/  SHF.R.S32.HI R38, RZ, 0x1f, R213 ;  /* 0x0000001fff267819 */ /* 0x000fe200000114d5 */
[----:B------:R-:W-:Y:S01]  /*143f0*/  IMAD.IADD R10, R195, 0x1, R4 ;  /* 0x00000001c30a7824 */ /* 0x000fe200078e0204 */
[----:B------:R-:W-:Y:S01]  /*14400*/  SHF.R.S32.HI R39, RZ, 0x1f, R214 ;  /* 0x0000001fff277819 */ /* 0x000fe200000114d6 */
[----:B------:R-:W-:Y:S01]  /*14410*/  IMAD R3, R30, UR4, RZ ;  /* 0x000000041e037c24 */ /* 0x000fe2000f8e02ff */
[-C--:B-1----:R-:W-:Y:S01]  /*14420*/  ISETP.GE.AND P1, PT, R214, R27.reuse, PT ;  /* 0x0000001bd600720c */ /* 0x082fe20003f26270 */
[----:B------:R-:W-:Y:S01]  /*14430*/  IMAD.WIDE.U32 R8, R207, UR4, R8 ;  /* 0x00000004cf087c25 */ /* 0x000fe2000f8e0008 */
[----:B------:R-:W-:-:S03]  /*14440*/  ISETP.GE.AND P2, PT, R188, R27, PT ;  /* 0x0000001bbc00720c */ /* 0x000fc60003f46270 */
[----:B------:R-:W1:Y:S01]  /*14450*/  @P0 LDC R15, c[0x0][0xbec] ;  /* 0x0002fb00ff0f0b82 */ /* 0x000e620000000800 */
[----:B------:R-:W-:Y:S01]  /*14460*/  IMAD R11, R207, UR5, R3 ;  /* 0x00000005cf0b7c24 */ /* 0x000fe2000f8e0203 */
[----:B------:R-:W-:Y:S01]  /*14470*/  ULDC.64 UR4, c[0x0][0xae0] ;  /* 0x0002b80000047ab9 */ /* 0x000fe20000000a00 */
[----:B------:R-:W-:Y:S01]  /*14480*/  IMAD.MOV.U32 R3, RZ, RZ, R10 ;  /* 0x000000ffff037224 */ /* 0x000fe200078e000a */
[----:B------:R-:W-:Y:S01]  /*14490*/  SEL R0, RZ, 0x1, P2 ;  /* 0x00000001ff007807 */ /* 0x000fe20001000000 */
[----:B------:R-:W-:Y:S01]  /*144a0*/  IMAD.IADD R9, R9, 0x1, R11 ;  /* 0x0000000109097824 */ /* 0x000fe200078e020b */
[----:B------:R-:W-:Y:S01]  /*144b0*/  ISETP.GE.AND P2, PT, R31, R27, PT ;  /* 0x0000001b1f00720c */ /* 0x000fe20003f46270 */
[----:B------:R-:W-:Y:S01]  /*144c0*/  IMAD.IADD R30, R12, 0x1, R195 ;  /* 0x000000010c1e7824 */ /* 0x000fe200078e02c3 */
[----:B------:R-:W3:Y:S01]  /*144d0*/  @P0 LDC R21, c[0x0][0xbf0] ;  /* 0x0002fc00ff150b82 */ /* 0x000ee20000000800 */
[----:B-1----:R-:W-:-:S05]  /*144e0*/  @P0 IMAD.HI.U32 R4, R10, R15, RZ ;  /* 0x0000000f0a040227 */ /* 0x002fca00078e00ff */
[----:B---3--:R-:W-:Y:S02]  /*144f0*/  @P0 SHF.R.U32.HI R3, RZ, R21, R4 ;  /* 0x00000015ff030219 */ /* 0x008fe40000011604 */
        /* <DEDUP_REMOVED lines=10> */
[----:B------:R-:W-:Y:S01]  /*145a0*/  ISETP.GE.AND P0, PT, R212, R27, PT ;  /* 0x0000001bd400720c */ /* 0x000fe20003f06270 */
[----:B------:R-:W-:Y:S02]  /*145b0*/  IMAD.SHL.U32 R15, R10, 0x2, RZ ;  /* 0x000000020a0f7824 */ /* 0x000fe400078e00ff */
[----:B------:R-:W-:Y:S01]  /*145c0*/  IMAD.SHL.U32 R3, R3, 0x4, RZ ;  /* 0x0000000403037824 */ /* 0x000fe200078e00ff */
[----:B------:R-:W-:Y:S01]  /*145d0*/  SEL R4, RZ, 0xffffffff, P0 ;  /* 0xffffffffff047807 */ /* 0x000fe20000000000 */
[----:B------:R-:W-:Y:S01]  /*145e0*/  IMAD.IADD R9, R9, 0x1, R13 ;  /* 0x0000000109097824 */ /* 0x000fe200078e020d */
[----:B------:R-:W-:-:S02]  /*145f0*/  LOP3.LUT R0, R15, 0x2, R0, 0xe2, !PT ;  /* 0x000000020f007812 */ /* 0x000fc400078ee200 */
[-C--:B------:R-:W-:Y:S01]  /*14600*/  ISETP.GE.AND P0, PT, R211, R27.reuse, PT ;  /* 0x0000001bd300720c */ /* 0x080fe20003f06270 */
[----:B------:R-:W-:Y:S01]  /*14610*/  IMAD.SHL.U32 R10, R4, 0x8, RZ ;  /* 0x00000008040a7824 */ /* 0x000fe200078e00ff */
[----:B------:R-:W-:Y:S01]  /*14620*/  LOP3.LUT R3, R3, 0x4, R0, 0xe2, !PT ;  /* 0x0000000403037812 */ /* 0x000fe200078ee200 */
[----:B------:R-:W-:Y:S01]  /*14630*/  IMAD.WIDE.U32 R8, R11, UR4, R8 ;  /* 0x000000040b087c25 */ /* 0x000fe2000f8e0008 */
[----:B------:R-:W-:Y:S02]  /*14640*/  SEL R4, RZ, 0xffffffff, P0 ;  /* 0xffffffffff047807 */ /* 0x000fe40000000000 */
[----:B------:R-:W-:Y:S02]  /*14650*/  ISETP.GE.AND P0, PT, R210, R27, PT ;  /* 0x0000001bd200720c */ /* 0x000fe40003f06270 */
[----:B------:R-:W-:Y:S01]  /*14660*/  SHF.R.S32.HI R0, RZ, 0x1f, R11 ;  /* 0x0000001fff007819 */ /* 0x000fe2000001140b */
[----:B------:R-:W-:Y:S01]  /*14670*/  IMAD.SHL.U32 R4, R4, 0x10, RZ ;  /* 0x0000001004047824 */ /* 0x000fe200078e00ff */
        /* <DEDUP_REMOVED lines=17> */
[----:B------:R1:W3:Y:S04]  /*14790*/  SHFL.IDX PT, R8, R4, RZ, 0x181f ;  /* 0x00181fff04087589 */ /* 0x0002e800000e0000 */
[----:B------:R1:W4:Y:S01]  /*147a0*/  SHFL.IDX PT, R9, R3, RZ, 0x181f ;  /* 0x00181fff03097589 */ /* 0x00032200000e0000 */
[----:B------:R-:W-:Y:S05]  /*147b0*/  @P0 BRA `(.L_x_4830) ;  /* 0x00000000007c0947 */ /* 0x000fea0003800000 */
[-C--:B------:R-:W-:Y:S02]  /*147c0*/  ISETP.GE.AND P2, PT, R214, R27.reuse, PT ;  /* 0x0000001bd600720c */ /* 0x080fe40003f46270 */
[-C--:B------:R-:W-:Y:S02]  /*147d0*/  ISETP.GE.AND P1, PT, R188, R27.reuse, PT ;  /* 0x0000001bbc00720c */ /* 0x080fe40003f26270 */
[-C--:B------:R-:W-:Y:S02]  /*147e0*/  ISETP.GE.AND P5, PT, R213, R27.reuse, PT ;  /* 0x0000001bd500720c */ /* 0x080fe40003fa6270 */
[----:B------:R-:W-:-:S07]  /*147f0*/  ISETP.GE.AND P3, PT, R212, R27, PT ;  /* 0x0000001bd400720c */ /* 0x000fce0003f66270 */
[-C--:B---3--:R-:W-:Y:S02]  /*14800*/  @!P2 LEA R12, P0, R214, R8.reuse, 0x1 ;  /* 0x00000008d60ca211 */ /* 0x088fe400078008ff */
        /* <DEDUP_REMOVED lines=13> */
[----:B---3--:R-:W-:-:S02]  /*148e0*/  @!P1 LEA R12, P6, R210, R8, 0x1 ;  /* 0x00000008d20c9211 */ /* 0x008fc400078c08ff */
        /* <DEDUP_REMOVED lines=12> */
.L_x_4830:
[----:B------:R-:W-:Y:S05]  /*149b0*/  BSYNC B1 ;  /* 0x0000000000017941 */ /* 0x000fea0003800000 */
.L_x_4829:
[----:B------:R-:W-:Y:S01]  /*149c0*/  VIADD R0, R30, 0x20 ;  /* 0x000000201e007836 */ /* 0x000fe20000000000 */
[----:B----4-:R4:W0:Y:S04]  /*149d0*/  SHFL.IDX PT, R9, R3, 0x1, 0x181f ;  /* 0x00381f0003097f89 */ /* 0x01082800000e0000 */
[----:B------:R-:W-:Y:S01]  /*149e0*/  ISETP.GE.AND P0, PT, R0, R29, PT ;  /* 0x0000001d0000720c */ /* 0x000fe20003f06270 */
[----:B---3--:R4:W3:-:S12]  /*149f0*/  SHFL.IDX PT, R8, R4, 0x1, 0x181f ;  /* 0x00381f0004087f89 */ /* 0x0088d800000e0000 */
[----:B----4-:R-:W-:Y:S05]  /*14a00*/  @P0 BRA `(.L_x_4823) ;  /* 0x00000000007c0947 */ /* 0x010fea0003800000 */
[-C--:B------:R-:W-:Y:S02]  /*14a10*/  ISETP.GE.AND P5, PT, R214, R27.reuse, PT ;  /* 0x0000001bd600720c */ /* 0x080fe40003fa6270 */
[-C--:B------:R-:W-:Y:S02]  /*14a20*/  ISETP.GE.AND P4, PT, R188, R27.reuse, PT ;  /* 0x0000001bbc00720c */ /* 0x080fe40003f86270 */
[-C--:B------:R-:W-:Y:S02]  /*14a30*/  ISETP.GE.AND P0, PT, R213, R27.reuse, PT ;  /* 0x0000001bd500720c */ /* 0x080fe40003f06270 */
[----:B------:R-:W-:Y:S02]  /*14a40*/  ISETP.GE.AND P1, PT, R212, R27, PT ;  /* 0x0000001bd400720c */ /* 0x000fe40003f26270 */
[----:B------:R-:W-:-:S05]  /*14a50*/  LOP3.LUT P2, RZ, R26, 0x40, RZ, 0xc0, !PT ;  /* 0x000000401aff7812 */ /* 0x000fca000784c0ff */
[-C--:B---3--:R-:W-:Y:S02]  /*14a60*/  @!P5 LEA R12, P3, R214, R8.reuse, 0x1 ;  /* 0x00000008d60cd211 */ /* 0x088fe400078608ff */
        /* <DEDUP_REMOVED lines=25> */
.L_x_4823:
[----:B------:R-:W-:Y:S05]  /*14c00*/  BSYNC B0 ;  /* 0x0000000000007941 */ /* 0x000fea0003800000 */
.L_x_4816:
[----:B------:R-:W-:Y:S02]  /*14c10*/  ULDC UR4, c[0x0][0xc3c] ;  /* 0x00030f0000047ab9 */ /* 0x000fe40000000800 */
[----:B------:R-:W-:-:S13]  /*14c20*/  ISETP.GE.AND P0, PT, R7, UR4, PT ;  /* 0x0000000407007c0c */ /* 0x000fda000bf06270 */
[----:B------:R-:W-:Y:S05]  /*14c30*/  @!P0 BRA `(.L_x_4831) ;  /* 0xfffffec800688947 */ /* 0x000fea000383ffff */
[----:B------:R-:W-:Y:S05]  /*14c40*/  BRA `(.L_x_4684) ;  /* 0x0000009800bc7947 */ /* 0x000fea0003800000 */
.L_x_4682:
        /* <DEDUP_REMOVED lines=18> */
.L_x_4832:
        /* <DEDUP_REMOVED lines=43> */
.L_x_4836:
        /* <DEDUP_REMOVED lines=39> */
.L_x_4834:
        /* <DEDUP_REMOVED lines=12> */
.L_x_4837:
        /* <DEDUP_REMOVED lines=63> */
.L_x_4838:
        /* <DEDUP_REMOVED lines=61> */
.L_x_4839:
[----:B01----:R-:W-:-:S05]  /*15b10*/  LOP3.LUT R3, RZ, R2, RZ, 0x33, !PT ;  /* 0x00000002ff037212 */ /* 0x003fca00078e33ff */
[----:B------:R-:W-:-:S05]  /*15b20*/  IMAD.IADD R2, R4, 0x1, R3 ;  /* 0x0000000104027824 */ /* 0x000fca00078e0203 */
[----:B------:R1:W-:Y:S01]  /*15b30*/  STL [R1+0x4], R2 ;  /* 0x0000040201007387 */ /* 0x0003e20000100800 */
[----:B------:R-:W-:Y:S05]  /*15b40*/  BRA `(.L_x_4840) ;  /* 0x0000000000107947 */ /* 0x000fea0003800000 */
.L_x_4835:
[----:B------:R-:W-:Y:S01]  /*15b50*/  IMAD.U32 R2, RZ, RZ, UR6 ;  /* 0x00000006ff027e24 */ /* 0x000fe2000f8e00ff */
[----:B------:R0:W-:Y:S04]  /*15b60*/  STL [R1+0x4], RZ ;  /* 0x000004ff01007387 */ /* 0x0001e80000100800 */
[----:B------:R0:W-:Y:S04]  /*15b70*/  STL [R1+0x8], RZ ;  /* 0x000008ff01007387 */ /* 0x0001e80000100800 */
[----:B------:R0:W-:Y:S02]  /*15b80*/  STL [R1], R2 ;  /* 0x0000000201007387 */ /* 0x0001e40000100800 */
.L_x_4840:
        /* <DEDUP_REMOVED lines=10> */
.L_x_4833:
        /* <DEDUP_REMOVED lines=13> */
[----:B------:R-:W-:Y:S01]  /*15d00*/  ULDC.64 UR40, c[0x0][0x198] ;  /* 0x0000660000287ab9 */ /* 0x000fe20000000a00 */
[----:B------:R-:W-:Y:S01]  /*15d10*/  LOP3.LUT R3, R0, 0x1f8, RZ, 0xc0, !PT ;  /* 0x000001f800037812 */ /* 0x000fe200078ec0ff */
[----:B01----:R-:W-:Y:S01]  /*15d20*/  IMAD.SHL.U32 R2, R4, 0x8, RZ ;  /* 0x0000000804027824 */ /* 0x003fe200078e00ff */
[----:B------:R-:W-:Y:S01]  /*15d30*/  ULDC UR37, c[0x0][0xc] ;  /* 0x0000030000257ab9 */ /* 0x000fe20000000800 */
        /* <DEDUP_REMOVED lines=12> */
[----:B------:R0:W-:Y:S04]  /*15e00*/  STL [R1+0x14], RZ ;  /* 0x000014ff01007387 */ /* 0x0001e80000100800 */
[----:B------:R0:W-:Y:S04]  /*15e10*/  STL [R1+0x10], RZ ;  /* 0x000010ff01007387 */ /* 0x0001e80000100800 */
[----:B------:R0:W-:Y:S02]  /*15e20*/  STL [R1+0x18], R0 ;  /* 0x0000180001007387 */ /* 0x0001e40000100800 */
.L_x_5009:
[----:B0-2---:R-:W2:Y:S01]  /*15e30*/  LDL R0, [R1+0xc] ;  /* 0x00000c0001007983 */ /* 0x005ea20000100800 */
[----:B-1----:R-:W2:Y:S01]  /*15e40*/  LDC.64 R2, c[0x0][0xc88] ;  /* 0x00032200ff027b82 */ /* 0x002ea20000000a00 */
        /* <DEDUP_REMOVED lines=30> */
[----:B------:R-:W-:Y:S02]  /*16030*/  IADD3.X R3, R15, UR5, RZ, P4, !PT ;  /* 0x000000050f037c10 */ /* 0x000fe4000a7fe4ff */
        /* <DEDUP_REMOVED lines=9> */
[----:B------:R0:W5:Y:S04]  /*160d0*/  @P0 LDG.E R12, desc[UR42][R6.64] ;  /* 0x0000002a060c0981 */ /* 0x000168000c1e1900 */
[----:B------:R0:W5:Y:S04]  /*160e0*/  @P1 LDG.E R0, desc[UR42][R4.64] ;  /* 0x0000002a04001981 */ /* 0x000168000c1e1900 */
[----:B--2---:R1:W-:Y:S02]  /*160f0*/  STL [R1+0x40], R9 ;  /* 0x0000400901007387 */ /* 0x0043e40000100800 */
[----:B-1----:R-:W-:Y:S01]  /*16100*/  IMAD.U32 R9, RZ, RZ, UR4 ;  /* 0x00000004ff097e24 */ /* 0x002fe2000f8e00ff */
        /* <DEDUP_REMOVED lines=12> */
[----:B-1----:R-:W-:Y:S01]  /*161d0*/  IMAD.U32 R9, RZ, RZ, UR4 ;  /* 0x00000004ff097e24 */ /* 0x002fe2000f8e00ff */
[----:B0-----:R-:W-:Y:S06]  /*161e0*/  @P3 BRA `(.L_x_4842) ;  /* 0x0000000000143947 */ /* 0x001fec0003800000 */
[----:B------:R-:W-:Y:S05]  /*161f0*/  @!P2 BRA `(.L_x_4842) ;  /* 0x000000000010a947 */ /* 0x000fea0003800000 */
[----:B------:R-:W2:Y:S04]  /*16200*/  LDG.E R10, desc[UR42][R2.64] ;  /* 0x0000002a020a7981 */ /* 0x000ea8000c1e1900 */
[----:B------:R-:W2:Y:S02]  /*16210*/  LDG.E R2, desc[UR42][R2.64+0x4] ;  /* 0x0000042a02027981 */ /* 0x000ea4000c1e1900 */
[----:B--2--5:R-:W-:-:S05]  /*16220*/  IMAD.IADD R14, R2, 0x1, -R10 ;  /* 0x00000001020e7824 */ /* 0x024fca00078e0a0a */
[----:B------:R0:W-:Y:S02]  /*16230*/  STL [R1+0x44], R14 ;  /* 0x0000440e01007387 */ /* 0x0001e40000100800 */
.L_x_4842:
[----:B------:R-:W2:Y:S01]  /*16240*/  LDL.LU R3, [R1+0x8] ;  /* 0x0000080001037983 */ /* 0x000ea20000300800 */
[----:B------:R-:W-:Y:S02]  /*16250*/  ULDC.64 UR4, c[0x0][0xa20] ;  /* 0x0002880000047ab9 */ /* 0x000fe40000000a00 */
[----:B------:R-:W-:Y:S01]  /*16260*/  ISETP.NE.U32.AND P2, PT, RZ, UR4, PT ;  /* 0x00000004ff007c0c */ /* 0x000fe2000bf45070 */
[----:B------:R1:W-:Y:S03]  /*16270*/  STL [R1+0x8], R13 ;  /* 0x0000080d01007387 */ /* 0x0003e60000100800 */
[----:B------:R-:W-:Y:S02]  /*16280*/  ISETP.NE.AND.EX P2, PT, RZ, UR5, PT, P2 ;  /* 0x00000005ff007c0c */ /* 0x000fe4000bf45320 */
[C---:B--2---:R-:W-:Y:S02]  /*16290*/  LOP3.LUT R10, R3.reuse, 0xff000000, RZ, 0xc0, !PT ;  /* 0xff000000030a7812 */ /* 0x044fe400078ec0ff */
[----:B------:R-:W-:-:S02]  /*162a0*/  LOP3.LUT R2, R3, 0xff0000, RZ, 0xc0, !PT ;  /* 0x00ff000003027812 */ /* 0x000fc400078ec0ff */
        /* <DEDUP_REMOVED lines=10> */
.L_x_4843:
[----:B------:R-:W-:Y:S05]  /*16350*/  @!P0 BRA `(.L_x_4844) ;  /* 0x00000000000c8947 */ /* 0x000fea0003800000 */
[----:B------:R-:W2:Y:S04]  /*16360*/  LDG.E R9, desc[UR42][R6.64] ;  /* 0x0000002a06097981 */ /* 0x000ea8000c1e1900 */
[----:B------:R-:W2:Y:S02]  /*16370*/  LDG.E R6, desc[UR42][R6.64+0x4] ;  /* 0x0000042a06067981 */ /* 0x000ea4000c1e1900 */
[----:B--2---:R-:W-:-:S07]  /*16380*/  IMAD.IADD R9, R6, 0x1, -R9 ;  /* 0x0000000106097824 */ /* 0x004fce00078e0a09 */
.L_x_4844:
[----:B------:R-:W3:Y:S01]  /*16390*/  LDL R7, [R1+0x4] ;  /* 0x0000040001077983 */ /* 0x000ee20000100800 */
[----:B--2---:R-:W2:Y:S03]  /*163a0*/  LDC R3, c[0x0][0x448] ;  /* 0x00011200ff037b82 */ /* 0x004ea60000000800 */
[----:B-1----:R-:W4:Y:S04]  /*163b0*/  @P1 LDG.E R2, desc[UR42][R4.64] ;  /* 0x0000002a04021981 */ /* 0x002f28000c1e1900 */
[----:B------:R1:W4:Y:S01]  /*163c0*/  @P1 LDG.E R4, desc[UR42][R4.64+0x4] ;  /* 0x0000042a04041981 */ /* 0x000322000c1e1900 */
[----:B------:R-:W-:Y:S01]  /*163d0*/  LOP3.LUT R12, R10, 0xff, RZ, 0xc0, !PT ;  /* 0x000000ff0a0c7812 */ /* 0x000fe200078ec0ff */
[----:B------:R-:W-:Y:S01]  /*163e0*/  BSSY B0, `(.L_x_4845) ;  /* 0x0000037000007945 */ /* 0x000fe20003800000 */
[----:B------:R-:W-:-:S03]  /*163f0*/  SHF.R.U32.HI R10, RZ, 0x10, R10 ;  /* 0x00000010ff0a7819 */ /* 0x000fc6000001160a */
[----:B------:R0:W-:Y:S01]  /*16400*/  STL [R1+0x58], R12 ;  /* 0x0000580c01007387 */ /* 0x0001e20000100800 */
[----:B--2---:R-:W-:-:S13]  /*16410*/  ISETP.NE.AND P0, PT, R3, 0x1, PT ;  /* 0x000000010300780c */ /* 0x004fda0003f05270 */
[----:B-1----:R-:W1:Y:S08]  /*16420*/  @P0 LDC R5, c[0x0][0x44c] ;  /* 0x00011300ff050b82 */ /* 0x002e700000000800 */
[----:B------:R-:W2:Y:S01]  /*16430*/  @P0 LDC R6, c[0x0][0x450] ;  /* 0x00011400ff060b82 */ /* 0x000ea20000000800 */
[----:B---3--:R-:W-:Y:S02]  /*16440*/  IMAD.SHL.U32 R3, R7, 0x40, RZ ;  /* 0x0000004007037824 */ /* 0x008fe400078e00ff */
[----:B-----5:R-:W-:-:S02]  /*16450*/  IMAD.IADD R7, R9, 0x1, -R8 ;  /* 0x0000000109077824 */ /* 0x020fc400078e0a08 */
[----:B------:R-:W-:Y:S02]  /*16460*/  VIADD R3, R3, 0x3f ;  /* 0x0000003f03037836 */ /* 0x000fe40000000000 */
[----:B----4-:R-:W-:Y:S02]  /*16470*/  @P1 IMAD.IADD R11, R4, 0x1, -R2 ;  /* 0x00000001040b1824 */ /* 0x010fe400078e0a02 */
[----:B-1----:R-:W-:-:S05]  /*16480*/  @P0 IMAD.HI.U32 R2, R3, R5, RZ ;  /* 0x0000000503020227 */ /* 0x002fca00078e00ff */
[----:B--2---:R-:W-:Y:S01]  /*16490*/  @P0 SHF.R.U32.HI R3, RZ, R6, R2 ;  /* 0x00000006ff030219 */ /* 0x004fe20000011602 */
[----:B------:R-:W-:-:S04]  /*164a0*/  IMAD.IADD R2, R7, 0x1, R11 ;  /* 0x0000000107027824 */ /* 0x000fc800078e020b */
[C---:B------:R-:W-:Y:S01]  /*164b0*/  VIADD R4, R2.reuse, 0x3f ;  /* 0x0000003f02047836 */ /* 0x040fe20000000000 */
[----:B------:R-:W-:-:S05]  /*164c0*/  IADD3 R21, R2, 0x40, -R14 ;  /* 0x0000004002157810 */ /* 0x000fca0007ffe80e */
[----:B------:R-:W-:Y:S01]  /*164d0*/  IMAD.IADD R2, R21, 0x1, R3 ;  /* 0x0000000115027824 */ /* 0x000fe200078e0203 */
[----:B------:R-:W-:-:S04]  /*164e0*/  SHF.R.S32.HI R3, RZ, 0x1f, R4 ;  /* 0x0000001fff037819 */ /* 0x000fc80000011404 */
[----:B------:R-:W-:Y:S02]  /*164f0*/  SHF.R.S32.HI R6, RZ, 0x1f, R2 ;  /* 0x0000001fff067819 */ /* 0x000fe40000011402 */
[----:B------:R-:W-:Y:S01]  /*16500*/  LEA.HI R3, R3, R4, RZ, 0x6 ;  /* 0x0000000403037211 */ /* 0x000fe200078f30ff */
[----:B------:R-:W-:Y:S01]  /*16510*/  IMAD.MOV.U32 R4, RZ, RZ, RZ ;  /* 0x000000ffff047224 */ /* 0x000fe200078e00ff */
[----:B------:R-:W-:Y:S02]  /*16520*/  LEA.HI R6, R6, R2, RZ, 0x6 ;  /* 0x0000000206067211 */ /* 0x000fe400078f30ff */
[----:B------:R-:W-:Y:S02]  /*16530*/  SHF.R.S32.HI R20, RZ, 0x6, R3 ;  /* 0x00000006ff147819 */ /* 0x000fe40000011403 */
[----:B------:R-:W-:-:S04]  /*16540*/  SHF.R.S32.HI R6, RZ, 0x6, R6 ;  /* 0x00000006ff067819 */ /* 0x000fc80000011406 */
[----:B------:R-:W-:-:S04]  /*16550*/  VIMNMX R6, R20, R6, PT ;  /* 0x0000000614067248 */ /* 0x000fc80003fe0100 */
[----:B------:R-:W-:-:S13]  /*16560*/  ISETP.GE.AND P0, PT, R6, 0x1, PT ;  /* 0x000000010600780c */ /* 0x000fda0003f06270 */
[----:B0-----:R-:W-:Y:S05]  /*16570*/  @!P0 BRA `(.L_x_4846) ;  /* 0x0000000000748947 */ /* 0x001fea0003800000 */
        /* <DEDUP_REMOVED lines=29> */
.L_x_4846:
[----:B------:R-:W-:Y:S05]  /*16750*/  BSYNC B0 ;  /* 0x0000000000007941 */ /* 0x000fea0003800000 */
.L_x_4845:
        /* <DEDUP_REMOVED lines=23> */
[----:B------:R0:W1:Y:S02]  /*168d0*/  SHFL.IDX PT, R14, R4, RZ, 0x1f ;  /* 0x00001fff040e7589 */ /* 0x00006400000e0000 */
.L_x_5053:
[----:B-1----:R-:W-:Y:S02]  /*168e0*/  ISETP.NE.AND P0, PT, R14, RZ, PT ;  /* 0x000000ff0e00720c */ /* 0x002fe40003f05270 */
[----:B------:R-:W-:-:S11]  /*168f0*/  PLOP3.LUT P6, PT, PT, PT, PT, 0x8, 0x0 ;  /* 0x000000000000781c */ /* 0x000fd60003fce170 */
[----:B------:R-:W-:Y:S05]  /*16900*/  @P0 BRA `(.L_x_4850) ;  /* 0x00000000000c0947 */ /* 0x000fea0003800000 */
[----:B------:R-:W-:-:S03]  /*16910*/  UMOV UR4, 0xffffffff ;  /* 0xffffffff00047882 */ /* 0x000fc60000000000 */
[----:B------:R-:W-:Y:S05]  /*16920*/  BRA.DIV UR4, `(.L_x_4851) ;  /* 0x0000008a04ac7947 */ /* 0x000fea000b800000 */
[----:B------:R-:W-:-:S13]  /*16930*/  ELECT P6, URZ, PT ;  /* 0x00000000003f782f */ /* 0x000fda00038c0000 */
.L_x_4850:
        /* <DEDUP_REMOVED lines=9> */
.L_x_5056:
[----:B------:R-:W-:Y:S05]  /*169d0*/  BSYNC B1 ;  /* 0x0000000000017941 */ /* 0x000fea0003800000 */
.L_x_4852:
        /* <DEDUP_REMOVED lines=12> */
.L_x_5057:
[----:B------:R-:W-:Y:S05]  /*16aa0*/  BSYNC B2 ;  /* 0x0000000000027941 */ /* 0x000fea0003800000 */
.L_x_4856:
        /* <DEDUP_REMOVED lines=9> */
.L_x_4859:
[----:B------:R-:W-:Y:S05]  /*16b40*/  BSYNC B2 ;  /* 0x0000000000027941 */ /* 0x000fea0003800000 */
.L_x_4858:
        /* <DEDUP_REMOVED lines=13> */
.L_x_4860:
        /* <DEDUP_REMOVED lines=13> */
.L_x_5058:
[----:B------:R-:W-:Y:S05]  /*16cf0*/  BSYNC B2 ;  /* 0x0000000000027941 */ /* 0x000fea0003800000 */
.L_x_4861:
        /* <DEDUP_REMOVED lines=11> */
.L_x_4864:
[----:B------:R-:W-:Y:S05]  /*16db0*/  BSYNC B2 ;  /* 0x0000000000027941 */ /* 0x000fea0003800000 */
.L_x_4863:
        /* <DEDUP_REMOVED lines=10> */
.L_x_4865:
        /* <DEDUP_REMOVED lines=15> */
.L_x_4866:
        /* <DEDUP_REMOVED lines=15> */
.L_x_4867:
        /* <DEDUP_REMOVED lines=15> */
.L_x_4868:
        /* <DEDUP_REMOVED lines=15> */
.L_x_4869:
        /* <DEDUP_REMOVED lines=15> */
.L_x_4870:
        /* <DEDUP_REMOVED lines=15> */
.L_x_4871:
        /* <DEDUP_REMOVED lines=15> */
.L_x_4872:
        /* <DEDUP_REMOVED lines=10> */
.L_x_4855:
[----:B------:R-:W-:Y:S05]  /*17590*/  BSYNC B1 ;  /* 0x0000000000017941 */ /* 0x000fea0003800000 */
.L_x_4854:
        /* <DEDUP_REMOVED lines=13> */
.L_x_4892:
        /* <DEDUP_REMOVED lines=13> */
.L_x_5059:
[----:B------:R-:W-:Y:S05]  /*17740*/  BSYNC B2 ;  /* 0x0000000000027941 */ /* 0x000fea0003800000 */
.L_x_4875:
        /* <DEDUP_REMOVED lines=9> */
.L_x_4878:
[----:B------:R-:W-:Y:S05]  /*177e0*/  BSYNC B2 ;  /* 0x0000000000027941 */ /* 0x000fea0003800000 */
.L_x_4877:
        /* <DEDUP_REMOVED lines=12> */
.L_x_4879:
        /* <DEDUP_REMOVED lines=13> */
.L_x_5060:
[----:B------:R-:W-:Y:S05]  /*17980*/  BSYNC B2 ;  /* 0x0000000000027941 */ /* 0x000fea0003800000 */
.L_x_4880:
        /* <DEDUP_REMOVED lines=11> */
.L_x_4883:
[----:B------:R-:W-:Y:S05]  /*17a40*/  BSYNC B2 ;  /* 0x0000000000027941 */ /* 0x000fea0003800000 */
.L_x_4882:
        /* <DEDUP_REMOVED lines=10> */
.L_x_4884:
        /* <DEDUP_REMOVED lines=15> */
.L_x_4885:
        /* <DEDUP_REMOVED lines=15> */
.L_x_4886:
        /* <DEDUP_REMOVED lines=15> */
.L_x_4887:
        /* <DEDUP_REMOVED lines=15> */
.L_x_4888:
        /* <DEDUP_REMOVED lines=15> */
.L_x_4889:
        /* <DEDUP_REMOVED lines=15> */
.L_x_4890:
        /* <DEDUP_REMOVED lines=15> */
.L_x_4891:
        /* <DEDUP_REMOVED lines=10> */
.L_x_4874:
[----:B------:R-:W-:Y:S05]  /*18220*/  BSYNC B1 ;  /* 0x0000000000017941 */ /* 0x000fea0003800000 */
.L_x_4873:
        /* <DEDUP_REMOVED lines=12> */
.L_x_4848:
[----:B------:R-:W-:Y:S05]  /*182f0*/  BSYNC B0 ;  /* 0x0000000000007941 */ /* 0x000fea0003800000 */
.L_x_4847:
[----:B01----:R-:W2:Y:S01]  /*18300*/  LDL R5, [R1+0x4] ;  /* 0x0000040001057983 */ /* 0x003ea20000100800 */
[----:B------:R-:W0:Y:S01]  /*18310*/  LDC R0, c[0x0][0x448] ;  /* 0x00011200ff007b82 */ /* 0x000e220000000800 */
[----:B------:R-:W-:Y:S01]  /*18320*/  ISETP.NE.AND P2, PT, R10, RZ, PT ;  /* 0x000000ff0a00720c */ /* 0x000fe20003f45270 */
[----:B------:R-:W-:Y:S05]  /*18330*/  @!P0 WARPSYNC.ALL ;  /* 0x0000000000008948 */ /* 0x000fea0003800000 */
[----:B------:R-:W-:Y:S07]  /*18340*/  BSSY B0, `(.L_x_4893) ;  /* 0x000002d000007945 */ /* 0x000fee0003800000 */
[----:B------:R-:W1:Y:S08]  /*18350*/  @!P2 LDC R10, c[0x0][0x9f0] ;  /* 0x00027c00ff0aab82 */ /* 0x000e700000000800 */
[----:B------:R-:W-:Y:S01]  /*18360*/  @!P0 BAR.SYNC.DEFER_BLOCKING 0xc, 0x180 ;  /* 0x0306000000008b1d */ /* 0x000fe20000010000 */
[----:B0-----:R-:W-:-:S13]  /*18370*/  ISETP.NE.AND P1, PT, R0, 0x1, PT ;  /* 0x000000010000780c */ /* 0x001fda0003f25270 */
[----:B------:R-:W0:Y:S08]  /*18380*/  @P1 LDC R2, c[0x0][0x44c] ;  /* 0x00011300ff021b82 */ /* 0x000e300000000800 */
[----:B------:R-:W3:Y:S01]  /*18390*/  @P1 LDC R3, c[0x0][0x450] ;  /* 0x00011400ff031b82 */ /* 0x000ee20000000800 */
[----:B--2---:R-:W-:-:S05]  /*183a0*/  LEA R0, R5, 0x3f, 0x6 ;  /* 0x0000003f05007811 */ /* 0x004fca00078e30ff */
[----:B0-----:R-:W-:-:S05]  /*183b0*/  @P1 IMAD.HI.U32 R2, R0, R2, RZ ;  /* 0x0000000200021227 */ /* 0x001fca00078e00ff */
[----:B---3--:R-:W-:-:S05]  /*183c0*/  @P1 SHF.R.U32.HI R0, RZ, R3, R2 ;  /* 0x00000003ff001219 */ /* 0x008fca0000011602 */
[----:B------:R-:W-:-:S05]  /*183d0*/  IMAD.IADD R0, R21, 0x1, R0 ;  /* 0x0000000115007824 */ /* 0x000fca00078e0200 */
[----:B------:R-:W-:-:S04]  /*183e0*/  SHF.R.S32.HI R2, RZ, 0x1f, R0 ;  /* 0x0000001fff027819 */ /* 0x000fc80000011400 */
[----:B------:R-:W-:-:S04]  /*183f0*/  LEA.HI R0, R2, R0, RZ, 0x6 ;  /* 0x0000000002007211 */ /* 0x000fc800078f30ff */
[----:B------:R-:W-:-:S04]  /*18400*/  SHF.R.S32.HI R0, RZ, 0x6, R0 ;  /* 0x00000006ff007819 */ /* 0x000fc80000011400 */
[----:B------:R-:W-:-:S04]  /*18410*/  VIMNMX R7, R20, R0, PT ;  /* 0x0000000014077248 */ /* 0x000fc80003fe0100 */
[----:B------:R-:W-:Y:S01]  /*18420*/  ISETP.GE.AND P1, PT, R7, 0x1, PT ;  /* 0x000000010700780c */ /* 0x000fe20003f26270 */
[----:B------:R0:W-:Y:S04]  /*18430*/  STL [R1+0x38], R7 ;  /* 0x0000380701007387 */ /* 0x0001e80000100800 */
[----:B------:R0:W-:Y:S08]  /*18440*/  STL [R1+0x3c], RZ ;  /* 0x00003cff01007387 */ /* 0x0001f00000100800 */
[----:B01----:R-:W-:Y:S05]  /*18450*/  @!P1 BRA `(.L_x_4894) ;  /* 0x00000000006c9947 */ /* 0x003fea0003800000 */
        /* <DEDUP_REMOVED lines=27> */
.L_x_4894:
[----:B------:R-:W-:Y:S05]  /*18610*/  BSYNC B0 ;  /* 0x0000000000007941 */ /* 0x000fea0003800000 */
.L_x_4893:
[----:B------:R-:W2:Y:S04]  /*18620*/  LDL R0, [R1+0x3c] ;  /* 0x00003c0001007983 */ /* 0x000ea80000100800 */
[----:B0-----:R-:W2:Y:S01]  /*18630*/  LDL R2, [R1+0x58] ;  /* 0x0000580001027983 */ /* 0x001ea20000100800 */
[----:B------:R-:W-:Y:S01]  /*18640*/  BSSY B7, `(.L_x_4895) ;  /* 0x00004b7000077945 */ /* 0x000fe20003800000 */
[----:B--2---:R-:W-:-:S05]  /*18650*/  IMAD R2, R2, R0, RZ ;  /* 0x0000000002027224 */ /* 0x004fca00078e02ff */
[----:B------:R-:W-:Y:S01]  /*18660*/  VIADDMNMX R0, R2, R0, R7, PT ;  /* 0x0000000002007246 */ /* 0x000fe20003800107 */
[----:B------:R0:W-:Y:S03]  /*18670*/  STL [R1+0x28], R2 ;  /* 0x0000280201007387 */ /* 0x0001e60000100800 */
[----:B------:R-:W-:Y:S01]  /*18680*/  ISETP.GT.AND P0, PT, R0, R2, PT ;  /* 0x000000020000720c */ /* 0x000fe20003f04270 */
[----:B------:R0:W-:-:S12]  /*18690*/  STL [R1+0x34], R0 ;  /* 0x0000340001007387 */ /* 0x0001d80000100800 */
[----:B0-----:R-:W-:Y:S05]  /*186a0*/  @P0 BRA `(.L_x_4896) ;  /* 0x0000000000480947 */ /* 0x001fea0003800000 */
[----:B------:R-:W0:Y:S02]  /*186b0*/  S2R R0, SR_TID.X ;  /* 0x0000000000007919 */ /* 0x000e240000002100 */
[----:B0-----:R-:W-:-:S04]  /*186c0*/  LOP3.LUT R0, R0, 0x7f, RZ, 0xc0, !PT ;  /* 0x0000007f00007812 */ /* 0x001fc800078ec0ff */
[----:B------:R-:W-:-:S13]  /*186d0*/  ISETP.NE.AND P0, PT, R0, RZ, PT ;  /* 0x000000ff0000720c */ /* 0x000fda0003f05270 */
[----:B------:R-:W-:Y:S05]  /*186e0*/  @P0 BRA `(.L_x_4897) ;  /* 0x0000004800b00947 */ /* 0x000fea0003800000 */
[----:B------:R-:W0:Y:S01]  /*186f0*/  S2R R5, SR_LANEID ;  /* 0x0000000000057919 */ /* 0x000e220000000000 */
[----:B------:R-:W-:Y:S01]  /*18700*/  VOTEU.ANY UR4, UPT, PT ;  /* 0x0000000000047886 */ /* 0x000fe200038e0100 */
[----:B------:R-:W1:Y:S01]  /*18710*/  LDC.64 R2, c[0x0][0xc60] ;  /* 0x00031800ff027b82 */ /* 0x000e620000000a00 */
[----:B------:R-:W0:Y:S02]  /*18720*/  FLO.U32 R0, UR4 ;  /* 0x0000000400007d00 */ /* 0x000e2400080e0000 */
[----:B0-----:R-:W-:-:S06]  /*18730*/  ISETP.EQ.U32.AND P0, PT, R0, R5, PT ;  /* 0x000000050000720c */ /* 0x001fcc0003f02070 */
[----:B------:R-:W1:Y:S07]  /*18740*/  POPC R5, UR4 ;  /* 0x0000000400057d09 */ /* 0x000e6e0008000000 */
[----:B-1----:R-:W2:Y:S01]  /*18750*/  @P0 ATOMG.E.ADD.STRONG.GPU PT, R3, desc[UR42][R2.64], R5 ;  /* 0x00000005020309a8 */ /* 0x002ea200081ee1ea */
[----:B------:R-:W0:Y:S02]  /*18760*/  S2R R4, SR_LTMASK ;  /* 0x0000000000047919 */ /* 0x000e240000003900 */
[----:B0-----:R-:W-:-:S04]  /*18770*/  LOP3.LUT R4, R4, UR4, RZ, 0xc0, !PT ;  /* 0x0000000404047c12 */ /* 0x001fc8000f8ec0ff */
[----:B------:R-:W0:Y:S01]  /*18780*/  POPC R7, R4 ;  /* 0x0000000400077309 */ /* 0x000e220000000000 */
[----:B--2---:R-:W0:Y:S02]  /*18790*/  SHFL.IDX PT, R0, R3, R0, 0x1f ;  /* 0x00001f0003007589 */ /* 0x004e2400000e0000 */
[----:B0-----:R-:W-:-:S05]  /*187a0*/  IADD3 R0, R0, UR37, R7 ;  /* 0x0000002500007c10 */ /* 0x001fca000fffe007 */
[----:B------:R4:W-:Y:S01]  /*187b0*/  STL [R1], R0 ;  /* 0x0000000001007387 */ /* 0x0009e20000100800 */
[----:B------:R-:W-:Y:S05]  /*187c0*/  BRA `(.L_x_4897) ;  /* 0x0000004800787947 */ /* 0x000fea0003800000 */
.L_x_4896:
        /* <DEDUP_REMOVED lines=20> */
.L_x_4899:
[----:B------:R-:W-:Y:S05]  /*18910*/  BSYNC B6 ;  /* 0x0000000000067941 */ /* 0x000fea0003800000 */
.L_x_4898:
        /* <DEDUP_REMOVED lines=20> */
.L_x_4902:
        /* <DEDUP_REMOVED lines=16> */
.L_x_4901:
[----:B------:R-:W-:Y:S05]  /*18b60*/  BSYNC B6 ;  /* 0x0000000000067941 */ /* 0x000fea0003800000 */
.L_x_4900:
        /* <DEDUP_REMOVED lines=10> */
[----:B0-----:R-:W0:Y:S01]  /*18c10*/  LDC.64 R2, c[0x0][0x418] ;  /* 0x00010600ff027b82 */ /* 0x001e220000000a00 */
[----:B----4-:R-:W-:Y:S01]  /*18c20*/  VIADD R0, R0, 0xffffffff ;  /* 0xffffffff00007836 */ /* 0x010fe20000000000 */
        /* <DEDUP_REMOVED lines=11> */
[----:B------:R0:W1:Y:S02]  /*18ce0*/  SHFL.IDX PT, R14, R4, RZ, 0x1f ;  /* 0x00001fff040e7589 */ /* 0x00006400000e0000 */
.L_x_5063:
        /* <DEDUP_REMOVED lines=9> */
.L_x_5066:
        /* <DEDUP_REMOVED lines=24> */
.L_x_4906:
[----:B------:R-:W2:Y:S04]  /*18f00*/  LDL R0, [R1+0x10] ;  /* 0x0000100001007983 */ /* 0x000ea80000100800 */
[----:B-1----:R-:W3:Y:S01]  /*18f10*/  LDL R2, [R1+0x18] ;  /* 0x0000180001027983 */ /* 0x002ee20000100800 */
[----:B--2---:R-:W-:Y:S01]  /*18f20*/  IMAD R0, R0, 0x8, R18 ;  /* 0x0000000800007824 */ /* 0x004fe200078e0212 */
[----:B---3--:R-:W-:-:S04]  /*18f30*/  SHF.L.U32 R2, R2, 0x1f, RZ ;  /* 0x0000001f02027819 */ /* 0x008fc800000006ff */
[----:B------:R-:W1:Y:S02]  /*18f40*/  SYNCS.PHASECHK.TRANS64.TRYWAIT P0, [R0+URZ+0x28c40], R2 ;  /* 0x028c4002000075a7 */ /* 0x000e64000800017f */
[----:B-1----:R-:W-:Y:S05]  /*18f50*/  @!P0 BRA `(.L_x_4907) ;  /* 0x0000006400f88947 */ /* 0x002fea0003800000 */
.L_x_5067:
        /* <DEDUP_REMOVED lines=11> */
.L_x_4908:
[----:B------:R-:W2:Y:S04]  /*19010*/  LDL R3, [R1+0x10] ;  /* 0x0000100001037983 */ /* 0x000ea80000100800 */
[----:B0-----:R-:W3:Y:S04]  /*19020*/  LDL R4, [R1+0x30] ;  /* 0x0000300001047983 */ /* 0x001ee80000100800 */
[----:B-1----:R-:W4:Y:S01]  /*19030*/  LDL R2, [R1+0x24] ;  /* 0x0000240001027983 */ /* 0x002f220000100800 */
        /* <DEDUP_REMOVED lines=11> */
[----:B--2---:R-:W-:Y:S01]  /*190f0*/  IMAD R0, R3, 0x2000, R18 ;  /* 0x0000200003007824 */ /* 0x004fe200078e0212 */
[----:B---3--:R-:W-:-:S04]  /*19100*/  R2UR UR11, R4 ;  /* 0x00000000040b72ca */ /* 0x008fc800000e0000 */
[----:B------:R-:W-:Y:S02]  /*19110*/  R2UR UR8, R0 ;  /* 0x00000000000872ca */ /* 0x000fe400000e0000 */
[----:B----4-:R-:W-:-:S11]  /*19120*/  R2UR UR4, R2 ;  /* 0x00000000020472ca */ /* 0x010fd600000e0000 */
[----:B------:R-:W-:Y:S02]  /*19130*/  UIADD3 UR8, UR8, 0x22400, URZ ;  /* 0x0002240008087890 */ /* 0x000fe4000fffe03f */
[----:B------:R-:W-:-:S03]  /*19140*/  ULEA UR11, UR11, UR4, 0x6 ;  /* 0x000000040b0b7291 */ /* 0x000fc6000f8e303f */
[----:B------:R-:W-:-:S06]  /*19150*/  UMOV UR4, 0x0 ;  /* 0x0000000000047882 */ /* 0x000fcc0000000000 */
[----:B------:R1:W-:Y:S02]  /*19160*/  UTMALDG.4D [UR8], [UR6], desc[UR4] ;  /* 0x00000408060075b4 */ /* 0x0003e40008019000 */
[----:B-1----:R-:W-:Y:S01]  /*19170*/  NOP ;  /* 0x0000000000007918 */ /* 0x002fe20000000000 */
.L_x_4904:
[----:B------:R-:W2:Y:S04]  /*19180*/  LDL.LU R3, [R1+0x40] ;  /* 0x0000400001037983 */ /* 0x000ea80000300800 */
[----:B------:R-:W3:Y:S04]  /*19190*/  LDL.LU R5, [R1+0x2c] ;  /* 0x00002c0001057983 */ /* 0x000ee80000300800 */
[----:B0-----:R-:W4:Y:S01]  /*191a0*/  LDL.LU R4, [R1+0x48] ;  /* 0x0000480001047983 */ /* 0x001f220000300800 */
        /* <DEDUP_REMOVED lines=37> */
.L_x_4910:
[----:B------:R-:W-:Y:S05]  /*19400*/  BSYNC B6 ;  /* 0x0000000000067941 */ /* 0x000fea0003800000 */
.L_x_4909:
        /* <DEDUP_REMOVED lines=89> */
.L_x_5076:
        /* <DEDUP_REMOVED lines=10> */
.L_x_4912:
        /* <DEDUP_REMOVED lines=18> */
.L_x_5077:
[----:B------:R-:W-:Y:S05]  /*19b60*/  BSYNC B0 ;  /* 0x0000000000007941 */ /* 0x000fea0003800000 */
.L_x_4913:
[----:B------:R-:W-:Y:S01]  /*19b70*/  LOP3.LUT P0, RZ, R19, 0x1, RZ, 0xc0, !PT ;  /* 0x0000000113ff7812 */ /* 0x000fe2000780c0ff */
[----:B------:R-:W-:-:S12]  /*19b80*/  BSSY B0, `(.L_x_4915) ;  /* 0x0000097000007945 */ /* 0x000fd80003800000 */
[----:B------:R-:W-:Y:S05]  /*19b90*/  @!P0 BRA `(.L_x_4916) ;  /* 0x0000000800548947 */ /* 0x000fea0003800000 */
[----:B------:R-:W0:Y:S04]  /*19ba0*/  LDL R4, [R1+0x10] ;  /* 0x0000100001047983 */ /* 0x000e280000100800 */
        /* <DEDUP_REMOVED lines=9> */
.L_x_5078:
[----:B------:R-:W-:Y:S05]  /*19c40*/  BSYNC B1 ;  /* 0x0000000000017941 */ /* 0x000fea0003800000 */
.L_x_4917:
        /* <DEDUP_REMOVED lines=9> */
.L_x_4920:
[----:B------:R-:W-:Y:S05]  /*19ce0*/  BSYNC B1 ;  /* 0x0000000000017941 */ /* 0x000fea0003800000 */
.L_x_4919:
        /* <DEDUP_REMOVED lines=13> */
.L_x_4921:
        /* <DEDUP_REMOVED lines=15> */
.L_x_4922:
        /* <DEDUP_REMOVED lines=15> */
.L_x_4923:
        /* <DEDUP_REMOVED lines=15> */
.L_x_4924:
        /* <DEDUP_REMOVED lines=15> */
.L_x_4925:
        /* <DEDUP_REMOVED lines=15> */
.L_x_4926:
        /* <DEDUP_REMOVED lines=15> */
.L_x_4927:
        /* <DEDUP_REMOVED lines=15> */
.L_x_4928:
        /* <DEDUP_REMOVED lines=10> */
.L_x_4916:
[----:B------:R-:W-:Y:S05]  /*1a4f0*/  BSYNC B0 ;  /* 0x0000000000007941 */ /* 0x000fea0003800000 */
.L_x_4915:
        /* <DEDUP_REMOVED lines=55> */
.L_x_4935:
        /* <DEDUP_REMOVED lines=8> */
.L_x_5079:
[----:B------:R-:W-:Y:S05]  /*1a8f0*/  BSYNC B3 ;  /* 0x0000000000037941 */ /* 0x000fea0003800000 */
.L_x_4936:
        /* <DEDUP_REMOVED lines=9> */
.L_x_4939:
[----:B------:R-:W-:Y:S05]  /*1a990*/  BSYNC B3 ;  /* 0x0000000000037941 */ /* 0x000fea0003800000 */
.L_x_4938:
        /* <DEDUP_REMOVED lines=13> */
.L_x_4940:
        /* <DEDUP_REMOVED lines=13> */
.L_x_5080:
[----:B------:R-:W-:Y:S05]  /*1ab40*/  BSYNC B3 ;  /* 0x0000000000037941 */ /* 0x000fea0003800000 */
.L_x_4941:
        /* <DEDUP_REMOVED lines=11> */
.L_x_4944:
[----:B------:R-:W-:Y:S05]  /*1ac00*/  BSYNC B3 ;  /* 0x0000000000037941 */ /* 0x000fea0003800000 */
.L_x_4943:
        /* <DEDUP_REMOVED lines=10> */
.L_x_4945:
        /* <DEDUP_REMOVED lines=15> */
.L_x_4946:
        /* <DEDUP_REMOVED lines=15> */
.L_x_4947:
        /* <DEDUP_REMOVED lines=15> */
.L_x_4948:
        /* <DEDUP_REMOVED lines=15> */
.L_x_4949:
        /* <DEDUP_REMOVED lines=15> */
.L_x_4950:
        /* <DEDUP_REMOVED lines=15> */
.L_x_4951:
        /* <DEDUP_REMOVED lines=15> */
.L_x_4952:
        /* <DEDUP_REMOVED lines=10> */
.L_x_4934:
[----:B------:R-:W-:Y:S05]  /*1b3e0*/  BSYNC B1 ;  /* 0x0000000000017941 */ /* 0x000fea0003800000 */
.L_x_4933:
[----:B------:R-:W2:Y:S02]  /*1b3f0*/  LDL.LU R5, [R1+0x34] ;  /* 0x0000340001057983 */ /* 0x000ea40000300800 */
[----:B--2---:R-:W-:-:S07]  /*1b400*/  VIADD R0, R5, 0xfffffffd ;  /* 0xfffffffd05007836 */ /* 0x004fce0000000000 */
.L_x_4932:
[----:B------:R-:W-:Y:S05]  /*1b410*/  BSYNC B2 ;  /* 0x0000000000027941 */ /* 0x000fea0003800000 */
.L_x_4931:
[----:B------:R-:W-:Y:S01]  /*1b420*/  VIADD R8, R8, 0xfffffffe ;  /* 0xfffffffe08087836 */ /* 0x000fe20000000000 */
[----:B------:R-:W-:-:S04]  /*1b430*/  LOP3.LUT R4, RZ, R4, RZ, 0x33, !PT ;  /* 0x00000004ff047212 */ /* 0x000fc800078e33ff */
[----:B------:R-:W-:-:S13]  /*1b440*/  ISETP.NE.AND P0, PT, R8, R4, PT ;  /* 0x000000040800720c */ /* 0x000fda0003f05270 */
[----:B------:R-:W-:Y:S05]  /*1b450*/  @!P0 BRA `(.L_x_4930) ;  /* 0x0000001800e08947 */ /* 0x000fea0003800000 */
.L_x_4993:
        /* <DEDUP_REMOVED lines=35> */
.L_x_4955:
        /* <DEDUP_REMOVED lines=8> */
.L_x_5081:
[----:B------:R-:W-:Y:S05]  /*1b710*/  BSYNC B2 ;  /* 0x0000000000027941 */ /* 0x000fea0003800000 */
.L_x_4956:
        /* <DEDUP_REMOVED lines=9> */
.L_x_4959:
[----:B------:R-:W-:Y:S05]  /*1b7b0*/  BSYNC B2 ;  /* 0x0000000000027941 */ /* 0x000fea0003800000 */
.L_x_4958:
        /* <DEDUP_REMOVED lines=12> */
.L_x_4960:
        /* <DEDUP_REMOVED lines=13> */
.L_x_5082:
[----:B------:R-:W-:Y:S05]  /*1b950*/  BSYNC B2 ;  /* 0x0000000000027941 */ /* 0x000fea0003800000 */
.L_x_4961:
        /* <DEDUP_REMOVED lines=11> */
.L_x_4964:
[----:B------:R-:W-:Y:S05]  /*1ba10*/  BSYNC B2 ;  /* 0x0000000000027941 */ /* 0x000fea0003800000 */
.L_x_4963:
        /* <DEDUP_REMOVED lines=9> */
.L_x_4965:
        /* <DEDUP_REMOVED lines=15> */
.L_x_4966:
        /* <DEDUP_REMOVED lines=15> */
.L_x_4967:
        /* <DEDUP_REMOVED lines=15> */
.L_x_4968:
        /* <DEDUP_REMOVED lines=15> */
.L_x_4969:
        /* <DEDUP_REMOVED lines=15> */
.L_x_4970:
        /* <DEDUP_REMOVED lines=15> */
.L_x_4971:
        /* <DEDUP_REMOVED lines=15> */
.L_x_4972:
        /* <DEDUP_REMOVED lines=10> */
.L_x_4954:
[----:B------:R-:W-:Y:S05]  /*1c1e0*/  BSYNC B1 ;  /* 0x0000000000017941 */ /* 0x000fea0003800000 */
.L_x_4953:
        /* <DEDUP_REMOVED lines=35> */
.L_x_4975:
        /* <DEDUP_REMOVED lines=8> */
.L_x_5083:
[----:B------:R-:W-:Y:S05]  /*1c4a0*/  BSYNC B2 ;  /* 0x0000000000027941 */ /* 0x000fea0003800000 */
.L_x_4976:
        /* <DEDUP_REMOVED lines=9> */
.L_x_4979:
[----:B------:R-:W-:Y:S05]  /*1c540*/  BSYNC B2 ;  /* 0x0000000000027941 */ /* 0x000fea0003800000 */
.L_x_4978:
        /* <DEDUP_REMOVED lines=13> */
.L_x_4980:
        /* <DEDUP_REMOVED lines=13> */
.L_x_5084:
[----:B------:R-:W-:Y:S05]  /*1c6f0*/  BSYNC B2 ;  /* 0x0000000000027941 */ /* 0x000fea0003800000 */
.L_x_4981:
        /* <DEDUP_REMOVED lines=11> */
.L_x_4984:
[----:B------:R-:W-:Y:S05]  /*1c7b0*/  BSYNC B2 ;  /* 0x0000000000027941 */ /* 0x000fea0003800000 */
.L_x_4983:
        /* <DEDUP_REMOVED lines=10> */
.L_x_4985:
        /* <DEDUP_REMOVED lines=15> */
.L_x_4986:
        /* <DEDUP_REMOVED lines=15> */
.L_x_4987:
        /* <DEDUP_REMOVED lines=15> */
.L_x_4988:
        /* <DEDUP_REMOVED lines=15> */
.L_x_4989:
        /* <DEDUP_REMOVED lines=15> */
.L_x_4990:
        /* <DEDUP_REMOVED lines=15> */
.L_x_4991:
        /* <DEDUP_REMOVED lines=15> */
.L_x_4992:
        /* <DEDUP_REMOVED lines=10> */
.L_x_4974:
[----:B------:R-:W-:Y:S05]  /*1cf90*/  BSYNC B1 ;  /* 0x0000000000017941 */ /* 0x000fea0003800000 */
.L_x_4973:
[----:B------:R-:W2:Y:S01]  /*1cfa0*/  LDL R5, [R1+0x28] ;  /* 0x0000280001057983 */ /* 0x000ea20000100800 */
[----:B------:R-:W-:Y:S01]  /*1cfb0*/  VIADD R0, R0, 0xfffffffe ;  /* 0xfffffffe00007836 */ /* 0x000fe20000000000 */
[----:B--2---:R-:W-:-:S13]  /*1cfc0*/  ISETP.GT.AND P0, PT, R6, R5, PT ;  /* 0x000000050600720c */ /* 0x004fda0003f04270 */
[----:B------:R-:W-:Y:S05]  /*1cfd0*/  @P0 BRA `(.L_x_4993) ;  /* 0xffffffe400200947 */ /* 0x000fea000383ffff */
.L_x_4930:
[----:B------:R-:W-:Y:S05]  /*1cfe0*/  BSYNC B0 ;  /* 0x0000000000007941 */ /* 0x000fea0003800000 */
.L_x_4929:
        /* <DEDUP_REMOVED lines=25> */
.L_x_4995:
[----:B------:R-:W-:Y:S05]  /*1d180*/  BSYNC B0 ;  /* 0x0000000000007941 */ /* 0x000fea0003800000 */
.L_x_4994:
[----:B------:R-:W-:-:S05]  /*1d190*/  SEL R0, R0, RZ, P0 ;  /* 0x000000ff00007207 */ /* 0x000fca0000000000 */
[----:B------:R3:W-:Y:S02]  /*1d1a0*/  STL [R1+0x10], R0 ;  /* 0x0000100001007387 */ /* 0x0007e40000100800 */
.L_x_4897:
[----:B------:R-:W-:Y:S05]  /*1d1b0*/  BSYNC B7 ;  /* 0x0000000000077941 */ /* 0x000fea0003800000 */
.L_x_4895:
        /* <DEDUP_REMOVED lines=8> */
[----:B------:R-:W5:Y:S04]  /*1d240*/  LDS.128 R4, [R18+0x28cd0] ;  /* 0x028cd00012047984 */ /* 0x000f680000000c00 */
[----:B-----5:R0:W-:Y:S04]  /*1d250*/  STL.64 [R1], R4 ;  /* 0x0000000401007387 */ /* 0x0201e80000100a00 */
[----:B------:R0:W-:Y:S01]  /*1d260*/  STL.64 [R1+0x8], R6 ;  /* 0x0000080601007387 */ /* 0x0001e20000100a00 */
[----:B------:R-:W-:Y:S06]  /*1d270*/  BAR.ARV 0x4, 0x180 ;  /* 0x0106000000007b1d */ /* 0x000fec0000002000 */
[----:B------:R-:W-:Y:S05]  /*1d280*/  BRA `(.L_x_4997) ;  /* 0x0000001000307947 */ /* 0x000fea0003800000 */
.L_x_4996:
[----:B------:R-:W5:Y:S01]  /*1d290*/  S2R R16, SR_TID.X ;  /* 0x0000000000107919 */ /* 0x000f620000002100 */
[----:B------:R-:W-:Y:S01]  /*1d2a0*/  UMOV UR4, 0xffffffff ;  /* 0xffffffff00047882 */ /* 0x000fe20000000000 */
[----:B-----5:R-:W-:-:S04]  /*1d2b0*/  LOP3.LUT R16, R16, 0x1f, RZ, 0xc0, !PT ;  /* 0x0000001f10107812 */ /* 0x020fc800078ec0ff */
[----:B------:R-:W-:Y:S01]  /*1d2c0*/  ISETP.NE.AND P0, PT, R16, 0x1f, PT ;  /* 0x0000001f1000780c */ /* 0x000fe20003f05270 */
[----:B------:R-:W-:-:S12]  /*1d2d0*/  BRA.DIV UR4, `(.L_x_4998) ;  /* 0x0000002e04187947 */ /* 0x000fd8000b800000 */
[----:B--2---:R-:W0:Y:S01]  /*1d2e0*/  LDL.LU R2, [R1] ;  /* 0x0000000001027983 */ /* 0x004e220000300800 */
[----:B------:R-:W-:-:S03]  /*1d2f0*/  ULDC UR4, c[0x0][0xc3c] ;  /* 0x00030f0000047ab9 */ /* 0x000fc60000000800 */
[----:B------:R-:W3:Y:S01]  /*1d300*/  LDL R7, [R1+0xc] ;  /* 0x00000c0001077983 */ /* 0x000ee20000100800 */
[----:B0-----:R-:W-:Y:S02]  /*1d310*/  IMAD.MOV.U32 R10, RZ, RZ, R2 ;  /* 0x000000ffff0a7224 */ /* 0x001fe400078e0002 */
[----:B---34-:R-:W-:-:S05]  /*1d320*/  IMAD.IADD R0, R7, 0x1, R16 ;  /* 0x0000000107007824 */ /* 0x018fca00078e0210 */
[----:B------:R-:W-:-:S13]  /*1d330*/  ISETP.GE.OR P1, PT, R0, UR4, !P0 ;  /* 0x0000000400007c0c */ /* 0x000fda000c726670 */
[----:B-1----:R-:W0:Y:S08]  /*1d340*/  @!P1 LDC.64 R2, c[0x0][0xc80] ;  /* 0x00032000ff029b82 */ /* 0x002e300000000a00 */
        /* <DEDUP_REMOVED lines=9> */
[----:B------:R-:W-:Y:S01]  /*1d3e0*/  SHFL.IDX PT, R0, R10, 0x1, 0x1f ;  /* 0x00201f000a007f89 */ /* 0x000fe200000e0000 */
[C---:B------:R-:W-:Y:S02]  /*1d3f0*/  ISETP.GE.U32.AND P4, PT, R16.reuse, 0x8, PT ;  /* 0x000000081000780c */ /* 0x040fe40003f86070 */
[----:B------:R-:W-:Y:S01]  /*1d400*/  ISETP.GE.U32.AND P5, PT, R16, 0x10, PT ;  /* 0x000000101000780c */ /* 0x000fe20003fa6070 */
[----:B--2---:R-:W-:Y:S02]  /*1d410*/  @!P1 IMAD.MOV.U32 R4, RZ, RZ, R8 ;  /* 0x000000ffff049224 */ /* 0x004fe400078e0008 */
[----:B------:R-:W-:-:S02]  /*1d420*/  IMAD.MOV.U32 R8, RZ, RZ, RZ ;  /* 0x000000ffff087224 */ /* 0x000fc400078e00ff */
[----:B---3--:R-:W-:Y:S01]  /*1d430*/  @!P1 IMAD.MOV.U32 R6, RZ, RZ, R2 ;  /* 0x000000ffff069224 */ /* 0x008fe200078e0002 */
[----:B------:R-:W-:-:S03]  /*1d440*/  ISETP.NE.AND P1, PT, R16, RZ, PT ;  /* 0x000000ff1000720c */ /* 0x000fc60003f25270 */
[----:B------:R-:W-:-:S05]  /*1d450*/  IMAD R2, R6, R4, RZ ;  /* 0x0000000406027224 */ /* 0x000fca00078e02ff */
[----:B------:R-:W0:Y:S02]  /*1d460*/  SHFL.UP PT, R3, R2, 0x1, RZ ;  /* 0x0420000002037989 */ /* 0x000e2400000e00ff */
[----:B0-----:R-:W-:-:S05]  /*1d470*/  SEL R5, R3, RZ, P1 ;  /* 0x000000ff03057207 */ /* 0x001fca0000800000 */
[----:B------:R-:W-:Y:S02]  /*1d480*/  IMAD.IADD R2, R2, 0x1, R5 ;  /* 0x0000000102027824 */ /* 0x000fe400078e0205 */
[----:B------:R-:W-:Y:S04]  /*1d490*/  SHFL.IDX PT, R5, R10, RZ, 0x1f ;  /* 0x00001fff0a057589 */ /* 0x000fe800000e0000 */
        /* <DEDUP_REMOVED lines=13> */
.L_x_5094:
[----:B------:R-:W-:Y:S02]  /*1d570*/  ULDC UR4, c[0x0][0xc38] ;  /* 0x00030e0000047ab9 */ /* 0x000fe40000000800 */
[----:B------:R-:W-:-:S04]  /*1d580*/  IMAD.U32 R2, RZ, RZ, UR4 ;  /* 0x00000004ff027e24 */ /* 0x000fc8000f8e00ff */
[----:B-1----:R-:W-:-:S04]  /*1d590*/  IMAD R9, R9, R2, RZ ;  /* 0x0000000209097224 */ /* 0x002fc800078e02ff */
[----:B------:R-:W-:-:S05]  /*1d5a0*/  IMAD.IADD R0, R0, 0x1, R9 ;  /* 0x0000000100007824 */ /* 0x000fca00078e0209 */
[----:B------:R-:W-:-:S13]  /*1d5b0*/  ISETP.GT.AND P6, PT, R0, R5, PT ;  /* 0x000000050000720c */ /* 0x000fda0003fc4270 */
[----:B------:R-:W-:Y:S05]  /*1d5c0*/  @P6 BRA `(.L_x_4999) ;  /* 0x0000000000ac6947 */ /* 0x000fea0003800000 */
.L_x_5002:
        /* <DEDUP_REMOVED lines=37> */
.L_x_5102:
[----:B------:R-:W-:Y:S02]  /*1d820*/  ULDC UR4, c[0x0][0xc38] ;  /* 0x00030e0000047ab9 */ /* 0x000fe40000000800 */
[----:B------:R-:W-:-:S04]  /*1d830*/  IMAD.U32 R2, RZ, RZ, UR4 ;  /* 0x00000004ff027e24 */ /* 0x000fc8000f8e00ff */
[----:B-1----:R-:W-:-:S04]  /*1d840*/  IMAD R9, R9, R2, RZ ;  /* 0x0000000209097224 */ /* 0x002fc800078e02ff */
[----:B------:R-:W-:-:S05]  /*1d850*/  IMAD.IADD R0, R9, 0x1, R0 ;  /* 0x0000000109007824 */ /* 0x000fca00078e0200 */
[----:B------:R-:W-:-:S13]  /*1d860*/  ISETP.GT.AND P6, PT, R0, R5, PT ;  /* 0x000000050000720c */ /* 0x000fda0003fc4270 */
[----:B------:R-:W-:Y:S05]  /*1d870*/  @!P6 BRA `(.L_x_5002) ;  /* 0xfffffffc0054e947 */ /* 0x000fea000383ffff */
.L_x_4999:
        /* <DEDUP_REMOVED lines=12> */
.L_x_5107:
[----:B------:R-:W-:-:S13]  /*1d940*/  ISETP.NE.AND P0, PT, R0, RZ, PT ;  /* 0x000000ff0000720c */ /* 0x000fda0003f05270 */
[----:B------:R-:W-:Y:S05]  /*1d950*/  @!P0 BRA `(.L_x_5004) ;  /* 0x0000000000108947 */ /* 0x000fea0003800000 */
[----:B------:R-:W-:Y:S01]  /*1d960*/  UMOV UR4, 0xffffffff ;  /* 0xffffffff00047882 */ /* 0x000fe20000000000 */
[----:B-1----:R-:W-:Y:S02]  /*1d970*/  VIADD R7, R7, 0xffffffff ;  /* 0xffffffff07077836 */ /* 0x002fe40000000000 */
[----:B------:R-:W-:Y:S05]  /*1d980*/  BRA.DIV UR4, `(.L_x_5005) ;  /* 0x00000032040c7947 */ /* 0x000fea000b800000 */
[----:B------:R2:W3:Y:S02]  /*1d990*/  SHFL.IDX PT, R8, R3, R7, 0x1f ;  /* 0x00001f0703087589 */ /* 0x0004e400000e0000 */
.L_x_5004:
[----:B------:R-:W-:Y:S01]  /*1d9a0*/  ISETP.NE.AND P0, PT, R6, 0x1, PT ;  /* 0x000000010600780c */ /* 0x000fe20003f05270 */
[----:B---3--:R-:W-:-:S05]  /*1d9b0*/  IMAD R0, R8, R2, R9 ;  /* 0x0000000208007224 */ /* 0x008fca00078e0209 */
[----:B------:R3:W-:Y:S02]  /*1d9c0*/  STL [R1], R0 ;  /* 0x0000000001007387 */ /* 0x0007e40000100800 */
[----:B---3--:R-:W-:-:S05]  /*1d9d0*/  IMAD.IADD R0, R5, 0x1, -R0 ;  /* 0x0000000105007824 */ /* 0x008fca00078e0a00 */
[----:B------:R-:W-:Y:S05]  /*1d9e0*/  @!P0 BRA `(.L_x_5006) ;  /* 0x0000000000e48947 */ /* 0x000fea0003800000 */
[----:B------:R-:W-:-:S04]  /*1d9f0*/  IABS R5, R4 ;  /* 0x0000000400057213 */ /* 0x000fc80000000000 */
[----:B-12---:R-:W1:Y:S08]  /*1da00*/  I2F.RP R7, R5 ;  /* 0x0000000500077306 */ /* 0x006e700000209400 */
        /* <DEDUP_REMOVED lines=55> */
.L_x_5006:
[----:B0-2---:R-:W2:Y:S01]  /*1dd80*/  LDL R3, [R1+0xc] ;  /* 0x00000c0001037983 */ /* 0x005ea20000100800 */
[----:B-1----:R-:W2:Y:S02]  /*1dd90*/  LDC.64 R6, c[0x0][0xc90] ;  /* 0x00032400ff067b82 */ /* 0x002ea40000000a00 */
        /* <DEDUP_REMOVED lines=61> */
.L_x_5007:
[----:B------:R-:W-:-:S05]  /*1e170*/  LOP3.LUT R3, RZ, R0, RZ, 0x33, !PT ;  /* 0x00000000ff037212 */ /* 0x000fca00078e33ff */
[----:B------:R-:W-:-:S05]  /*1e180*/  IMAD.IADD R0, R4, 0x1, R3 ;  /* 0x0000000104007824 */ /* 0x000fca00078e0203 */
[----:B------:R2:W-:Y:S01]  /*1e190*/  STL [R1+0x4], R0 ;  /* 0x0000040001007387 */ /* 0x0005e20000100800 */
[----:B------:R-:W-:Y:S05]  /*1e1a0*/  BRA `(.L_x_5008) ;  /* 0x0000000000287947 */ /* 0x000fea0003800000 */
.L_x_5000:
        /* <DEDUP_REMOVED lines=10> */
.L_x_5008:
[----:B---3--:R-:W3:Y:S04]  /*1e250*/  LDL R3, [R1+0x8] ;  /* 0x0000080001037983 */ /* 0x008ee80000100800 */
[----:B01----:R-:W4:Y:S04]  /*1e260*/  LDL R2, [R1+0xc] ;  /* 0x00000c0001027983 */ /* 0x003f280000100800 */
        /* <DEDUP_REMOVED lines=14> */
.L_x_4997:
[----:B---34-:R-:W3:Y:S01]  /*1e350*/  LDL R0, [R1+0xc] ;  /* 0x00000c0001007983 */ /* 0x018ee20000100800 */
[----:B------:R-:W-:Y:S02]  /*1e360*/  ULDC UR4, c[0x0][0xc3c] ;  /* 0x00030f0000047ab9 */ /* 0x000fe40000000800 */
[----:B---3--:R-:W-:-:S13]  /*1e370*/  ISETP.GE.AND P0, PT, R0, UR4, PT ;  /* 0x0000000400007c0c */ /* 0x008fda000bf06270 */
[----:B------:R-:W-:Y:S05]  /*1e380*/  @!P0 BRA `(.L_x_5009) ;  /* 0xffffff7800a88947 */ /* 0x000fea000383ffff */
[----:B------:R-:W-:Y:S05]  /*1e390*/  BSYNC B8 ;  /* 0x0000000000087941 */ /* 0x000fea0003800000 */
.L_x_4841:
[----:B---3--:R-:W3:Y:S01]  /*1e3a0*/  LDL.LU R0, [R1+0x5c] ;  /* 0x00005c0001007983 */ /* 0x008ee20000300800 */
[----:B------:R-:W-:Y:S01]  /*1e3b0*/  BSSY B0, `(.L_x_5010) ;  /* 0x000000b000007945 */ /* 0x000fe20003800000 */
[----:B0-----:R-:W0:Y:S01]  /*1e3c0*/  S2R R5, SR_CgaCtaId ;  /* 0x0000000000057919 */ /* 0x001e220000008800 */
[----:B---3--:R-:W-:-:S05]  /*1e3d0*/  VIADD R0, R0, 0x1 ;  /* 0x0000000100007836 */ /* 0x008fca0000000000 */
[----:B-12---:R-:W-:-:S04]  /*1e3e0*/  LEA.HI R2, R0, R0, RZ, 0x1 ;  /* 0x0000000000027211 */ /* 0x006fc800078f08ff */
[----:B------:R-:W-:-:S05]  /*1e3f0*/  LOP3.LUT R3, R2, 0xfffffffe, RZ, 0xc0, !PT ;  /* 0xfffffffe02037812 */ /* 0x000fca00078ec0ff */
[----:B------:R-:W-:Y:S01]  /*1e400*/  IMAD.IADD R3, R0, 0x1, -R3 ;  /* 0x0000000100037824 */ /* 0x000fe200078e0a03 */
[----:B------:R-:W-:-:S04]  /*1e410*/  MOV R0, 0x400 ;  /* 0x0000040000007802 */ /* 0x000fc80000000f00 */
[----:B0-----:R-:W-:Y:S02]  /*1e420*/  LEA R0, R5, R0, 0x18 ;  /* 0x0000000005007211 */ /* 0x001fe400078ec0ff */
[----:B------:R-:W-:-:S04]  /*1e430*/  SHF.L.U32 R3, R3, 0x1f, RZ ;  /* 0x0000001f03037819 */ /* 0x000fc800000006ff */
[----:B------:R-:W0:Y:S02]  /*1e440*/  SYNCS.PHASECHK.TRANS64.TRYWAIT P0, [R0+URZ+0x28c20], R3 ;  /* 0x028c2003000075a7 */ /* 0x000e24000800017f */
[----:B0-----:R-:W-:Y:S05]  /*1e450*/  @!P0 BRA `(.L_x_5011) ;  /* 0x0000002400848947 */ /* 0x001fea0003800000 */
.L_x_5110:
[----:B------:R-:W-:Y:S05]  /*1e460*/  BSYNC B0 ;  /* 0x0000000000007941 */ /* 0x000fea0003800000 */
.L_x_5010:
[----:B------:R-:W-:-:S03]  /*1e470*/  UMOV UR4, 0xffffffff ;  /* 0xffffffff00047882 */ /* 0x000fc60000000000 */
[----:B------:R-:W-:Y:S05]  /*1e480*/  BRA.DIV UR4, `(.L_x_5012) ;  /* 0x00000026048c7947 */ /* 0x000fea000b800000 */
[----:B------:R-:W1:Y:S02]  /*1e490*/  S2R R2, SR_TID.X ;  /* 0x0000000000027919 */ /* 0x000e640000002100 */
[----:B-1----:R-:W-:-:S04]  /*1e4a0*/  SHF.R.U32.HI R2, RZ, 0x5, R2 ;  /* 0x00000005ff027819 */ /* 0x002fc80000011602 */
[----:B------:R-:W-:-:S05]  /*1e4b0*/  LOP3.LUT R2, R2, 0x3, RZ, 0xc0, !PT ;  /* 0x0000000302027812 */ /* 0x000fca00078ec0ff */
[----:B------:R1:W2:Y:S02]  /*1e4c0*/  SHFL.IDX PT, R14, R2, RZ, 0x1f ;  /* 0x00001fff020e7589 */ /* 0x0002a400000e0000 */
.L_x_5113:
[----:B--2---:R-:W-:-:S13]  /*1e4d0*/  ISETP.NE.AND P0, PT, R14, RZ, PT ;  /* 0x000000ff0e00720c */ /* 0x004fda0003f05270 */
[----:B------:R-:W-:Y:S05]  /*1e4e0*/  @P0 BRA `(.L_x_4684) ;  /* 0x0000000000940947 */ /* 0x000fea0003800000 */
[----:B------:R-:W-:-:S03]  /*1e4f0*/  UMOV UR4, 0xffffffff ;  /* 0xffffffff00047882 */ /* 0x000fc60000000000 */
[----:B------:R-:W-:Y:S05]  /*1e500*/  BRA.DIV UR4, `(.L_x_5013) ;  /* 0x0000002604a07947 */ /* 0x000fea000b800000 */
[----:B------:R-:W-:-:S13]  /*1e510*/  ELECT P6, URZ, PT ;  /* 0x00000000003f782f */ /* 0x000fda00038c0000 */
.L_x_5116:
[----:B------:R-:W-:Y:S05]  /*1e520*/  @!P6 BRA `(.L_x_4684) ;  /* 0x000000000084e947 */ /* 0x000fea0003800000 */
[----:B------:R-:W-:-:S06]  /*1e530*/  ULOP3.LUT UR4, UR36, 0x2, URZ, 0xfc, !UPT ;  /* 0x0000000224047892 */ /* 0x000fcc000f8efc3f */
[----:B-1----:R-:W-:-:S05]  /*1e540*/  IMAD.U32 R2, RZ, RZ, UR4 ;  /* 0x00000004ff027e24 */ /* 0x002fca000f8e00ff */
[----:B------:R-:W-:-:S13]  /*1e550*/  ISETP.NE.AND P2, PT, R2, 0x3, PT ;  /* 0x000000030200780c */ /* 0x000fda0003f45270 */
[----:B------:R-:W-:Y:S05]  /*1e560*/  @!P2 BRA `(.L_x_5014) ;  /* 0x000000000004a947 */ /* 0x000fea0003800000 */
[----:B------:R-:W-:Y:S01]  /*1e570*/  BPT.TRAP 0x1 ;  /* 0x000000040000795c */ /* 0x000fe20000300000 */
.L_x_5014:
        /* <DEDUP_REMOVED lines=14> */
.L_x_5117:
[----:B------:R-:W1:Y:S02]  /*1e660*/  SYNCS.PHASECHK.TRANS64.TRYWAIT P0, [R7+URZ], R2 ;  /* 0x00000002070075a7 */ /* 0x000e64000800017f */
[----:B-1----:R-:W-:Y:S05]  /*1e670*/  @!P0 BRA `(.L_x_5016) ;  /* 0x0000002400788947 */ /* 0x002fea0003800000 */
.L_x_5118:
[----:B------:R-:W-:Y:S05]  /*1e680*/  @!P2 BRA `(.L_x_5017) ;  /* 0x000000000004a947 */ /* 0x000fea0003800000 */
[----:B------:R-:W-:Y:S01]  /*1e690*/  BPT.TRAP 0x1 ;  /* 0x000000040000795c */ /* 0x000fe20000300000 */
.L_x_5017:
[----:B------:R-:W2:Y:S01]  /*1e6a0*/  LDL.LU R4, [R1+0x10] ;  /* 0x0000100001047983 */ /* 0x000ea20000300800 */
[----:B------:R-:W-:-:S04]  /*1e6b0*/  VIADD R0, R0, 0x28c60 ;  /* 0x00028c6000007836 */ /* 0x000fc80000000000 */
[----:B--2---:R-:W-:-:S04]  /*1e6c0*/  IMAD R4, R4, 0x8, R0 ;  /* 0x0000000804047824 */ /* 0x004fc800078e0200 */
[----:B------:R-:W2:Y:S02]  /*1e6d0*/  SYNCS.PHASECHK.TRANS64.TRYWAIT P0, [R4+URZ], R5 ;  /* 0x00000005040075a7 */ /* 0x000ea4000800017f */
[----:B--2---:R-:W-:Y:S05]  /*1e6e0*/  @!P0 BRA `(.L_x_5018) ;  /* 0x0000002400708947 */ /* 0x004fea0003800000 */
.L_x_5119:
[----:B------:R-:W-:-:S07]  /*1e6f0*/  IMAD R3, R3, 0x8, R0 ;  /* 0x0000000803037824 */ /* 0x000fce00078e0200 */
.L_x_5019:
[----:B---3--:R3:W4:Y:S02]  /*1e700*/  SYNCS.PHASECHK.TRANS64.TRYWAIT P0, [R3+URZ], R2 ;  /* 0x00000002030075a7 */ /* 0x008724000800017f */
[----:B----4-:R-:W-:Y:S05]  /*1e710*/  @!P0 NANOSLEEP.SYNCS 0x989680 ;  /* 0x009896800000895d */ /* 0x010fea0003900000 */
[----:B------:R-:W4:Y:S02]  /*1e720*/  @!P0 SYNCS.PHASECHK.TRANS64 P0, [R3+URZ], R2 ;  /* 0x00000002030085a7 */ /* 0x000f24000800007f */
[----:B----4-:R-:W-:Y:S05]  /*1e730*/  @!P0 BRA `(.L_x_5019) ;  /* 0xfffffffc00f08947 */ /* 0x010fea000383ffff */
.L_x_4684:
[----:B------:R-:W-:Y:S05]  /*1e740*/  BSYNC B9 ;  /* 0x0000000000097941 */ /* 0x000fea0003800000 */
.L_x_4681:
[----:B------:R-:W-:Y:S05]  /*1e750*/  EXIT ;  /* 0x000000000000794d */ /* 0x000fea0003800000 */
.L_x_4702:
[----:B0-----:R0:W1:Y:S02]  /*1e760*/  SYNCS.PHASECHK.TRANS64.TRYWAIT P5, [R75+URZ+0x28c90], R78 ;  /* 0x028c904e4b0075a7 */ /* 0x00106400080a017f */
[----:B-1----:R-:W-:Y:S05]  /*1e770*/  @!P5 NANOSLEEP.SYNCS 0x989680 ;  /* 0x009896800000d95d */ /* 0x002fea0003900000 */
[----:B------:R-:W1:Y:S02]  /*1e780*/  @!P5 SYNCS.PHASECHK.TRANS64 P5, [R75+URZ+0x28c90], R78 ;  /* 0x028c904e4b00d5a7 */ /* 0x000e6400080a007f */
[----:B-1----:R-:W-:Y:S05]  /*1e790*/  @!P5 BRA `(.L_x_4702) ;  /* 0xfffffffc00f0d947 */ /* 0x002fea000383ffff */
[----:B------:R-:W-:Y:S05]  /*1e7a0*/  BRA `(.L_x_5020) ;  /* 0xfffffe4400887947 */ /* 0x000fea000383ffff */
.L_x_4712:
[----:B0-----:R0:W1:Y:S02]  /*1e7b0*/  SYNCS.PHASECHK.TRANS64.TRYWAIT P5, [R75+URZ+0x28c90], R78 ;  /* 0x028c904e4b0075a7 */ /* 0x00106400080a017f */
[----:B-1----:R-:W-:Y:S05]  /*1e7c0*/  @!P5 NANOSLEEP.SYNCS 0x989680 ;  /* 0x009896800000d95d */ /* 0x002fea0003900000 */
[----:B------:R-:W1:Y:S02]  /*1e7d0*/  @!P5 SYNCS.PHASECHK.TRANS64 P5, [R75+URZ+0x28c90], R78 ;  /* 0x028c904e4b00d5a7 */ /* 0x000e6400080a007f */
[----:B-1----:R-:W-:Y:S05]  /*1e7e0*/  @!P5 BRA `(.L_x_4712) ;  /* 0xfffffffc00f0d947 */ /* 0x002fea000383ffff */
[----:B------:R-:W-:Y:S05]  /*1e7f0*/  BRA `(.L_x_5021) ;  /* 0xfffffe5000087947 */ /* 0x000fea000383ffff */
.L_x_4717:
[----:B0-----:R0:W1:Y:S02]  /*1e800*/  SYNCS.PHASECHK.TRANS64.TRYWAIT P5, [R75+URZ+0x28c90], R78 ;  /* 0x028c904e4b0075a7 */ /* 0x00106400080a017f */
[----:B-1----:R-:W-:Y:S05]  /*1e810*/  @!P5 NANOSLEEP.SYNCS 0x989680 ;  /* 0x009896800000d95d */ /* 0x002fea0003900000 */
[----:B------:R-:W1:Y:S02]  /*1e820*/  @!P5 SYNCS.PHASECHK.TRANS64 P5, [R75+URZ+0x28c90], R78 ;  /* 0x028c904e4b00d5a7 */ /* 0x000e6400080a007f */
[----:B-1----:R-:W-:Y:S05]  /*1e830*/  @!P5 BRA `(.L_x_4717) ;  /* 0xfffffffc00f0d947 */ /* 0x002fea000383ffff */
[----:B------:R-:W-:Y:S05]  /*1e840*/  BRA `(.L_x_5022) ;  /* 0xfffffe5800447947 */ /* 0x000fea000383ffff */
.L_x_4721:
[----:B--2---:R2:W0:Y:S02]  /*1e850*/  SYNCS.PHASECHK.TRANS64.TRYWAIT P5, [R75+URZ+0x28cb0], R78 ;  /* 0x028cb04e4b0075a7 */ /* 0x00442400080a017f */
[----:B0-----:R-:W-:Y:S05]  /*1e860*/  @!P5 NANOSLEEP.SYNCS 0x989680 ;  /* 0x009896800000d95d */ /* 0x001fea0003900000 */
[----:B------:R-:W0:Y:S02]  /*1e870*/  @!P5 SYNCS.PHASECHK.TRANS64 P5, [R75+URZ+0x28cb0], R78 ;  /* 0x028cb04e4b00d5a7 */ /* 0x000e2400080a007f */
[----:B0-----:R-:W-:Y:S05]  /*1e880*/  @!P5 BRA `(.L_x_4721) ;  /* 0xfffffffc00f0d947 */ /* 0x001fea000383ffff */
[----:B------:R-:W-:Y:S05]  /*1e890*/  BRA `(.L_x_5023) ;  /* 0xfffffe5800c07947 */ /* 0x000fea000383ffff */
.L_x_4734:
[----:B0-----:R0:W1:Y:S02]  /*1e8a0*/  SYNCS.PHASECHK.TRANS64.TRYWAIT P1, [R5+URZ+0x28c50], R10 ;  /* 0x028c500a050075a7 */ /* 0x001064000802017f */
[----:B-1----:R-:W-:Y:S05]  /*1e8b0*/  @!P1 NANOSLEEP.SYNCS 0x989680 ;  /* 0x009896800000995d */ /* 0x002fea0003900000 */
[----:B------:R-:W1:Y:S02]  /*1e8c0*/  @!P1 SYNCS.PHASECHK.TRANS64 P1, [R5+URZ+0x28c50], R10 ;  /* 0x028c500a050095a7 */ /* 0x000e64000802007f */
[----:B-1----:R-:W-:Y:S05]  /*1e8d0*/  @!P1 BRA `(.L_x_4734) ;  /* 0xfffffffc00f09947 */ /* 0x002fea000383ffff */
[----:B------:R-:W-:Y:S05]  /*1e8e0*/  BRA `(.L_x_5024) ;  /* 0xfffffe68009c7947 */ /* 0x000fea000383ffff */
.L_x_4741:
[----:B-1----:R1:W2:Y:S02]  /*1e8f0*/  SYNCS.PHASECHK.TRANS64.TRYWAIT P2, [R21+URZ+0x28c50], R4 ;  /* 0x028c5004150075a7 */ /* 0x0022a4000804017f */
[----:B--2---:R-:W-:Y:S05]  /*1e900*/  @!P2 NANOSLEEP.SYNCS 0x989680 ;  /* 0x009896800000a95d */ /* 0x004fea0003900000 */
[----:B------:R-:W2:Y:S02]  /*1e910*/  @!P2 SYNCS.PHASECHK.TRANS64 P2, [R21+URZ+0x28c50], R4 ;  /* 0x028c50041500a5a7 */ /* 0x000ea4000804007f */
[----:B--2---:R-:W-:Y:S05]  /*1e920*/  @!P2 BRA `(.L_x_4741) ;  /* 0xfffffffc00f0a947 */ /* 0x004fea000383ffff */
[----:B------:R-:W-:Y:S05]  /*1e930*/  BRA `(.L_x_4740) ;  /* 0xfffffe7400cc7947 */ /* 0x000fea000383ffff */
.L_x_4756:
        /* <DEDUP_REMOVED lines=8> */
.L_x_5026:
[----:B------:R-:W-:Y:S05]  /*1e9c0*/  BSYNC B1 ;  /* 0x0000000000017941 */ /* 0x000fea0003800000 */
.L_x_5025:
        /* <DEDUP_REMOVED lines=8> */
.L_x_5027:
[----:B------:R-:W-:Y:S02]  /*1ea50*/  IMAD.MOV.U32 R13, RZ, RZ, R33 ;  /* 0x000000ffff0d7224 */ /* 0x000fe400078e0021 */
[----:B------:R-:W-:-:S07]  /*1ea60*/  IMAD.MOV.U32 R4, RZ, RZ, R14 ;  /* 0x000000ffff047224 */ /* 0x000fce00078e000e */
[----:B------:R-:W-:Y:S05]  /*1ea70*/  WARPSYNC.COLLECTIVE R15, `(.L_x_5028) ;  /* 0x000000000f087348 */ /* 0x000fea0003c00000 */
[----:B------:R0:W1:Y:S02]  /*1ea80*/  SHFL.IDX P6, R14, R13, R12, R11 ;  /* 0x0000000c0d0e7389 */ /* 0x00006400000c000b */
[----:B01----:R-:W-:Y:S01]  /*1ea90*/  ENDCOLLECTIVE ;  /* 0x000000000000791b */ /* 0x003fe20003800000 */
.L_x_5028:
[----:B------:R-:W-:Y:S02]  /*1eaa0*/  IMAD.MOV.U32 R13, RZ, RZ, R30 ;  /* 0x000000ffff0d7224 */ /* 0x000fe400078e001e */
[----:B------:R-:W-:-:S07]  /*1eab0*/  IMAD.MOV.U32 R0, RZ, RZ, R14 ;  /* 0x000000ffff007224 */ /* 0x000fce00078e000e */
[----:B------:R-:W-:Y:S05]  /*1eac0*/  WARPSYNC.COLLECTIVE R15, `(.L_x_5029) ;  /* 0x000000000f087348 */ /* 0x000fea0003c00000 */
[----:B------:R0:W1:Y:S02]  /*1ead0*/  SHFL.IDX P6, R14, R13, R12, R11 ;  /* 0x0000000c0d0e7389 */ /* 0x00006400000c000b */
[----:B01----:R-:W-:Y:S01]  /*1eae0*/  ENDCOLLECTIVE ;  /* 0x000000000000791b */ /* 0x003fe20003800000 */
.L_x_5029:
[----:B------:R-:W-:Y:S01]  /*1eaf0*/  IMAD.MOV.U32 R8, RZ, RZ, R14 ;  /* 0x000000ffff087224 */ /* 0x000fe200078e000e */
[----:B------:R-:W-:Y:S06]  /*1eb00*/  BRA `(.L_x_5030) ;  /* 0xfffffe9000187947 */ /* 0x000fec000383ffff */
.L_x_4759:
[----:B------:R-:W-:Y:S01]  /*1eb10*/  BSSY B1, `(.L_x_5031) ;  /* 0x0000008000017945 */ /* 0x000fe20003800000 */
[----:B------:R-:W-:Y:S02]  /*1eb20*/  IMAD.MOV.U32 R13, RZ, RZ, R32 ;  /* 0x000000ffff0d7224 */ /* 0x000fe400078e0020 */
[----:B------:R-:W-:Y:S02]  /*1eb30*/  IMAD.MOV.U32 R12, RZ, RZ, 0x1 ;  /* 0x00000001ff0c7424 */ /* 0x000fe400078e00ff */
[----:B------:R-:W-:Y:S02]  /*1eb40*/  IMAD.MOV.U32 R11, RZ, RZ, 0x1c1f ;  /* 0x00001c1fff0b7424 */ /* 0x000fe400078e00ff */
[----:B------:R-:W-:-:S07]  /*1eb50*/  IMAD.MOV.U32 R15, RZ, RZ, -0x1 ;  /* 0xffffffffff0f7424 */ /* 0x000fce00078e00ff */
[----:B0-----:R-:W-:Y:S05]  /*1eb60*/  WARPSYNC.COLLECTIVE R15, `(.L_x_5032) ;  /* 0x000000000f087348 */ /* 0x001fea0003c00000 */
[----:B------:R1:W2:Y:S02]  /*1eb70*/  SHFL.IDX P6, R14, R13, R12, R11 ;  /* 0x0000000c0d0e7389 */ /* 0x0002a400000c000b */
[----:B012---:R-:W-:Y:S01]  /*1eb80*/  ENDCOLLECTIVE ;  /* 0x000000000000791b */ /* 0x007fe20003800000 */
.L_x_5032:
[----:B------:R-:W-:Y:S05]  /*1eb90*/  BSYNC B1 ;  /* 0x0000000000017941 */ /* 0x000fea0003800000 */
.L_x_5031:
        /* <DEDUP_REMOVED lines=8> */
.L_x_5033:
[----:B------:R-:W-:Y:S02]  /*1ec20*/  IMAD.MOV.U32 R13, RZ, RZ, R33 ;  /* 0x000000ffff0d7224 */ /* 0x000fe400078e0021 */
[----:B------:R-:W-:-:S07]  /*1ec30*/  IMAD.MOV.U32 R3, RZ, RZ, R14 ;  /* 0x000000ffff037224 */ /* 0x000fce00078e000e */
[----:B------:R-:W-:Y:S05]  /*1ec40*/  WARPSYNC.COLLECTIVE R15, `(.L_x_5034) ;  /* 0x000000000f087348 */ /* 0x000fea0003c00000 */
[----:B------:R0:W1:Y:S02]  /*1ec50*/  SHFL.IDX P6, R14, R13, R12, R11 ;  /* 0x0000000c0d0e7389 */ /* 0x00006400000c000b */
[----:B01----:R-:W-:Y:S01]  /*1ec60*/  ENDCOLLECTIVE ;  /* 0x000000000000791b */ /* 0x003fe20003800000 */
.L_x_5034:
[----:B------:R-:W-:Y:S02]  /*1ec70*/  IMAD.MOV.U32 R13, RZ, RZ, R30 ;  /* 0x000000ffff0d7224 */ /* 0x000fe400078e001e */
[----:B------:R-:W-:-:S07]  /*1ec80*/  IMAD.MOV.U32 R7, RZ, RZ, R14 ;  /* 0x000000ffff077224 */ /* 0x000fce00078e000e */
[----:B------:R-:W-:Y:S05]  /*1ec90*/  WARPSYNC.COLLECTIVE R15, `(.L_x_5035) ;  /* 0x000000000f087348 */ /* 0x000fea0003c00000 */
[----:B------:R0:W1:Y:S02]  /*1eca0*/  SHFL.IDX P6, R14, R13, R12, R11 ;  /* 0x0000000c0d0e7389 */ /* 0x00006400000c000b */
[----:B01----:R-:W-:Y:S01]  /*1ecb0*/  ENDCOLLECTIVE ;  /* 0x000000000000791b */ /* 0x003fe20003800000 */
.L_x_5035:
[----:B------:R-:W-:Y:S01]  /*1ecc0*/  IMAD.MOV.U32 R30, RZ, RZ, R14 ;  /* 0x000000ffff1e7224 */ /* 0x000fe200078e000e */
[----:B------:R-:W-:Y:S06]  /*1ecd0*/  BRA `(.L_x_5036) ;  /* 0xfffffe9000707947 */ /* 0x000fec000383ffff */
.L_x_4763:
[----:B0-----:R0:W1:Y:S02]  /*1ece0*/  SYNCS.PHASECHK.TRANS64.TRYWAIT P0, [R2+URZ+0x28c00], R35 ;  /* 0x028c0023020075a7 */ /* 0x001064000800017f */
[----:B-1----:R-:W-:Y:S05]  /*1ecf0*/  @!P0 NANOSLEEP.SYNCS 0x989680 ;  /* 0x009896800000895d */ /* 0x002fea0003900000 */
[----:B------:R-:W1:Y:S02]  /*1ed00*/  @!P0 SYNCS.PHASECHK.TRANS64 P0, [R2+URZ+0x28c00], R35 ;  /* 0x028c0023020085a7 */ /* 0x000e64000800007f */
[----:B-1----:R-:W-:Y:S05]  /*1ed10*/  @!P0 BRA `(.L_x_4763) ;  /* 0xfffffffc00f08947 */ /* 0x002fea000383ffff */
[----:B------:R-:W-:Y:S05]  /*1ed20*/  BRA `(.L_x_5037) ;  /* 0xfffffe9400587947 */ /* 0x000fea000383ffff */
.L_x_4771:
        /* <DEDUP_REMOVED lines=8> */
.L_x_5039:
[----:B------:R-:W-:Y:S05]  /*1edb0*/  BSYNC B1 ;  /* 0x0000000000017941 */ /* 0x000fea0003800000 */
.L_x_5038:
        /* <DEDUP_REMOVED lines=8> */
.L_x_5040:
[----:B------:R-:W-:Y:S02]  /*1ee40*/  IMAD.MOV.U32 R13, RZ, RZ, R9 ;  /* 0x000000ffff0d7224 */ /* 0x000fe400078e0009 */
[----:B------:R-:W-:-:S07]  /*1ee50*/  IMAD.MOV.U32 R4, RZ, RZ, R14 ;  /* 0x000000ffff047224 */ /* 0x000fce00078e000e */
[----:B------:R-:W-:Y:S05]  /*1ee60*/  WARPSYNC.COLLECTIVE R15, `(.L_x_5041) ;  /* 0x000000000f087348 */ /* 0x000fea0003c00000 */
[----:B------:R0:W1:Y:S02]  /*1ee70*/  SHFL.IDX P6, R14, R13, R12, R11 ;  /* 0x0000000c0d0e7389 */ /* 0x00006400000c000b */
[----:B01----:R-:W-:Y:S01]  /*1ee80*/  ENDCOLLECTIVE ;  /* 0x000000000000791b */ /* 0x003fe20003800000 */
.L_x_5041:
[----:B------:R-:W-:Y:S02]  /*1ee90*/  IMAD.MOV.U32 R13, RZ, RZ, R8 ;  /* 0x000000ffff0d7224 */ /* 0x000fe400078e0008 */
[----:B------:R-:W-:-:S07]  /*1eea0*/  IMAD.MOV.U32 R7, RZ, RZ, R14 ;  /* 0x000000ffff077224 */ /* 0x000fce00078e000e */
[----:B------:R-:W-:Y:S05]  /*1eeb0*/  WARPSYNC.COLLECTIVE R15, `(.L_x_5042) ;  /* 0x000000000f087348 */ /* 0x000fea0003c00000 */
[----:B------:R0:W1:Y:S02]  /*1eec0*/  SHFL.IDX P6, R14, R13, R12, R11 ;  /* 0x0000000c0d0e7389 */ /* 0x00006400000c000b */
[----:B01----:R-:W-:Y:S01]  /*1eed0*/  ENDCOLLECTIVE ;  /* 0x000000000000791b */ /* 0x003fe20003800000 */
.L_x_5042:
[----:B------:R-:W-:Y:S01]  /*1eee0*/  IMAD.MOV.U32 R6, RZ, RZ, R14 ;  /* 0x000000ffff067224 */ /* 0x000fe200078e000e */
[----:B------:R-:W-:Y:S06]  /*1eef0*/  BRA `(.L_x_5043) ;  /* 0xfffffea000ac7947 */ /* 0x000fec000383ffff */
.L_x_4774:
        /* <DEDUP_REMOVED lines=8> */
.L_x_5045:
[----:B------:R-:W-:Y:S05]  /*1ef80*/  BSYNC B1 ;  /* 0x0000000000017941 */ /* 0x000fea0003800000 */
.L_x_5044:
        /* <DEDUP_REMOVED lines=8> */
.L_x_5046:
[----:B------:R-:W-:Y:S02]  /*1f010*/  IMAD.MOV.U32 R13, RZ, RZ, R9 ;  /* 0x000000ffff0d7224 */ /* 0x000fe400078e0009 */
[----:B------:R-:W-:-:S07]  /*1f020*/  IMAD.MOV.U32 R3, RZ, RZ, R14 ;  /* 0x000000ffff037224 */ /* 0x000fce00078e000e */
[----:B------:R-:W-:Y:S05]  /*1f030*/  WARPSYNC.COLLECTIVE R15, `(.L_x_5047) ;  /* 0x000000000f087348 */ /* 0x000fea0003c00000 */
[----:B------:R0:W1:Y:S02]  /*1f040*/  SHFL.IDX P6, R14, R13, R12, R11 ;  /* 0x0000000c0d0e7389 */ /* 0x00006400000c000b */
[----:B01----:R-:W-:Y:S01]  /*1f050*/  ENDCOLLECTIVE ;  /* 0x000000000000791b */ /* 0x003fe20003800000 */
.L_x_5047:
[----:B------:R-:W-:Y:S02]  /*1f060*/  IMAD.MOV.U32 R13, RZ, RZ, R8 ;  /* 0x000000ffff0d7224 */ /* 0x000fe400078e0008 */
[----:B------:R-:W-:-:S07]  /*1f070*/  IMAD.MOV.U32 R6, RZ, RZ, R14 ;  /* 0x000000ffff067224 */ /* 0x000fce00078e000e */
[----:B------:R-:W-:Y:S05]  /*1f080*/  WARPSYNC.COLLECTIVE R15, `(.L_x_5048) ;  /* 0x000000000f087348 */ /* 0x000fea0003c00000 */
[----:B------:R0:W1:Y:S02]  /*1f090*/  SHFL.IDX P6, R14, R13, R12, R11 ;  /* 0x0000000c0d0e7389 */ /* 0x00006400000c000b */
[----:B01----:R-:W-:Y:S01]  /*1f0a0*/  ENDCOLLECTIVE ;  /* 0x000000000000791b */ /* 0x003fe20003800000 */
.L_x_5048:
[----:B------:R-:W-:Y:S02]  /*1f0b0*/  IMAD.MOV.U32 R12, RZ, RZ, R3 ;  /* 0x000000ffff0c7224 */ /* 0x000fe400078e0003 */
[----:B------:R-:W-:Y:S01]  /*1f0c0*/  IMAD.MOV.U32 R13, RZ, RZ, R0 ;  /* 0x000000ffff0d7224 */ /* 0x000fe200078e0000 */
[----:B------:R-:W-:Y:S06]  /*1f0d0*/  BRA `(.L_x_5049) ;  /* 0xfffffea000d47947 */ /* 0x000fec000383ffff */
.L_x_4778:
[----:B0-----:R0:W1:Y:S02]  /*1f0e0*/  SYNCS.PHASECHK.TRANS64.TRYWAIT P1, [R2+URZ+0x28c00], R33 ;  /* 0x028c0021020075a7 */ /* 0x001064000802017f */
[----:B-1----:R-:W-:Y:S05]  /*1f0f0*/  @!P1 NANOSLEEP.SYNCS 0x989680 ;  /* 0x009896800000995d */ /* 0x002fea0003900000 */
[----:B------:R-:W1:Y:S02]  /*1f100*/  @!P1 SYNCS.PHASECHK.TRANS64 P1, [R2+URZ+0x28c00], R33 ;  /* 0x028c0021020095a7 */ /* 0x000e64000802007f */
[----:B-1----:R-:W-:Y:S05]  /*1f110*/  @!P1 BRA `(.L_x_4778) ;  /* 0xfffffffc00f09947 */ /* 0x002fea000383ffff */
[----:B------:R-:W-:Y:S05]  /*1f120*/  BRA `(.L_x_5050) ;  /* 0xfffffea400747947 */ /* 0x000fea000383ffff */
.L_x_4784:
[----:B0-----:R0:W1:Y:S02]  /*1f130*/  SYNCS.PHASECHK.TRANS64.TRYWAIT P2, [R20+URZ+0x28c30], R21 ;  /* 0x028c3015140075a7 */ /* 0x001064000804017f */
[----:B-1----:R-:W-:Y:S05]  /*1f140*/  @!P2 NANOSLEEP.SYNCS 0x989680 ;  /* 0x009896800000a95d */ /* 0x002fea0003900000 */
[----:B------:R-:W1:Y:S02]  /*1f150*/  @!P2 SYNCS.PHASECHK.TRANS64 P2, [R20+URZ+0x28c30], R21 ;  /* 0x028c30151400a5a7 */ /* 0x000e64000804007f */
[----:B-1----:R-:W-:Y:S05]  /*1f160*/  @!P2 BRA `(.L_x_4784) ;  /* 0xfffffffc00f0a947 */ /* 0x002fea000383ffff */
[----:B------:R-:W-:Y:S05]  /*1f170*/  BRA `(.L_x_4783) ;  /* 0xfffffeb400287947 */ /* 0x000fea000383ffff */
.L_x_4789:
[----:B--2---:R2:W0:Y:S02]  /*1f180*/  SYNCS.PHASECHK.TRANS64.TRYWAIT P2, [R20+URZ+0x28c50], R21 ;  /* 0x028c5015140075a7 */ /* 0x004424000804017f */
[----:B0-----:R-:W-:Y:S05]  /*1f190*/  @!P2 NANOSLEEP.SYNCS 0x989680 ;  /* 0x009896800000a95d */ /* 0x001fea0003900000 */
[----:B------:R-:W0:Y:S02]  /*1f1a0*/  @!P2 SYNCS.PHASECHK.TRANS64 P2, [R20+URZ+0x28c50], R21 ;  /* 0x028c50151400a5a7 */ /* 0x000e24000804007f */
[----:B0-----:R-:W-:Y:S05]  /*1f1b0*/  @!P2 BRA `(.L_x_4789) ;  /* 0xfffffffc00f0a947 */ /* 0x001fea000383ffff */
[----:B------:R-:W-:Y:S05]  /*1f1c0*/  BRA `(.L_x_4788) ;  /* 0xfffffec400e87947 */ /* 0x000fea000383ffff */
.L_x_4796:
[----:B-1----:R1:W2:Y:S02]  /*1f1d0*/  SYNCS.PHASECHK.TRANS64.TRYWAIT P2, [R217+URZ+0x28c30], R20 ;  /* 0x028c3014d90075a7 */ /* 0x0022a4000804017f */
[----:B--2---:R-:W-:Y:S05]  /*1f1e0*/  @!P2 NANOSLEEP.SYNCS 0x989680 ;  /* 0x009896800000a95d */ /* 0x004fea0003900000 */
[----:B------:R-:W2:Y:S02]  /*1f1f0*/  @!P2 SYNCS.PHASECHK.TRANS64 P2, [R217+URZ+0x28c30], R20 ;  /* 0x028c3014d900a5a7 */ /* 0x000ea4000804007f */
[----:B--2---:R-:W-:Y:S05]  /*1f200*/  @!P2 BRA `(.L_x_4796) ;  /* 0xfffffffc00f0a947 */ /* 0x004fea000383ffff */
[----:B------:R-:W-:Y:S05]  /*1f210*/  BRA `(.L_x_4795) ;  /* 0xfffffecc00207947 */ /* 0x000fea000383ffff */
.L_x_4801:
[----:B--2---:R2:W3:Y:S02]  /*1f220*/  SYNCS.PHASECHK.TRANS64.TRYWAIT P2, [R217+URZ+0x28c50], R20 ;  /* 0x028c5014d90075a7 */ /* 0x0044e4000804017f */
[----:B---3--:R-:W-:Y:S05]  /*1f230*/  @!P2 NANOSLEEP.SYNCS 0x989680 ;  /* 0x009896800000a95d */ /* 0x008fea0003900000 */
[----:B------:R-:W3:Y:S02]  /*1f240*/  @!P2 SYNCS.PHASECHK.TRANS64 P2, [R217+URZ+0x28c50], R20 ;  /* 0x028c5014d900a5a7 */ /* 0x000ee4000804007f */
[----:B---3--:R-:W-:Y:S05]  /*1f250*/  @!P2 BRA `(.L_x_4801) ;  /* 0xfffffffc00f0a947 */ /* 0x008fea000383ffff */
[----:B------:R-:W-:Y:S05]  /*1f260*/  BRA `(.L_x_4800) ;  /* 0xfffffee400f87947 */ /* 0x000fea000383ffff */
.L_x_4809:
[----:B--2---:R2:W3:Y:S02]  /*1f270*/  SYNCS.PHASECHK.TRANS64.TRYWAIT P2, [R194+URZ+0x28c30], R20 ;  /* 0x028c3014c20075a7 */ /* 0x0044e4000804017f */
[----:B---3--:R-:W-:Y:S05]  /*1f280*/  @!P2 NANOSLEEP.SYNCS 0x989680 ;  /* 0x009896800000a95d */ /* 0x008fea0003900000 */
[----:B------:R-:W3:Y:S02]  /*1f290*/  @!P2 SYNCS.PHASECHK.TRANS64 P2, [R194+URZ+0x28c30], R20 ;  /* 0x028c3014c200a5a7 */ /* 0x000ee4000804007f */
[----:B---3--:R-:W-:Y:S05]  /*1f2a0*/  @!P2 BRA `(.L_x_4809) ;  /* 0xfffffffc00f0a947 */ /* 0x008fea000383ffff */
[----:B------:R-:W-:Y:S05]  /*1f2b0*/  BRA `(.L_x_4808) ;  /* 0xfffffeec000c7947 */ /* 0x000fea000383ffff */
.L_x_4814:
[----:B--2---:R2:W3:Y:S02]  /*1f2c0*/  SYNCS.PHASECHK.TRANS64.TRYWAIT P2, [R194+URZ+0x28c50], R20 ;  /* 0x028c5014c20075a7 */ /* 0x0044e4000804017f */
[----:B---3--:R-:W-:Y:S05]  /*1f2d0*/  @!P2 NANOSLEEP.SYNCS 0x989680 ;  /* 0x009896800000a95d */ /* 0x008fea0003900000 */
[----:B------:R-:W3:Y:S02]  /*1f2e0*/  @!P2 SYNCS.PHASECHK.TRANS64 P2, [R194+URZ+0x28c50], R20 ;  /* 0x028c5014c200a5a7 */ /* 0x000ee4000804007f */
[----:B---3--:R-:W-:Y:S05]  /*1f2f0*/  @!P2 BRA `(.L_x_4814) ;  /* 0xfffffffc00f0a947 */ /* 0x008fea000383ffff */
[----:B------:R-:W-:Y:S05]  /*1f300*/  BRA `(.L_x_4813) ;  /* 0xffffff0000607947 */ /* 0x000fea000383ffff */
.L_x_4849:
        /* <DEDUP_REMOVED lines=11> */
.L_x_5052:
[----:B------:R-:W-:Y:S05]  /*1f3c0*/  BSYNC B1 ;  /* 0x0000000000017941 */ /* 0x000fea0003800000 */
.L_x_5051:
[----:B------:R-:W-:Y:S05]  /*1f3d0*/  BRA `(.L_x_5053) ;  /* 0xffffff7400407947 */ /* 0x000fea000383ffff */
.L_x_4851:
[----:B------:R-:W-:Y:S01]  /*1f3e0*/  BSSY B1, `(.L_x_5054) ;  /* 0x0000006000017945 */ /* 0x000fe20003800000 */
[----:B------:R-:W-:-:S07]  /*1f3f0*/  IMAD.MOV.U32 R15, RZ, RZ, -0x1 ;  /* 0xffffffffff0f7424 */ /* 0x000fce00078e00ff */
[----:B0-----:R-:W-:Y:S05]  /*1f400*/  WARPSYNC.COLLECTIVE R15, `(.L_x_5055) ;  /* 0x000000000f0c7348 */ /* 0x001fea0003c00000 */
[----:B------:R-:W-:Y:S02]  /*1f410*/  ELECT P6, UR62, PT ;  /* 0x00000000003e782f */ /* 0x000fe400038c0000 */
[----:B------:R-:W-:Y:S01]  /*1f420*/  MOV R14, UR62 ;  /* 0x0000003e000e7c02 */ /* 0x000fe20008000f00 */
[----:B0-----:R-:W-:Y:S10]  /*1f430*/  ENDCOLLECTIVE ;  /* 0x000000000000791b */ /* 0x001ff40003800000 */
.L_x_5055:
[----:B------:R-:W-:Y:S05]  /*1f440*/  BSYNC B1 ;  /* 0x0000000000017941 */ /* 0x000fea0003800000 */
.L_x_5054:
[----:B------:R-:W-:Y:S05]  /*1f450*/  BRA `(.L_x_4850) ;  /* 0xffffff7400387947 */ /* 0x000fea000383ffff */
.L_x_4853:
[----:B0-----:R0:W1:Y:S02]  /*1f460*/  SYNCS.PHASECHK.TRANS64.TRYWAIT P0, [R18+URZ+0x28c20], R4 ;  /* 0x028c2004120075a7 */ /* 0x001064000800017f */
[----:B-1----:R-:W-:Y:S05]  /*1f470*/  @!P0 NANOSLEEP.SYNCS 0x989680 ;  /* 0x009896800000895d */ /* 0x002fea0003900000 */
[----:B------:R-:W1:Y:S02]  /*1f480*/  @!P0 SYNCS.PHASECHK.TRANS64 P0, [R18+URZ+0x28c20], R4 ;  /* 0x028c2004120085a7 */ /* 0x000e64000800007f */
[----:B-1----:R-:W-:Y:S05]  /*1f490*/  @!P0 BRA `(.L_x_4853) ;  /* 0xfffffffc00f08947 */ /* 0x002fea000383ffff */
[----:B------:R-:W-:Y:S05]  /*1f4a0*/  BRA `(.L_x_5056) ;  /* 0xffffff7400487947 */ /* 0x000fea000383ffff */
.L_x_4857:
[----:B-1----:R1:W2:Y:S02]  /*1f4b0*/  SYNCS.PHASECHK.TRANS64.TRYWAIT P0, [R5+URZ+0x28ca0], R9 ;  /* 0x028ca009050075a7 */ /* 0x0022a4000800017f */
[----:B--2---:R-:W-:Y:S05]  /*1f4c0*/  @!P0 NANOSLEEP.SYNCS 0x989680 ;  /* 0x009896800000895d */ /* 0x004fea0003900000 */
[----:B------:R-:W2:Y:S02]  /*1f4d0*/  @!P0 SYNCS.PHASECHK.TRANS64 P0, [R5+URZ+0x28ca0], R9 ;  /* 0x028ca009050085a7 */ /* 0x000ea4000800007f */
[----:B--2---:R-:W-:Y:S05]  /*1f4e0*/  @!P0 BRA `(.L_x_4857) ;  /* 0xfffffffc00f08947 */ /* 0x004fea000383ffff */
[----:B------:R-:W-:Y:S05]  /*1f4f0*/  BRA `(.L_x_5057) ;  /* 0xffffff7400687947 */ /* 0x000fea000383ffff */
.L_x_4862:
[----:B0-----:R0:W2:Y:S02]  /*1f500*/  SYNCS.PHASECHK.TRANS64.TRYWAIT P0, [R5+URZ+0x28cc0], R9 ;  /* 0x028cc009050075a7 */ /* 0x0010a4000800017f */
[----:B--2---:R-:W-:Y:S05]  /*1f510*/  @!P0 NANOSLEEP.SYNCS 0x989680 ;  /* 0x009896800000895d */ /* 0x004fea0003900000 */
[----:B------:R-:W2:Y:S02]  /*1f520*/  @!P0 SYNCS.PHASECHK.TRANS64 P0, [R5+URZ+0x28cc0], R9 ;  /* 0x028cc009050085a7 */ /* 0x000ea4000800007f */
[----:B--2---:R-:W-:Y:S05]  /*1f530*/  @!P0 BRA `(.L_x_4862) ;  /* 0xfffffffc00f08947 */ /* 0x004fea000383ffff */
[----:B------:R-:W-:Y:S05]  /*1f540*/  BRA `(.L_x_5058) ;  /* 0xffffff7400e87947 */ /* 0x000fea000383ffff */
.L_x_4876:
[----:B0-----:R0:W1:Y:S02]  /*1f550*/  SYNCS.PHASECHK.TRANS64.TRYWAIT P1, [R5+URZ+0x28ca0], R6 ;  /* 0x028ca006050075a7 */ /* 0x001064000802017f */
[----:B-1----:R-:W-:Y:S05]  /*1f560*/  @!P1 NANOSLEEP.SYNCS 0x989680 ;  /* 0x009896800000995d */ /* 0x002fea0003900000 */
[----:B------:R-:W1:Y:S02]  /*1f570*/  @!P1 SYNCS.PHASECHK.TRANS64 P1, [R5+URZ+0x28ca0], R6 ;  /* 0x028ca006050095a7 */ /* 0x000e64000802007f */
[----:B-1----:R-:W-:Y:S05]  /*1f580*/  @!P1 BRA `(.L_x_4876) ;  /* 0xfffffffc00f09947 */ /* 0x002fea000383ffff */
[----:B------:R-:W-:Y:S05]  /*1f590*/  BRA `(.L_x_5059) ;  /* 0xffffff8000687947 */ /* 0x000fea000383ffff */
.L_x_4881:
[----:B-1----:R1:W2:Y:S02]  /*1f5a0*/  SYNCS.PHASECHK.TRANS64.TRYWAIT P1, [R5+URZ+0x28cc0], R6 ;  /* 0x028cc006050075a7 */ /* 0x0022a4000802017f */
[----:B--2---:R-:W-:Y:S05]  /*1f5b0*/  @!P1 NANOSLEEP.SYNCS 0x989680 ;  /* 0x009896800000995d */ /* 0x004fea0003900000 */
[----:B------:R-:W2:Y:S02]  /*1f5c0*/  @!P1 SYNCS.PHASECHK.TRANS64 P1, [R5+URZ+0x28cc0], R6 ;  /* 0x028cc006050095a7 */ /* 0x000ea4000802007f */
[----:B--2---:R-:W-:Y:S05]  /*1f5d0*/  @!P1 BRA `(.L_x_4881) ;  /* 0xfffffffc00f09947 */ /* 0x004fea000383ffff */
[----:B------:R-:W-:Y:S05]  /*1f5e0*/  BRA `(.L_x_5060) ;  /* 0xffffff8000e47947 */ /* 0x000fea000383ffff */
.L_x_4903:
        /* <DEDUP_REMOVED lines=11> */
.L_x_5062:
[----:B------:R-:W-:Y:S05]  /*1f6a0*/  BSYNC B0 ;  /* 0x0000000000007941 */ /* 0x000fea0003800000 */
.L_x_5061:
[----:B------:R-:W-:Y:S05]  /*1f6b0*/  BRA `(.L_x_5063) ;  /* 0xffffff94008c7947 */ /* 0x000fea000383ffff */
.L_x_4905:
[----:B------:R-:W-:Y:S01]  /*1f6c0*/  BSSY B0, `(.L_x_5064) ;  /* 0x0000006000007945 */ /* 0x000fe20003800000 */
[----:B------:R-:W-:-:S07]  /*1f6d0*/  IMAD.MOV.U32 R15, RZ, RZ, -0x1 ;  /* 0xffffffffff0f7424 */ /* 0x000fce00078e00ff */
[----:B0-----:R-:W-:Y:S05]  /*1f6e0*/  WARPSYNC.COLLECTIVE R15, `(.L_x_5065) ;  /* 0x000000000f0c7348 */ /* 0x001fea0003c00000 */
[----:B------:R-:W-:Y:S02]  /*1f6f0*/  ELECT P6, UR62, PT ;  /* 0x00000000003e782f */ /* 0x000fe400038c0000 */
[----:B------:R-:W-:Y:S01]  /*1f700*/  MOV R14, UR62 ;  /* 0x0000003e000e7c02 */ /* 0x000fe20008000f00 */
[----:B0-----:R-:W-:Y:S10]  /*1f710*/  ENDCOLLECTIVE ;  /* 0x000000000000791b */ /* 0x001ff40003800000 */
.L_x_5065:
[----:B------:R-:W-:Y:S05]  /*1f720*/  BSYNC B0 ;  /* 0x0000000000007941 */ /* 0x000fea0003800000 */
.L_x_5064:
[----:B------:R-:W-:Y:S05]  /*1f730*/  BRA `(.L_x_5066) ;  /* 0xffffff9400907947 */ /* 0x000fea000383ffff */
.L_x_4907:
[----:B-1----:R1:W2:Y:S02]  /*1f740*/  SYNCS.PHASECHK.TRANS64.TRYWAIT P0, [R0+URZ+0x28c40], R2 ;  /* 0x028c4002000075a7 */ /* 0x0022a4000800017f */
[----:B--2---:R-:W-:Y:S05]  /*1f750*/  @!P0 NANOSLEEP.SYNCS 0x989680 ;  /* 0x009896800000895d */ /* 0x004fea0003900000 */
[----:B------:R-:W2:Y:S02]  /*1f760*/  @!P0 SYNCS.PHASECHK.TRANS64 P0, [R0+URZ+0x28c40], R2 ;  /* 0x028c4002000085a7 */ /* 0x000ea4000800007f */
[----:B--2---:R-:W-:Y:S05]  /*1f770*/  @!P0 BRA `(.L_x_4907) ;  /* 0xfffffffc00f08947 */ /* 0x004fea000383ffff */
[----:B------:R-:W-:Y:S05]  /*1f780*/  BRA `(.L_x_5067) ;  /* 0xffffff9400f47947 */ /* 0x000fea000383ffff */
.L_x_4911:
        /* <DEDUP_REMOVED lines=15> */
.L_x_5068:
[----:B------:R-:W-:Y:S02]  /*1f880*/  IMAD.MOV.U32 R13, RZ, RZ, R4 ;  /* 0x000000ffff0d7224 */ /* 0x000fe400078e0004 */
[----:B------:R-:W-:-:S07]  /*1f890*/  IMAD.MOV.U32 R6, RZ, RZ, R14 ;  /* 0x000000ffff067224 */ /* 0x000fce00078e000e */
[----:B------:R-:W-:Y:S05]  /*1f8a0*/  WARPSYNC.COLLECTIVE R15, `(.L_x_5069) ;  /* 0x000000000f087348 */ /* 0x000fea0003c00000 */
[----:B------:R0:W1:Y:S02]  /*1f8b0*/  SHFL.IDX P6, R14, R13, R12, R11 ;  /* 0x0000000c0d0e7389 */ /* 0x00006400000c000b */
[----:B01----:R-:W-:Y:S01]  /*1f8c0*/  ENDCOLLECTIVE ;  /* 0x000000000000791b */ /* 0x003fe20003800000 */
.L_x_5069:
[----:B------:R-:W-:Y:S02]  /*1f8d0*/  IMAD.MOV.U32 R13, RZ, RZ, R3 ;  /* 0x000000ffff0d7224 */ /* 0x000fe400078e0003 */
[----:B------:R-:W-:Y:S02]  /*1f8e0*/  IMAD.MOV.U32 R12, RZ, RZ, 0x1 ;  /* 0x00000001ff0c7424 */ /* 0x000fe400078e00ff */
[----:B------:R-:W-:-:S07]  /*1f8f0*/  IMAD.MOV.U32 R7, RZ, RZ, R14 ;  /* 0x000000ffff077224 */ /* 0x000fce00078e000e */
[----:B------:R-:W-:Y:S05]  /*1f900*/  WARPSYNC.COLLECTIVE R15, `(.L_x_5070) ;  /* 0x000000000f087348 */ /* 0x000fea0003c00000 */
[----:B------:R0:W1:Y:S02]  /*1f910*/  SHFL.IDX P6, R14, R13, R12, R11 ;  /* 0x0000000c0d0e7389 */ /* 0x00006400000c000b */
[----:B01----:R-:W-:Y:S01]  /*1f920*/  ENDCOLLECTIVE ;  /* 0x000000000000791b */ /* 0x003fe20003800000 */
.L_x_5070:
        /* <DEDUP_REMOVED lines=15> */
.L_x_5071:
[----:B------:R-:W-:Y:S02]  /*1fa20*/  IMAD.MOV.U32 R13, RZ, RZ, R3 ;  /* 0x000000ffff0d7224 */ /* 0x000fe400078e0003 */
[----:B------:R-:W-:Y:S02]  /*1fa30*/  IMAD.MOV.U32 R12, RZ, RZ, 0x2 ;  /* 0x00000002ff0c7424 */ /* 0x000fe400078e00ff */
[----:B------:R-:W-:-:S07]  /*1fa40*/  IMAD.MOV.U32 R5, RZ, RZ, R14 ;  /* 0x000000ffff057224 */ /* 0x000fce00078e000e */
[----:B------:R-:W-:Y:S05]  /*1fa50*/  WARPSYNC.COLLECTIVE R15, `(.L_x_5072) ;  /* 0x000000000f087348 */ /* 0x000fea0003c00000 */
[----:B------:R0:W1:Y:S02]  /*1fa60*/  SHFL.IDX P6, R14, R13, R12, R11 ;  /* 0x0000000c0d0e7389 */ /* 0x00006400000c000b */
[----:B01----:R-:W-:Y:S01]  /*1fa70*/  ENDCOLLECTIVE ;  /* 0x000000000000791b */ /* 0x003fe20003800000 */
.L_x_5072:
        /* <DEDUP_REMOVED lines=15> */
.L_x_5073:
[----:B------:R-:W-:Y:S02]  /*1fb70*/  IMAD.MOV.U32 R13, RZ, RZ, R3 ;  /* 0x000000ffff0d7224 */ /* 0x000fe400078e0003 */
[----:B------:R-:W-:Y:S02]  /*1fb80*/  IMAD.MOV.U32 R12, RZ, RZ, 0x3 ;  /* 0x00000003ff0c7424 */ /* 0x000fe400078e00ff */
[----:B------:R-:W-:-:S07]  /*1fb90*/  IMAD.MOV.U32 R5, RZ, RZ, R14 ;  /* 0x000000ffff057224 */ /* 0x000fce00078e000e */
[----:B------:R-:W-:Y:S05]  /*1fba0*/  WARPSYNC.COLLECTIVE R15, `(.L_x_5074) ;  /* 0x000000000f087348 */ /* 0x000fea0003c00000 */
[----:B------:R0:W1:Y:S02]  /*1fbb0*/  SHFL.IDX P6, R14, R13, R12, R11 ;  /* 0x0000000c0d0e7389 */ /* 0x00006400000c000b */
[----:B01----:R-:W-:Y:S01]  /*1fbc0*/  ENDCOLLECTIVE ;  /* 0x000000000000791b */ /* 0x003fe20003800000 */
.L_x_5074:
        /* <DEDUP_REMOVED lines=13> */
.L_x_5075:
[----:B------:R-:W-:Y:S01]  /*1fca0*/  IMAD.MOV.U32 R3, RZ, RZ, R14 ;  /* 0x000000ffff037224 */ /* 0x000fe200078e000e */
[----:B------:R-:W-:Y:S06]  /*1fcb0*/  BRA `(.L_x_5076) ;  /* 0xffffff9c00387947 */ /* 0x000fec000383ffff */
.L_x_4914:
[----:B0-----:R0:W1:Y:S02]  /*1fcc0*/  SYNCS.PHASECHK.TRANS64.TRYWAIT P0, [R18+URZ+0x28c20], R0 ;  /* 0x028c2000120075a7 */ /* 0x001064000800017f */
[----:B-1----:R-:W-:Y:S05]  /*1fcd0*/  @!P0 NANOSLEEP.SYNCS 0x989680 ;  /* 0x009896800000895d */ /* 0x002fea0003900000 */
[----:B------:R-:W1:Y:S02]  /*1fce0*/  @!P0 SYNCS.PHASECHK.TRANS64 P0, [R18+URZ+0x28c20], R0 ;  /* 0x028c2000120085a7 */ /* 0x000e64000800007f */
[----:B-1----:R-:W-:Y:S05]  /*1fcf0*/  @!P0 BRA `(.L_x_4914) ;  /* 0xfffffffc00f08947 */ /* 0x002fea000383ffff */
[----:B------:R-:W-:Y:S05]  /*1fd00*/  BRA `(.L_x_5077) ;  /* 0xffffff9c00947947 */ /* 0x000fea000383ffff */
.L_x_4918:
[----:B0-----:R0:W1:Y:S02]  /*1fd10*/  SYNCS.PHASECHK.TRANS64.TRYWAIT P0, [R0+URZ+0x28c60], R2 ;  /* 0x028c6002000075a7 */ /* 0x001064000800017f */
[----:B-1----:R-:W-:Y:S05]  /*1fd20*/  @!P0 NANOSLEEP.SYNCS 0x989680 ;  /* 0x009896800000895d */ /* 0x002fea0003900000 */
[----:B------:R-:W1:Y:S02]  /*1fd30*/  @!P0 SYNCS.PHASECHK.TRANS64 P0, [R0+URZ+0x28c60], R2 ;  /* 0x028c6002000085a7 */ /* 0x000e64000800007f */
[----:B-1----:R-:W-:Y:S05]  /*1fd40*/  @!P0 BRA `(.L_x_4918) ;  /* 0xfffffffc00f08947 */ /* 0x002fea000383ffff */
[----:B------:R-:W-:Y:S05]  /*1fd50*/  BRA `(.L_x_5078) ;  /* 0xffffff9c00b87947 */ /* 0x000fea000383ffff */
.L_x_4937:
[----:B-1----:R1:W2:Y:S02]  /*1fd60*/  SYNCS.PHASECHK.TRANS64.TRYWAIT P0, [R2+URZ+0x28c40], R6 ;  /* 0x028c4006020075a7 */ /* 0x0022a4000800017f */
[----:B--2---:R-:W-:Y:S05]  /*1fd70*/  @!P0 NANOSLEEP.SYNCS 0x989680 ;  /* 0x009896800000895d */ /* 0x004fea0003900000 */
[----:B------:R-:W2:Y:S02]  /*1fd80*/  @!P0 SYNCS.PHASECHK.TRANS64 P0, [R2+URZ+0x28c40], R6 ;  /* 0x028c4006020085a7 */ /* 0x000ea4000800007f */
[----:B--2---:R-:W-:Y:S05]  /*1fd90*/  @!P0 BRA `(.L_x_4937) ;  /* 0xfffffffc00f08947 */ /* 0x004fea000383ffff */
[----:B------:R-:W-:Y:S05]  /*1fda0*/  BRA `(.L_x_5079) ;  /* 0xffffffa800d07947 */ /* 0x000fea000383ffff */
.L_x_4942:
[----:B0-----:R0:W2:Y:S02]  /*1fdb0*/  SYNCS.PHASECHK.TRANS64.TRYWAIT P0, [R2+URZ+0x28c60], R6 ;  /* 0x028c6006020075a7 */ /* 0x0010a4000800017f */
[----:B--2---:R-:W-:Y:S05]  /*1fdc0*/  @!P0 NANOSLEEP.SYNCS 0x989680 ;  /* 0x009896800000895d */ /* 0x004fea0003900000 */
[----:B------:R-:W2:Y:S02]  /*1fdd0*/  @!P0 SYNCS.PHASECHK.TRANS64 P0, [R2+URZ+0x28c60], R6 ;  /* 0x028c6006020085a7 */ /* 0x000ea4000800007f */
[----:B--2---:R-:W-:Y:S05]  /*1fde0*/  @!P0 BRA `(.L_x_4942) ;  /* 0xfffffffc00f08947 */ /* 0x004fea000383ffff */
[----:B------:R-:W-:Y:S05]  /*1fdf0*/  BRA `(.L_x_5080) ;  /* 0xffffffac00507947 */ /* 0x000fea000383ffff */
.L_x_4957:
[----:B-1----:R1:W2:Y:S02]  /*1fe00*/  SYNCS.PHASECHK.TRANS64.TRYWAIT P0, [R2+URZ+0x28c40], R3 ;  /* 0x028c4003020075a7 */ /* 0x0022a4000800017f */
[----:B--2---:R-:W-:Y:S05]  /*1fe10*/  @!P0 NANOSLEEP.SYNCS 0x989680 ;  /* 0x009896800000895d */ /* 0x004fea0003900000 */
[----:B------:R-:W2:Y:S02]  /*1fe20*/  @!P0 SYNCS.PHASECHK.TRANS64 P0, [R2+URZ+0x28c40], R3 ;  /* 0x028c4003020085a7 */ /* 0x000ea4000800007f */
[----:B--2---:R-:W-:Y:S05]  /*1fe30*/  @!P0 BRA `(.L_x_4957) ;  /* 0xfffffffc00f08947 */ /* 0x004fea000383ffff */
[----:B------:R-:W-:Y:S05]  /*1fe40*/  BRA `(.L_x_5081) ;  /* 0xffffffb800307947 */ /* 0x000fea000383ffff */
.L_x_4962:
[----:B0-----:R0:W2:Y:S02]  /*1fe50*/  SYNCS.PHASECHK.TRANS64.TRYWAIT P0, [R2+URZ+0x28c60], R3 ;  /* 0x028c6003020075a7 */ /* 0x0010a4000800017f */
[----:B--2---:R-:W-:Y:S05]  /*1fe60*/  @!P0 NANOSLEEP.SYNCS 0x989680 ;  /* 0x009896800000895d */ /* 0x004fea0003900000 */
[----:B------:R-:W2:Y:S02]  /*1fe70*/  @!P0 SYNCS.PHASECHK.TRANS64 P0, [R2+URZ+0x28c60], R3 ;  /* 0x028c6003020085a7 */ /* 0x000ea4000800007f */
[----:B--2---:R-:W-:Y:S05]  /*1fe80*/  @!P0 BRA `(.L_x_4962) ;  /* 0xfffffffc00f08947 */ /* 0x004fea000383ffff */
[----:B------:R-:W-:Y:S05]  /*1fe90*/  BRA `(.L_x_5082) ;  /* 0xffffffb800ac7947 */ /* 0x000fea000383ffff */
.L_x_4977:
[----:B-1----:R1:W2:Y:S02]  /*1fea0*/  SYNCS.PHASECHK.TRANS64.TRYWAIT P0, [R3+URZ+0x28c40], R2 ;  /* 0x028c4002030075a7 */ /* 0x0022a4000800017f */
[----:B--2---:R-:W-:Y:S05]  /*1feb0*/  @!P0 NANOSLEEP.SYNCS 0x989680 ;  /* 0x009896800000895d */ /* 0x004fea0003900000 */
[----:B------:R-:W2:Y:S02]  /*1fec0*/  @!P0 SYNCS.PHASECHK.TRANS64 P0, [R3+URZ+0x28c40], R2 ;  /* 0x028c4002030085a7 */ /* 0x000ea4000800007f */
[----:B--2---:R-:W-:Y:S05]  /*1fed0*/  @!P0 BRA `(.L_x_4977) ;  /* 0xfffffffc00f08947 */ /* 0x004fea000383ffff */
[----:B------:R-:W-:Y:S05]  /*1fee0*/  BRA `(.L_x_5083) ;  /* 0xffffffc4006c7947 */ /* 0x000fea000383ffff */
.L_x_4982:
[----:B--2---:R2:W3:Y:S02]  /*1fef0*/  SYNCS.PHASECHK.TRANS64.TRYWAIT P0, [R3+URZ+0x28c60], R2 ;  /* 0x028c6002030075a7 */ /* 0x0044e4000800017f */
[----:B---3--:R-:W-:Y:S05]  /*1ff00*/  @!P0 NANOSLEEP.SYNCS 0x989680 ;  /* 0x009896800000895d */ /* 0x008fea0003900000 */
[----:B------:R-:W3:Y:S02]  /*1ff10*/  @!P0 SYNCS.PHASECHK.TRANS64 P0, [R3+URZ+0x28c60], R2 ;  /* 0x028c6002030085a7 */ /* 0x000ee4000800007f */
[----:B---3--:R-:W-:Y:S05]  /*1ff20*/  @!P0 BRA `(.L_x_4982) ;  /* 0xfffffffc00f08947 */ /* 0x008fea000383ffff */
[----:B------:R-:W-:Y:S05]  /*1ff30*/  BRA `(.L_x_5084) ;  /* 0xffffffc400ec7947 */ /* 0x000fea000383ffff */
.L_x_4998:
        /* <DEDUP_REMOVED lines=9> */
.L_x_5086:
[----:B------:R-:W-:Y:S05]  /*1ffd0*/  BSYNC B0 ;  /* 0x0000000000007941 */ /* 0x000fea0003800000 */
.L_x_5085:
        /* <DEDUP_REMOVED lines=9> */
.L_x_5087:
        /* <DEDUP_REMOVED lines=26> */
.L_x_5088:
        /* <DEDUP_REMOVED lines=8> */
.L_x_5089:
        /* <DEDUP_REMOVED lines=8> */
.L_x_5090:
        /* <DEDUP_REMOVED lines=8> */
.L_x_5091:
        /* <DEDUP_REMOVED lines=8> */
.L_x_5092:
        /* <DEDUP_REMOVED lines=9> */
.L_x_5093:
[----:B------:R-:W-:Y:S01]  /*204a0*/  IMAD.MOV.U32 R9, RZ, RZ, R14 ;  /* 0x000000ffff097224 */ /* 0x000fe200078e000e */
[----:B------:R-:W-:Y:S06]  /*204b0*/  BRA `(.L_x_5094) ;  /* 0xffffffd0002c7947 */ /* 0x000fec000383ffff */
.L_x_5001:
        /* <DEDUP_REMOVED lines=8> */
.L_x_5096:
[----:B------:R-:W-:Y:S05]  /*20540*/  BSYNC B0 ;  /* 0x0000000000007941 */ /* 0x000fea0003800000 */
.L_x_5095:
        /* <DEDUP_REMOVED lines=10> */
.L_x_5097:
        /* <DEDUP_REMOVED lines=8> */
.L_x_5098:
        /* <DEDUP_REMOVED lines=8> */
.L_x_5099:
        /* <DEDUP_REMOVED lines=8> */
.L_x_5100:
        /* <DEDUP_REMOVED lines=9> */
.L_x_5101:
[----:B------:R-:W-:Y:S01]  /*20800*/  IMAD.MOV.U32 R9, RZ, RZ, R14 ;  /* 0x000000ffff097224 */ /* 0x000fe200078e000e */
[----:B------:R-:W-:Y:S06]  /*20810*/  BRA `(.L_x_5102) ;  /* 0xffffffd000007947 */ /* 0x000fec000383ffff */
.L_x_5003:
[----:B------:R-:W-:Y:S01]  /*20820*/  BSSY B0, `(.L_x_5103) ;  /* 0x0000006000007945 */ /* 0x000fe20003800000 */
[----:B------:R-:W-:Y:S01]  /*20830*/  PLOP3.LUT P6, PT, P6, PT, PT, 0x8, 0x0 ;  /* 0x000000000000781c */ /* 0x000fe200037ce170 */
[----:B------:R-:W-:-:S12]  /*20840*/  IMAD.MOV.U32 R15, RZ, RZ, -0x1 ;  /* 0xffffffffff0f7424 */ /* 0x000fd800078e00ff */
[----:B0-----:R-:W-:Y:S05]  /*20850*/  WARPSYNC.COLLECTIVE R15, `(.L_x_5104) ;  /* 0x000000000f087348 */ /* 0x001fea0003c00000 */
[----:B------:R-:W-:Y:S01]  /*20860*/  VOTE.ANY R14, PT, P6 ;  /* 0x00000000000e7806 */ /* 0x000fe200030e0100 */
[----:B0-----:R-:W-:Y:S06]  /*20870*/  ENDCOLLECTIVE ;  /* 0x000000000000791b */ /* 0x001fec0003800000 */
.L_x_5104:
[----:B------:R-:W-:Y:S05]  /*20880*/  BSYNC B0 ;  /* 0x0000000000007941 */ /* 0x000fea0003800000 */
.L_x_5103:
        /* <DEDUP_REMOVED lines=10> */
.L_x_5105:
[----:B------:R-:W-:Y:S02]  /*20930*/  IMAD.MOV.U32 R13, RZ, RZ, R6 ;  /* 0x000000ffff0d7224 */ /* 0x000fe400078e0006 */
[----:B------:R-:W-:-:S07]  /*20940*/  IMAD.MOV.U32 R4, RZ, RZ, R14 ;  /* 0x000000ffff047224 */ /* 0x000fce00078e000e */
[----:B------:R-:W-:Y:S05]  /*20950*/  WARPSYNC.COLLECTIVE R15, `(.L_x_5106) ;  /* 0x000000000f087348 */ /* 0x000fea0003c00000 */
[----:B------:R0:W1:Y:S02]  /*20960*/  SHFL.IDX P6, R14, R13, R12, R11 ;  /* 0x0000000c0d0e7389 */ /* 0x00006400000c000b */
[----:B01----:R-:W-:Y:S01]  /*20970*/  ENDCOLLECTIVE ;  /* 0x000000000000791b */ /* 0x003fe20003800000 */
.L_x_5106:
[----:B------:R-:W-:Y:S02]  /*20980*/  IMAD.MOV.U32 R6, RZ, RZ, R14 ;  /* 0x000000ffff067224 */ /* 0x000fe400078e000e */
[----:B------:R-:W-:-:S05]  /*20990*/  IMAD.IADD R10, R7, 0x1, R10 ;  /* 0x00000001070a7824 */ /* 0x000fca00078e020a */
[----:B------:R0:W-:Y:S01]  /*209a0*/  STL [R1+0xc], R10 ;  /* 0x00000c0a01007387 */ /* 0x0001e20000100800 */
[----:B------:R-:W-:Y:S05]  /*209b0*/  BRA `(.L_x_5107) ;  /* 0xffffffcc00e07947 */ /* 0x000fea000383ffff */
.L_x_5005:
[----:B------:R-:W-:Y:S01]  /*209c0*/  BSSY B0, `(.L_x_5108) ;  /* 0x0000008000007945 */ /* 0x000fe20003800000 */
[----:B------:R-:W-:Y:S02]  /*209d0*/  IMAD.MOV.U32 R13, RZ, RZ, R3 ;  /* 0x000000ffff0d7224 */ /* 0x000fe400078e0003 */
[----:B------:R-:W-:Y:S02]  /*209e0*/  IMAD.MOV.U32 R12, RZ, RZ, R7 ;  /* 0x000000ffff0c7224 */ /* 0x000fe400078e0007 */
[----:B------:R-:W-:Y:S02]  /*209f0*/  IMAD.MOV.U32 R11, RZ, RZ, 0x1f ;  /* 0x0000001fff0b7424 */ /* 0x000fe400078e00ff */
[----:B------:R-:W-:-:S07]  /*20a00*/  IMAD.MOV.U32 R15, RZ, RZ, -0x1 ;  /* 0xffffffffff0f7424 */ /* 0x000fce00078e00ff */
[----:B0-----:R-:W-:Y:S05]  /*20a10*/  WARPSYNC.COLLECTIVE R15, `(.L_x_5109) ;  /* 0x000000000f087348 */ /* 0x001fea0003c00000 */
[----:B------:R1:W2:Y:S02]  /*20a20*/  SHFL.IDX P6, R14, R13, R12, R11 ;  /* 0x0000000c0d0e7389 */ /* 0x0002a400000c000b */
[----:B012---:R-:W-:Y:S01]  /*20a30*/  ENDCOLLECTIVE ;  /* 0x000000000000791b */ /* 0x007fe20003800000 */
.L_x_5109:
[----:B------:R-:W-:Y:S05]  /*20a40*/  BSYNC B0 ;  /* 0x0000000000007941 */ /* 0x000fea0003800000 */
.L_x_5108:
[----:B------:R-:W-:Y:S01]  /*20a50*/  IMAD.MOV.U32 R8, RZ, RZ, R14 ;  /* 0x000000ffff087224 */ /* 0x000fe200078e000e */
[----:B------:R-:W-:Y:S06]  /*20a60*/  BRA `(.L_x_5004) ;  /* 0xffffffcc00cc7947 */ /* 0x000fec000383ffff */
.L_x_5011:
[----:B0-----:R0:W1:Y:S02]  /*20a70*/  SYNCS.PHASECHK.TRANS64.TRYWAIT P0, [R0+URZ+0x28c20], R3 ;  /* 0x028c2003000075a7 */ /* 0x001064000800017f */
[----:B-1----:R-:W-:Y:S05]  /*20a80*/  @!P0 NANOSLEEP.SYNCS 0x989680 ;  /* 0x009896800000895d */ /* 0x002fea0003900000 */
[----:B------:R-:W1:Y:S02]  /*20a90*/  @!P0 SYNCS.PHASECHK.TRANS64 P0, [R0+URZ+0x28c20], R3 ;  /* 0x028c2003000085a7 */ /* 0x000e64000800007f */
[----:B-1----:R-:W-:Y:S05]  /*20aa0*/  @!P0 BRA `(.L_x_5011) ;  /* 0xfffffffc00f08947 */ /* 0x002fea000383ffff */
[----:B------:R-:W-:Y:S05]  /*20ab0*/  BRA `(.L_x_5110) ;  /* 0xffffffd800687947 */ /* 0x000fea000383ffff */
.L_x_5012:
        /* <DEDUP_REMOVED lines=11> */
.L_x_5112:
[----:B------:R-:W-:Y:S05]  /*20b70*/  BSYNC B0 ;  /* 0x0000000000007941 */ /* 0x000fea0003800000 */
.L_x_5111:
[----:B------:R-:W-:Y:S05]  /*20b80*/  BRA `(.L_x_5113) ;  /* 0xffffffd800507947 */ /* 0x000fea000383ffff */
.L_x_5013:
[----:B------:R-:W-:Y:S01]  /*20b90*/  BSSY B0, `(.L_x_5114) ;  /* 0x0000006000007945 */ /* 0x000fe20003800000 */
[----:B------:R-:W-:-:S07]  /*20ba0*/  IMAD.MOV.U32 R15, RZ, RZ, -0x1 ;  /* 0xffffffffff0f7424 */ /* 0x000fce00078e00ff */
[----:B01----:R-:W-:Y:S05]  /*20bb0*/  WARPSYNC.COLLECTIVE R15, `(.L_x_5115) ;  /* 0x000000000f0c7348 */ /* 0x003fea0003c00000 */
[----:B------:R-:W-:Y:S02]  /*20bc0*/  ELECT P6, UR62, PT ;  /* 0x00000000003e782f */ /* 0x000fe400038c0000 */
[----:B------:R-:W-:Y:S01]  /*20bd0*/  MOV R14, UR62 ;  /* 0x0000003e000e7c02 */ /* 0x000fe20008000f00 */
[----:B01----:R-:W-:Y:S10]  /*20be0*/  ENDCOLLECTIVE ;  /* 0x000000000000791b */ /* 0x003ff40003800000 */
.L_x_5115:
[----:B------:R-:W-:Y:S05]  /*20bf0*/  BSYNC B0 ;  /* 0x0000000000007941 */ /* 0x000fea0003800000 */
.L_x_5114:
[----:B------:R-:W-:Y:S05]  /*20c00*/  BRA `(.L_x_5116) ;  /* 0xffffffd800447947 */ /* 0x000fea000383ffff */
.L_x_5015:
[----:B0-----:R0:W1:Y:S02]  /*20c10*/  SYNCS.PHASECHK.TRANS64.TRYWAIT P0, [R6+URZ], R5 ;  /* 0x00000005060075a7 */ /* 0x001064000800017f */
[----:B-1----:R-:W-:Y:S05]  /*20c20*/  @!P0 NANOSLEEP.SYNCS 0x989680 ;  /* 0x009896800000895d */ /* 0x002fea0003900000 */
[----:B------:R-:W1:Y:S02]  /*20c30*/  @!P0 SYNCS.PHASECHK.TRANS64 P0, [R6+URZ], R5 ;  /* 0x00000005060085a7 */ /* 0x000e64000800007f */
[----:B-1----:R-:W-:Y:S05]  /*20c40*/  @!P0 BRA `(.L_x_5015) ;  /* 0xfffffffc00f08947 */ /* 0x002fea000383ffff */
[----:B------:R-:W-:Y:S05]  /*20c50*/  BRA `(.L_x_5117) ;  /* 0xffffffd800807947 */ /* 0x000fea000383ffff */
.L_x_5016:
[----:B-1----:R1:W2:Y:S02]  /*20c60*/  SYNCS.PHASECHK.TRANS64.TRYWAIT P0, [R7+URZ], R2 ;  /* 0x00000002070075a7 */ /* 0x0022a4000800017f */
[----:B--2---:R-:W-:Y:S05]  /*20c70*/  @!P0 NANOSLEEP.SYNCS 0x989680 ;  /* 0x009896800000895d */ /* 0x004fea0003900000 */
[----:B------:R-:W2:Y:S02]  /*20c80*/  @!P0 SYNCS.PHASECHK.TRANS64 P0, [R7+URZ], R2 ;  /* 0x00000002070085a7 */ /* 0x000ea4000800007f */
[----:B--2---:R-:W-:Y:S05]  /*20c90*/  @!P0 BRA `(.L_x_5016) ;  /* 0xfffffffc00f08947 */ /* 0x004fea000383ffff */
[----:B------:R-:W-:Y:S05]  /*20ca0*/  BRA `(.L_x_5118) ;  /* 0xffffffd800747947 */ /* 0x000fea000383ffff */
.L_x_5018:
[----:B--2---:R2:W3:Y:S02]  /*20cb0*/  SYNCS.PHASECHK.TRANS64.TRYWAIT P0, [R4+URZ], R5 ;  /* 0x00000005040075a7 */ /* 0x0044e4000800017f */
[----:B---3--:R-:W-:Y:S05]  /*20cc0*/  @!P0 NANOSLEEP.SYNCS 0x989680 ;  /* 0x009896800000895d */ /* 0x008fea0003900000 */
[----:B------:R-:W3:Y:S02]  /*20cd0*/  @!P0 SYNCS.PHASECHK.TRANS64 P0, [R4+URZ], R5 ;  /* 0x00000005040085a7 */ /* 0x000ee4000800007f */
[----:B---3--:R-:W-:Y:S05]  /*20ce0*/  @!P0 BRA `(.L_x_5018) ;  /* 0xfffffffc00f08947 */ /* 0x008fea000383ffff */
[----:B------:R-:W-:Y:S05]  /*20cf0*/  BRA `(.L_x_5119) ;  /* 0xffffffd8007c7947 */ /* 0x000fea000383ffff */
.L_x_5120:
        /* <DEDUP_REMOVED lines=16> */
.L_x_5881:


//--------------------- .text._ZN7cutlass13device_kernelIN5flash11enable_sm90INS1_16FlashAttnFwdSm90INS1_25CollectiveMainloopFwdSm90ILi2EN4cute5tupleIJNS5_1CILi1EEES8_S8_EEENS6_IJNS7_ILi64EEESA_SA_EEELi512ENS_10bfloat16_tEfNS_4arch4Sm90ELb1ELb0ELb0ELb1ELb0ELb0ELb1ELb0ELb0ELb1ELb1ELb0EEENS1_21CollectiveEpilogueFwdINS6_IJSA_NS7_ILi512EEESA_EEES9_SC_SE_Li256ELb1ELb1ELb1ELb0EEENS1_36VarlenDynamicPersistentTileSchedulerILi64ELi64ELi256ELi128ELb1ELb1ELb1ELb1ELb1ELb1EEEEEEEEEvNT_6ParamsE --------------------------
	.section	.text._ZN7cutlass13device_kernelIN5flash11enable_sm90INS1_16FlashAttnFwdSm90INS1_25CollectiveMainloopFwdSm90ILi2EN4cute5tupleIJNS5_1CILi1EEES8_S8_EEENS6_IJNS7_ILi64EEESA_SA_EEELi512ENS_10bfloat16_tEfNS_4arch4Sm90ELb1ELb0ELb0ELb1ELb0ELb0ELb1ELb0ELb0ELb1ELb1ELb0EEENS1_21CollectiveEpilogueFwdINS6_IJSA_NS7_ILi512EEESA_EEES9_SC_SE_Li256ELb1ELb1ELb1ELb0EEENS1_36VarlenDynamicPersistentTileSchedulerILi64ELi64ELi256ELi128ELb1ELb1ELb1ELb1ELb1ELb1EEEEEEEEEvNT_6ParamsE,"ax",@progbits
	.align	128
.text._ZN7cutlass13device_kernelIN5flash11enable_sm90INS1_16FlashAttnFwdSm90INS1_25CollectiveMainloopFwdSm90ILi2EN4cute5tupleIJNS5_1CILi1EEES8_S8_EEENS6_IJNS7_ILi64EEESA_SA_EEELi512ENS_10bfloat16_tEfNS_4arch4Sm90ELb1ELb0ELb0ELb1ELb0ELb0ELb1ELb0ELb0ELb1ELb1ELb0EEENS1_21CollectiveEpilogueFwdINS6_IJSA_NS7_ILi512EEESA_EEES9_SC_SE_Li256ELb1ELb1ELb1ELb0EEENS1_36VarlenDynamicPersistentTileSchedulerILi64ELi64ELi256ELi128ELb1ELb1ELb1ELb1ELb1ELb1EEEEEEEEEvNT_6ParamsE:
        .type           _ZN7cutlass13device_kernelIN5flash11enable_sm90INS1_16FlashAttnFwdSm90INS1_25CollectiveMainloopFwdSm90ILi2EN4cute5tupleIJNS5_1CILi1EEES8_S8_EEENS6_IJNS7_ILi64EEESA_SA_EEELi512ENS_10bfloat16_tEfNS_4arch4Sm90ELb1ELb0ELb0ELb1ELb0ELb0ELb1ELb0ELb0ELb1ELb1ELb0EEENS1_21CollectiveEpilogueFwdINS6_IJSA_NS7_ILi512EEESA_EEES9_SC_SE_Li256ELb1ELb1ELb1ELb0EEENS1_36VarlenDynamicPersistentTileSchedulerILi64ELi64ELi256ELi128ELb1ELb1ELb1ELb1ELb1ELb1EEEEEEEEEvNT_6ParamsE,@function
        .size           _ZN7cutlass13device_kernelIN5flash11enable_sm90INS1_16FlashAttnFwdSm90INS1_25CollectiveMainloopFwdSm90ILi2EN4cute5tupleIJNS5_1CILi1EEES8_S8_EEENS6_IJNS7_ILi64EEESA_SA_EEELi512ENS_10bfloat16_tEfNS_4arch4Sm90ELb1ELb0ELb0ELb1ELb0ELb0ELb1ELb0ELb0ELb1ELb1ELb0EEENS1_21CollectiveEpilogueFwdINS6_IJSA_NS7_ILi512EEESA_EEES9_SC_SE_Li256ELb1ELb1ELb1ELb0EEENS1_36VarlenDynamicPersistentTileSchedulerILi64ELi64ELi256ELi128ELb1ELb1ELb1ELb1ELb1ELb1EEEEEEEEEvNT_6ParamsE,(.L_x_5882 - _ZN7cutlass13device_kernelIN5flash11enable_sm90INS1_16FlashAttnFwdSm90INS1_25CollectiveMainloopFwdSm90ILi2EN4cute5tupleIJNS5_1CILi1EEES8_S8_EEENS6_IJNS7_ILi64EEESA_SA_EEELi512ENS_10bfloat16_tEfNS_4arch4Sm90ELb1ELb0ELb0ELb1ELb0ELb0ELb1ELb0ELb0ELb1ELb1ELb0EEENS1_21CollectiveEpilogueFwdINS6_IJSA_NS7_ILi512EEESA_EEES9_SC_SE_Li256ELb1ELb1ELb1ELb0EEENS1_36VarlenDynamicPersistentTileSchedulerILi64ELi64ELi256ELi128ELb1ELb1ELb1ELb1ELb1ELb1EEEEEEEEEvNT_6ParamsE)
        .other          _ZN7cutlass13device_kernelIN5flash11enable_sm90INS1_16FlashAttnFwdSm90INS1_25CollectiveMainloopFwdSm90ILi2EN4cute5tupleIJNS5_1CILi1EEES8_S8_EEENS6_IJNS7_ILi64EEESA_SA_EEELi512ENS_10bfloat16_tEfNS_4arch4Sm90ELb1ELb0ELb0ELb1ELb0ELb0ELb1ELb0ELb0ELb1ELb1ELb0EEENS1_21CollectiveEpilogueFwdINS6_IJSA_NS7_ILi512EEESA_EEES9_SC_SE_Li256ELb1ELb1ELb1ELb0EEENS1_36VarlenDynamicPersistentTileSchedulerILi64ELi64ELi256ELi128ELb1ELb1ELb1ELb1ELb1ELb1EEEEEEEEEvNT_6ParamsE,@"STO_CUDA_ENTRY STV_DEFAULT"
_ZN7cutlass13device_kernelIN5flash11enable_sm90INS1_16FlashAttnFwdSm90INS1_25CollectiveMainloopFwdSm90ILi2EN4cute5tupleIJNS5_1CILi1EEES8_S8_EEENS6_IJNS7_ILi64EEESA_SA_EEELi512ENS_10bfloat16_tEfNS_4arch4Sm90ELb1ELb0ELb0ELb1ELb0ELb0ELb1ELb0ELb0ELb1ELb1ELb0EEENS1_21CollectiveEpilogueFwdINS6_IJSA_NS7_ILi512EEESA_EEES9_SC_SE_Li256ELb1ELb1ELb1ELb0EEENS1_36VarlenDynamicPersistentTileSchedulerILi64ELi64ELi256ELi128ELb1ELb1ELb1ELb1ELb1ELb1EEEEEEEEEvNT_6ParamsE:
        /* <DEDUP_REMOVED lines=18> */
.L_x_5122:
[----:B------:R-:W-:Y:S05]  /*0120*/  BSYNC B0 ;  /* 0x0000000000007941 */ /* 0x000fea0003800000 */
.L_x_5121:
        /* <DEDUP_REMOVED lines=39> */
.L_x_5123:
        /* <DEDUP_REMOVED lines=22> */
.L_x_5124:
        /* <DEDUP_REMOVED lines=18> */
.L_x_5125:
        /* <DEDUP_REMOVED lines=22> */
.L_x_5126:
        /* <DEDUP_REMOVED lines=22> */
.L_x_5127:
[----:B------:R-:W-:Y:S01]  /*08e0*/  PLOP3.LUT P0, PT, PT, PT, UP0, 0x80, 0x0 ;  /* 0x000000000000781c */ /* 0x000fe20003f0f008 */
[----:B------:R-:W-:Y:S01]  /*08f0*/  UMOV UR36, 0x1 ;  /* 0x0000000100247882 */ /* 0x000fe20000000000 */
[----:B------:R-:W-:Y:S01]  /*0900*/  NOP ;  /* 0x0000000000007918 */ /* 0x000fe20000000000 */
[----:B------:R-:W-:Y:S01]  /*0910*/  USEL UR36, UR36, 0x2, !UP0 ;  /* 0x0000000224247887 */ /* 0x000fe2000c000000 */
[----:B------:R-:W-:Y:S01]  /*0920*/  ULDC.64 UR38, c[0x0][0x208] ;  /* 0x0000820000267ab9 */ /* 0x000fe20000000a00 */
[----:B0123--:R-:W-:Y:S08]  /*0930*/  BAR.SYNC.DEFER_BLOCKING 0x0 ;  /* 0x0000000000007b1d */ /* 0x00fff00000010000 */
[----:B------:R-:W-:Y:S05]  /*0940*/  @!P0 BRA `(.L_x_5128) ;  /* 0x0000011400ac8947 */ /* 0x000fea0003800000 */
.L_x_5129:
        /* <DEDUP_REMOVED lines=25> */
[----:B------:R-:W-:-:S03]  /*0ae0*/  UMOV UR40, URZ ;  /* 0x0000003f00287c82 */ /* 0x000fc60008000000 */
        /* <DEDUP_REMOVED lines=8> */
[----:B------:R-:W-:Y:S01]  /*0b70*/  LEA.HI R0, R0, R7, RZ, 0x1 ;  /* 0x0000000700007211 */ /* 0x000fe200078f08ff */
[----:B------:R-:W-:Y:S01]  /*0b80*/  IMAD.IADD R3, R6, 0x1, -R3 ;  /* 0x0000000106037824 */ /* 0x000fe200078e0a03 */
[----:B------:R-:W-:Y:S01]  /*0b90*/  LOP3.LUT R13, R8, 0xfffffff8, RZ, 0xc0, !PT ;  /* 0xfffffff8080d7812 */ /* 0x000fe200078ec0ff */
[C---:B------:R-:W-:Y:S01]  /*0ba0*/  IMAD.IADD R15, R6.reuse, 0x1, -R15 ;  /* 0x00000001060f7824 */ /* 0x040fe200078e0a0f */
[----:B------:R-:W-:Y:S02]  /*0bb0*/  LOP3.LUT R11, R5, 0xffffff80, RZ, 0xc0, !PT ;  /* 0xffffff80050b7812 */ /* 0x000fe400078ec0ff */
[--C-:B------:R-:W-:Y:S01]  /*0bc0*/  SHF.R.S32.HI R4, RZ, 0x5, R2.reuse ;  /* 0x00000005ff047819 */ /* 0x100fe20000011402 */
[C---:B------:R-:W-:Y:S01]  /*0bd0*/  IMAD.IADD R13, R6.reuse, 0x1, -R13 ;  /* 0x00000001060d7824 */ /* 0x040fe200078e0a0d */
[----:B------:R-:W-:Y:S01]  /*0be0*/  SHF.R.S32.HI R9, RZ, 0x1f, R2 ;  /* 0x0000001fff097819 */ /* 0x000fe20000011402 */
[----:B------:R-:W-:Y:S01]  /*0bf0*/  IMAD.IADD R11, R6, 0x1, -R11 ;  /* 0x00000001060b7824 */ /* 0x000fe200078e0a0b */
[----:B------:R-:W-:-:S02]  /*0c00*/  LOP3.LUT R0, R0, 0x1ffffffe, RZ, 0xc0, !PT ;  /* 0x1ffffffe00007812 */ /* 0x000fc400078ec0ff */
[----:B------:R-:W-:Y:S02]  /*0c10*/  SHF.R.S32.HI R2, RZ, 0x1f, R3 ;  /* 0x0000001fff027819 */ /* 0x000fe40000011403 */
[----:B------:R-:W-:Y:S01]  /*0c20*/  LEA.HI R9, R9, R4, RZ, 0x2 ;  /* 0x0000000409097211 */ /* 0x000fe200078f10ff */
[----:B------:R-:W-:Y:S01]  /*0c30*/  IMAD.IADD R0, R7, 0x1, -R0 ;  /* 0x0000000107007824 */ /* 0x000fe200078e0a00 */
[----:B------:R-:W-:Y:S02]  /*0c40*/  LEA.HI R6, R15, R15, RZ, 0x1 ;  /* 0x0000000f0f067211 */ /* 0x000fe400078f08ff */
[----:B------:R-:W-:Y:S01]  /*0c50*/  LEA.HI R7, R2, R3, RZ, 0x3 ;  /* 0x0000000302077211 */ /* 0x000fe200078f18ff */
[----:B------:R-:W-:Y:S01]  /*0c60*/  IMAD.SHL.U32 R0, R0, 0x8, RZ ;  /* 0x0000000800007824 */ /* 0x000fe200078e00ff */
[----:B------:R-:W-:Y:S02]  /*0c70*/  SHF.R.S32.HI R230, RZ, 0x7, R5 ;  /* 0x00000007ffe67819 */ /* 0x000fe40000011405 */
[----:B------:R-:W-:-:S02]  /*0c80*/  LOP3.LUT R9, R9, 0x3ffffc, RZ, 0xc0, !PT ;  /* 0x003ffffc09097812 */ /* 0x000fc400078ec0ff */
[----:B------:R-:W-:Y:S01]  /*0c90*/  LOP3.LUT R6, R6, 0x1ffffffe, RZ, 0xc0, !PT ;  /* 0x1ffffffe06067812 */ /* 0x000fe200078ec0ff */
[----:B------:R-:W-:Y:S01]  /*0ca0*/  IMAD R10, R230, 0x100, R3 ;  /* 0x00000100e60a7824 */ /* 0x000fe200078e0203 */
[----:B------:R-:W-:Y:S01]  /*0cb0*/  SHF.R.S32.HI R2, RZ, 0x1f, R11 ;  /* 0x0000001fff027819 */ /* 0x000fe2000001140b */
[----:B------:R-:W-:Y:S01]  /*0cc0*/  IMAD.IADD R9, R4, 0x1, -R9 ;  /* 0x0000000104097824 */ /* 0x000fe200078e0a09 */
[C---:B------:R-:W-:Y:S01]  /*0cd0*/  LOP3.LUT R8, R7.reuse, 0xfffffff8, RZ, 0xc0, !PT ;  /* 0xfffffff807087812 */ /* 0x040fe200078ec0ff */
[----:B------:R-:W-:Y:S01]  /*0ce0*/  IMAD.SHL.U32 R7, R7, 0x40, RZ ;  /* 0x0000004007077824 */ /* 0x000fe200078e00ff */
[----:B------:R-:W-:Y:S01]  /*0cf0*/  LEA.HI R5, R5, R230, RZ, 0x1 ;  /* 0x000000e605057211 */ /* 0x000fe200078f08ff */
[----:B------:R-:W-:Y:S01]  /*0d00*/  IMAD.IADD R15, R15, 0x1, -R6 ;  /* 0x000000010f0f7824 */ /* 0x000fe200078e0a06 */
[CC--:B------:R-:W-:Y:S01]  /*0d10*/  LEA.HI R6, R2.reuse, R11.reuse, RZ, 0x2 ;  /* 0x0000000b02067211 */ /* 0x0c0fe200078f10ff */
[----:B------:R-:W-:Y:S01]  /*0d20*/  IMAD.IADD R8, R3, 0x1, -R8 ;  /* 0x0000000103087824 */ /* 0x000fe200078e0a08 */
[----:B------:R-:W-:Y:S01]  /*0d30*/  LEA.HI R3, R2, R11, RZ, 0x5 ;  /* 0x0000000b02037211 */ /* 0x000fe200078f28ff */
[----:B------:R-:W-:Y:S01]  /*0d40*/  IMAD R17, R9, 0x10, R10 ;  /* 0x0000001009117824 */ /* 0x000fe200078e020a */
[----:B------:R-:W-:-:S02]  /*0d50*/  LOP3.LUT R9, R7, 0x7ffffe00, RZ, 0xc0, !PT ;  /* 0x7ffffe0007097812 */ /* 0x000fc400078ec0ff */
[----:B------:R-:W-:Y:S02]  /*0d60*/  LOP3.LUT R10, R6, 0x7ffffffc, RZ, 0xc0, !PT ;  /* 0x7ffffffc060a7812 */ /* 0x000fe400078ec0ff */
[--C-:B------:R-:W-:Y:S01]  /*0d70*/  SHF.R.S32.HI R2, RZ, 0x2, R6.reuse ;  /* 0x00000002ff027819 */ /* 0x100fe20000011406 */
[----:B------:R-:W-:Y:S01]  /*0d80*/  IMAD R4, R4, 0x400, R9 ;  /* 0x0000040004047824 */ /* 0x000fe200078e0209 */
[----:B------:R-:W-:Y:S01]  /*0d90*/  SHF.R.S32.HI R7, RZ, 0x1f, R6 ;  /* 0x0000001fff077819 */ /* 0x000fe20000011406 */
[----:B------:R-:W-:Y:S01]  /*0da0*/  IMAD.SHL.U32 R6, R8, 0x40, RZ ;  /* 0x0000004008067824 */ /* 0x000fe200078e00ff */
[----:B------:R-:W-:Y:S01]  /*0db0*/  LOP3.LUT R5, R5, 0xfffffe, RZ, 0xc0, !PT ;  /* 0x00fffffe05057812 */ /* 0x000fe200078ec0ff */
[----:B------:R-:W-:Y:S01]  /*0dc0*/  IMAD.IADD R10, R11, 0x1, -R10 ;  /* 0x000000010b0a7824 */ /* 0x000fe200078e0a0a */
[----:B------:R-:W-:Y:S02]  /*0dd0*/  LEA.HI R7, R7, R2, RZ, 0x3 ;  /* 0x0000000207077211 */ /* 0x000fe400078f18ff */
[----:B------:R-:W-:Y:S01]  /*0de0*/  LOP3.LUT R9, R6, 0x1c0, RZ, 0xc0, !PT ;  /* 0x000001c006097812 */ /* 0x000fe200078ec0ff */
[----:B------:R-:W-:Y:S01]  /*0df0*/  IMAD.IADD R5, R230, 0x1, -R5 ;  /* 0x00000001e6057824 */ /* 0x000fe200078e0a05 */
[----:B------:R-:W-:Y:S01]  /*0e00*/  LOP3.LUT R7, R7, 0xfffffff8, RZ, 0xc0, !PT ;  /* 0xfffffff807077812 */ /* 0x000fe200078ec0ff */
[--C-:B------:R-:W-:Y:S01]  /*0e10*/  IMAD.U32 R6, R17, 0x40, R0.reuse ;  /* 0x0000004011067824 */ /* 0x100fe200078e0000 */
[----:B------:R-:W-:Y:S01]  /*0e20*/  LOP3.LUT R0, R9, 0x8, R0, 0xf8, !PT ;  /* 0x0000000809007812 */ /* 0x000fe200078ef800 */
[----:B------:R-:W-:Y:S01]  /*0e30*/  IMAD.SHL.U32 R11, R5, 0x100, RZ ;  /* 0x00000100050b7824 */ /* 0x000fe200078e00ff */
[----:B------:R-:W-:Y:S01]  /*0e40*/  SHF.R.U32.HI R9, RZ, 0x3, R9 ;  /* 0x00000003ff097819 */ /* 0x000fe20000011609 */
[----:B------:R-:W-:Y:S01]  /*0e50*/  IMAD.SHL.U32 R189, R10, 0x2, RZ ;  /* 0x000000020abd7824 */ /* 0x000fe200078e00ff */
[----:B------:R0:W-:Y:S01]  /*0e60*/  STL [R1+0x6c], R6 ;  /* 0x00006c0601007387 */ /* 0x0001e20000100800 */
[----:B------:R-:W-:Y:S01]  /*0e70*/  R2P PR, R8, 0x6 ;  /* 0x0000000608007804 */ /* 0x000fe20000000000 */
[----:B------:R-:W-:Y:S01]  /*0e80*/  IMAD.SHL.U32 R17, R13, 0x8, RZ ;  /* 0x000000080d117824 */ /* 0x000fe200078e00ff */
[----:B------:R-:W-:Y:S01]  /*0e90*/  LOP3.LUT R9, R0, R9, RZ, 0x3c, !PT ;  /* 0x0000000900097212 */ /* 0x000fe200078e3cff */
[----:B------:R1:W-:Y:S01]  /*0ea0*/  STL [R1+0x68], R11 ;  /* 0x0000680b01007387 */ /* 0x0003e20000100800 */
[----:B------:R-:W-:Y:S01]  /*0eb0*/  IMAD.IADD R22, R189, 0x1, R11 ;  /* 0x00000001bd167824 */ /* 0x000fe200078e020b */
[----:B------:R-:W-:Y:S01]  /*0ec0*/  SHF.R.S32.HI R3, RZ, 0x5, R3 ;  /* 0x00000005ff037819 */ /* 0x000fe20000011403 */
[----:B------:R-:W-:Y:S01]  /*0ed0*/  IMAD.IADD R18, R2, 0x1, -R7 ;  /* 0x0000000102127824 */ /* 0x000fe200078e0a07 */
[----:B------:R-:W-:Y:S01]  /*0ee0*/  SEL R185, R185, 0xffffffc0, !P2 ;  /* 0xffffffc0b9b97807 */ /* 0x000fe20005000000 */
[----:B------:R-:W-:Y:S01]  /*0ef0*/  IMAD.IADD R9, R4, 0x1, R9 ;  /* 0x0000000104097824 */ /* 0x000fe200078e0209 */
[----:B------:R-:W-:Y:S01]  /*0f00*/  SHF.R.S32.HI R0, RZ, 0x1f, R22 ;  /* 0x0000001fff007819 */ /* 0x000fe20000011416 */
[----:B------:R-:W-:-:S02]  /*0f10*/  VIADD R194, R17, 0x40 ;  /* 0x0000004011c27836 */ /* 0x000fc40000000000 */
[C---:B------:R-:W-:Y:S02]  /*0f20*/  VIADD R227, R22.reuse, 0x8 ;  /* 0x0000000816e37836 */ /* 0x040fe40000000000 */
[C---:B------:R-:W-:Y:S02]  /*0f30*/  VIADD R226, R22.reuse, 0x10 ;  /* 0x0000001016e27836 */ /* 0x040fe40000000000 */
[C---:B------:R-:W-:Y:S01]  /*0f40*/  VIADD R224, R22.reuse, 0x20 ;  /* 0x0000002016e07836 */ /* 0x040fe20000000000 */
[----:B------:R-:W-:Y:S01]  /*0f50*/  SHF.R.S32.HI R0, RZ, 0x1f, R227 ;  /* 0x0000001fff007819 */ /* 0x000fe200000114e3 */
[----:B------:R-:W-:Y:S02]  /*0f60*/  IMAD R23, R9, 0x2, R16 ;  /* 0x0000000209177824 */ /* 0x000fe400078e0210 */
[C---:B------:R-:W-:Y:S01]  /*0f70*/  VIADD R225, R22.reuse, 0x18 ;  /* 0x0000001816e17836 */ /* 0x040fe20000000000 */
[----:B------:R-:W-:Y:S01]  /*0f80*/  SHF.R.S32.HI R0, RZ, 0x1f, R224 ;  /* 0x0000001fff007819 */ /* 0x000fe200000114e0 */
[----:B------:R-:W-:-:S02]  /*0f90*/  VIADD R223, R22, 0x28 ;  /* 0x0000002816df7836 */ /* 0x000fc40000000000 */
        /* <DEDUP_REMOVED lines=61> */
[----:B0-----:R-:W-:-:S02]  /*1370*/  IMAD.MOV.U32 R6, RZ, RZ, R14 ;  /* 0x000000ffff067224 */ /* 0x001fc400078e000e */
[----:B------:R-:W-:Y:S02]  /*1380*/  IMAD.MOV.U32 R2, RZ, RZ, RZ ;  /* 0x000000ffff027224 */ /* 0x000fe400078e00ff */
[----:B------:R-:W-:Y:S02]  /*1390*/  VIADD R193, R17, 0x80 ;  /* 0x0000008011c17836 */ /* 0x000fe40000000000 */
[----:B------:R-:W-:Y:S02]  /*13a0*/  IMAD R190, R15, 0x8, R18 ;  /* 0x000000080fbe7824 */ /* 0x000fe400078e0212 */
[----:B-1----:R-:W-:-:S07]  /*13b0*/  IMAD.IADD R185, R185, 0x1, R184 ;  /* 0x00000001b9b97824 */ /* 0x002fce00078e02b8 */
.L_x_5185:
[----:B------:R-:W-:Y:S01]  /*13c0*/  ULDC.64 UR6, c[0x0][0xd88] ;  /* 0x0003620000067ab9 */ /* 0x000fe20000000a00 */
[----:B------:R-:W-:Y:S01]  /*13d0*/  ULDC.64 UR8, c[0x0][0xb10] ;  /* 0x0002c40000087ab9 */ /* 0x000fe20000000a00 */
[----:B------:R-:W-:Y:S01]  /*13e0*/  UIMAD.WIDE UR6, UR5, 0x4, UR6 ;  /* 0x00000004050678a5 */ /* 0x000fe2000f8e0206 */
[----:B0-----:R-:W0:Y:S05]  /*13f0*/  LDC R188, c[0x0][0x288] ;  /* 0x0000a200ffbc7b82 */ /* 0x001e2a0000000800 */
[----:B-1234-:R-:W-:Y:S02]  /*1400*/  IMAD.U32 R8, RZ, RZ, UR6 ;  /* 0x00000006ff087e24 */ /* 0x01efe4000f8e00ff */
[----:B------:R-:W-:Y:S01]  /*1410*/  IMAD.U32 R9, RZ, RZ, UR7 ;  /* 0x00000007ff097e24 */ /* 0x000fe2000f8e00ff */
[----:B------:R-:W-:Y:S01]  /*1420*/  ULDC.64 UR6, c[0x0][0xb20] ;  /* 0x0002c80000067ab9 */ /* 0x000fe20000000a00 */
[----:B-----5:R-:W1:Y:S03]  /*1430*/  LDC.64 R12, c[0x0][0x418] ;  /* 0x00010600ff0c7b82 */ /* 0x020e660000000a00 */
[----:B------:R-:W2:Y:S01]  /*1440*/  LDG.E R191, desc[UR38][R8.64] ;  /* 0x0000002608bf7981 */ /* 0x000ea2000c1e1900 */
[----:B------:R-:W-:Y:S01]  /*1450*/  ISETP.NE.U32.AND P1, PT, RZ, UR6, PT ;  /* 0x00000006ff007c0c */ /* 0x000fe2000bf25070 */
[----:B------:R-:W-:Y:S01]  /*1460*/  IMAD.MOV.U32 R10, RZ, RZ, RZ ;  /* 0x000000ffff0a7224 */ /* 0x000fe200078e00ff */
[----:B------:R-:W-:-:S02]  /*1470*/  ISETP.NE.U32.AND P0, PT, RZ, UR8, PT ;  /* 0x00000008ff007c0c */ /* 0x000fc4000bf05070 */
[----:B------:R-:W-:Y:S01]  /*1480*/  ISETP.NE.AND.EX P1, PT, RZ, UR7, PT, P1 ;  /* 0x00000007ff007c0c */ /* 0x000fe2000bf25310 */
[----:B------:R-:W3:Y:S01]  /*1490*/  LDC R3, c[0x0][0x424] ;  /* 0x00010900ff037b82 */ /* 0x000ee20000000800 */
[----:B------:R-:W-:-:S07]  /*14a0*/  ISETP.NE.AND.EX P0, PT, RZ, UR9, PT, P0 ;  /* 0x00000009ff007c0c */ /* 0x000fce000bf05300 */
[----:B------:R-:W4:Y:S01]  /*14b0*/  LDC R14, c[0x0][0x2f0] ;  /* 0x0000bc00ff0e7b82 */ /* 0x000f220000000800 */
[----:B--2---:R-:W-:-:S03]  /*14c0*/  SHF.R.S32.HI R196, RZ, 0x1f, R191 ;  /* 0x0000001fffc47819 */ /* 0x004fc600000114bf */
[----:B------:R-:W-:-:S04]  /*14d0*/  @P1 LEA R4, P2, R191, UR6, 0x2 ;  /* 0x00000006bf041c11 */ /* 0x000fc8000f8410ff */
[C---:B------:R-:W-:Y:S02]  /*14e0*/  @P1 LEA.HI.X R5, R191.reuse, UR7, R196, 0x2, P2 ;  /* 0x00000007bf051c11 */ /* 0x040fe400090f14c4 */
[----:B------:R-:W-:-:S03]  /*14f0*/  @P0 LEA R8, P2, R191, UR8, 0x2 ;  /* 0x00000008bf080c11 */ /* 0x000fc6000f8410ff */
[----:B------:R2:W5:Y:S01]  /*1500*/  @P1 LDG.E R10, desc[UR38][R4.64] ;  /* 0x00000026040a1981 */ /* 0x000562000c1e1900 */
[----:B------:R-:W-:Y:S01]  /*1510*/  @P0 LEA.HI.X R9, R191, UR9, R196, 0x2, P2 ;  /* 0x00000009bf090c11 */ /* 0x000fe200090f14c4 */
[----:B------:R-:W-:-:S04]  /*1520*/  ULDC.64 UR8, c[0x0][0xb18] ;  /* 0x0002c60000087ab9 */ /* 0x000fc80000000a00 */
[----:B0-----:R2:W5:Y:S01]  /*1530*/  @P0 LDG.E R188, desc[UR38][R8.64] ;  /* 0x0000002608bc0981 */ /* 0x001562000c1e1900 */
[----:B-1----:R-:W-:Y:S02]  /*1540*/  ISETP.NE.U32.AND P1, PT, R12, RZ, PT ;  /* 0x000000ff0c00720c */ /* 0x002fe40003f25070 */
[----:B------:R-:W-:Y:S02]  /*1550*/  ISETP.NE.U32.AND P2, PT, RZ, UR8, PT ;  /* 0x00000008ff007c0c */ /* 0x000fe4000bf45070 */
[C---:B------:R-:W-:Y:S02]  /*1560*/  LOP3.LUT R0, R6.reuse, 0xff000000, RZ, 0xc0, !PT ;  /* 0xff00000006007812 */ /* 0x040fe400078ec0ff */
[----:B------:R-:W-:Y:S02]  /*1570*/  ISETP.NE.AND.EX P1, PT, R13, RZ, PT, P1 ;  /* 0x000000ff0d00720c */ /* 0x000fe40003f25310 */
[----:B------:R-:W-:Y:S02]  /*1580*/  ISETP.NE.AND.EX P2, PT, RZ, UR9, PT, P2 ;  /* 0x00000009ff007c0c */ /* 0x000fe4000bf45320 */
[----:B------:R-:W-:-:S02]  /*1590*/  LOP3.LUT R192, R6, 0xffff, RZ, 0xc0, !PT ;  /* 0x0000ffff06c07812 */ /* 0x000fc400078ec0ff */
[----:B------:R-:W-:Y:S02]  /*15a0*/  LOP3.LUT R195, R6, 0xff0000, RZ, 0xc0, !PT ;  /* 0x00ff000006c37812 */ /* 0x000fe400078ec0ff */
[----:B------:R-:W-:Y:S02]  /*15b0*/  SHF.R.U32.HI R0, RZ, 0x8, R0 ;  /* 0x00000008ff007819 */ /* 0x000fe40000011600 */
[----:B---3--:R-:W-:Y:S01]  /*15c0*/  SEL R3, R3, 0x1, P1 ;  /* 0x0000000103037807 */ /* 0x008fe20000800000 */
[----:B--2-4-:R-:W-:Y:S06]  /*15d0*/  @P0 BRA `(.L_x_5130) ;  /* 0x0000000000240947 */ /* 0x014fec0003800000 */
        /* <DEDUP_REMOVED lines=9> */
.L_x_5130:
[----:B------:R-:W-:Y:S01]  /*1670*/  LEA.HI R195, R195, R0, RZ, 0x10 ;  /* 0x00000000c3c37211 */ /* 0x000fe200078f80ff */
[----:B------:R-:W-:Y:S01]  /*1680*/  IMAD R187, R3, R14, RZ ;  /* 0x0000000e03bb7224 */ /* 0x000fe200078e02ff */
[----:B------:R-:W-:Y:S06]  /*1690*/  @!P2 BRA `(.L_x_5131) ;  /* 0x000000000010a947 */ /* 0x000fec0003800000 */
[----:B------:R-:W-:-:S04]  /*16a0*/  LEA R4, P0, R191, UR8, 0x2 ;  /* 0x00000008bf047c11 */ /* 0x000fc8000f8010ff */
[----:B------:R-:W-:-:S05]  /*16b0*/  LEA.HI.X R5, R191, UR9, R196, 0x2, P0 ;  /* 0x00000009bf057c11 */ /* 0x000fca00080f14c4 */
[----:B------:R0:W5:Y:S01]  /*16c0*/  LDG.E R187, desc[UR38][R4.64] ;  /* 0x0000002604bb7981 */ /* 0x000162000c1e1900 */
[----:B------:R-:W-:Y:S05]  /*16d0*/  BRA `(.L_x_5132) ;  /* 0x0000000000247947 */ /* 0x000fea0003800000 */
.L_x_5131:
[----:B------:R-:W-:Y:S02]  /*16e0*/  ULDC.64 UR6, c[0x0][0xb00] ;  /* 0x0002c00000067ab9 */ /* 0x000fe40000000a00 */
[----:B------:R-:W-:-:S04]  /*16f0*/  ISETP.NE.U32.AND P0, PT, RZ, UR6, PT ;  /* 0x00000006ff007c0c */ /* 0x000fc8000bf05070 */
[----:B------:R-:W-:-:S13]  /*1700*/  ISETP.NE.AND.EX P0, PT, RZ, UR7, PT, P0 ;  /* 0x00000007ff007c0c */ /* 0x000fda000bf05300 */
[----:B------:R-:W-:Y:S05]  /*1710*/  @!P0 BRA `(.L_x_5132) ;  /* 0x0000000000148947 */ /* 0x000fea0003800000 */
[----:B------:R-:W0:Y:S02]  /*1720*/  LDC.64 R4, c[0x0][0xb00] ;  /* 0x0002c000ff047b82 */ /* 0x000e240000000a00 */
[----:B0-----:R-:W-:-:S05]  /*1730*/  IMAD.WIDE R4, R191, 0x4, R4 ;  /* 0x00000004bf047825 */ /* 0x001fca00078e0204 */
[----:B------:R-:W2:Y:S04]  /*1740*/  LDG.E R187, desc[UR38][R4.64] ;  /* 0x0000002604bb7981 */ /* 0x000ea8000c1e1900 */
[----:B------:R-:W2:Y:S02]  /*1750*/  LDG.E R0, desc[UR38][R4.64+0x4] ;  /* 0x0000042604007981 */ /* 0x000ea4000c1e1900 */
[----:B--2---:R-:W-:-:S07]  /*1760*/  IMAD.IADD R187, R0, 0x1, -R187 ;  /* 0x0000000100bb7824 */ /* 0x004fce00078e0abb */
.L_x_5132:
[----:B------:R-:W-:Y:S01]  /*1770*/  UISETP.NE.AND UP0, UPT, UR41, 0x1, UPT ;  /* 0x000000012900788c */ /* 0x000fe2000bf05270 */
[----:B-----5:R-:W-:Y:S01]  /*1780*/  IMAD.IADD R187, R187, 0x1, -R10 ;  /* 0x00000001bbbb7824 */ /* 0x020fe200078e0a0a */
[----:B------:R-:W-:-:S03]  /*1790*/  USHF.L.U32 UR42, UR4, 0x6, URZ ;  /* 0x00000006042a7899 */ /* 0x000fc6000800063f */
[----:B------:R-:W-:Y:S01]  /*17a0*/  VIADD R0, R187, 0x3f ;  /* 0x0000003fbb007836 */ /* 0x000fe20000000000 */
[----:B------:R-:W-:-:S04]  /*17b0*/  PLOP3.LUT P0, PT, PT, PT, UP0, 0x80, 0x0 ;  /* 0x000000000000781c */ /* 0x000fc80003f0f008 */
[----:B------:R-:W-:-:S04]  /*17c0*/  SHF.R.S32.HI R3, RZ, 0x1f, R0 ;  /* 0x0000001fff037819 */ /* 0x000fc80000011400 */
[----:B------:R-:W-:-:S04]  /*17d0*/  LEA.HI R3, R3, R0, RZ, 0x6 ;  /* 0x0000000003037211 */ /* 0x000fc800078f30ff */
[----:B------:R-:W-:Y:S01]  /*17e0*/  SHF.R.S32.HI R6, RZ, 0x6, R3 ;  /* 0x00000006ff067819 */ /* 0x000fe20000011403 */
[----:B------:R-:W-:Y:S06]  /*17f0*/  @!P0 BRA `(.L_x_5133) ;  /* 0x0000001c00d88947 */ /* 0x000fec0003800000 */
[----:B------:R-:W1:Y:S01]  /*1800*/  LDC R0, c[0x0][0x448] ;  /* 0x00011200ff007b82 */ /* 0x000e620000000800 */
[----:B------:R-:W-:Y:S01]  /*1810*/  UIADD3 UR4, UR42, 0x3f, URZ ;  /* 0x0000003f2a047890 */ /* 0x000fe2000fffe03f */
[----:B------:R-:W-:Y:S02]  /*1820*/  IADD3 R187, R187, 0x40, -R188 ;  /* 0x00000040bbbb7810 */ /* 0x000fe40007ffe8bc */
[----:B------:R-:W-:Y:S02]  /*1830*/  LOP3.LUT R8, R195, 0xff, RZ, 0xc0, !PT ;  /* 0x000000ffc3087812 */ /* 0x000fe400078ec0ff */
[----:B-1----:R-:W-:Y:S01]  /*1840*/  ISETP.NE.AND P0, PT, R0, 0x1, PT ;  /* 0x000000010000780c */ /* 0x002fe20003f05270 */
[----:B------:R-:W-:-:S12]  /*1850*/  IMAD.U32 R0, RZ, RZ, UR4 ;  /* 0x00000004ff007e24 */ /* 0x000fd8000f8e00ff */
[----:B------:R-:W1:Y:S08]  /*1860*/  @P0 LDC R3, c[0x0][0x44c] ;  /* 0x00011300ff030b82 */ /* 0x000e700000000800 */
[----:B0-----:R-:W0:Y:S01]  /*1870*/  @P0 LDC R4, c[0x0][0x450] ;  /* 0x00011400ff040b82 */ /* 0x001e220000000800 */
[----:B-1----:R-:W-:-:S05]  /*1880*/  @P0 IMAD.HI.U32 R3, R3, UR4, RZ ;  /* 0x0000000403030c27 */ /* 0x002fca000f8e00ff */
[----:B0-----:R-:W-:-:S05]  /*1890*/  @P0 SHF.R.U32.HI R0, RZ, R4, R3 ;  /* 0x00000004ff000219 */ /* 0x001fca0000011603 */
[----:B------:R-:W-:-:S05]  /*18a0*/  IMAD.IADD R0, R187, 0x1, R0 ;  /* 0x00000001bb007824 */ /* 0x000fca00078e0200 */
[----:B------:R-:W-:-:S04]  /*18b0*/  SHF.R.S32.HI R3, RZ, 0x1f, R0 ;  /* 0x0000001fff037819 */ /* 0x000fc80000011400 */
[----:B------:R-:W-:-:S04]  /*18c0*/  LEA.HI R3, R3, R0, RZ, 0x6 ;  /* 0x0000000003037211 */ /* 0x000fc800078f30ff */
[----:B------:R-:W-:-:S04]  /*18d0*/  SHF.R.S32.HI R3, RZ, 0x6, R3 ;  /* 0x00000006ff037819 */ /* 0x000fc80000011403 */
[----:B------:R-:W-:Y:S01]  /*18e0*/  VIMNMX R11, R6, R3, PT ;  /* 0x00000003060b7248 */ /* 0x000fe20003fe0100 */
[----:B------:R-:W-:-:S03]  /*18f0*/  IMAD.MOV.U32 R3, RZ, RZ, RZ ;  /* 0x000000ffff037224 */ /* 0x000fc600078e00ff */
[----:B------:R-:W-:-:S13]  /*1900*/  ISETP.GE.AND P0, PT, R11, 0x1, PT ;  /* 0x000000010b00780c */ /* 0x000fda0003f06270 */
[----:B------:R-:W-:Y:S05]  /*1910*/  @!P0 BRA `(.L_x_5134) ;  /* 0x0000000000788947 */ /* 0x000fea0003800000 */
[----:B------:R-:W-:-:S04]  /*1920*/  SHF.R.U32.HI R0, RZ, 0x10, R195 ;  /* 0x00000010ff007819 */ /* 0x000fc800000116c3 */
[----:B------:R-:W-:-:S13]  /*1930*/  ISETP.NE.AND P0, PT, R0, RZ, PT ;  /* 0x000000ff0000720c */ /* 0x000fda0003f05270 */
[----:B------:R-:W0:Y:S02]  /*1940*/  @!P0 LDC R0, c[0x0][0xae8] ;  /* 0x0002ba00ff008b82 */ /* 0x000e240000000800 */
        /* <DEDUP_REMOVED lines=27> */
.L_x_5134:
        /* <DEDUP_REMOVED lines=82> */
[----:B0-----:R-:W-:-:S04]  /*2020*/  LEA.HI R4, R3, R3, RZ, 0x1 ;  /* 0x0000000303047211 */ /* 0x001fc800078f08ff */
[----:B------:R-:W-:Y:S01]  /*2030*/  LOP3.LUT R4, R4, 0x1fffe, RZ, 0xc0, !PT ;  /* 0x0001fffe04047812 */ /* 0x000fe200078ec0ff */
[----:B------:R-:W-:-:S04]  /*2040*/  WARPGROUP.ARRIVE ;  /* 0x00000000000079c5 */ /* 0x000fc80000000000 */
        /* <DEDUP_REMOVED lines=11> */
[----:B------:R-:W-:-:S02]  /*2100*/  LOP3.LUT R3, R3, 0x2000000, RZ, 0xfc, !PT ;  /* 0x0200000003037812 */ /* 0x000fc400078efcff */
[----:B-1----:R-:W-:Y:S02]  /*2110*/  LOP3.LUT R9, R9, 0x7f, RZ, 0xc0, !PT ;  /* 0x0000007f09097812 */ /* 0x002fe400078ec0ff */
[----:B------:R-:W-:Y:S01]  /*2120*/  R2UR UR12, R7 ;  /* 0x00000000070c72ca */ /* 0x000fe200000e0000 */
[----:B------:R-:W-:Y:S01]  /*2130*/  IMAD R4, R2, 0x1000, R3 ;  /* 0x0000100002047824 */ /* 0x000fe200078e0203 */
[----:B------:R-:W-:Y:S01]  /*2140*/  ISETP.NE.AND P1, PT, R9, RZ, PT ;  /* 0x000000ff0900720c */ /* 0x000fe20003f25270 */
[C---:B------:R-:W-:Y:S02]  /*2150*/  VIADD R7, R5.reuse, 0x4 ;  /* 0x0000000405077836 */ /* 0x040fe40000000000 */
[C---:B------:R-:W-:Y:S01]  /*2160*/  VIADD R6, R4.reuse, 0x80 ;  /* 0x0000008004067836 */ /* 0x040fe20000000000 */
[----:B------:R-:W-:Y:S01]  /*2170*/  R2UR UR18, R4 ;  /* 0x00000000041272ca */ /* 0x000fe200000e0000 */
[----:B------:R-:W-:Y:S01]  /*2180*/  VIADD R5, R5, 0x6 ;  /* 0x0000000605057836 */ /* 0x000fe20000000000 */
[----:B------:R-:W-:-:S02]  /*2190*/  R2UR UR8, R7 ;  /* 0x00000000070872ca */ /* 0x000fc400000e0000 */
[----:B------:R-:W-:Y:S01]  /*21a0*/  R2UR UR14, R6 ;  /* 0x00000000060e72ca */ /* 0x000fe200000e0000 */
[C---:B------:R-:W-:Y:S01]  /*21b0*/  VIADD R6, R4.reuse, 0x100 ;  /* 0x0000010004067836 */ /* 0x040fe20000000000 */
[----:B------:R-:W-:Y:S01]  /*21c0*/  R2UR UR7, R5 ;  /* 0x00000000050772ca */ /* 0x000fe200000e0000 */
[----:B------:R-:W-:-:S03]  /*21d0*/  VIADD R4, R4, 0x180 ;  /* 0x0000018004047836 */ /* 0x000fc60000000000 */
[----:B------:R-:W-:Y:S02]  /*21e0*/  R2UR UR10, R6 ;  /* 0x00000000060a72ca */ /* 0x000fe400000e0000 */
[----:B------:R-:W-:Y:S01]  /*21f0*/  R2UR UR6, R4 ;  /* 0x00000000040672ca */ /* 0x000fe200000e0000 */
[----:B------:R-:W-:Y:S01]  /*2200*/  HGMMA.64x256x16.F32.BF16 R24, gdesc[UR16].tnspB, RZ, !UPT, gsb0 ;  /* 0x43e00000101879f0 */ /* 0x000fe2000c0018ff */
[----:B------:R-:W-:-:S04]  /*2210*/  @!P1 IMAD R4, R2, 0x8, R16 ;  /* 0x0000000802049824 */ /* 0x000fc800078e0210 */
[----:B------:R-:W-:-:S05]  /*2220*/  @!P1 VIADD R4, R4, 0x38860 ;  /* 0x0003886004049836 */ /* 0x000fca0000000000 */
[----:B------:R-:W-:Y:S01]  /*2230*/  @!P1 PRMT R4, RZ, 0x654, R4 ;  /* 0x00000654ff049816 */ /* 0x000fe20000000004 */
[----:B------:R-:W-:Y:S02]  /*2240*/  WARPGROUP.DEPBAR.LE gsb0, 0x0 ;  /* 0x00008000000079c5 */ /* 0x000fe40000010000 */
[----:B------:R-:W-:-:S15]  /*2250*/  WARPGROUP.ARRIVE ;  /* 0x00000000000079c5 */ /* 0x000fde0000000000 */
[----:B------:R-:W-:Y:S03]  /*2260*/  HGMMA.64x256x16.F32.BF16 R24, gdesc[UR12].tnspB, R24, gsb0 ;  /* 0x43e000000c1879f0 */ /* 0x000fe60008001818 */
[----:B------:R-:W-:Y:S02]  /*2270*/  WARPGROUP.DEPBAR.LE gsb0, 0x0 ;  /* 0x00008000000079c5 */ /* 0x000fe40000010000 */
[----:B------:R-:W-:-:S15]  /*2280*/  WARPGROUP.ARRIVE ;  /* 0x00000000000079c5 */ /* 0x000fde0000000000 */
[----:B------:R-:W-:-:S08]  /*2290*/  NOP ;  /* 0x0000000000007918 */ /* 0x000fd00000000000 */
[----:B------:R-:W-:Y:S01]  /*22a0*/  HGMMA.64x256x16.F32.BF16 R24, gdesc[UR8].tnspB, R24, gsb0 ;  /* 0x43e00000081879f0 */ /* 0x000fe20008001818 */
[----:B------:R-:W-:-:S03]  /*22b0*/  UIADD3 UR10, UR4, -0x2, URZ ;  /* 0xfffffffe040a7890 */ /* 0x000fc6000fffe03f */
[----:B------:R-:W-:Y:S01]  /*22c0*/  UMOV UR4, UR7 ;  /* 0x0000000700047c82 */ /* 0x000fe20008000000 */
[----:B------:R-:W-:Y:S02]  /*22d0*/  UMOV UR7, 0x40000040 ;  /* 0x4000004000077882 */ /* 0x000fe40000000000 */
[----:B------:R-:W-:Y:S01]  /*22e0*/  ISETP.LE.AND P0, PT, R0, UR10, PT ;  /* 0x0000000a00007c0c */ /* 0x000fe2000bf03270 */
[----:B------:R-:W-:Y:S02]  /*22f0*/  WARPGROUP.DEPBAR.LE gsb0, 0x0 ;  /* 0x00008000000079c5 */ /* 0x000fe40000010000 */
[----:B------:R-:W-:-:S15]  /*2300*/  WARPGROUP.ARRIVE ;  /* 0x00000000000079c5 */ /* 0x000fde0000000000 */
[----:B------:R-:W-:-:S03]  /*2310*/  NOP ;  /* 0x0000000000007918 */ /* 0x000fc60000000000 */
[----:B------:R-:W-:Y:S03]  /*2320*/  HGMMA.64x256x16.F32.BF16 R24, gdesc[UR4].tnspB, R24, gsb0 ;  /* 0x43e00000041879f0 */ /* 0x000fe60008001818 */
[----:B------:R-:W-:Y:S02]  /*2330*/  WARPGROUP.DEPBAR.LE gsb0, 0x0 ;  /* 0x00008000000079c5 */ /* 0x000fe40000010000 */
[----:B------:R-:W-:Y:S06]  /*2340*/  BAR.ARV 0xf, 0x100 ;  /* 0x03c4000000007b1d */ /* 0x000fec0000002000 */
[----:B------:R0:W-:Y:S01]  /*2350*/  @!P1 SYNCS.ARRIVE.TRANS64.RED.A1T0 RZ, [R4+URZ], RZ ;  /* 0x000000ff04ff99a7 */ /* 0x0001e2000810043f */
[----:B------:R-:W-:Y:S05]  /*2360*/  @!P0 BRA `(.L_x_5136) ;  /* 0x0000000800bc8947 */ /* 0x000fea0003800000 */
[----:B------:R-:W-:-:S05]  /*2370*/  UMOV UR20, UR10 ;  /* 0x0000000a00147c82 */ /* 0x000fca0008000000 */
.L_x_5137:
[----:B------:R-:W-:Y:S01]  /*2380*/  BAR.SYNC.DEFER_BLOCKING 0xe, 0x100 ;  /* 0x0384000000007b1d */ /* 0x000fe20000010000 */
[C---:B------:R-:W-:Y:S02]  /*2390*/  IMAD R5, R2.reuse, 0x40, R18 ;  /* 0x0000004002057824 */ /* 0x040fe400078e0212 */
[----:B------:R-:W-:Y:S02]  /*23a0*/  VIADD R2, R2, 0x1 ;  /* 0x0000000102027836 */ /* 0x000fe40000000000 */
[----:B------:R-:W-:Y:S01]  /*23b0*/  IMAD R5, R5, 0x4, R16 ;  /* 0x0000000405057824 */ /* 0x000fe200078e0210 */
[----:B------:R-:W-:Y:S01]  /*23c0*/  UMOV UR19, 0x40000040 ;  /* 0x4000004000137882 */ /* 0x000fe20000000000 */
[----:B------:R-:W-:Y:S01]  /*23d0*/  UMOV UR15, 0x40000040 ;  /* 0x40000040000f7882 */ /* 0x000fe20000000000 */
[----:B------:R-:W-:Y:S01]  /*23e0*/  ISETP.NE.AND P0, PT, R2, 0x2, PT ;  /* 0x000000020200780c */ /* 0x000fe20003f05270 */
[----:B------:R-:W-:Y:S01]  /*23f0*/  UMOV UR11, 0x40000040 ;  /* 0x40000040000b7882 */ /* 0x000fe20000000000 */
[----:B------:R-:W-:-:S02]  /*2400*/  UMOV UR7, 0x40000040 ;  /* 0x4000004000077882 */ /* 0x000fc40000000000 */
[----:B------:R-:W-:Y:S01]  /*2410*/  SEL R2, R2, RZ, P0 ;  /* 0x000000ff02027207 */ /* 0x000fe20000000000 */
        /* <DEDUP_REMOVED lines=67> */
[-C--:B-1----:R-:W-:Y:S01]  /*2850*/  FMUL.FTZ R26, R26, R6.reuse ;  /* 0x000000061a1a7220 */ /* 0x082fe20000410000 */
[-C--:B------:R-:W-:Y:S01]  /*2860*/  FMUL.FTZ R27, R27, R6.reuse ;  /* 0x000000061b1b7220 */ /* 0x080fe20000410000 */
[-C--:B------:R-:W-:Y:S01]  /*2870*/  FMUL.FTZ R30, R30, R6.reuse ;  /* 0x000000061e1e7220 */ /* 0x080fe20000410000 */
[-C--:B------:R-:W-:Y:S01]  /*2880*/  FMUL.FTZ R31, R31, R6.reuse ;  /* 0x000000061f1f7220 */ /* 0x080fe20000410000 */
[----:B------:R-:W-:Y:S01]  /*2890*/  R2UR UR18, R4 ;  /* 0x00000000041272ca */ /* 0x000fe200000e0000 */
        /* <DEDUP_REMOVED lines=60> */
[----:B------:R-:W-:-:S05]  /*2c60*/  VIADD R5, R4, 0x80 ;  /* 0x0000008004057836 */ /* 0x000fca0000000000 */
[----:B------:R-:W-:Y:S01]  /*2c70*/  WARPGROUP.ARRIVE ;  /* 0x00000000000079c5 */ /* 0x000fe20000000000 */
[----:B------:R-:W-:Y:S01]  /*2c80*/  R2UR UR14, R5 ;  /* 0x00000000050e72ca */ /* 0x000fe200000e0000 */
[C---:B------:R-:W-:Y:S02]  /*2c90*/  VIADD R5, R4.reuse, 0x100 ;  /* 0x0000010004057836 */ /* 0x040fe40000000000 */
[----:B------:R-:W-:Y:S02]  /*2ca0*/  VIADD R4, R4, 0x180 ;  /* 0x0000018004047836 */ /* 0x000fe40000000000 */
[----:B------:R-:W-:Y:S01]  /*2cb0*/  HGMMA.64x256x16.F32.BF16 R24, gdesc[UR16].tnspB, R24, gsb0 ;  /* 0x43e00000101879f0 */ /* 0x000fe20008001818 */
[----:B------:R-:W-:Y:S02]  /*2cc0*/  R2UR UR10, R5 ;  /* 0x00000000050a72ca */ /* 0x000fe400000e0000 */
[----:B------:R-:W-:Y:S01]  /*2cd0*/  R2UR UR6, R4 ;  /* 0x00000000040672ca */ /* 0x000fe200000e0000 */
[----:B------:R-:W-:Y:S01]  /*2ce0*/  @!P1 IMAD R4, R2, 0x8, R16 ;  /* 0x0000000802049824 */ /* 0x000fe200078e0210 */
[----:B------:R-:W-:-:S03]  /*2cf0*/  SEL R5, RZ, 0x1, P0 ;  /* 0x00000001ff057807 */ /* 0x000fc60000000000 */
[----:B------:R-:W-:-:S05]  /*2d00*/  @!P1 VIADD R4, R4, 0x38860 ;  /* 0x0003886004049836 */ /* 0x000fca0000000000 */
[----:B------:R-:W-:Y:S01]  /*2d10*/  @!P1 PRMT R4, RZ, 0x654, R4 ;  /* 0x00000654ff049816 */ /* 0x000fe20000000004 */
[----:B------:R-:W-:Y:S02]  /*2d20*/  WARPGROUP.DEPBAR.LE gsb0, 0x0 ;  /* 0x00008000000079c5 */ /* 0x000fe40000010000 */
[----:B------:R-:W-:-:S12]  /*2d30*/  WARPGROUP.ARRIVE ;  /* 0x00000000000079c5 */ /* 0x000fd80000000000 */
        /* <DEDUP_REMOVED lines=8> */
[----:B------:R-:W-:Y:S01]  /*2dc0*/  HGMMA.64x256x16.F32.BF16 R24, gdesc[UR4].tnspB, R24, gsb0 ;  /* 0x43e00000041879f0 */ /* 0x000fe20008001818 */
[----:B------:R-:W-:Y:S01]  /*2dd0*/  UMOV UR6, UR20 ;  /* 0x0000001400067c82 */ /* 0x000fe20008000000 */
[----:B------:R-:W-:Y:S01]  /*2de0*/  R2UR UR7, R5 ;  /* 0x00000000050772ca */ /* 0x000fe200000e0000 */
[----:B------:R-:W-:Y:S01]  /*2df0*/  UIADD3 UR20, UR20, -0x1, URZ ;  /* 0xffffffff14147890 */ /* 0x000fe2000fffe03f */
[----:B------:R-:W-:-:S11]  /*2e00*/  ISETP.LT.AND P0, PT, R0, UR6, PT ;  /* 0x0000000600007c0c */ /* 0x000fd6000bf01270 */
[----:B------:R-:W-:Y:S01]  /*2e10*/  ULOP3.LUT UR37, UR37, UR7, URZ, 0x3c, !UPT ;  /* 0x0000000725257292 */ /* 0x000fe2000f8e3c3f */
[----:B------:R-:W-:Y:S02]  /*2e20*/  WARPGROUP.DEPBAR.LE gsb0, 0x0 ;  /* 0x00008000000079c5 */ /* 0x000fe40000010000 */
[----:B------:R-:W-:Y:S06]  /*2e30*/  BAR.ARV 0xf, 0x100 ;  /* 0x03c4000000007b1d */ /* 0x000fec0000002000 */
[----:B------:R1:W-:Y:S01]  /*2e40*/  @!P1 SYNCS.ARRIVE.TRANS64.RED.A1T0 RZ, [R4+URZ], RZ ;  /* 0x000000ff04ff99a7 */ /* 0x0003e2000810043f */
[----:B------:R-:W-:Y:S05]  /*2e50*/  @P0 BRA `(.L_x_5137) ;  /* 0xfffffff400480947 */ /* 0x000fea000383ffff */
.L_x_5136:
[----:B------:R-:W-:Y:S01]  /*2e60*/  BAR.SYNC.DEFER_BLOCKING 0xe, 0x100 ;  /* 0x0384000000007b1d */ /* 0x000fe20000010000 */
[C---:B------:R-:W-:Y:S01]  /*2e70*/  IMAD R3, R2.reuse, 0x40, R18 ;  /* 0x0000004002037824 */ /* 0x040fe200078e0212 */
[----:B------:R-:W-:Y:S01]  /*2e80*/  PLOP3.LUT P0, PT, PT, PT, PT, 0x8, 0x0 ;  /* 0x000000000000781c */ /* 0x000fe20003f0e170 */
[----:B------:R-:W-:Y:S02]  /*2e90*/  VIADD R2, R2, 0x1 ;  /* 0x0000000102027836 */ /* 0x000fe40000000000 */
[----:B------:R-:W-:Y:S02]  /*2ea0*/  IMAD R16, R3, 0x4, R16 ;  /* 0x0000000403107824 */ /* 0x000fe400078e0210 */
[----:B------:R-:W-:Y:S01]  /*2eb0*/  IMAD.MOV.U32 R19, RZ, RZ, RZ ;  /* 0x000000ffff137224 */ /* 0x000fe200078e00ff */
[----:B------:R-:W-:-:S04]  /*2ec0*/  ISETP.NE.AND P1, PT, R2, 0x2, PT ;  /* 0x000000020200780c */ /* 0x000fc80003f25270 */
[----:B01----:R-:W-:Y:S02]  /*2ed0*/  SEL R4, RZ, 0x1, P1 ;  /* 0x00000001ff047807 */ /* 0x003fe40000800000 */
[----:B------:R-:W-:Y:S02]  /*2ee0*/  SEL R2, R2, RZ, P1 ;  /* 0x000000ff02027207 */ /* 0x000fe40000800000 */
[----:B------:R-:W-:Y:S01]  /*2ef0*/  R2UR UR4, R4 ;  /* 0x00000000040472ca */ /* 0x000fe200000e0000 */
[----:B------:R-:W0:Y:S04]  /*2f00*/  LDS R3, [R16+0x38400] ;  /* 0x0384000010037984 */ /* 0x000e280000000800 */
[----:B------:R-:W1:Y:S08]  /*2f10*/  LDS R0, [R16+0x38420] ;  /* 0x0384200010007984 */ /* 0x000e700000000800 */
[----:B------:R-:W-:Y:S01]  /*2f20*/  ULOP3.LUT UR37, UR37, UR4, URZ, 0x3c, !UPT ;  /* 0x0000000425257292 */ /* 0x000fe2000f8e3c3f */
        /* <DEDUP_REMOVED lines=131> */
.L_x_5133:
[----:B------:R-:W1:Y:S01]  /*3760*/  LDC R0, c[0x0][0x448] ;  /* 0x00011200ff007b82 */ /* 0x000e620000000800 */
[----:B------:R-:W-:Y:S01]  /*3770*/  UIADD3 UR4, UR42, 0x3f, URZ ;  /* 0x0000003f2a047890 */ /* 0x000fe2000fffe03f */
[----:B0-----:R-:W-:Y:S02]  /*3780*/  IADD3 R5, R187, 0x40, -R188 ;  /* 0x00000040bb057810 */ /* 0x001fe40007ffe8bc */
[----:B-1----:R-:W-:-:S13]  /*3790*/  ISETP.NE.AND P0, PT, R0, 0x1, PT ;  /* 0x000000010000780c */ /* 0x002fda0003f05270 */
[----:B------:R-:W0:Y:S08]  /*37a0*/  @P0 LDC R0, c[0x0][0x44c] ;  /* 0x00011300ff000b82 */ /* 0x000e300000000800 */
[----:B------:R-:W1:Y:S01]  /*37b0*/  @P0 LDC R4, c[0x0][0x450] ;  /* 0x00011400ff040b82 */ /* 0x000e620000000800 */
[----:B0-----:R-:W-:-:S04]  /*37c0*/  @P0 IMAD.HI.U32 R3, R0, UR4, RZ ;  /* 0x0000000400030c27 */ /* 0x001fc8000f8e00ff */
[----:B------:R-:W-:Y:S01]  /*37d0*/  IMAD.U32 R0, RZ, RZ, UR4 ;  /* 0x00000004ff007e24 */ /* 0x000fe2000f8e00ff */
[----:B------:R-:W-:Y:S01]  /*37e0*/  UMOV UR4, URZ ;  /* 0x0000003f00047c82 */ /* 0x000fe20008000000 */
[----:B-1----:R-:W-:-:S05]  /*37f0*/  @P0 SHF.R.U32.HI R0, RZ, R4, R3 ;  /* 0x00000004ff000219 */ /* 0x002fca0000011603 */
[----:B------:R-:W-:-:S05]  /*3800*/  IMAD.IADD R0, R5, 0x1, R0 ;  /* 0x0000000105007824 */ /* 0x000fca00078e0200 */
[----:B------:R-:W-:-:S04]  /*3810*/  SHF.R.S32.HI R3, RZ, 0x1f, R0 ;  /* 0x0000001fff037819 */ /* 0x000fc80000011400 */
[----:B------:R-:W-:Y:S02]  /*3820*/  LEA.HI R3, R3, R0, RZ, 0x6 ;  /* 0x0000000003037211 */ /* 0x000fe400078f30ff */
[----:B------:R-:W-:Y:S02]  /*3830*/  LOP3.LUT R0, R195, 0xff, RZ, 0xc0, !PT ;  /* 0x000000ffc3007812 */ /* 0x000fe400078ec0ff */
[----:B------:R-:W-:Y:S02]  /*3840*/  SHF.R.S32.HI R3, RZ, 0x6, R3 ;  /* 0x00000006ff037819 */ /* 0x000fe40000011403 */
[----:B------:R-:W-:Y:S02]  /*3850*/  R2UR UR43, R0 ;  /* 0x00000000002b72ca */ /* 0x000fe400000e0000 */
[----:B------:R-:W-:-:S04]  /*3860*/  VIMNMX R6, R6, R3, PT ;  /* 0x0000000306067248 */ /* 0x000fc80003fe0100 */
[----:B------:R-:W-:-:S13]  /*3870*/  ISETP.GE.AND P0, PT, R6, 0x1, PT ;  /* 0x000000010600780c */ /* 0x000fda0003f06270 */
[----:B------:R-:W-:Y:S05]  /*3880*/  @!P0 BRA `(.L_x_5138) ;  /* 0x0000000000948947 */ /* 0x000fea0003800000 */
[----:B------:R-:W-:Y:S01]  /*3890*/  SHF.R.U32.HI R5, RZ, 0x10, R195 ;  /* 0x00000010ff057819 */ /* 0x000fe200000116c3 */
[----:B------:R-:W-:-:S03]  /*38a0*/  UMOV UR4, URZ ;  /* 0x0000003f00047c82 */ /* 0x000fc60008000000 */
[----:B------:R-:W-:-:S13]  /*38b0*/  ISETP.NE.AND P0, PT, R5, RZ, PT ;  /* 0x000000ff0500720c */ /* 0x000fda0003f05270 */
[----:B------:R-:W0:Y:S02]  /*38c0*/  @!P0 LDC R5, c[0x0][0xae8] ;  /* 0x0002ba00ff058b82 */ /* 0x000e240000000800 */
[-C--:B0-----:R-:W-:Y:S02]  /*38d0*/  IABS R0, R5.reuse ;  /* 0x0000000500007213 */ /* 0x081fe40000000000 */
[----:B------:R-:W-:Y:S02]  /*38e0*/  IABS R8, R5 ;  /* 0x0000000500087213 */ /* 0x000fe40000000000 */
[----:B------:R-:W-:Y:S02]  /*38f0*/  R2UR UR8, R0 ;  /* 0x00000000000872ca */ /* 0x000fe400000e0000 */
[C---:B------:R-:W-:Y:S02]  /*3900*/  IADD3 R0, R5.reuse, -0x1, R6 ;  /* 0xffffffff05007810 */ /* 0x040fe40007ffe006 */
[----:B------:R-:W-:-:S02]  /*3910*/  R2UR UR9, R5 ;  /* 0x00000000050972ca */ /* 0x000fc400000e0000 */
[----:B------:R-:W-:Y:S02]  /*3920*/  IABS R7, R0 ;  /* 0x0000000000077213 */ /* 0x000fe40000000000 */
[----:B------:R-:W-:Y:S02]  /*3930*/  LOP3.LUT R0, R0, R5, RZ, 0x3c, !PT ;  /* 0x0000000500007212 */ /* 0x000fe400078e3cff */
[----:B------:R-:W-:-:S03]  /*3940*/  R2UR UR7, R7 ;  /* 0x00000000070772ca */ /* 0x000fc600000e0000 */
[----:B------:R-:W0:Y:S04]  /*3950*/  I2F.RP R3, UR8 ;  /* 0x0000000800037d06 */ /* 0x000e280008209400 */
[----:B------:R-:W-:-:S06]  /*3960*/  UISETP.NE.AND UP1, UPT, UR9, URZ, UPT ;  /* 0x0000003f0900728c */ /* 0x000fcc000bf25270 */
[----:B------:R-:W-:Y:S01]  /*3970*/  PLOP3.LUT P0, PT, PT, PT, UP1, 0x80, 0x0 ;  /* 0x000000000000781c */ /* 0x000fe20003f0f018 */
        /* <DEDUP_REMOVED lines=16> */
[----:B------:R-:W-:Y:S01]  /*3a80*/  UISETP.GE.AND UP2, UPT, UR6, URZ, UPT ;  /* 0x0000003f0600728c */ /* 0x000fe2000bf46270 */
[----:B------:R-:W-:-:S08]  /*3a90*/  @!P0 R2UR UR6, R5 ;  /* 0x00000000050682ca */ /* 0x000fd000000e0000 */
[----:B------:R-:W-:-:S07]  /*3aa0*/  @UP0 UIADD3 UR5, UR5, 0x1, URZ ;  /* 0x0000000105050890 */ /* 0x000fce000fffe03f */
[----:B------:R-:W-:Y:S02]  /*3ab0*/  UMOV UR4, UR5 ;  /* 0x0000000500047c82 */ /* 0x000fe40008000000 */
[----:B------:R-:W-:Y:S02]  /*3ac0*/  @!UP2 UIADD3 UR4, -UR4, URZ, URZ ;  /* 0x0000003f0404a290 */ /* 0x000fe4000fffe13f */
[----:B------:R-:W-:-:S12]  /*3ad0*/  @!UP1 ULOP3.LUT UR4, URZ, UR6, URZ, 0x33, !UPT ;  /* 0x000000063f049292 */ /* 0x000fd8000f8e333f */
.L_x_5138:
[----:B------:R-:W-:Y:S02]  /*3ae0*/  UIMAD UR43, UR43, UR4, URZ ;  /* 0x000000042b2b72a4 */ /* 0x000fe4000f8e023f */
[----:B------:R-:W-:Y:S01]  /*3af0*/  IMAD.U32 R5, RZ, RZ, UR4 ;  /* 0x00000004ff057e24 */ /* 0x000fe2000f8e00ff */
[----:B------:R-:W-:Y:S01]  /*3b00*/  PLOP3.LUT P0, PT, PT, PT, PT, 0x80, 0x0 ;  /* 0x000000000000781c */ /* 0x000fe20003f0f070 */
[----:B------:R-:W-:Y:S01]  /*3b10*/  IMAD.MOV.U32 R3, RZ, RZ, RZ ;  /* 0x000000ffff037224 */ /* 0x000fe200078e00ff */
[----:B------:R-:W-:Y:S01]  /*3b20*/  CS2R R150, SRZ ;  /* 0x0000000000967805 */ /* 0x000fe2000001ff00 */
[----:B------:R-:W-:Y:S01]  /*3b30*/  IMAD.MOV.U32 R19, RZ, RZ, RZ ;  /* 0x000000ffff137224 */ /* 0x000fe200078e00ff */
[----:B------:R-:W-:Y:S02]  /*3b40*/  VIADDMNMX R152, R5, UR43, R6, PT ;  /* 0x0000002b05987c46 */ /* 0x000fe4000b800106 */
[----:B------:R-:W-:Y:S02]  /*3b50*/  CS2R R148, SRZ ;  /* 0x0000000000947805 */ /* 0x000fe4000001ff00 */
        /* <DEDUP_REMOVED lines=64> */
[----:B------:R-:W0:Y:S02]  /*3f60*/  SHFL.IDX PT, R0, R230, RZ, 0x1f ;  /* 0x00001fffe6007589 */ /* 0x000e2400000e0000 */
        /* <DEDUP_REMOVED lines=27> */
.L_x_5139:
        /* <DEDUP_REMOVED lines=10> */
[----:B------:R-:W0:Y:S02]  /*41c0*/  SYNCS.PHASECHK.TRANS64.TRYWAIT P1, [R16+URZ+0x38800], R5 ;  /* 0x03880005100075a7 */ /* 0x000e24000802017f */
[----:B0-----:R-:W-:Y:S05]  /*41d0*/  @!P1 BRA `(.L_x_5140) ;  /* 0x0000016800a09947 */ /* 0x001fea0003800000 */
.L_x_5334:
[----:B------:R-:W-:Y:S05]  /*41e0*/  @!P0 BRA `(.L_x_5141) ;  /* 0x0000000000048947 */ /* 0x000fea0003800000 */
[----:B------:R-:W-:Y:S01]  /*41f0*/  BPT.TRAP 0x1 ;  /* 0x000000040000795c */ /* 0x000fe20000300000 */
.L_x_5141:
[----:B------:R-:W-:Y:S02]  /*4200*/  IMAD.U32 R6, RZ, RZ, UR37 ;  /* 0x00000025ff067e24 */ /* 0x000fe4000f8e00ff */
[----:B------:R-:W-:-:S03]  /*4210*/  IMAD R9, R2, 0x8, R16 ;  /* 0x0000000802097824 */ /* 0x000fc600078e0210 */
[----:B------:R-:W-:-:S04]  /*4220*/  SHF.L.U32 R6, R6, 0x1f, RZ ;  /* 0x0000001f06067819 */ /* 0x000fc800000006ff */
[----:B------:R1:W2:Y:S01]  /*4230*/  SYNCS.PHASECHK.TRANS64.TRYWAIT P1, [R9+URZ+0x38830], R6 ;  /* 0x03883006090075a7 */ /* 0x0002a2000802017f */
[----:B------:R-:W-:Y:S05]  /*4240*/  @!P0 BRA `(.L_x_5142) ;  /* 0x0000000000048947 */ /* 0x000fea0003800000 */
[----:B------:R-:W-:Y:S01]  /*4250*/  BPT.TRAP 0x1 ;  /* 0x000000040000795c */ /* 0x000fe20000300000 */
.L_x_5142:
[----:B------:R-:W-:-:S05]  /*4260*/  VIADD R0, R16, 0x22400 ;  /* 0x0002240010007836 */ /* 0x000fca0000000000 */
[----:B------:R-:W-:-:S04]  /*4270*/  SHF.R.U32.HI R0, RZ, 0x4, R0 ;  /* 0x00000004ff007819 */ /* 0x000fc80000011600 */
[----:B------:R-:W-:Y:S01]  /*4280*/  LOP3.LUT R0, R0, 0x3fff, RZ, 0xc0, !PT ;  /* 0x00003fff00007812 */ /* 0x000fe200078ec0ff */
[----:B--2---:R-:W-:Y:S06]  /*4290*/  @P1 BRA `(.L_x_5143) ;  /* 0x0000000000081947 */ /* 0x004fec0003800000 */
[----:B------:R-:W2:Y:S02]  /*42a0*/  SYNCS.PHASECHK.TRANS64.TRYWAIT P1, [R9+URZ+0x38830], R6 ;  /* 0x03883006090075a7 */ /* 0x000ea4000802017f */
[----:B--2---:R-:W-:Y:S05]  /*42b0*/  @!P1 BRA `(.L_x_5144) ;  /* 0x00000168007c9947 */ /* 0x004fea0003800000 */
.L_x_5143:
[----:B------:R-:W-:Y:S05]  /*42c0*/  WARPSYNC.ALL ;  /* 0x0000000000007948 */ /* 0x000fea0003800000 */
[----:B------:R-:W-:Y:S01]  /*42d0*/  LOP3.LUT R0, R0, 0x10000, RZ, 0xfc, !PT ;  /* 0x0001000000007812 */ /* 0x000fe200078efcff */
[----:B------:R-:W-:Y:S01]  /*42e0*/  VIADD R3, R16, 0x20400 ;  /* 0x0002040010037836 */ /* 0x000fe20000000000 */
[----:B------:R-:W-:-:S03]  /*42f0*/  WARPGROUP.ARRIVE ;  /* 0x00000000000079c5 */ /* 0x000fc60000000000 */
[----:B------:R-:W-:Y:S01]  /*4300*/  IMAD R4, R2, 0x200, R0 ;  /* 0x0000020002047824 */ /* 0x000fe200078e0200 */
[----:B------:R-:W-:Y:S01]  /*4310*/  UMOV UR11, 0x40000040 ;  /* 0x40000040000b7882 */ /* 0x000fe20000000000 */
[----:B------:R-:W-:Y:S01]  /*4320*/  UMOV UR9, 0x40000040 ;  /* 0x4000004000097882 */ /* 0x000fe20000000000 */
[----:B------:R-:W-:Y:S01]  /*4330*/  SHF.R.U32.HI R3, RZ, 0x4, R3 ;  /* 0x00000004ff037819 */ /* 0x000fe20000011603 */
[----:B------:R-:W-:Y:S01]  /*4340*/  UMOV UR15, 0x40000040 ;  /* 0x40000040000f7882 */ /* 0x000fe20000000000 */
[----:B------:R-:W-:Y:S01]  /*4350*/  R2UR UR10, R4 ;  /* 0x00000000040a72ca */ /* 0x000fe200000e0000 */
[----:B------:R-:W-:Y:S01]  /*4360*/  UMOV UR13, 0x40000040 ;  /* 0x40000040000d7882 */ /* 0x000fe20000000000 */
[----:B------:R-:W-:Y:S01]  /*4370*/  LOP3.LUT R3, R3, 0x3fff, RZ, 0xc0, !PT ;  /* 0x00003fff03037812 */ /* 0x000fe200078ec0ff */
[----:B------:R-:W-:Y:S01]  /*4380*/  UMOV UR19, 0x40000040 ;  /* 0x4000004000137882 */ /* 0x000fe20000000000 */
[----:B------:R-:W-:Y:S01]  /*4390*/  UMOV UR17, 0x40000040 ;  /* 0x4000004000117882 */ /* 0x000fe20000000000 */
[----:B------:R-:W-:Y:S01]  /*43a0*/  UMOV UR23, 0x40000040 ;  /* 0x4000004000177882 */ /* 0x000fe20000000000 */
[----:B------:R-:W-:Y:S01]  /*43b0*/  LOP3.LUT R3, R3, 0x10000, RZ, 0xfc, !PT ;  /* 0x0001000003037812 */ /* 0x000fe200078efcff */
[----:B------:R-:W-:-:S03]  /*43c0*/  UMOV UR21, 0x40000040 ;  /* 0x4000004000157882 */ /* 0x000fc60000000000 */
[C---:B------:R-:W-:Y:S01]  /*43d0*/  R2UR UR8, R3.reuse ;  /* 0x00000000030872ca */ /* 0x040fe200000e0000 */
[C---:B------:R-:W-:Y:S02]  /*43e0*/  VIADD R4, R3.reuse, 0x2 ;  /* 0x0000000203047836 */ /* 0x040fe40000000000 */
[----:B------:R-:W-:Y:S02]  /*43f0*/  UIADD3 UR14, UR10, 0x2, URZ ;  /* 0x000000020a0e7890 */ /* 0x000fe4000fffe03f */
[----:B------:R-:W-:Y:S01]  /*4400*/  UIADD3 UR18, UR10, 0x4, URZ ;  /* 0x000000040a127890 */ /* 0x000fe2000fffe03f */
[----:B------:R-:W-:Y:S01]  /*4410*/  R2UR UR12, R4 ;  /* 0x00000000040c72ca */ /* 0x000fe200000e0000 */
[C---:B------:R-:W-:Y:S01]  /*4420*/  VIADD R4, R3.reuse, 0x4 ;  /* 0x0000000403047836 */ /* 0x040fe20000000000 */
[----:B------:R-:W-:Y:S01]  /*4430*/  UIADD3 UR22, UR10, 0x6, URZ ;  /* 0x000000060a167890 */ /* 0x000fe2000fffe03f */
[----:B------:R-:W-:-:S03]  /*4440*/  VIADD R3, R3, 0x6 ;  /* 0x0000000603037836 */ /* 0x000fc60000000000 */
[----:B------:R-:W-:Y:S01]  /*4450*/  R2UR UR16, R4 ;  /* 0x00000000041072ca */ /* 0x000fe200000e0000 */
[----:B------:R-:W-:Y:S01]  /*4460*/  HGMMA.64x64x16.F32.BF16 R24, gdesc[UR8], RZ, !UPT, gsb0 ;  /* 0x00e00000081879f0 */ /* 0x000fe2000c0018ff */
[----:B------:R-:W-:Y:S02]  /*4470*/  R2UR UR20, R3 ;  /* 0x00000000031472ca */ /* 0x000fe400000e0000 */
        /* <DEDUP_REMOVED lines=10> */
[----:B------:R-:W3:Y:S02]  /*4520*/  SYNCS.PHASECHK.TRANS64.TRYWAIT P1, [R16+URZ+0x38810], R5 ;  /* 0x03881005100075a7 */ /* 0x000ee4000802017f */
[----:B---3--:R-:W-:Y:S05]  /*4530*/  @!P1 BRA `(.L_x_5145) ;  /* 0x0000016400f09947 */ /* 0x008fea0003800000 */
.L_x_5335:
[----:B------:R-:W-:Y:S05]  /*4540*/  @!P0 BRA `(.L_x_5146) ;  /* 0x0000000000048947 */ /* 0x000fea0003800000 */
[----:B------:R-:W-:Y:S01]  /*4550*/  BPT.TRAP 0x1 ;  /* 0x000000040000795c */ /* 0x000fe20000300000 */
.L_x_5146:
[----:B------:R4:W0:Y:S01]  /*4560*/  SYNCS.PHASECHK.TRANS64.TRYWAIT P1, [R9+URZ+0x38850], R6 ;  /* 0x03885006090075a7 */ /* 0x000822000802017f */
[----:B------:R-:W-:Y:S05]  /*4570*/  @!P0 BRA `(.L_x_5147) ;  /* 0x0000000000048947 */ /* 0x000fea0003800000 */
[----:B------:R-:W-:Y:S01]  /*4580*/  BPT.TRAP 0x1 ;  /* 0x000000040000795c */ /* 0x000fe20000300000 */
.L_x_5147:
[C---:B------:R-:W-:Y:S02]  /*4590*/  VIADD R3, R16.reuse, 0x400 ;  /* 0x0000040010037836 */ /* 0x040fe40000000000 */
[----:B------:R-:W-:-:S03]  /*45a0*/  VIADD R4, R16, 0x26400 ;  /* 0x0002640010047836 */ /* 0x000fc60000000000 */
[----:B------:R-:W-:Y:S02]  /*45b0*/  SHF.R.U32.HI R3, RZ, 0x4, R3 ;  /* 0x00000004ff037819 */ /* 0x000fe40000011603 */
[----:B------:R-:W-:Y:S02]  /*45c0*/  SHF.R.U32.HI R4, RZ, 0x4, R4 ;  /* 0x00000004ff047819 */ /* 0x000fe40000011604 */
[----:B------:R-:W-:Y:S02]  /*45d0*/  LOP3.LUT R3, R3, 0x3fff, RZ, 0xc0, !PT ;  /* 0x00003fff03037812 */ /* 0x000fe400078ec0ff */
[----:B------:R-:W-:Y:S02]  /*45e0*/  LOP3.LUT R4, R4, 0x3fff, RZ, 0xc0, !PT ;  /* 0x00003fff04047812 */ /* 0x000fe400078ec0ff */
[----:B------:R-:W-:Y:S02]  /*45f0*/  LOP3.LUT R3, R3, 0x10000, RZ, 0xfc, !PT ;  /* 0x0001000003037812 */ /* 0x000fe400078efcff */
[----:B------:R-:W-:-:S03]  /*4600*/  LOP3.LUT R4, R4, 0x10000, RZ, 0xfc, !PT ;  /* 0x0001000004047812 */ /* 0x000fc600078efcff */
[----:B0--3--:R-:W-:Y:S01]  /*4610*/  IMAD R5, R2, 0x1000, R3 ;  /* 0x0000100002057824 */ /* 0x009fe200078e0203 */
[----:B------:R-:W-:Y:S06]  /*4620*/  @P1 BRA `(.L_x_5148) ;  /* 0x0000000000081947 */ /* 0x000fec0003800000 */
[----:B------:R-:W0:Y:S02]  /*4630*/  SYNCS.PHASECHK.TRANS64.TRYWAIT P1, [R9+URZ+0x38850], R6 ;  /* 0x03885006090075a7 */ /* 0x000e24000802017f */
[----:B0-----:R-:W-:Y:S05]  /*4640*/  @!P1 BRA `(.L_x_5149) ;  /* 0x0000016400c09947 */ /* 0x001fea0003800000 */
.L_x_5148:
[C---:B------:R-:W-:Y:S01]  /*4650*/  R2UR UR24, R4.reuse ;  /* 0x00000000041872ca */ /* 0x040fe200000e0000 */
[----:B------:R-:W-:Y:S01]  /*4660*/  WARPGROUP.ARRIVE ;  /* 0x00000000000079c5 */ /* 0x000fe20000000000 */
[C---:B------:R-:W-:Y:S01]  /*4670*/  R2UR UR26, R5.reuse ;  /* 0x00000000051a72ca */ /* 0x040fe200000e0000 */
[----:B------:R-:W-:Y:S01]  /*4680*/  UMOV UR25, 0x40000040 ;  /* 0x4000004000197882 */ /* 0x000fe20000000000 */
[----:B------:R-:W-:Y:S01]  /*4690*/  UMOV UR27, 0x40000040 ;  /* 0x40000040001b7882 */ /* 0x000fe20000000000 */
[C---:B------:R-:W-:Y:S01]  /*46a0*/  VIADD R7, R4.reuse, 0x2 ;  /* 0x0000000204077836 */ /* 0x040fe20000000000 */
[----:B------:R-:W-:Y:S01]  /*46b0*/  UMOV UR5, 0x40000040 ;  /* 0x4000004000057882 */ /* 0x000fe20000000000 */
[----:B012-4-:R-:W-:Y:S01]  /*46c0*/  VIADD R6, R5, 0x2 ;  /* 0x0000000205067836 */ /* 0x017fe20000000000 */
[----:B------:R-:W-:Y:S01]  /*46d0*/  UMOV UR7, 0x40000040 ;  /* 0x4000004000077882 */ /* 0x000fe20000000000 */
[----:B------:R-:W0:Y:S01]  /*46e0*/  S2R R8, SR_TID.X ;  /* 0x0000000000087919 */ /* 0x000e220000002100 */
[----:B------:R-:W-:Y:S01]  /*46f0*/  R2UR UR4, R7 ;  /* 0x00000000070472ca */ /* 0x000fe200000e0000 */
[----:B------:R-:W-:Y:S01]  /*4700*/  VIADD R7, R4, 0x4 ;  /* 0x0000000404077836 */ /* 0x000fe20000000000 */
[----:B------:R-:W-:Y:S01]  /*4710*/  R2UR UR6, R6 ;  /* 0x00000000060672ca */ /* 0x000fe200000e0000 */
[C---:B------:R-:W-:Y:S01]  /*4720*/  VIADD R6, R5.reuse, 0x4 ;  /* 0x0000000405067836 */ /* 0x040fe20000000000 */
[----:B------:R-:W1:Y:S01]  /*4730*/  S2R R14, SR_TID.X ;  /* 0x00000000000e7919 */ /* 0x000e620000002100 */
[----:B------:R-:W-:Y:S01]  /*4740*/  HGMMA.64x64x16.F32.BF16 R24, gdesc[UR24], R24, gsb0 ;  /* 0x00e00000181879f0 */ /* 0x000fe20008001818 */
[----:B------:R-:W-:Y:S01]  /*4750*/  VIADD R11, R5, 0x800 ;  /* 0x00000800050b7836 */ /* 0x000fe20000000000 */
[----:B------:R-:W-:Y:S01]  /*4760*/  UMOV UR11, 0x40000040 ;  /* 0x40000040000b7882 */ /* 0x000fe20000000000 */
[----:B------:R-:W-:Y:S01]  /*4770*/  IMAD.U32 R15, RZ, RZ, UR42 ;  /* 0x0000002aff0f7e24 */ /* 0x000fe2000f8e00ff */
[----:B------:R-:W-:Y:S01]  /*4780*/  UMOV UR15, 0x40000040 ;  /* 0x40000040000f7882 */ /* 0x000fe20000000000 */
[----:B0-----:R-:W-:-:S02]  /*4790*/  SHF.R.U32.HI R8, RZ, 0x7, R8 ;  /* 0x00000007ff087819 */ /* 0x001fc40000011608 */
[----:B-1----:R-:W-:Y:S01]  /*47a0*/  LOP3.LUT R14, R14, 0x7f, RZ, 0xc0, !PT ;  /* 0x0000007f0e0e7812 */ /* 0x002fe200078ec0ff */
        /* <DEDUP_REMOVED lines=124> */
[----:B------:R-:W0:Y:S01]  /*4f70*/  SHFL.IDX PT, R6, R8, RZ, 0x1f ;  /* 0x00001fff08067589 */ /* 0x000e2200000e0000 */
[----:B------:R-:W-:Y:S01]  /*4f80*/  VIADD R7, R4, 0x800 ;  /* 0x0000080004077836 */ /* 0x000fe20000000000 */
[----:B0-----:R-:W-:-:S04]  /*4f90*/  ISETP.GT.AND P1, PT, R6, 0x7f, PT ;  /* 0x0000007f0600780c */ /* 0x001fc80003f24270 */
[----:B------:R-:W-:-:S05]  /*4fa0*/  SEL R6, RZ, 0x2, !P1 ;  /* 0x00000002ff067807 */ /* 0x000fca0004800000 */
[C---:B------:R-:W-:Y:S02]  /*4fb0*/  IMAD.IADD R8, R6.reuse, 0x1, R7 ;  /* 0x0000000106087824 */ /* 0x040fe400078e0207 */
        /* <DEDUP_REMOVED lines=12> */
[----:B------:R-:W-:Y:S02]  /*5080*/  IMAD.IADD R13, R11, 0x1, R8 ;  /* 0x000000010b0d7824 */ /* 0x000fe400078e0208 */
[--C-:B------:R-:W-:Y:S02]  /*5090*/  IMAD.IADD R7, R7, 0x1, R10.reuse ;  /* 0x0000000107077824 */ /* 0x100fe400078e020a */
        /* <DEDUP_REMOVED lines=42> */
[----:B------:R-:W-:Y:S02]  /*5340*/  IMAD.IADD R13, R8, 0x1, R11 ;  /* 0x00000001080d7824 */ /* 0x000fe400078e020b */
        /* <DEDUP_REMOVED lines=89> */
[----:B------:R-:W-:-:S02]  /*58e0*/  IMAD.IADD R10, R10, 0x1, R11 ;  /* 0x000000010a0a7824 */ /* 0x000fc400078e020b */
[----:B------:R-:W-:Y:S01]  /*58f0*/  IMAD.MOV.U32 R11, RZ, RZ, 0x40 ;  /* 0x00000040ff0b7424 */ /* 0x000fe200078e00ff */
[----:B------:R-:W-:Y:S02]  /*5900*/  WARPGROUP.DEPBAR.LE gsb0, 0x0 ;  /* 0x00008000000079c5 */ /* 0x000fe40000010000 */
[----:B------:R-:W-:-:S06]  /*5910*/  WARPGROUP.ARRIVE ;  /* 0x00000000000079c5 */ /* 0x000fcc0000000000 */
[----:B------:R-:W-:Y:S01]  /*5920*/  HGMMA.64x64x16.F32.BF16 R24, gdesc[UR4], R24, gsb0 ;  /* 0x00e00000041879f0 */ /* 0x000fe20008001818 */
[----:B------:R-:W-:Y:S01]  /*5930*/  R2UR UR4, R6 ;  /* 0x00000000060472ca */ /* 0x000fe200000e0000 */
[----:B------:R-:W-:Y:S01]  /*5940*/  UMOV UR5, 0x40000040 ;  /* 0x4000004000057882 */ /* 0x000fe20000000000 */
[----:B------:R-:W-:Y:S01]  /*5950*/  R2UR UR6, R8 ;  /* 0x00000000080672ca */ /* 0x000fe200000e0000 */
[----:B------:R-:W-:Y:S01]  /*5960*/  UMOV UR7, 0x40000040 ;  /* 0x4000004000077882 */ /* 0x000fe20000000000 */
        /* <DEDUP_REMOVED lines=9> */
[----:B------:R-:W-:Y:S01]  /*5a00*/  IMAD.MOV.U32 R7, RZ, RZ, 0x1000 ;  /* 0x00001000ff077424 */ /* 0x000fe200078e00ff */
[----:B------:R-:W0:Y:S04]  /*5a10*/  LDC R10, c[0x0][0x448] ;  /* 0x00011200ff0a7b82 */ /* 0x000e280000000800 */
[----:B------:R-:W-:-:S04]  /*5a20*/  SEL R7, R7, 0xf80, P1 ;  /* 0x00000f8007077807 */ /* 0x000fc80000800000 */
[----:B------:R-:W-:-:S04]  /*5a30*/  LOP3.LUT R7, R7, 0x1e00, RZ, 0xc0, !PT ;  /* 0x00001e0007077812 */ /* 0x000fc800078ec0ff */
[CC--:B------:R-:W-:Y:S02]  /*5a40*/  IADD3 R8, R6.reuse, R7.reuse, R4 ;  /* 0x0000000706087210 */ /* 0x0c0fe40007ffe004 */
[----:B------:R-:W-:Y:S02]  /*5a50*/  IADD3 R5, R6, R7, R5 ;  /* 0x0000000706057210 */ /* 0x000fe40007ffe005 */
[----:B0-----:R-:W-:-:S13]  /*5a60*/  ISETP.NE.AND P1, PT, R10, 0x1, PT ;  /* 0x000000010a00780c */ /* 0x001fda0003f25270 */
[----:B------:R-:W0:Y:S08]  /*5a70*/  @P1 LDC R6, c[0x0][0x44c] ;  /* 0x00011300ff061b82 */ /* 0x000e300000000800 */
[----:B------:R-:W1:Y:S08]  /*5a80*/  @P1 LDC R7, c[0x0][0x450] ;  /* 0x00011400ff071b82 */ /* 0x000e700000000800 */
[----:B------:R-:W2:Y:S01]  /*5a90*/  @P1 LDC R13, c[0x0][0x44c] ;  /* 0x00011300ff0d1b82 */ /* 0x000ea20000000800 */
[----:B------:R-:W-:-:S02]  /*5aa0*/  WARPGROUP.DEPBAR.LE gsb0, 0x0 ;  /* 0x00008000000079c5 */ /* 0x000fc40000010000 */
[----:B------:R-:W-:Y:S01]  /*5ab0*/  WARPGROUP.ARRIVE ;  /* 0x00000000000079c5 */ /* 0x000fe20000000000 */
[----:B--2---:R-:W-:-:S05]  /*5ac0*/  @P1 IMAD.HI.U32 R13, R13, UR42, RZ ;  /* 0x0000002a0d0d1c27 */ /* 0x004fca000f8e00ff */
[----:B------:R-:W-:Y:S01]  /*5ad0*/  HGMMA.64x64x16.F32.BF16 R24, gdesc[UR4], R24, gsb0 ;  /* 0x00e00000041879f0 */ /* 0x000fe20008001818 */
[----:B------:R-:W-:Y:S01]  /*5ae0*/  R2UR UR4, R8 ;  /* 0x00000000080472ca */ /* 0x000fe200000e0000 */
[----:B------:R-:W-:Y:S01]  /*5af0*/  UMOV UR5, 0x40000040 ;  /* 0x4000004000057882 */ /* 0x000fe20000000000 */
[----:B------:R-:W-:Y:S01]  /*5b00*/  R2UR UR6, R5 ;  /* 0x00000000050672ca */ /* 0x000fe200000e0000 */
[----:B------:R-:W-:Y:S01]  /*5b10*/  UMOV UR7, 0x40000040 ;  /* 0x4000004000077882 */ /* 0x000fe20000000000 */
[----:B------:R-:W-:-:S04]  /*5b20*/  VIADD R5, R190, UR42 ;  /* 0x0000002abe057c36 */ /* 0x000fc80008000000 */
[----:B0-----:R-:W-:-:S05]  /*5b30*/  @P1 IMAD.HI.U32 R6, R5, R6, RZ ;  /* 0x0000000605061227 */ /* 0x001fca00078e00ff */
[----:B-1----:R-:W-:Y:S01]  /*5b40*/  @P1 SHF.R.U32.HI R5, RZ, R7, R6 ;  /* 0x00000007ff051219 */ /* 0x002fe20000011606 */
[C---:B------:R-:W-:Y:S02]  /*5b50*/  IMAD R6, R152.reuse, -0x40, R11 ;  /* 0xffffffc098067824 */ /* 0x040fe400078e020b */
[----:B------:R-:W-:Y:S02]  /*5b60*/  VIADD R152, R152, 0xfffffffe ;  /* 0xfffffffe98987836 */ /* 0x000fe40000000000 */
[----:B------:R-:W0:Y:S01]  /*5b70*/  SHFL.IDX PT, R8, R5, RZ, 0x1c1f ;  /* 0x001c1fff05087589 */ /* 0x000e2200000e0000 */
[----:B------:R-:W-:Y:S02]  /*5b80*/  IADD3 R7, R187, 0x1, R6 ;  /* 0x00000001bb077810 */ /* 0x000fe40007ffe006 */
[----:B------:R-:W-:Y:S01]  /*5b90*/  IADD3 R6, -R189, R6, R187 ;  /* 0x00000006bd067210 */ /* 0x000fe20007ffe1bb */
[----:B------:R-:W1:Y:S01]  /*5ba0*/  SHFL.IDX PT, R5, R5, 0x1, 0x1c1f ;  /* 0x003c1f0005057f89 */ /* 0x000e6200000e0000 */
[----:B------:R-:W-:-:S04]  /*5bb0*/  IADD3 R7, -R188, R7, -R189 ;  /* 0x00000007bc077210 */ /* 0x000fc80007ffe9bd */
[----:B0-----:R-:W-:-:S04]  /*5bc0*/  VIADDMNMX R8, R8, R7, R6, PT ;  /* 0x0000000708087246 */ /* 0x001fc80003800106 */
[C---:B------:R-:W-:Y:S02]  /*5bd0*/  ISETP.GT.AND P2, PT, R8.reuse, RZ, PT ;  /* 0x000000ff0800720c */ /* 0x040fe40003f44270 */
[C---:B------:R-:W-:Y:S02]  /*5be0*/  ISETP.GT.AND P3, PT, R8.reuse, 0x1, PT ;  /* 0x000000010800780c */ /* 0x040fe40003f64270 */
[----:B------:R-:W-:Y:S02]  /*5bf0*/  ISETP.GT.AND P4, PT, R8, 0x8, PT ;  /* 0x000000080800780c */ /* 0x000fe40003f84270 */
[----:B-1----:R-:W-:Y:S01]  /*5c00*/  VIADDMNMX R7, R5, R7, R6, PT ;  /* 0x0000000705077246 */ /* 0x002fe20003800106 */
[----:B------:R-:W-:Y:S02]  /*5c10*/  WARPGROUP.DEPBAR.LE gsb0, 0x0 ;  /* 0x00008000000079c5 */ /* 0x000fe40000010000 */
[----:B------:R-:W-:-:S06]  /*5c20*/  WARPGROUP.ARRIVE ;  /* 0x00000000000079c5 */ /* 0x000fcc0000000000 */
[----:B------:R-:W-:Y:S01]  /*5c30*/  HGMMA.64x64x16.F32.BF16 R24, gdesc[UR4], R24, gsb0 ;  /* 0x00e00000041879f0 */ /* 0x000fe20008001818 */
[----:B------:R-:W-:Y:S01]  /*5c40*/  ULDC UR4, c[0x0][0xa80] ;  /* 0x0002a00000047ab9 */ /* 0x000fe20000000800 */
[----:B------:R-:W-:Y:S01]  /*5c50*/  R2UR UR6, R152 ;  /* 0x00000000980672ca */ /* 0x000fe200000e0000 */
        /* <DEDUP_REMOVED lines=116> */
[----:B0-----:R-:W-:Y:S01]  /*63a0*/  FMNMX.FTZ R7, R8, R5, !PT ;  /* 0x0000000508077209 */ /* 0x001fe20007810000 */
[--C-:B------:R-:W-:Y:S01]  /*63b0*/  FFMA.FTZ R52, R52, UR4, -R10.reuse ;  /* 0x0000000434347c23 */ /* 0x100fe2000801080a */
[----:B------:R-:W-:-:S03]  /*63c0*/  FFMA.FTZ R10, R53, UR4, -R10 ;  /* 0x00000004350a7c23 */ /* 0x000fc6000801080a */
[----:B------:R-:W0:Y:S01]  /*63d0*/  SHFL.BFLY PT, R8, R7, 0x1, 0x1f ;  /* 0x0c201f0007087f89 */ /* 0x000e2200000e0000 */
[----:B------:R-:W-:Y:S08]  /*63e0*/  MUFU.EX2 R28, R28 ;  /* 0x0000001c001c7308 */ /* 0x000ff00000000800 */
[----:B------:R-:W2:Y:S01]  /*63f0*/  MUFU.EX2 R29, R29 ;  /* 0x0000001d001d7308 */ /* 0x000ea20000000800 */
[----:B-1----:R-:W-:-:S07]  /*6400*/  F2FP.BF16.F32.PACK_AB R152, R25, R24 ;  /* 0x000000181998723e */ /* 0x002fce00000010ff */
[----:B------:R1:W-:Y:S01]  /*6410*/  MUFU.EX2 R11, R10 ;  /* 0x0000000a000b7308 */ /* 0x0003e20000000800 */
[----:B0-----:R-:W-:-:S07]  /*6420*/  FMNMX.FTZ R5, R7, R8, !PT ;  /* 0x0000000807057209 */ /* 0x001fce0007810000 */
[----:B------:R-:W-:Y:S01]  /*6430*/  MUFU.EX2 R32, R32 ;  /* 0x0000002000207308 */ /* 0x000fe20000000800 */
[----:B-1----:R-:W-:Y:S01]  /*6440*/  IMAD R10, R2, 0x1000, R19 ;  /* 0x00001000020a7824 */ /* 0x002fe200078e0213 */
[----:B--2---:R-:W-:Y:S01]  /*6450*/  F2FP.BF16.F32.PACK_AB R154, R29, R28 ;  /* 0x0000001c1d9a723e */ /* 0x004fe200000010ff */
[C---:B------:R-:W-:Y:S01]  /*6460*/  FMUL.FTZ R7, R5.reuse, UR4 ;  /* 0x0000000405077c20 */ /* 0x040fe20008410000 */
[----:B------:R-:W-:Y:S01]  /*6470*/  FSETP.NEU.FTZ.AND P2, PT, R5, -INF , PT ;  /* 0xff8000000500780b */ /* 0x000fe20003f5d000 */
[C---:B------:R-:W-:Y:S01]  /*6480*/  VIADD R12, R10.reuse, 0x80 ;  /* 0x000000800a0c7836 */ /* 0x040fe20000000000 */
[----:B------:R-:W-:Y:S02]  /*6490*/  R2UR UR10, R10 ;  /* 0x000000000a0a72ca */ /* 0x000fe400000e0000 */
[----:B------:R-:W0:Y:S01]  /*64a0*/  MUFU.EX2 R33, R33 ;  /* 0x0000002100217308 */ /* 0x000e220000000800 */
[----:B------:R-:W-:Y:S02]  /*64b0*/  FSEL R8, R7, RZ, P2 ;  /* 0x000000ff07087208 */ /* 0x000fe40001000000 */
[----:B------:R-:W-:-:S02]  /*64c0*/  ISETP.NE.AND P2, PT, R14, RZ, PT ;  /* 0x000000ff0e00720c */ /* 0x000fc40003f45270 */
[----:B------:R-:W1:Y:S01]  /*64d0*/  @P1 LDC R14, c[0x0][0x450] ;  /* 0x00011400ff0e1b82 */ /* 0x000e620000000800 */
        /* <DEDUP_REMOVED lines=9> */
[----:B------:R-:W-:Y:S01]  /*6570*/  R2UR UR14, R12 ;  /* 0x000000000c0e72ca */ /* 0x000fe200000e0000 */
[----:B------:R-:W-:-:S02]  /*6580*/  @!P2 VIADD R7, R9, 0x38840 ;  /* 0x000388400907a836 */ /* 0x000fc40000000000 */
[--C-:B------:R-:W-:Y:S01]  /*6590*/  FFMA.FTZ R42, R42, UR4, -R8.reuse ;  /* 0x000000042a2a7c23 */ /* 0x100fe20008010808 */
[--C-:B------:R-:W-:Y:S01]  /*65a0*/  FFMA.FTZ R43, R43, UR4, -R8.reuse ;  /* 0x000000042b2b7c23 */ /* 0x100fe20008010808 */
[--C-:B------:R-:W-:Y:S01]  /*65b0*/  FFMA.FTZ R46, R46, UR4, -R8.reuse ;  /* 0x000000042e2e7c23 */ /* 0x100fe20008010808 */
[----:B------:R-:W2:Y:S01]  /*65c0*/  MUFU.EX2 R27, R27 ;  /* 0x0000001b001b7308 */ /* 0x000ea20000000800 */
[----:B------:R-:W-:Y:S01]  /*65d0*/  @!P2 PRMT R7, RZ, 0x654, R7 ;  /* 0x00000654ff07a816 */ /* 0x000fe20000000007 */
[--C-:B------:R-:W-:Y:S01]  /*65e0*/  FFMA.FTZ R47, R47, UR4, -R8.reuse ;  /* 0x000000042f2f7c23 */ /* 0x100fe20008010808 */
[--C-:B------:R-:W-:Y:S01]  /*65f0*/  FFMA.FTZ R50, R50, UR4, -R8.reuse ;  /* 0x0000000432327c23 */ /* 0x100fe20008010808 */
[--C-:B------:R-:W-:Y:S01]  /*6600*/  FFMA.FTZ R51, R51, UR4, -R8.reuse ;  /* 0x0000000433337c23 */ /* 0x100fe20008010808 */
[----:B------:R3:W-:Y:S01]  /*6610*/  @!P2 SYNCS.ARRIVE.TRANS64.RED.A1T0 RZ, [R7+URZ], RZ ;  /* 0x000000ff07ffa9a7 */ /* 0x0007e2000810043f */
[--C-:B------:R-:W-:Y:S01]  /*6620*/  FFMA.FTZ R54, R54, UR4, -R8.reuse ;  /* 0x0000000436367c23 */ /* 0x100fe20008010808 */
[----:B------:R-:W-:Y:S01]  /*6630*/  FFMA.FTZ R8, R55, UR4, -R8 ;  /* 0x0000000437087c23 */ /* 0x000fe20008010808 */
[----:B------:R-:W4:Y:S01]  /*6640*/  MUFU.EX2 R30, R30 ;  /* 0x0000001e001e7308 */ /* 0x000f220000000800 */
[----:B-1----:R-:W-:Y:S01]  /*6650*/  @P1 SHF.R.U32.HI R15, RZ, R14, R13 ;  /* 0x0000000eff0f1219 */ /* 0x002fe2000001160d */
[----:B------:R-:W-:Y:S01]  /*6660*/  @!P2 VIADD R9, R9, 0x38860 ;  /* 0x000388600909a836 */ /* 0x000fe20000000000 */
[----:B0-----:R-:W-:Y:S01]  /*6670*/  F2FP.BF16.F32.PACK_AB R156, R33, R32 ;  /* 0x00000020219c723e */ /* 0x001fe200000010ff */
[----:B---3--:R-:W-:Y:S01]  /*6680*/  FADD.FTZ R7, R24, R25 ;  /* 0x0000001918077221 */ /* 0x008fe20000010000 */
[----:B------:R-:W-:-:S03]  /*6690*/  IADD3 R15, R15, R187, -R188 ;  /* 0x000000bb0f0f7210 */ /* 0x000fc60007ffe8bc */
[----:B------:R-:W0:Y:S01]  /*66a0*/  MUFU.EX2 R31, R31 ;  /* 0x0000001f001f7308 */ /* 0x000e220000000800 */
[----:B--2---:R-:W-:Y:S01]  /*66b0*/  FADD.FTZ R13, R26, R27 ;  /* 0x0000001b1a0d7221 */ /* 0x004fe20000010000 */
[----:B------:R-:W-:Y:S01]  /*66c0*/  FADD.FTZ R12, R28, R7 ;  /* 0x000000071c0c7221 */ /* 0x000fe20000010000 */
[----:B------:R-:W-:Y:S02]  /*66d0*/  F2FP.BF16.F32.PACK_AB R153, R27, R26 ;  /* 0x0000001a1b99723e */ /* 0x000fe400000010ff */
[----:B------:R-:W-:Y:S01]  /*66e0*/  R2UR UR5, R15 ;  /* 0x000000000f0572ca */ /* 0x000fe200000e0000 */
[----:B------:R-:W-:Y:S01]  /*66f0*/  FADD.FTZ R7, R29, R12 ;  /* 0x0000000c1d077221 */ /* 0x000fe20000010000 */
[----:B------:R-:W-:Y:S01]  /*6700*/  @!P2 PRMT R9, RZ, 0x654, R9 ;  /* 0x00000654ff09a816 */ /* 0x000fe20000000009 */
[----:B------:R-:W1:Y:S01]  /*6710*/  MUFU.EX2 R34, R34 ;  /* 0x0000002200227308 */ /* 0x000e620000000800 */
[----:B----4-:R-:W-:Y:S01]  /*6720*/  FADD.FTZ R14, R30, R13 ;  /* 0x0000000d1e0e7221 */ /* 0x010fe20000010000 */
[----:B------:R-:W-:-:S04]  /*6730*/  FADD.FTZ R12, R32, R7 ;  /* 0x00000007200c7221 */ /* 0x000fc80000010000 */
[----:B------:R-:W-:Y:S02]  /*6740*/  FADD.FTZ R7, R33, R12 ;  /* 0x0000000c21077221 */ /* 0x000fe40000010000 */
[----:B------:R-:W2:Y:S01]  /*6750*/  MUFU.EX2 R35, R35 ;  /* 0x0000002300237308 */ /* 0x000ea20000000800 */
[C---:B0-----:R-:W-:Y:S01]  /*6760*/  FADD.FTZ R13, R31.reuse, R14 ;  /* 0x0000000e1f0d7221 */ /* 0x041fe20000010000 */
[----:B------:R-:W-:Y:S01]  /*6770*/  F2FP.BF16.F32.PACK_AB R155, R31, R30 ;  /* 0x0000001e1f9b723e */ /* 0x000fe200000010ff */
[----:B------:R-:W-:Y:S01]  /*6780*/  BAR.SYNC.DEFER_BLOCKING 0xf, 0x100 ;  /* 0x03c4000000007b1d */ /* 0x000fe20000010000 */
[----:B------:R-:W-:-:S04]  /*6790*/  USHF.R.S32.HI UR7, URZ, 0x1f, UR5 ;  /* 0x0000001f3f077899 */ /* 0x000fc80008011405 */
[----:B------:R-:W-:Y:S01]  /*67a0*/  ULEA.HI UR7, UR7, UR5, URZ, 0x6 ;  /* 0x0000000507077291 */ /* 0x000fe2000f8f303f */
[----:B------:R-:W0:Y:S01]  /*67b0*/  MUFU.EX2 R36, R36 ;  /* 0x0000002400247308 */ /* 0x000e220000000800 */
[----:B-1----:R-:W-:Y:S02]  /*67c0*/  FADD.FTZ R14, R34, R13 ;  /* 0x0000000d220e7221 */ /* 0x002fe40000010000 */
[----:B------:R-:W-:-:S04]  /*67d0*/  USHF.R.S32.HI UR7, URZ, 0x6, UR7 ;  /* 0x000000063f077899 */ /* 0x000fc80008011407 */
[----:B------:R-:W-:Y:S01]  /*67e0*/  UISETP.LT.AND UP0, UPT, UR43, UR7, UPT ;  /* 0x000000072b00728c */ /* 0x000fe2000bf01270 */
[----:B------:R-:W1:Y:S01]  /*67f0*/  MUFU.EX2 R38, R38 ;  /* 0x0000002600267308 */ /* 0x000e620000000800 */
[C---:B--2---:R-:W-:Y:S01]  /*6800*/  FADD.FTZ R13, R35.reuse, R14 ;  /* 0x0000000e230d7221 */ /* 0x044fe20000010000 */
[----:B------:R-:W-:Y:S01]  /*6810*/  F2FP.BF16.F32.PACK_AB R157, R35, R34 ;  /* 0x00000022239d723e */ /* 0x000fe200000010ff */
[----:B------:R-:W-:-:S04]  /*6820*/  USEL UR5, UR43, UR7, !UP0 ;  /* 0x000000072b057287 */ /* 0x000fc8000c000000 */
[----:B------:R-:W-:Y:S01]  /*6830*/  UISETP.GE.AND UP0, UPT, UR6, UR5, UPT ;  /* 0x000000050600728c */ /* 0x000fe2000bf06270 */
[----:B------:R-:W2:Y:S01]  /*6840*/  MUFU.EX2 R37, R37 ;  /* 0x0000002500257308 */ /* 0x000ea20000000800 */
[----:B0-----:R-:W-:Y:S01]  /*6850*/  FADD.FTZ R12, R36, R7 ;  /* 0x00000007240c7221 */ /* 0x001fe20000010000 */
[----:B------:R0:W-:Y:S03]  /*6860*/  STSM.16.M88.4 [R23+0x36400], R152 ;  /* 0x0364009817007844 */ /* 0x0001e60000000200 */
[----:B------:R-:W-:-:S03]  /*6870*/  PLOP3.LUT P3, PT, PT, PT, UP0, 0x80, 0x0 ;  /* 0x000000000000781c */ /* 0x000fc60003f6f008 */
[----:B------:R-:W3:Y:S01]  /*6880*/  MUFU.EX2 R39, R39 ;  /* 0x0000002700277308 */ /* 0x000ee20000000800 */
[----:B-1----:R-:W-:-:S07]  /*6890*/  FADD.FTZ R14, R38, R13 ;  /* 0x0000000d260e7221 */ /* 0x002fce0000010000 */
[----:B------:R-:W1:Y:S01]  /*68a0*/  MUFU.EX2 R40, R40 ;  /* 0x0000002800287308 */ /* 0x000e620000000800 */
[C---:B--2---:R-:W-:Y:S01]  /*68b0*/  FADD.FTZ R7, R37.reuse, R12 ;  /* 0x0000000c25077221 */ /* 0x044fe20000010000 */
[----:B------:R-:W-:-:S06]  /*68c0*/  F2FP.BF16.F32.PACK_AB R158, R37, R36 ;  /* 0x00000024259e723e */ /* 0x000fcc00000010ff */
[----:B------:R-:W2:Y:S01]  /*68d0*/  MUFU.EX2 R42, R42 ;  /* 0x0000002a002a7308 */ /* 0x000ea20000000800 */
[C---:B---3--:R-:W-:Y:S01]  /*68e0*/  FADD.FTZ R13, R39.reuse, R14 ;  /* 0x0000000e270d7221 */ /* 0x048fe20000010000 */
[----:B------:R-:W-:-:S05]  /*68f0*/  F2FP.BF16.F32.PACK_AB R159, R39, R38 ;  /* 0x00000026279f723e */ /* 0x000fca00000010ff */
[----:B------:R0:W-:Y:S01]  /*6900*/  STSM.16.M88.4 [R184], R156 ;  /* 0x0000009cb8007844 */ /* 0x0001e20000000200 */
        /* <DEDUP_REMOVED lines=9> */
[----:B------:R-:W-:-:S06]  /*69a0*/  F2FP.BF16.F32.PACK_AB R161, R43, R42 ;  /* 0x0000002a2ba1723e */ /* 0x000fcc00000010ff */
[----:B------:R-:W1:Y:S01]  /*69b0*/  MUFU.EX2 R45, R45 ;  /* 0x0000002d002d7308 */ /* 0x000e620000000800 */
[----:B--2---:R-:W-:-:S07]  /*69c0*/  FADD.FTZ R12, R44, R7 ;  /* 0x000000072c0c7221 */ /* 0x004fce0000010000 */
[----:B------:R-:W2:Y:S01]  /*69d0*/  MUFU.EX2 R47, R47 ;  /* 0x0000002f002f7308 */ /* 0x000ea20000000800 */
[----:B---3--:R-:W-:-:S07]  /*69e0*/  FADD.FTZ R14, R46, R13 ;  /* 0x0000000d2e0e7221 */ /* 0x008fce0000010000 */
[----:B------:R-:W3:Y:S01]  /*69f0*/  MUFU.EX2 R48, R48 ;  /* 0x0000003000307308 */ /* 0x000ee20000000800 */
[C---:B-1----:R-:W-:Y:S01]  /*6a00*/  FADD.FTZ R7, R45.reuse, R12 ;  /* 0x0000000c2d077221 */ /* 0x042fe20000010000 */
[----:B------:R-:W-:-:S06]  /*6a10*/  F2FP.BF16.F32.PACK_AB R162, R45, R44 ;  /* 0x0000002c2da2723e */ /* 0x000fcc00000010ff */
[----:B------:R-:W1:Y:S01]  /*6a20*/  MUFU.EX2 R50, R50 ;  /* 0x0000003200327308 */ /* 0x000e620000000800 */
[C---:B--2---:R-:W-:Y:S01]  /*6a30*/  FADD.FTZ R13, R47.reuse, R14 ;  /* 0x0000000e2f0d7221 */ /* 0x044fe20000010000 */
[----:B------:R-:W-:-:S05]  /*6a40*/  F2FP.BF16.F32.PACK_AB R163, R47, R46 ;  /* 0x0000002e2fa3723e */ /* 0x000fca00000010ff */
[----:B------:R0:W-:Y:S01]  /*6a50*/  STSM.16.M88.4 [R186], R160 ;  /* 0x000000a0ba007844 */ /* 0x0001e20000000200 */
[----:B------:R-:W2:Y:S01]  /*6a60*/  MUFU.EX2 R49, R49 ;  /* 0x0000003100317308 */ /* 0x000ea20000000800 */
[----:B---3--:R-:W-:-:S07]  /*6a70*/  FADD.FTZ R12, R48, R7 ;  /* 0x00000007300c7221 */ /* 0x008fce0000010000 */
[----:B------:R-:W3:Y:S01]  /*6a80*/  MUFU.EX2 R51, R51 ;  /* 0x0000003300337308 */ /* 0x000ee20000000800 */
[----:B-1----:R-:W-:-:S07]  /*6a90*/  FADD.FTZ R14, R50, R13 ;  /* 0x0000000d320e7221 */ /* 0x002fce0000010000 */
[----:B------:R-:W1:Y:S01]  /*6aa0*/  MUFU.EX2 R52, R52 ;  /* 0x0000003400347308 */ /* 0x000e620000000800 */
[C---:B--2---:R-:W-:Y:S01]  /*6ab0*/  FADD.FTZ R7, R49.reuse, R12 ;  /* 0x0000000c31077221 */ /* 0x044fe20000010000 */
[----:B------:R-:W-:-:S06]  /*6ac0*/  F2FP.BF16.F32.PACK_AB R164, R49, R48 ;  /* 0x0000003031a4723e */ /* 0x000fcc00000010ff */
[----:B------:R-:W2:Y:S01]  /*6ad0*/  MUFU.EX2 R54, R54 ;  /* 0x0000003600367308 */ /* 0x000ea20000000800 */
[C---:B---3--:R-:W-:Y:S01]  /*6ae0*/  FADD.FTZ R13, R51.reuse, R14 ;  /* 0x0000000e330d7221 */ /* 0x048fe20000010000 */
[----:B------:R-:W-:-:S06]  /*6af0*/  F2FP.BF16.F32.PACK_AB R165, R51, R50 ;  /* 0x0000003233a5723e */ /* 0x000fcc00000010ff */
[----:B------:R3:W4:Y:S01]  /*6b00*/  MUFU.EX2 R167, R8 ;  /* 0x0000000800a77308 */ /* 0x0007220000000800 */
[----:B-1----:R-:W-:Y:S01]  /*6b10*/  F2FP.BF16.F32.PACK_AB R166, R11, R52 ;  /* 0x000000340ba6723e */ /* 0x002fe200000010ff */
[----:B---3--:R-:W-:Y:S01]  /*6b20*/  FADD.FTZ R8, R52, R7 ;  /* 0x0000000734087221 */ /* 0x008fe20000010000 */
[----:B--2---:R-:W-:-:S03]  /*6b30*/  FADD.FTZ R12, R54, R13 ;  /* 0x0000000d360c7221 */ /* 0x004fc60000010000 */
[----:B------:R-:W-:Y:S01]  /*6b40*/  FADD.FTZ R7, R11, R8 ;  /* 0x000000080b077221 */ /* 0x000fe20000010000 */
[C---:B------:R-:W-:Y:S02]  /*6b50*/  VIADD R11, R10.reuse, 0x100 ;  /* 0x000001000a0b7836 */ /* 0x040fe40000000000 */
[----:B------:R-:W-:Y:S02]  /*6b60*/  VIADD R10, R10, 0x180 ;  /* 0x000001800a0a7836 */ /* 0x000fe40000000000 */
[C---:B----4-:R-:W-:Y:S01]  /*6b70*/  FADD.FTZ R8, R167.reuse, R12 ;  /* 0x0000000ca7087221 */ /* 0x050fe20000010000 */
[----:B------:R-:W-:-:S05]  /*6b80*/  F2FP.BF16.F32.PACK_AB R167, R167, R54 ;  /* 0x00000036a7a7723e */ /* 0x000fca00000010ff */
[----:B------:R0:W-:Y:S01]  /*6b90*/  STSM.16.M88.4 [R185], R164 ;  /* 0x000000a4b9007844 */ /* 0x0001e20000000200 */
[----:B------:R-:W-:-:S06]  /*6ba0*/  WARPGROUP.ARRIVE ;  /* 0x00000000000079c5 */ /* 0x000fcc0000000000 */
[----:B------:R-:W-:Y:S01]  /*6bb0*/  HGMMA.64x256x16.F32.BF16 R24, R152, gdesc[UR8].tnspB, RZ, !UPT, gsb0 ;  /* 0x43e0000898187df0 */ /* 0x000fe2000c0018ff */
[----:B------:R-:W-:Y:S01]  /*6bc0*/  R2UR UR10, R11 ;  /* 0x000000000b0a72ca */ /* 0x000fe200000e0000 */
        /* <DEDUP_REMOVED lines=27> */
[----:B------:R-:W-:Y:S01]  /*6d80*/  ULDC UR4, c[0x0][0xa80] ;  /* 0x0002a00000047ab9 */ /* 0x000fe20000000800 */
[----:B------:R-:W-:Y:S02]  /*6d90*/  IMAD.MOV.U32 R10, RZ, RZ, R6 ;  /* 0x000000ffff0a7224 */ /* 0x000fe400078e0006 */
[----:B------:R-:W-:-:S07]  /*6da0*/  IMAD.MOV.U32 R12, RZ, RZ, R2 ;  /* 0x000000ffff0c7224 */ /* 0x000fce00078e0002 */
.L_x_5159:
        /* <DEDUP_REMOVED lines=8> */
.L_x_5151:
[----:B------:R-:W-:Y:S02]  /*6e30*/  IMAD.U32 R5, RZ, RZ, UR37 ;  /* 0x00000025ff057e24 */ /* 0x000fe4000f8e00ff */
[----:B0-----:R-:W-:-:S03]  /*6e40*/  IMAD R9, R2, 0x8, R16 ;  /* 0x0000000802097824 */ /* 0x001fc600078e0210 */
[----:B------:R-:W-:-:S04]  /*6e50*/  SHF.L.U32 R5, R5, 0x1f, RZ ;  /* 0x0000001f05057819 */ /* 0x000fc800000006ff */
[----:B------:R0:W1:Y:S01]  /*6e60*/  SYNCS.PHASECHK.TRANS64.TRYWAIT P3, [R9+URZ+0x38830], R5 ;  /* 0x03883005090075a7 */ /* 0x000062000806017f */
[----:B------:R-:W-:Y:S05]  /*6e70*/  @!P0 BRA `(.L_x_5152) ;  /* 0x0000000000048947 */ /* 0x000fea0003800000 */
[----:B------:R-:W-:Y:S01]  /*6e80*/  BPT.TRAP 0x1 ;  /* 0x000000040000795c */ /* 0x000fe20000300000 */
.L_x_5152:
[----:B------:R-:W-:Y:S01]  /*6e90*/  IMAD R6, R2, 0x200, R0 ;  /* 0x0000020002067824 */ /* 0x000fe200078e0200 */
[----:B-1----:R-:W-:Y:S06]  /*6ea0*/  @P3 BRA `(.L_x_5153) ;  /* 0x0000000000083947 */ /* 0x002fec0003800000 */
[----:B------:R-:W1:Y:S02]  /*6eb0*/  SYNCS.PHASECHK.TRANS64.TRYWAIT P3, [R9+URZ+0x38830], R5 ;  /* 0x03883005090075a7 */ /* 0x000e64000806017f */
[----:B-1----:R-:W-:Y:S05]  /*6ec0*/  @!P3 BRA `(.L_x_5154) ;  /* 0x0000013c00b4b947 */ /* 0x002fea0003800000 */
.L_x_5153:
[----:B------:R-:W-:Y:S01]  /*6ed0*/  R2UR UR10, R6 ;  /* 0x00000000060a72ca */ /* 0x000fe200000e0000 */
[----:B------:R-:W-:Y:S01]  /*6ee0*/  WARPGROUP.ARRIVE ;  /* 0x00000000000079c5 */ /* 0x000fe20000000000 */
[----:B------:R-:W-:Y:S01]  /*6ef0*/  UMOV UR11, 0x40000040 ;  /* 0x40000040000b7882 */ /* 0x000fe20000000000 */
[----:B------:R-:W-:Y:S01]  /*6f00*/  UMOV UR15, 0x40000040 ;  /* 0x40000040000f7882 */ /* 0x000fe20000000000 */
[----:B------:R-:W-:Y:S01]  /*6f10*/  UMOV UR19, 0x40000040 ;  /* 0x4000004000137882 */ /* 0x000fe20000000000 */
[----:B------:R-:W-:-:S08]  /*6f20*/  UMOV UR23, 0x40000040 ;  /* 0x4000004000177882 */ /* 0x000fd00000000000 */
[----:B------:R-:W-:Y:S01]  /*6f30*/  HGMMA.64x64x16.F32.BF16 R152, gdesc[UR8], RZ, !UPT, gsb0 ;  /* 0x00e00000089879f0 */ /* 0x000fe2000c0018ff */
[----:B------:R-:W-:Y:S02]  /*6f40*/  UIADD3 UR14, UR10, 0x2, URZ ;  /* 0x000000020a0e7890 */ /* 0x000fe4000fffe03f */
[----:B------:R-:W-:Y:S02]  /*6f50*/  UIADD3 UR18, UR10, 0x4, URZ ;  /* 0x000000040a127890 */ /* 0x000fe4000fffe03f */
        /* <DEDUP_REMOVED lines=13> */
.L_x_5155:
[----:B------:R2:W3:Y:S01]  /*7030*/  SYNCS.PHASECHK.TRANS64.TRYWAIT P3, [R9+URZ+0x38850], R5 ;  /* 0x03885005090075a7 */ /* 0x0004e2000806017f */
[----:B------:R-:W-:Y:S05]  /*7040*/  @!P0 BRA `(.L_x_5156) ;  /* 0x0000000000048947 */ /* 0x000fea0003800000 */
[----:B------:R-:W-:Y:S01]  /*7050*/  BPT.TRAP 0x1 ;  /* 0x000000040000795c */ /* 0x000fe20000300000 */
.L_x_5156:
[----:B---3--:R-:W-:Y:S05]  /*7060*/  @P3 BRA `(.L_x_5157) ;  /* 0x0000000000083947 */ /* 0x008fea0003800000 */
[----:B------:R-:W3:Y:S02]  /*7070*/  SYNCS.PHASECHK.TRANS64.TRYWAIT P3, [R9+URZ+0x38850], R5 ;  /* 0x03885005090075a7 */ /* 0x000ee4000806017f */
[----:B---3--:R-:W-:Y:S05]  /*7080*/  @!P3 BRA `(.L_x_5158) ;  /* 0x0000013c0058b947 */ /* 0x008fea0003800000 */
.L_x_5157:
[----:B0123--:R-:W-:Y:S01]  /*7090*/  IMAD R5, R2, 0x1000, R3 ;  /* 0x0000100002057824 */ /* 0x00ffe200078e0203 */
[----:B------:R-:W-:Y:S01]  /*70a0*/  WARPGROUP.ARRIVE ;  /* 0x00000000000079c5 */ /* 0x000fe20000000000 */
[----:B------:R-:W-:Y:S01]  /*70b0*/  UMOV UR27, 0x40000040 ;  /* 0x40000040001b7882 */ /* 0x000fe20000000000 */
[----:B------:R-:W-:Y:S01]  /*70c0*/  VIADD R6, R4, 0x2 ;  /* 0x0000000204067836 */ /* 0x000fe20000000000 */
[----:B------:R-:W-:Y:S01]  /*70d0*/  UMOV UR29, 0x40000040 ;  /* 0x40000040001d7882 */ /* 0x000fe20000000000 */
[C---:B------:R-:W-:Y:S01]  /*70e0*/  R2UR UR26, R5.reuse ;  /* 0x00000000051a72ca */ /* 0x040fe200000e0000 */
[----:B------:R-:W-:Y:S01]  /*70f0*/  UMOV UR31, 0x40000040 ;  /* 0x40000040001f7882 */ /* 0x000fe20000000000 */
[----:B------:R-:W0:Y:S01]  /*7100*/  S2R R13, SR_TID.X ;  /* 0x00000000000d7919 */ /* 0x000e220000002100 */
[----:B------:R-:W-:Y:S01]  /*7110*/  R2UR UR28, R6 ;  /* 0x00000000061c72ca */ /* 0x000fe200000e0000 */
[C---:B------:R-:W-:Y:S01]  /*7120*/  VIADD R6, R5.reuse, 0x2 ;  /* 0x0000000205067836 */ /* 0x040fe20000000000 */
[----:B------:R-:W-:Y:S01]  /*7130*/  UMOV UR7, 0xffffffc0 ;  /* 0xffffffc000077882 */ /* 0x000fe20000000000 */
[----:B------:R-:W-:Y:S01]  /*7140*/  VIADD R20, R5, 0x800 ;  /* 0x0000080005147836 */ /* 0x000fe20000000000 */
[----:B------:R-:W-:Y:S01]  /*7150*/  UIMAD UR7, UR6, UR7, 0x1 ;  /* 0x00000001060774a4 */ /* 0x000fe2000f8e0207 */
[----:B------:R-:W-:Y:S01]  /*7160*/  IMAD.MOV.U32 R15, RZ, RZ, 0x4 ;  /* 0x00000004ff0f7424 */ /* 0x000fe200078e00ff */
[----:B------:R-:W-:Y:S01]  /*7170*/  R2UR UR30, R6 ;  /* 0x00000000061e72ca */ /* 0x000fe200000e0000 */
[----:B------:R-:W-:Y:S01]  /*7180*/  VIADD R6, R4, 0x4 ;  /* 0x0000000404067836 */ /* 0x000fe20000000000 */
[----:B------:R-:W-:Y:S01]  /*7190*/  UMOV UR11, 0x40000040 ;  /* 0x40000040000b7882 */ /* 0x000fe20000000000 */
[----:B------:R-:W-:Y:S01]  /*71a0*/  UISETP.GT.AND UP0, UPT, UR6, UR5, UPT ;  /* 0x000000050600728c */ /* 0x000fe2000bf04270 */
[----:B------:R-:W-:Y:S01]  /*71b0*/  HGMMA.64x64x16.F32.BF16 R152, gdesc[UR24], R152, gsb0 ;  /* 0x00e00000189879f0 */ /* 0x000fe20008001898 */
[----:B------:R-:W-:Y:S01]  /*71c0*/  UIADD3 UR6, UR6, -0x1, URZ ;  /* 0xffffffff06067890 */ /* 0x000fe2000fffe03f */
[----:B0-----:R-:W-:Y:S01]  /*71d0*/  SHF.R.U32.HI R13, RZ, 0x7, R13 ;  /* 0x00000007ff0d7819 */ /* 0x001fe2000001160d */
[----:B------:R-:W-:-:S02]  /*71e0*/  WARPGROUP.DEPBAR.LE gsb0, 0x0 ;  /* 0x00008000000079c5 */ /* 0x000fc40000010000 */
[----:B------:R-:W-:-:S06]  /*71f0*/  WARPGROUP.ARRIVE ;  /* 0x00000000000079c5 */ /* 0x000fcc0000000000 */
[----:B------:R-:W-:Y:S01]  /*7200*/  HGMMA.64x64x16.F32.BF16 R152, gdesc[UR28], R152, gsb0 ;  /* 0x00e000001c9879f0 */ /* 0x000fe20008001898 */
[----:B------:R-:W-:Y:S01]  /*7210*/  R2UR UR28, R6 ;  /* 0x00000000061c72ca */ /* 0x000fe200000e0000 */
[----:B------:R-:W-:Y:S01]  /*7220*/  VIADD R6, R5, 0x4 ;  /* 0x0000000405067836 */ /* 0x000fe20000000000 */
[----:B------:R-:W-:Y:S01]  /*7230*/  UMOV UR29, 0x40000040 ;  /* 0x40000040001d7882 */ /* 0x000fe20000000000 */
[----:B------:R-:W-:-:S03]  /*7240*/  UMOV UR31, 0x40000040 ;  /* 0x40000040001f7882 */ /* 0x000fc60000000000 */
[----:B------:R-:W-:Y:S01]  /*7250*/  R2UR UR30, R6 ;  /* 0x00000000061e72ca */ /* 0x000fe200000e0000 */
[----:B------:R-:W-:Y:S01]  /*7260*/  VIADD R6, R4, 0x6 ;  /* 0x0000000604067836 */ /* 0x000fe20000000000 */
[----:B------:R-:W-:Y:S02]  /*7270*/  WARPGROUP.DEPBAR.LE gsb0, 0x0 ;  /* 0x00008000000079c5 */ /* 0x000fe40000010000 */
[----:B------:R-:W-:-:S09]  /*7280*/  WARPGROUP.ARRIVE ;  /* 0x00000000000079c5 */ /* 0x000fd20000000000 */
        /* <DEDUP_REMOVED lines=113> */
[----:B------:R-:W-:Y:S02]  /*79a0*/  R2UR UR30, R6 ;  /* 0x00000000061e72ca */ /* 0x000fe400000e0000 */
[----:B------:R0:W1:Y:S02]  /*79b0*/  SHFL.IDX PT, R6, R13, RZ, 0x1f ;  /* 0x00001fff0d067589 */ /* 0x00006400000e0000 */
[----:B0-----:R-:W-:Y:S01]  /*79c0*/  VIADD R13, R4, 0x800 ;  /* 0x00000800040d7836 */ /* 0x001fe20000000000 */
[----:B-1----:R-:W-:-:S04]  /*79d0*/  ISETP.GT.AND P3, PT, R6, 0x7f, PT ;  /* 0x0000007f0600780c */ /* 0x002fc80003f64270 */
[----:B------:R-:W-:-:S05]  /*79e0*/  SEL R14, RZ, 0x2, !P3 ;  /* 0x00000002ff0e7807 */ /* 0x000fca0005800000 */
[----:B------:R-:W-:Y:S01]  /*79f0*/  IMAD.IADD R6, R13, 0x1, R14 ;  /* 0x000000010d067824 */ /* 0x000fe200078e020e */
[----:B------:R-:W-:Y:S02]  /*7a00*/  WARPGROUP.DEPBAR.LE gsb0, 0x0 ;  /* 0x00008000000079c5 */ /* 0x000fe40000010000 */
[----:B------:R-:W-:-:S06]  /*7a10*/  WARPGROUP.ARRIVE ;  /* 0x00000000000079c5 */ /* 0x000fcc0000000000 */
[----:B------:R-:W-:Y:S01]  /*7a20*/  HGMMA.64x64x16.F32.BF16 R152, gdesc[UR28], R152, gsb0 ;  /* 0x00e000001c9879f0 */ /* 0x000fe20008001898 */
[----:B------:R-:W-:Y:S01]  /*7a30*/  R2UR UR28, R6 ;  /* 0x00000000061c72ca */ /* 0x000fe200000e0000 */
[----:B------:R-:W-:Y:S01]  /*7a40*/  IMAD.IADD R6, R14, 0x1, R20 ;  /* 0x000000010e067824 */ /* 0x000fe200078e0214 */
[----:B------:R-:W-:Y:S01]  /*7a50*/  UMOV UR29, 0x40000040 ;  /* 0x40000040001d7882 */ /* 0x000fe20000000000 */
[----:B------:R-:W-:-:S03]  /*7a60*/  UMOV UR31, 0x40000040 ;  /* 0x40000040001f7882 */ /* 0x000fc60000000000 */
[----:B------:R-:W-:Y:S02]  /*7a70*/  R2UR UR30, R6 ;  /* 0x00000000061e72ca */ /* 0x000fe400000e0000 */
[C---:B------:R-:W-:Y:S02]  /*7a80*/  SEL R6, R15.reuse, 0x2, P3 ;  /* 0x000000020f067807 */ /* 0x040fe40001800000 */
[----:B------:R-:W-:-:S03]  /*7a90*/  SEL R15, R15, 0x6, !P3 ;  /* 0x000000060f0f7807 */ /* 0x000fc60005800000 */
[C---:B------:R-:W-:Y:S02]  /*7aa0*/  IMAD.IADD R21, R13.reuse, 0x1, R6 ;  /* 0x000000010d157824 */ /* 0x040fe400078e0206 */
[----:B------:R-:W-:Y:S01]  /*7ab0*/  IMAD.IADD R13, R13, 0x1, R15 ;  /* 0x000000010d0d7824 */ /* 0x000fe200078e020f */
[----:B------:R-:W-:Y:S02]  /*7ac0*/  WARPGROUP.DEPBAR.LE gsb0, 0x0 ;  /* 0x00008000000079c5 */ /* 0x000fe40000010000 */
[----:B------:R-:W-:-:S06]  /*7ad0*/  WARPGROUP.ARRIVE ;  /* 0x00000000000079c5 */ /* 0x000fcc0000000000 */
[----:B------:R-:W-:Y:S01]  /*7ae0*/  HGMMA.64x64x16.F32.BF16 R152, gdesc[UR28], R152, gsb0 ;  /* 0x00e000001c9879f0 */ /* 0x000fe20008001898 */
[----:B------:R-:W-:Y:S01]  /*7af0*/  R2UR UR28, R21 ;  /* 0x00000000151c72ca */ /* 0x000fe200000e0000 */
[C---:B------:R-:W-:Y:S01]  /*7b00*/  IMAD.IADD R21, R20.reuse, 0x1, R6 ;  /* 0x0000000114157824 */ /* 0x040fe200078e0206 */
[----:B------:R-:W-:Y:S01]  /*7b10*/  UMOV UR29, 0x40000040 ;  /* 0x40000040001d7882 */ /* 0x000fe20000000000 */
[----:B------:R-:W-:Y:S01]  /*7b20*/  UMOV UR31, 0x40000040 ;  /* 0x40000040001f7882 */ /* 0x000fe20000000000 */
[----:B------:R-:W-:Y:S02]  /*7b30*/  IMAD.IADD R20, R20, 0x1, R15 ;  /* 0x0000000114147824 */ /* 0x000fe400078e020f */
[----:B------:R-:W-:Y:S01]  /*7b40*/  R2UR UR30, R21 ;  /* 0x00000000151e72ca */ /* 0x000fe200000e0000 */
[----:B------:R-:W-:Y:S02]  /*7b50*/  WARPGROUP.DEPBAR.LE gsb0, 0x0 ;  /* 0x00008000000079c5 */ /* 0x000fe40000010000 */
[----:B------:R-:W-:-:S10]  /*7b60*/  WARPGROUP.ARRIVE ;  /* 0x00000000000079c5 */ /* 0x000fd40000000000 */
        /* <DEDUP_REMOVED lines=26> */
[----:B------:R-:W-:Y:S01]  /*7d10*/  VIADD R20, R5, 0xa00 ;  /* 0x00000a0005147836 */ /* 0x000fe20000000000 */
[----:B------:R-:W-:Y:S01]  /*7d20*/  UMOV UR29, 0x40000040 ;  /* 0x40000040001d7882 */ /* 0x000fe20000000000 */
[----:B------:R-:W-:Y:S02]  /*7d30*/  UMOV UR31, 0x40000040 ;  /* 0x40000040001f7882 */ /* 0x000fe40000000000 */
[----:B------:R-:W-:-:S05]  /*7d40*/  IMAD.IADD R21, R14, 0x1, R20 ;  /* 0x000000010e157824 */ /* 0x000fca00078e0214 */
[----:B------:R-:W-:Y:S01]  /*7d50*/  R2UR UR30, R21 ;  /* 0x00000000151e72ca */ /* 0x000fe200000e0000 */
[C---:B------:R-:W-:Y:S02]  /*7d60*/  IMAD.IADD R21, R13.reuse, 0x1, R6 ;  /* 0x000000010d157824 */ /* 0x040fe400078e0206 */
[----:B------:R-:W-:Y:S01]  /*7d70*/  IMAD.IADD R13, R13, 0x1, R15 ;  /* 0x000000010d0d7824 */ /* 0x000fe200078e020f */
[----:B------:R-:W-:Y:S02]  /*7d80*/  WARPGROUP.DEPBAR.LE gsb0, 0x0 ;  /* 0x00008000000079c5 */ /* 0x000fe40000010000 */
[----:B------:R-:W-:-:S07]  /*7d90*/  WARPGROUP.ARRIVE ;  /* 0x00000000000079c5 */ /* 0x000fce0000000000 */
[----:B------:R-:W-:Y:S01]  /*7da0*/  HGMMA.64x64x16.F32.BF16 R152, gdesc[UR28], R152, gsb0 ;  /* 0x00e000001c9879f0 */ /* 0x000fe20008001898 */
[----:B------:R-:W-:Y:S01]  /*7db0*/  R2UR UR28, R21 ;  /* 0x00000000151c72ca */ /* 0x000fe200000e0000 */
[--C-:B------:R-:W-:Y:S01]  /*7dc0*/  IMAD.IADD R21, R6, 0x1, R20.reuse ;  /* 0x0000000106157824 */ /* 0x100fe200078e0214 */
        /* <DEDUP_REMOVED lines=82> */
[--C-:B------:R-:W-:Y:S02]  /*82f0*/  IMAD.IADD R6, R6, 0x1, R20.reuse ;  /* 0x0000000106067824 */ /* 0x100fe400078e0214 */
        /* <DEDUP_REMOVED lines=21> */
[----:B------:R-:W-:-:S04]  /*8450*/  LOP3.LUT R13, R13, 0x6, RZ, 0xc0, !PT ;  /* 0x000000060d0d7812 */ /* 0x000fc800078ec0ff */
[CC--:B------:R-:W-:Y:S02]  /*8460*/  IADD3 R5, R13.reuse, R6.reuse, R5 ;  /* 0x000000060d057210 */ /* 0x0c0fe40007ffe005 */
[----:B------:R-:W-:Y:S02]  /*8470*/  IADD3 R6, R13, R6, R4 ;  /* 0x000000060d067210 */ /* 0x000fe40007ffe004 */
[----:B------:R-:W0:Y:S01]  /*8480*/  @P1 LDC R13, c[0x0][0x44c] ;  /* 0x00011300ff0d1b82 */ /* 0x000e220000000800 */
[----:B------:R-:W-:Y:S02]  /*8490*/  WARPGROUP.DEPBAR.LE gsb0, 0x0 ;  /* 0x00008000000079c5 */ /* 0x000fe40000010000 */
[----:B------:R-:W-:-:S06]  /*84a0*/  WARPGROUP.ARRIVE ;  /* 0x00000000000079c5 */ /* 0x000fcc0000000000 */
[----:B------:R-:W-:Y:S01]  /*84b0*/  HGMMA.64x64x16.F32.BF16 R152, gdesc[UR28], R152, gsb0 ;  /* 0x00e000001c9879f0 */ /* 0x000fe20008001898 */
[----:B------:R-:W-:Y:S01]  /*84c0*/  R2UR UR28, R6 ;  /* 0x00000000061c72ca */ /* 0x000fe200000e0000 */
[----:B------:R-:W-:Y:S01]  /*84d0*/  UMOV UR29, 0x40000040 ;  /* 0x40000040001d7882 */ /* 0x000fe20000000000 */
[----:B------:R-:W-:Y:S01]  /*84e0*/  R2UR UR30, R5 ;  /* 0x00000000051e72ca */ /* 0x000fe200000e0000 */
[----:B------:R-:W-:Y:S01]  /*84f0*/  UMOV UR31, 0x40000040 ;  /* 0x40000040001f7882 */ /* 0x000fe20000000000 */
[----:B------:R-:W1:Y:S01]  /*8500*/  @P1 LDC R5, c[0x0][0x450] ;  /* 0x00011400ff051b82 */ /* 0x000e620000000800 */
[----:B------:R-:W-:-:S04]  /*8510*/  VIADD R6, R190, UR42 ;  /* 0x0000002abe067c36 */ /* 0x000fc80008000000 */
[----:B0-----:R-:W-:-:S05]  /*8520*/  @P1 IMAD.HI.U32 R13, R6, R13, RZ ;  /* 0x0000000d060d1227 */ /* 0x001fca00078e00ff */
[----:B-1----:R-:W-:Y:S02]  /*8530*/  @P1 SHF.R.U32.HI R6, RZ, R5, R13 ;  /* 0x00000005ff061219 */ /* 0x002fe4000001160d */
[----:B------:R-:W-:-:S03]  /*8540*/  IADD3 R5, R187, UR7, -R189 ;  /* 0x00000007bb057c10 */ /* 0x000fc6000fffe8bd */
[----:B------:R-:W0:Y:S02]  /*8550*/  SHFL.IDX PT, R13, R6, RZ, 0x1c1f ;  /* 0x001c1fff060d7589 */ /* 0x000e2400000e0000 */
[----:B------:R-:W-:-:S04]  /*8560*/  IMAD.IADD R5, R5, 0x1, -R188 ;  /* 0x0000000105057824 */ /* 0x000fc800078e0abc */
[----:B0-----:R-:W-:-:S05]  /*8570*/  IMAD.IADD R13, R5, 0x1, R13 ;  /* 0x00000001050d7824 */ /* 0x001fca00078e020d */
[C---:B------:R-:W-:Y:S02]  /*8580*/  ISETP.GT.AND P3, PT, R13.reuse, RZ, PT ;  /* 0x000000ff0d00720c */ /* 0x040fe40003f64270 */
[C---:B------:R-:W-:Y:S02]  /*8590*/  ISETP.GT.AND P4, PT, R13.reuse, 0x1, PT ;  /* 0x000000010d00780c */ /* 0x040fe40003f84270 */
[C---:B------:R-:W-:Y:S02]  /*85a0*/  ISETP.GT.AND P6, PT, R13.reuse, 0x28, PT ;  /* 0x000000280d00780c */ /* 0x040fe40003fc4270 */
        /* <DEDUP_REMOVED lines=42> */
[----:B------:R-:W-:Y:S02]  /*8850*/  ISETP.GT.AND P6, PT, R13, 0x38, PT ;  /* 0x000000380d00780c */ /* 0x000fe40003fc4270 */
[----:B------:R-:W-:Y:S02]  /*8860*/  FMNMX.FTZ R14, R177, R14, !PT ;  /* 0x0000000eb10e7209 */ /* 0x000fe40007810000 */
[----:B------:R-:W-:-:S02]  /*8870*/  FSEL R180, R180, -INF , P6 ;  /* 0xff800000b4b47808 */ /* 0x000fc40003000000 */
[----:B------:R-:W-:Y:S02]  /*8880*/  ISETP.GT.AND P5, PT, R13, 0x39, PT ;  /* 0x000000390d00780c */ /* 0x000fe40003fa4270 */
[----:B------:R-:W-:Y:S02]  /*8890*/  FMNMX.FTZ R13, R180, R14, !PT ;  /* 0x0000000eb40d7209 */ /* 0x000fe40007810000 */
[----:B------:R-:W0:Y:S01]  /*88a0*/  SHFL.IDX PT, R14, R6, 0x1, 0x1c1f ;  /* 0x003c1f00060e7f89 */ /* 0x000e2200000e0000 */
[----:B------:R-:W-:-:S04]  /*88b0*/  FSEL R181, R181, -INF , P5 ;  /* 0xff800000b5b57808 */ /* 0x000fc80002800000 */
[----:B------:R-:W-:-:S05]  /*88c0*/  FMNMX.FTZ R13, R181, R13, !PT ;  /* 0x0000000db50d7209 */ /* 0x000fca0007810000 */
[----:B------:R-:W1:Y:S01]  /*88d0*/  SHFL.BFLY PT, R6, R13, 0x2, 0x1f ;  /* 0x0c401f000d067f89 */ /* 0x000e6200000e0000 */
[----:B0-----:R-:W-:-:S05]  /*88e0*/  IMAD.IADD R5, R5, 0x1, R14 ;  /* 0x0000000105057824 */ /* 0x001fca00078e020e */
[C---:B------:R-:W-:Y:S02]  /*88f0*/  ISETP.GT.AND P4, PT, R5.reuse, RZ, PT ;  /* 0x000000ff0500720c */ /* 0x040fe40003f84270 */
[C---:B------:R-:W-:Y:S02]  /*8900*/  ISETP.GT.AND P5, PT, R5.reuse, 0x1, PT ;  /* 0x000000010500780c */ /* 0x040fe40003fa4270 */
        /* <DEDUP_REMOVED lines=10> */
[C---:B------:R-:W-:Y:S02]  /*89b0*/  ISETP.GT.AND P5, PT, R5.reuse, 0x11, PT ;  /* 0x000000110500780c */ /* 0x040fe40003fa4270 */
[C---:B------:R-:W-:Y:S02]  /*89c0*/  ISETP.GT.AND P6, PT, R5.reuse, 0x18, PT ;  /* 0x000000180500780c */ /* 0x040fe40003fc4270 */
[----:B------:R-:W-:Y:S02]  /*89d0*/  ISETP.GT.AND P3, PT, R5, 0x19, PT ;  /* 0x000000190500780c */ /* 0x000fe40003f64270 */
[----:B------:R-:W-:Y:S02]  /*89e0*/  FSEL R162, R162, -INF , P4 ;  /* 0xff800000a2a27808 */ /* 0x000fe40002000000 */
[----:B------:R-:W-:Y:S02]  /*89f0*/  FMNMX.FTZ R14, R159, R14, !PT ;  /* 0x0000000e9f0e7209 */ /* 0x000fe40007810000 */
        /* <DEDUP_REMOVED lines=9> */
[----:B------:R-:W-:Y:S02]  /*8a90*/  FSEL R171, R171, -INF , P5 ;  /* 0xff800000abab7808 */ /* 0x000fe40002800000 */
[----:B------:R-:W-:Y:S02]  /*8aa0*/  FSEL R174, R174, -INF , P6 ;  /* 0xff800000aeae7808 */ /* 0x000fe40003000000 */
[----:B------:R-:W-:Y:S02]  /*8ab0*/  FSEL R175, R175, -INF , P3 ;  /* 0xff800000afaf7808 */ /* 0x000fe40001800000 */
[----:B------:R-:W-:-:S02]  /*8ac0*/  ISETP.GT.AND P4, PT, R5, 0x30, PT ;  /* 0x000000300500780c */ /* 0x000fc40003f84270 */
[C---:B------:R-:W-:Y:S02]  /*8ad0*/  ISETP.GT.AND P5, PT, R5.reuse, 0x31, PT ;  /* 0x000000310500780c */ /* 0x040fe40003fa4270 */
[C---:B------:R-:W-:Y:S02]  /*8ae0*/  ISETP.GT.AND P6, PT, R5.reuse, 0x38, PT ;  /* 0x000000380500780c */ /* 0x040fe40003fc4270 */
[----:B------:R-:W-:Y:S02]  /*8af0*/  ISETP.GT.AND P3, PT, R5, 0x39, PT ;  /* 0x000000390500780c */ /* 0x000fe40003f64270 */
[----:B------:R-:W-:Y:S02]  /*8b00*/  FMNMX.FTZ R5, R163, R14, !PT ;  /* 0x0000000ea3057209 */ /* 0x000fe40007810000 */
[----:B------:R-:W-:Y:S02]  /*8b10*/  FSEL R178, R178, -INF , P4 ;  /* 0xff800000b2b27808 */ /* 0x000fe40002000000 */
[----:B------:R-:W-:-:S02]  /*8b20*/  FMNMX.FTZ R5, R166, R5, !PT ;  /* 0x00000005a6057209 */ /* 0x000fc40007810000 */
[----:B-1----:R-:W-:Y:S02]  /*8b30*/  FMNMX.FTZ R6, R13, R6, !PT ;  /* 0x000000060d067209 */ /* 0x002fe40007810000 */
[----:B------:R-:W-:Y:S02]  /*8b40*/  FMNMX.FTZ R5, R167, R5, !PT ;  /* 0x00000005a7057209 */ /* 0x000fe40007810000 */
[----:B------:R-:W-:Y:S01]  /*8b50*/  FSEL R179, R179, -INF , P5 ;  /* 0xff800000b3b37808 */ /* 0x000fe20002800000 */
[----:B------:R-:W0:Y:S01]  /*8b60*/  SHFL.BFLY PT, R13, R6, 0x1, 0x1f ;  /* 0x0c201f00060d7f89 */ /* 0x000e2200000e0000 */
[----:B------:R-:W-:Y:S02]  /*8b70*/  FMNMX.FTZ R5, R170, R5, !PT ;  /* 0x00000005aa057209 */ /* 0x000fe40007810000 */
[----:B------:R-:W-:Y:S02]  /*8b80*/  FSEL R182, R182, -INF , P6 ;  /* 0xff800000b6b67808 */ /* 0x000fe40003000000 */
[----:B------:R-:W-:-:S02]  /*8b90*/  FMNMX.FTZ R5, R171, R5, !PT ;  /* 0x00000005ab057209 */ /* 0x000fc40007810000 */
[----:B------:R-:W-:Y:S02]  /*8ba0*/  FSEL R229, R183, -INF , P3 ;  /* 0xff800000b7e57808 */ /* 0x000fe40001800000 */
        /* <DEDUP_REMOVED lines=9> */
[----:B------:R-:W-:Y:S01]  /*8c40*/  FSEL R228, R228, RZ, P4 ;  /* 0x000000ffe4e47208 */ /* 0x000fe20002000000 */
[----:B------:R-:W0:Y:S04]  /*8c50*/  SHFL.BFLY PT, R15, R5, 0x2, 0x1f ;  /* 0x0c401f00050f7f89 */ /* 0x000e2800000e0000 */
        /* <DEDUP_REMOVED lines=14> */
[----:B------:R-:W-:-:S03]  /*8d40*/  FFMA.FTZ R173, R181, UR4, -R228 ;  /* 0x00000004b5ad7c23 */ /* 0x000fc600080108e4 */
[----:B------:R-:W-:Y:S01]  /*8d50*/  MUFU.EX2 R152, R152 ;  /* 0x0000009800987308 */ /* 0x000fe20000000800 */
[----:B0-----:R-:W-:Y:S01]  /*8d60*/  FMNMX.FTZ R5, R5, R15, !PT ;  /* 0x0000000f05057209 */ /* 0x001fe20007810000 */
[--C-:B------:R-:W-:Y:S01]  /*8d70*/  FFMA.FTZ R15, R169, UR4, -R228.reuse ;  /* 0x00000004a90f7c23 */ /* 0x100fe200080108e4 */
[----:B------:R-:W-:-:S03]  /*8d80*/  FFMA.FTZ R169, R177, UR4, -R228 ;  /* 0x00000004b1a97c23 */ /* 0x000fc600080108e4 */
[----:B------:R-:W0:Y:S02]  /*8d90*/  SHFL.BFLY PT, R164, R5, 0x1, 0x1f ;  /* 0x0c201f0005a47f89 */ /* 0x000e2400000e0000 */
[----:B------:R-:W-:Y:S08]  /*8da0*/  MUFU.EX2 R153, R153 ;  /* 0x0000009900997308 */ /* 0x000ff00000000800 */
[----:B------:R-:W-:Y:S08]  /*8db0*/  MUFU.EX2 R156, R156 ;  /* 0x0000009c009c7308 */ /* 0x000ff00000000800 */
[----:B------:R-:W-:Y:S01]  /*8dc0*/  MUFU.EX2 R157, R157 ;  /* 0x0000009d009d7308 */ /* 0x000fe20000000800 */
[----:B0-----:R-:W-:-:S07]  /*8dd0*/  FMNMX.FTZ R5, R5, R164, !PT ;  /* 0x000000a405057209 */ /* 0x001fce0007810000 */
[----:B------:R-:W-:Y:S01]  /*8de0*/  MUFU.EX2 R161, R161 ;  /* 0x000000a100a17308 */ /* 0x000fe20000000800 */
[C---:B------:R-:W-:Y:S01]  /*8df0*/  FSETP.NEU.FTZ.AND P3, PT, R5.reuse, -INF , PT ;  /* 0xff8000000500780b */ /* 0x040fe20003f7d000 */
[----:B------:R-:W-:-:S06]  /*8e00*/  FMUL.FTZ R164, R5, UR4 ;  /* 0x0000000405a47c20 */ /* 0x000fcc0008410000 */
[----:B------:R-:W-:Y:S01]  /*8e10*/  MUFU.EX2 R160, R160 ;  /* 0x000000a000a07308 */ /* 0x000fe20000000800 */
[----:B------:R-:W-:-:S05]  /*8e20*/  FSEL R164, R164, RZ, P3 ;  /* 0x000000ffa4a47208 */ /* 0x000fca0001800000 */
[--C-:B------:R-:W-:Y:S01]  /*8e30*/  FFMA.FTZ R165, R155, UR4, -R164.reuse ;  /* 0x000000049ba57c23 */ /* 0x100fe200080108a4 */
[--C-:B------:R-:W-:Y:S01]  /*8e40*/  FFMA.FTZ R155, R158, UR4, -R164.reuse ;  /* 0x000000049e9b7c23 */ /* 0x100fe200080108a4 */
[--C-:B------:R-:W-:Y:S01]  /*8e50*/  FFMA.FTZ R158, R162, UR4, -R164.reuse ;  /* 0x00000004a29e7c23 */ /* 0x100fe200080108a4 */
[--C-:B------:R-:W-:Y:S01]  /*8e60*/  FFMA.FTZ R162, R163, UR4, -R164.reuse ;  /* 0x00000004a3a27c23 */ /* 0x100fe200080108a4 */
[--C-:B------:R-:W-:Y:S01]  /*8e70*/  FFMA.FTZ R176, R166, UR4, -R164.reuse ;  /* 0x00000004a6b07c23 */ /* 0x100fe200080108a4 */
[----:B------:R-:W-:Y:S01]  /*8e80*/  FSEL R163, R6, RZ, P4 ;  /* 0x000000ff06a37208 */ /* 0x000fe20002000000 */
[--C-:B------:R-:W-:Y:S01]  /*8e90*/  FFMA.FTZ R154, R154, UR4, -R164.reuse ;  /* 0x000000049a9a7c23 */ /* 0x100fe200080108a4 */
[----:B------:R-:W-:Y:S01]  /*8ea0*/  FSEL R166, R5, RZ, P3 ;  /* 0x000000ff05a67208 */ /* 0x000fe20001800000 */
[----:B------:R-:W-:Y:S01]  /*8eb0*/  FFMA.FTZ R177, R167, UR4, -R164 ;  /* 0x00000004a7b17c23 */ /* 0x000fe200080108a4 */
[----:B------:R-:W-:Y:S01]  /*8ec0*/  ISETP.NE.AND P3, PT, R22, RZ, PT ;  /* 0x000000ff1600720c */ /* 0x000fe20003f65270 */
[----:B------:R-:W-:Y:S01]  /*8ed0*/  FADD.FTZ R163, -R163, R10 ;  /* 0x0000000aa3a37221 */ /* 0x000fe20000010100 */
[----:B------:R-:W-:Y:S01]  /*8ee0*/  MUFU.EX2 R165, R165 ;  /* 0x000000a500a57308 */ /* 0x000fe20000000800 */
[----:B------:R-:W-:Y:S01]  /*8ef0*/  FADD.FTZ R166, -R166, R11 ;  /* 0x0000000ba6a67221 */ /* 0x000fe20000010100 */
[----:B------:R-:W-:-:S02]  /*8f00*/  @!P2 VIADD R11, R9, 0x38840 ;  /* 0x00038840090ba836 */ /* 0x000fc40000000000 */
[----:B------:R-:W-:Y:S01]  /*8f10*/  FMUL.FTZ R163, R163, UR4 ;  /* 0x00000004a3a37c20 */ /* 0x000fe20008410000 */
[--C-:B------:R-:W-:Y:S01]  /*8f20*/  FFMA.FTZ R159, R159, UR4, -R164.reuse ;  /* 0x000000049f9f7c23 */ /* 0x100fe200080108a4 */
[----:B------:R-:W-:Y:S01]  /*8f30*/  FMUL.FTZ R166, R166, UR4 ;  /* 0x00000004a6a67c20 */ /* 0x000fe20008410000 */
[--C-:B------:R-:W-:Y:S01]  /*8f40*/  FFMA.FTZ R10, R170, UR4, -R164.reuse ;  /* 0x00000004aa0a7c23 */ /* 0x100fe200080108a4 */
[----:B------:R-:W-:Y:S01]  /*8f50*/  @!P2 PRMT R11, RZ, 0x654, R11 ;  /* 0x00000654ff0ba816 */ /* 0x000fe2000000000b */
[----:B------:R-:W-:Y:S01]  /*8f60*/  MUFU.EX2 R154, R154 ;  /* 0x0000009a009a7308 */ /* 0x000fe20000000800 */
[--C-:B------:R-:W-:Y:S01]  /*8f70*/  FFMA.FTZ R179, R179, UR4, -R164.reuse ;  /* 0x00000004b3b37c23 */ /* 0x100fe200080108a4 */
[----:B------:R-:W-:Y:S01]  /*8f80*/  FFMA.FTZ R182, R182, UR4, -R164 ;  /* 0x00000004b6b67c23 */ /* 0x000fe200080108a4 */
[----:B------:R-:W-:Y:S01]  /*8f90*/  @!P3 IMAD R167, R12, 0x40, R18 ;  /* 0x000000400ca7b824 */ /* 0x000fe200078e0212 */
[----:B------:R0:W-:Y:S01]  /*8fa0*/  @!P2 SYNCS.ARRIVE.TRANS64.RED.A1T0 RZ, [R11+URZ], RZ ;  /* 0x000000ff0bffa9a7 */ /* 0x0001e2000810043f */
[--C-:B------:R-:W-:Y:S01]  /*8fb0*/  FFMA.FTZ R12, R174, UR4, -R164.reuse ;  /* 0x00000004ae0c7c23 */ /* 0x100fe200080108a4 */
[----:B------:R-:W-:Y:S01]  /*8fc0*/  FFMA.FTZ R171, R171, UR4, -R164 ;  /* 0x00000004abab7c23 */ /* 0x000fe200080108a4 */
[----:B------:R-:W-:Y:S01]  /*8fd0*/  @!P3 IMAD R167, R167, 0x4, R16 ;  /* 0x00000004a7a7b824 */ /* 0x000fe200078e0210 */
[----:B------:R-:W1:Y:S01]  /*8fe0*/  MUFU.EX2 R163, R163 ;  /* 0x000000a300a37308 */ /* 0x000e620000000800 */
[--C-:B------:R-:W-:Y:S01]  /*8ff0*/  FFMA.FTZ R175, R175, UR4, -R164.reuse ;  /* 0x00000004afaf7c23 */ /* 0x100fe200080108a4 */
[--C-:B------:R-:W-:Y:S01]  /*9000*/  FFMA.FTZ R178, R178, UR4, -R164.reuse ;  /* 0x00000004b2b27c23 */ /* 0x100fe200080108a4 */
[----:B------:R-:W-:Y:S01]  /*9010*/  FFMA.FTZ R164, R229, UR4, -R164 ;  /* 0x00000004e5a47c23 */ /* 0x000fe200080108a4 */
[----:B------:R-:W-:-:S04]  /*9020*/  @!P2 VIADD R9, R9, 0x38860 ;  /* 0x000388600909a836 */ /* 0x000fc80000000000 */
[----:B------:R-:W2:Y:S01]  /*9030*/  MUFU.EX2 R166, R166 ;  /* 0x000000a600a67308 */ /* 0x000ea20000000800 */
[----:B------:R-:W-:-:S07]  /*9040*/  @!P2 PRMT R9, RZ, 0x654, R9 ;  /* 0x00000654ff09a816 */ /* 0x000fce0000000009 */
[----:B------:R-:W3:Y:S01]  /*9050*/  MUFU.EX2 R155, R155 ;  /* 0x0000009b009b7308 */ /* 0x000ee20000000800 */
[----:B-1----:R-:W-:Y:S01]  /*9060*/  @!P3 STS [R167+0x38400], R163 ;  /* 0x038400a3a700b388 */ /* 0x002fe20000000800 */
[-C--:B------:R-:W-:Y:S01]  /*9070*/  FMUL.FTZ R24, R24, R163.reuse ;  /* 0x000000a318187220 */ /* 0x080fe20000410000 */
[-C--:B------:R-:W-:Y:S01]  /*9080*/  FMUL.FTZ R25, R25, R163.reuse ;  /* 0x000000a319197220 */ /* 0x080fe20000410000 */
[-C--:B------:R-:W-:Y:S01]  /*9090*/  FMUL.FTZ R28, R28, R163.reuse ;  /* 0x000000a31c1c7220 */ /* 0x080fe20000410000 */
[-C--:B------:R-:W-:Y:S01]  /*90a0*/  FMUL.FTZ R29, R29, R163.reuse ;  /* 0x000000a31d1d7220 */ /* 0x080fe20000410000 */
[-C--:B------:R-:W-:Y:S01]  /*90b0*/  FMUL.FTZ R32, R32, R163.reuse ;  /* 0x000000a320207220 */ /* 0x080fe20000410000 */
[-C--:B------:R-:W-:Y:S01]  /*90c0*/  FMUL.FTZ R33, R33, R163.reuse ;  /* 0x000000a321217220 */ /* 0x080fe20000410000 */
[----:B------:R-:W1:Y:S01]  /*90d0*/  MUFU.EX2 R159, R159 ;  /* 0x0000009f009f7308 */ /* 0x000e620000000800 */
[----:B--2---:R2:W-:Y:S01]  /*90e0*/  @!P3 STS [R167+0x38420], R166 ;  /* 0x038420a6a700b388 */ /* 0x0045e20000000800 */
[----:B------:R-:W-:Y:S01]  /*90f0*/  FFMA.FTZ R8, R166, R8, R154 ;  /* 0x00000008a6087223 */ /* 0x000fe2000001009a */
[-C--:B------:R-:W-:Y:S01]  /*9100*/  FMUL.FTZ R36, R36, R163.reuse ;  /* 0x000000a324247220 */ /* 0x080fe20000410000 */
[-C--:B------:R-:W-:Y:S01]  /*9110*/  FMUL.FTZ R37, R37, R163.reuse ;  /* 0x000000a325257220 */ /* 0x080fe20000410000 */
[-C--:B------:R-:W-:Y:S01]  /*9120*/  FMUL.FTZ R40, R40, R163.reuse ;  /* 0x000000a328287220 */ /* 0x080fe20000410000 */
[----:B------:R-:W-:Y:S01]  /*9130*/  FADD.FTZ R170, R165, R8 ;  /* 0x00000008a5aa7221 */ /* 0x000fe20000010000 */
[-C--:B------:R-:W-:Y:S01]  /*9140*/  FMUL.FTZ R41, R41, R163.reuse ;  /* 0x000000a329297220 */ /* 0x080fe20000410000 */
[----:B------:R-:W4:Y:S01]  /*9150*/  MUFU.EX2 R158, R158 ;  /* 0x0000009e009e7308 */ /* 0x000f220000000800 */
[----:B------:R-:W-:Y:S01]  /*9160*/  FMUL.FTZ R44, R44, R163 ;  /* 0x000000a32c2c7220 */ /* 0x000fe20000410000 */
[----:B---3--:R-:W-:Y:S01]  /*9170*/  FADD.FTZ R170, R155, R170 ;  /* 0x000000aa9baa7221 */ /* 0x008fe20000010000 */
[----:B--2---:R-:W-:Y:S01]  /*9180*/  FFMA.FTZ R167, R163, R7, R152 ;  /* 0x00000007a3a77223 */ /* 0x004fe20000010098 */
[----:B------:R-:W-:Y:S01]  /*9190*/  F2FP.BF16.F32.PACK_AB R152, R153, R152 ;  /* 0x000000989998723e */ /* 0x000fe200000010ff */
[-C--:B------:R-:W-:Y:S01]  /*91a0*/  FMUL.FTZ R45, R45, R163.reuse ;  /* 0x000000a32d2d7220 */ /* 0x080fe20000410000 */
[-C--:B------:R-:W-:Y:S01]  /*91b0*/  FMUL.FTZ R48, R48, R163.reuse ;  /* 0x000000a330307220 */ /* 0x080fe20000410000 */
[----:B------:R-:W-:Y:S01]  /*91c0*/  FADD.FTZ R167, R153, R167 ;  /* 0x000000a799a77221 */ /* 0x000fe20000010000 */
[----:B------:R-:W2:Y:S01]  /*91d0*/  MUFU.EX2 R162, R162 ;  /* 0x000000a200a27308 */ /* 0x000ea20000000800 */
[----:B-1----:R-:W-:Y:S01]  /*91e0*/  FADD.FTZ R170, R159, R170 ;  /* 0x000000aa9faa7221 */ /* 0x002fe20000010000 */
[----:B------:R-:W-:Y:S01]  /*91f0*/  F2FP.BF16.F32.PACK_AB R153, R165, R154 ;  /* 0x0000009aa599723e */ /* 0x000fe200000010ff */
[----:B------:R-:W-:Y:S01]  /*9200*/  FADD.FTZ R167, R156, R167 ;  /* 0x000000a79ca77221 */ /* 0x000fe20000010000 */
[----:B------:R-:W-:Y:S01]  /*9210*/  F2FP.BF16.F32.PACK_AB R154, R183, R156 ;  /* 0x0000009cb79a723e */ /* 0x000fe200000010ff */
[----:B------:R-:W-:Y:S01]  /*9220*/  FMUL.FTZ R49, R49, R163 ;  /* 0x000000a331317220 */ /* 0x000fe20000410000 */
[----:B------:R-:W-:Y:S01]  /*9230*/  F2FP.BF16.F32.PACK_AB R156, R161, R157 ;  /* 0x0000009da19c723e */ /* 0x000fe200000010ff */
[----:B------:R-:W-:Y:S01]  /*9240*/  FADD.FTZ R167, R183, R167 ;  /* 0x000000a7b7a77221 */ /* 0x000fe20000010000 */
[----:B------:R-:W1:Y:S01]  /*9250*/  MUFU.EX2 R13, R13 ;  /* 0x0000000d000d7308 */ /* 0x000e620000000800 */
[----:B----4-:R-:W-:Y:S01]  /*9260*/  FADD.FTZ R170, R158, R170 ;  /* 0x000000aa9eaa7221 */ /* 0x010fe20000010000 */
[----:B------:R-:W-:Y:S01]  /*9270*/  F2FP.BF16.F32.PACK_AB R155, R159, R155 ;  /* 0x0000009b9f9b723e */ /* 0x000fe200000010ff */
[----:B------:R-:W-:Y:S01]  /*9280*/  BAR.SYNC.DEFER_BLOCKING 0xf, 0x100 ;  /* 0x03c4000000007b1d */ /* 0x000fe20000010000 */
[----:B------:R-:W-:Y:S01]  /*9290*/  FADD.FTZ R167, R157, R167 ;  /* 0x000000a79da77221 */ /* 0x000fe20000010000 */
[-C--:B------:R-:W-:Y:S01]  /*92a0*/  FMUL.FTZ R52, R52, R163.reuse ;  /* 0x000000a334347220 */ /* 0x080fe20000410000 */
[-C--:B------:R-:W-:Y:S01]  /*92b0*/  FMUL.FTZ R53, R53, R163.reuse ;  /* 0x000000a335357220 */ /* 0x080fe20000410000 */
[-C--:B------:R-:W-:Y:S01]  /*92c0*/  FMUL.FTZ R56, R56, R163.reuse ;  /* 0x000000a338387220 */ /* 0x080fe20000410000 */
[-C--:B------:R-:W-:Y:S01]  /*92d0*/  FMUL.FTZ R57, R57, R163.reuse ;  /* 0x000000a339397220 */ /* 0x080fe20000410000 */
[----:B------:R-:W-:Y:S01]  /*92e0*/  MUFU.EX2 R176, R176 ;  /* 0x000000b000b07308 */ /* 0x000fe20000000800 */
        /* <DEDUP_REMOVED lines=54> */
[----:B-1----:R-:W-:Y:S01]  /*9650*/  F2FP.BF16.F32.PACK_AB R158, R13, R160 ;  /* 0x000000a00d9e723e */ /* 0x002fe200000010ff */
[----:B0-----:R0:W1:Y:S01]  /*9660*/  MUFU.EX2 R11, R171 ;  /* 0x000000ab000b7308 */ /* 0x0010620000000800 */
[----:B--2---:R-:W-:Y:S01]  /*9670*/  F2FP.BF16.F32.PACK_AB R159, R177, R176 ;  /* 0x000000b0b19f723e */ /* 0x004fe200000010ff */
[-C--:B------:R-:W-:Y:S01]  /*9680*/  FMUL.FTZ R26, R26, R166.reuse ;  /* 0x000000a61a1a7220 */ /* 0x080fe20000410000 */
[-C--:B------:R-:W-:Y:S01]  /*9690*/  FMUL.FTZ R27, R27, R166.reuse ;  /* 0x000000a61b1b7220 */ /* 0x080fe20000410000 */
[-C--:B------:R-:W-:Y:S01]  /*96a0*/  FMUL.FTZ R30, R30, R166.reuse ;  /* 0x000000a61e1e7220 */ /* 0x080fe20000410000 */
[-C--:B------:R-:W-:Y:S01]  /*96b0*/  FMUL.FTZ R31, R31, R166.reuse ;  /* 0x000000a61f1f7220 */ /* 0x080fe20000410000 */
[-C--:B------:R-:W-:Y:S01]  /*96c0*/  FMUL.FTZ R34, R34, R166.reuse ;  /* 0x000000a622227220 */ /* 0x080fe20000410000 */
[----:B------:R-:W-:Y:S01]  /*96d0*/  FMUL.FTZ R35, R35, R166 ;  /* 0x000000a623237220 */ /* 0x000fe20000410000 */
[----:B------:R-:W-:Y:S01]  /*96e0*/  MUFU.EX2 R12, R12 ;  /* 0x0000000c000c7308 */ /* 0x000fe20000000800 */
[----:B0-----:R-:W-:-:S02]  /*96f0*/  IMAD R171, R2, 0x1000, R19 ;  /* 0x0000100002ab7824 */ /* 0x001fc400078e0213 */
[-C--:B------:R-:W-:Y:S01]  /*9700*/  FMUL.FTZ R38, R38, R166.reuse ;  /* 0x000000a626267220 */ /* 0x080fe20000410000 */
[-C--:B------:R-:W-:Y:S01]  /*9710*/  FMUL.FTZ R39, R39, R166.reuse ;  /* 0x000000a627277220 */ /* 0x080fe20000410000 */
[-C--:B------:R-:W-:Y:S01]  /*9720*/  FMUL.FTZ R42, R42, R166.reuse ;  /* 0x000000a62a2a7220 */ /* 0x080fe20000410000 */
[-C--:B------:R-:W-:Y:S01]  /*9730*/  FMUL.FTZ R43, R43, R166.reuse ;  /* 0x000000a62b2b7220 */ /* 0x080fe20000410000 */
[----:B------:R-:W-:Y:S01]  /*9740*/  R2UR UR10, R171 ;  /* 0x00000000ab0a72ca */ /* 0x000fe200000e0000 */
        /* <DEDUP_REMOVED lines=10> */
[----:B0-----:R-:W-:Y:S01]  /*97f0*/  FADD.FTZ R175, R161, R167 ;  /* 0x000000a7a1af7221 */ /* 0x001fe20000010000 */
[-C--:B------:R-:W-:Y:S01]  /*9800*/  FMUL.FTZ R62, R62, R166.reuse ;  /* 0x000000a63e3e7220 */ /* 0x080fe20000410000 */
[-C--:B------:R-:W-:Y:S01]  /*9810*/  FMUL.FTZ R63, R63, R166.reuse ;  /* 0x000000a63f3f7220 */ /* 0x080fe20000410000 */
[-C--:B------:R-:W-:Y:S01]  /*9820*/  FMUL.FTZ R66, R66, R166.reuse ;  /* 0x000000a642427220 */ /* 0x080fe20000410000 */
[----:B------:R-:W-:Y:S01]  /*9830*/  FADD.FTZ R175, R160, R175 ;  /* 0x000000afa0af7221 */ /* 0x000fe20000010000 */
        /* <DEDUP_REMOVED lines=49> */
[----:B---3--:R-:W-:Y:S01]  /*9b50*/  F2FP.BF16.F32.PACK_AB R160, R15, R14 ;  /* 0x0000000e0fa0723e */ /* 0x008fe200000010ff */
[----:B------:R3:W4:Y:S01]  /*9b60*/  MUFU.EX2 R174, R164 ;  /* 0x000000a400ae7308 */ /* 0x0007220000000800 */
[----:B-1----:R-:W-:Y:S01]  /*9b70*/  F2FP.BF16.F32.PACK_AB R161, R11, R10 ;  /* 0x0000000a0ba1723e */ /* 0x002fe200000010ff */
[----:B------:R1:W-:Y:S01]  /*9b80*/  STSM.16.M88.4 [R23+0x36400], R152 ;  /* 0x0364009817007844 */ /* 0x0003e20000000200 */
[----:B------:R-:W-:Y:S01]  /*9b90*/  F2FP.BF16.F32.PACK_AB R162, R21, R20 ;  /* 0x0000001415a2723e */ /* 0x000fe200000010ff */
[----:B------:R-:W-:Y:S01]  /*9ba0*/  FADD.FTZ R170, R176, R170 ;  /* 0x000000aab0aa7221 */ /* 0x000fe20000010000 */
[----:B--2---:R-:W-:Y:S01]  /*9bb0*/  F2FP.BF16.F32.PACK_AB R163, R7, R12 ;  /* 0x0000000c07a3723e */ /* 0x004fe200000010ff */
[----:B------:R2:W-:Y:S01]  /*9bc0*/  STSM.16.M88.4 [R184], R156 ;  /* 0x0000009cb8007844 */ /* 0x0005e20000000200 */
[----:B0-----:R-:W-:Y:S01]  /*9bd0*/  F2FP.BF16.F32.PACK_AB R165, R179, R8 ;  /* 0x00000008b3a5723e */ /* 0x001fe200000010ff */
[----:B------:R-:W-:Y:S01]  /*9be0*/  FADD.FTZ R175, R13, R175 ;  /* 0x000000af0daf7221 */ /* 0x000fe20000010000 */
[----:B---3--:R-:W-:Y:S01]  /*9bf0*/  F2FP.BF16.F32.PACK_AB R164, R169, R168 ;  /* 0x000000a8a9a4723e */ /* 0x008fe200000010ff */
[----:B------:R2:W-:Y:S01]  /*9c00*/  STSM.16.M88.4 [R186], R160 ;  /* 0x000000a0ba007844 */ /* 0x0005e20000000200 */
[----:B------:R-:W-:Y:S01]  /*9c10*/  F2FP.BF16.F32.PACK_AB R166, R173, R172 ;  /* 0x000000acada6723e */ /* 0x000fe200000010ff */
[----:B------:R-:W-:Y:S01]  /*9c20*/  FADD.FTZ R170, R177, R170 ;  /* 0x000000aab1aa7221 */ /* 0x000fe20000010000 */
[----:B------:R-:W-:Y:S01]  /*9c30*/  FADD.FTZ R175, R14, R175 ;  /* 0x000000af0eaf7221 */ /* 0x000fe20000010000 */
[----:B------:R-:W-:-:S02]  /*9c40*/  PLOP3.LUT P3, PT, PT, PT, UP0, 0x80, 0x0 ;  /* 0x000000000000781c */ /* 0x000fc40003f6f008 */
[----:B------:R-:W-:Y:S01]  /*9c50*/  FADD.FTZ R170, R10, R170 ;  /* 0x000000aa0aaa7221 */ /* 0x000fe20000010000 */
[----:B----4-:R-:W-:Y:S01]  /*9c60*/  F2FP.BF16.F32.PACK_AB R167, R174, R182 ;  /* 0x000000b6aea7723e */ /* 0x010fe200000010ff */
[----:B------:R-:W-:Y:S01]  /*9c70*/  FADD.FTZ R175, R15, R175 ;  /* 0x000000af0faf7221 */ /* 0x000fe20000010000 */
[----:B------:R-:W-:Y:S02]  /*9c80*/  IMAD.MOV.U32 R10, RZ, RZ, R6 ;  /* 0x000000ffff0a7224 */ /* 0x000fe400078e0006 */
[----:B------:R-:W-:Y:S01]  /*9c90*/  FADD.FTZ R11, R11, R170 ;  /* 0x000000aa0b0b7221 */ /* 0x000fe20000010000 */
[----:B------:R2:W-:Y:S01]  /*9ca0*/  STSM.16.M88.4 [R185], R164 ;  /* 0x000000a4b9007844 */ /* 0x0005e20000000200 */
[----:B------:R-:W-:Y:S01]  /*9cb0*/  WARPGROUP.ARRIVE ;  /* 0x00000000000079c5 */ /* 0x000fe20000000000 */
[----:B------:R-:W-:Y:S01]  /*9cc0*/  FADD.FTZ R20, R20, R175 ;  /* 0x000000af14147221 */ /* 0x000fe20000010000 */
[----:B------:R-:W-:Y:S01]  /*9cd0*/  FADD.FTZ R12, R12, R11 ;  /* 0x0000000b0c0c7221 */ /* 0x000fe20000010000 */
[----:B------:R-:W-:-:S02]  /*9ce0*/  IMAD.MOV.U32 R11, RZ, RZ, R5 ;  /* 0x000000ffff0b7224 */ /* 0x000fc400078e0005 */
[----:B------:R-:W-:Y:S01]  /*9cf0*/  FADD.FTZ R21, R21, R20 ;  /* 0x0000001415157221 */ /* 0x000fe20000010000 */
[----:B------:R-:W-:Y:S01]  /*9d00*/  HGMMA.64x256x16.F32.BF16 R24, R152, gdesc[UR8].tnspB, R24, gsb0 ;  /* 0x43e0000898187df0 */ /* 0x000fe20008001818 */
[----:B------:R-:W-:Y:S01]  /*9d10*/  UMOV UR11, 0x40000040 ;  /* 0x40000040000b7882 */ /* 0x000fe20000000000 */
[----:B------:R-:W-:Y:S01]  /*9d20*/  FADD.FTZ R7, R7, R12 ;  /* 0x0000000c07077221 */ /* 0x000fe20000010000 */
[----:B------:R-:W-:Y:S01]  /*9d30*/  FADD.FTZ R168, R168, R21 ;  /* 0x00000015a8a87221 */ /* 0x000fe20000010000 */
[----:B------:R-:W-:Y:S02]  /*9d40*/  IMAD.MOV.U32 R12, RZ, RZ, R2 ;  /* 0x000000ffff0c7224 */ /* 0x000fe400078e0002 */
[----:B------:R-:W-:Y:S01]  /*9d50*/  FADD.FTZ R8, R8, R7 ;  /* 0x0000000708087221 */ /* 0x000fe20000010000 */
[----:B------:R-:W-:-:S03]  /*9d60*/  FADD.FTZ R169, R169, R168 ;  /* 0x000000a8a9a97221 */ /* 0x000fc60000010000 */
[----:B------:R-:W-:Y:S01]  /*9d70*/  FADD.FTZ R179, R179, R8 ;  /* 0x00000008b3b37221 */ /* 0x000fe20000010000 */
[----:B------:R-:W-:-:S03]  /*9d80*/  FADD.FTZ R172, R172, R169 ;  /* 0x000000a9acac7221 */ /* 0x000fc60000010000 */
[----:B------:R-:W-:Y:S01]  /*9d90*/  FADD.FTZ R179, R182, R179 ;  /* 0x000000b3b6b37221 */ /* 0x000fe20000010000 */
[----:B------:R-:W-:-:S03]  /*9da0*/  FADD.FTZ R7, R173, R172 ;  /* 0x000000acad077221 */ /* 0x000fc60000010000 */
[----:B------:R-:W-:Y:S01]  /*9db0*/  FADD.FTZ R8, R174, R179 ;  /* 0x000000b3ae087221 */ /* 0x000fe20000010000 */
[----:B------:R-:W-:Y:S02]  /*9dc0*/  WARPGROUP.DEPBAR.LE gsb0, 0x0 ;  /* 0x00008000000079c5 */ /* 0x000fe40000010000 */
[----:B-1----:R-:W-:Y:S01]  /*9dd0*/  VIADD R152, R171, 0x80 ;  /* 0x00000080ab987836 */ /* 0x002fe20000000000 */
[----:B------:R-:W-:-:S04]  /*9de0*/  WARPGROUP.ARRIVE ;  /* 0x00000000000079c5 */ /* 0x000fc80000000000 */
[----:B------:R-:W-:Y:S01]  /*9df0*/  R2UR UR10, R152 ;  /* 0x00000000980a72ca */ /* 0x000fe200000e0000 */
[C---:B------:R-:W-:Y:S02]  /*9e00*/  VIADD R152, R171.reuse, 0x100 ;  /* 0x00000100ab987836 */ /* 0x040fe40000000000 */
[----:B------:R-:W-:-:S10]  /*9e10*/  VIADD R171, R171, 0x180 ;  /* 0x00000180abab7836 */ /* 0x000fd40000000000 */
        /* <DEDUP_REMOVED lines=24> */
.L_x_5150:
[----:B------:R-:W-:-:S06]  /*9fa0*/  UISETP.GE.AND UP0, UPT, UR6, UR43, UPT ;  /* 0x0000002b0600728c */ /* 0x000fcc000bf06270 */
[----:B------:R-:W-:-:S13]  /*9fb0*/  PLOP3.LUT P1, PT, PT, PT, UP0, 0x80, 0x0 ;  /* 0x000000000000781c */ /* 0x000fda0003f2f008 */
[----:B------:R-:W-:Y:S05]  /*9fc0*/  @!P1 BRA `(.L_x_5160) ;  /* 0x0000002c00409947 */ /* 0x000fea0003800000 */
[----:B------:R-:W-:Y:S01]  /*9fd0*/  IMAD.MOV.U32 R228, RZ, RZ, R5 ;  /* 0x000000ffffe47224 */ /* 0x000fe200078e0005 */
[----:B------:R-:W-:Y:S01]  /*9fe0*/  ULDC UR4, c[0x0][0xa80] ;  /* 0x0002a00000047ab9 */ /* 0x000fe20000000800 */
[----:B------:R-:W-:Y:S02]  /*9ff0*/  IMAD.MOV.U32 R10, RZ, RZ, R6 ;  /* 0x000000ffff0a7224 */ /* 0x000fe400078e0006 */
[----:B------:R-:W-:-:S07]  /*a000*/  IMAD.MOV.U32 R187, RZ, RZ, R2 ;  /* 0x000000ffffbb7224 */ /* 0x000fce00078e0002 */
.L_x_5169:
[----:B------:R-:W-:-:S05]  /*a010*/  VIADD R2, R187, 0x1 ;  /* 0x00000001bb027836 */ /* 0x000fca0000000000 */
[----:B------:R-:W-:-:S04]  /*a020*/  ISETP.NE.AND P1, PT, R2, 0x2, PT ;  /* 0x000000020200780c */ /* 0x000fc80003f25270 */
[----:B------:R-:W-:Y:S02]  /*a030*/  SEL R5, RZ, 0x1, P1 ;  /* 0x00000001ff057807 */ /* 0x000fe40000800000 */
[----:B------:R-:W-:Y:S02]  /*a040*/  SEL R2, R2, RZ, P1 ;  /* 0x000000ff02027207 */ /* 0x000fe40000800000 */
[----:B------:R-:W-:-:S13]  /*a050*/  R2UR UR5, R5 ;  /* 0x00000000050572ca */ /* 0x000fda00000e0000 */
[----:B------:R-:W-:Y:S01]  /*a060*/  ULOP3.LUT UR37, UR37, UR5, URZ, 0x3c, !UPT ;  /* 0x0000000525257292 */ /* 0x000fe2000f8e3c3f */
[----:B----4-:R-:W-:Y:S11]  /*a070*/  @!P0 BRA `(.L_x_5161) ;  /* 0x0000000000048947 */ /* 0x010ff60003800000 */
[----:B------:R-:W-:Y:S01]  /*a080*/  BPT.TRAP 0x1 ;  /* 0x000000040000795c */ /* 0x000fe20000300000 */
.L_x_5161:
[----:B------:R-:W-:Y:S02]  /*a090*/  IMAD.U32 R5, RZ, RZ, UR37 ;  /* 0x00000025ff057e24 */ /* 0x000fe4000f8e00ff */
[----:B0-2---:R-:W-:-:S03]  /*a0a0*/  IMAD R9, R2, 0x8, R16 ;  /* 0x0000000802097824 */ /* 0x005fc600078e0210 */
[----:B------:R-:W-:-:S04]  /*a0b0*/  SHF.L.U32 R5, R5, 0x1f, RZ ;  /* 0x0000001f05057819 */ /* 0x000fc800000006ff */
[----:B------:R0:W1:Y:S01]  /*a0c0*/  SYNCS.PHASECHK.TRANS64.TRYWAIT P1, [R9+URZ+0x38830], R5 ;  /* 0x03883005090075a7 */ /* 0x000062000802017f */
[----:B------:R-:W-:Y:S05]  /*a0d0*/  @!P0 BRA `(.L_x_5162) ;  /* 0x0000000000048947 */ /* 0x000fea0003800000 */
[----:B------:R-:W-:Y:S01]  /*a0e0*/  BPT.TRAP 0x1 ;  /* 0x000000040000795c */ /* 0x000fe20000300000 */
.L_x_5162:
[----:B------:R-:W-:Y:S01]  /*a0f0*/  IMAD R6, R2, 0x200, R0 ;  /* 0x0000020002067824 */ /* 0x000fe200078e0200 */
[----:B-1----:R-:W-:Y:S06]  /*a100*/  @P1 BRA `(.L_x_5163) ;  /* 0x0000000000081947 */ /* 0x002fec0003800000 */
[----:B------:R-:W1:Y:S02]  /*a110*/  SYNCS.PHASECHK.TRANS64.TRYWAIT P1, [R9+URZ+0x38830], R5 ;  /* 0x03883005090075a7 */ /* 0x000e64000802017f */
[----:B-1----:R-:W-:Y:S05]  /*a120*/  @!P1 BRA `(.L_x_5164) ;  /* 0x0000010c00449947 */ /* 0x002fea0003800000 */
.L_x_5163:
        /* <DEDUP_REMOVED lines=22> */
.L_x_5165:
[----:B------:R2:W3:Y:S01]  /*a290*/  SYNCS.PHASECHK.TRANS64.TRYWAIT P1, [R9+URZ+0x38850], R5 ;  /* 0x03885005090075a7 */ /* 0x0004e2000802017f */
[----:B------:R-:W-:Y:S05]  /*a2a0*/  @!P0 BRA `(.L_x_5166) ;  /* 0x0000000000048947 */ /* 0x000fea0003800000 */
[----:B------:R-:W-:Y:S01]  /*a2b0*/  BPT.TRAP 0x1 ;  /* 0x000000040000795c */ /* 0x000fe20000300000 */
.L_x_5166:
[----:B---3--:R-:W-:Y:S05]  /*a2c0*/  @P1 BRA `(.L_x_5167) ;  /* 0x0000000000081947 */ /* 0x008fea0003800000 */
[----:B------:R-:W3:Y:S02]  /*a2d0*/  SYNCS.PHASECHK.TRANS64.TRYWAIT P1, [R9+URZ+0x38850], R5 ;  /* 0x03885005090075a7 */ /* 0x000ee4000802017f */
[----:B---3--:R-:W-:Y:S05]  /*a2e0*/  @!P1 BRA `(.L_x_5168) ;  /* 0x0000010800e89947 */ /* 0x008fea0003800000 */
.L_x_5167:
        /* <DEDUP_REMOVED lines=12> */
[----:B------:R-:W-:Y:S01]  /*a3b0*/  UISETP.GT.AND UP0, UPT, UR6, UR43, UPT ;  /* 0x0000002b0600728c */ /* 0x000fe2000bf04270 */
[----:B------:R-:W-:Y:S01]  /*a3c0*/  IMAD.MOV.U32 R13, RZ, RZ, 0x4 ;  /* 0x00000004ff0d7424 */ /* 0x000fe200078e00ff */
[----:B------:R-:W-:Y:S01]  /*a3d0*/  R2UR UR30, R6 ;  /* 0x00000000061e72ca */ /* 0x000fe200000e0000 */
[----:B------:R-:W-:Y:S01]  /*a3e0*/  VIADD R6, R4, 0x4 ;  /* 0x0000000404067836 */ /* 0x000fe20000000000 */
[----:B------:R-:W-:-:S02]  /*a3f0*/  UIADD3 UR6, UR6, -0x1, URZ ;  /* 0xffffffff06067890 */ /* 0x000fc4000fffe03f */
[----:B------:R-:W-:Y:S01]  /*a400*/  HGMMA.64x64x16.F32.BF16 R152, gdesc[UR24], R152, gsb0 ;  /* 0x00e00000189879f0 */ /* 0x000fe20008001898 */
[----:B0-----:R-:W-:Y:S02]  /*a410*/  SHF.R.U32.HI R11, RZ, 0x7, R11 ;  /* 0x00000007ff0b7819 */ /* 0x001fe4000001160b */
[----:B------:R-:W-:Y:S02]  /*a420*/  WARPGROUP.DEPBAR.LE gsb0, 0x0 ;  /* 0x00008000000079c5 */ /* 0x000fe40000010000 */
        /* <DEDUP_REMOVED lines=336> */
[----:B------:R-:W-:-:S03]  /*b930*/  FMNMX.FTZ R5, R167, R5, !PT ;  /* 0x00000005a7057209 */ /* 0x000fc60007810000 */
[----:B------:R-:W-:Y:S01]  /*b940*/  FMUL.FTZ R188, R6, UR4 ;  /* 0x0000000406bc7c20 */ /* 0x000fe20008410000 */
[----:B------:R-:W-:Y:S01]  /*b950*/  FMNMX.FTZ R5, R170, R5, !PT ;  /* 0x00000005aa057209 */ /* 0x000fe20007810000 */
[----:B------:R-:W-:Y:S02]  /*b960*/  FADD.FTZ R10, -R6, R10 ;  /* 0x0000000a060a7221 */ /* 0x000fe40000010100 */
[--C-:B------:R-:W-:Y:S01]  /*b970*/  FFMA.FTZ R229, R156, UR4, -R188.reuse ;  /* 0x000000049ce57c23 */ /* 0x100fe200080108bc */
[----:B------:R-:W-:Y:S01]  /*b980*/  FMNMX.FTZ R5, R171, R5, !PT ;  /* 0x00000005ab057209 */ /* 0x000fe20007810000 */
[--C-:B------:R-:W-:Y:S01]  /*b990*/  FFMA.FTZ R156, R160, UR4, -R188.reuse ;  /* 0x00000004a09c7c23 */ /* 0x100fe200080108bc */
[--C-:B------:R-:W-:Y:S01]  /*b9a0*/  FFMA.FTZ R160, R164, UR4, -R188.reuse ;  /* 0x00000004a4a07c23 */ /* 0x100fe200080108bc */
[----:B------:R-:W-:Y:S01]  /*b9b0*/  FMUL.FTZ R10, R10, UR4 ;  /* 0x000000040a0a7c20 */ /* 0x000fe20008410000 */
[----:B------:R-:W-:Y:S01]  /*b9c0*/  FMNMX.FTZ R5, R174, R5, !PT ;  /* 0x00000005ae057209 */ /* 0x000fe20007810000 */
[--C-:B------:R-:W-:Y:S01]  /*b9d0*/  FFMA.FTZ R20, R176, UR4, -R188.reuse ;  /* 0x00000004b0147c23 */ /* 0x100fe200080108bc */
[--C-:B------:R-:W-:Y:S01]  /*b9e0*/  FFMA.FTZ R152, R152, UR4, -R188.reuse ;  /* 0x0000000498987c23 */ /* 0x100fe200080108bc */
[----:B------:R0:W1:Y:S01]  /*b9f0*/  MUFU.EX2 R12, R10 ;  /* 0x0000000a000c7308 */ /* 0x0000620000000800 */
[----:B------:R-:W-:Y:S01]  /*ba00*/  FMNMX.FTZ R5, R175, R5, !PT ;  /* 0x00000005af057209 */ /* 0x000fe20007810000 */
[--C-:B------:R-:W-:Y:S01]  /*ba10*/  FFMA.FTZ R153, R153, UR4, -R188.reuse ;  /* 0x0000000499997c23 */ /* 0x100fe200080108bc */
[--C-:B------:R-:W-:Y:S01]  /*ba20*/  FFMA.FTZ R157, R157, UR4, -R188.reuse ;  /* 0x000000049d9d7c23 */ /* 0x100fe200080108bc */
[--C-:B------:R-:W-:Y:S01]  /*ba30*/  FFMA.FTZ R161, R161, UR4, -R188.reuse ;  /* 0x00000004a1a17c23 */ /* 0x100fe200080108bc */
[----:B------:R-:W-:Y:S01]  /*ba40*/  FMNMX.FTZ R5, R178, R5, !PT ;  /* 0x00000005b2057209 */ /* 0x000fe20007810000 */
[--C-:B------:R-:W-:Y:S01]  /*ba50*/  FFMA.FTZ R14, R172, UR4, -R188.reuse ;  /* 0x00000004ac0e7c23 */ /* 0x100fe200080108bc */
[--C-:B------:R-:W-:Y:S01]  /*ba60*/  FFMA.FTZ R15, R173, UR4, -R188.reuse ;  /* 0x00000004ad0f7c23 */ /* 0x100fe200080108bc */
[----:B------:R-:W-:Y:S01]  /*ba70*/  MUFU.EX2 R152, R152 ;  /* 0x0000009800987308 */ /* 0x000fe20000000800 */
[----:B------:R-:W-:Y:S01]  /*ba80*/  FMNMX.FTZ R5, R179, R5, !PT ;  /* 0x00000005b3057209 */ /* 0x000fe20007810000 */
[--C-:B0-----:R-:W-:Y:S01]  /*ba90*/  FFMA.FTZ R10, R165, UR4, -R188.reuse ;  /* 0x00000004a50a7c23 */ /* 0x101fe200080108bc */
[--C-:B------:R-:W-:Y:S01]  /*baa0*/  FFMA.FTZ R11, R168, UR4, -R188.reuse ;  /* 0x00000004a80b7c23 */ /* 0x100fe200080108bc */
[--C-:B------:R-:W-:Y:S01]  /*bab0*/  FFMA.FTZ R21, R177, UR4, -R188.reuse ;  /* 0x00000004b1157c23 */ /* 0x100fe200080108bc */
[----:B------:R-:W-:Y:S01]  /*bac0*/  FMNMX.FTZ R5, R182, R5, !PT ;  /* 0x00000005b6057209 */ /* 0x000fe20007810000 */
[----:B------:R-:W-:-:S02]  /*bad0*/  FFMA.FTZ R168, R180, UR4, -R188 ;  /* 0x00000004b4a87c23 */ /* 0x000fc400080108bc */
[----:B------:R-:W-:Y:S01]  /*bae0*/  MUFU.EX2 R153, R153 ;  /* 0x0000009900997308 */ /* 0x000fe20000000800 */
[----:B------:R-:W-:Y:S01]  /*baf0*/  FMNMX.FTZ R5, R183, R5, !PT ;  /* 0x00000005b7057209 */ /* 0x000fe20007810000 */
[-C--:B-1----:R-:W-:Y:S01]  /*bb00*/  FMUL.FTZ R24, R24, R12.reuse ;  /* 0x0000000c18187220 */ /* 0x082fe20000410000 */
        /* <DEDUP_REMOVED lines=28> */
[--C-:B------:R-:W-:Y:S01]  /*bcd0*/  FFMA.FTZ R13, R169, UR4, -R188.reuse ;  /* 0x00000004a90d7c23 */ /* 0x100fe200080108bc */
[----:B------:R-:W-:Y:S01]  /*bce0*/  MUFU.EX2 R161, R161 ;  /* 0x000000a100a17308 */ /* 0x000fe20000000800 */
[----:B------:R-:W-:Y:S01]  /*bcf0*/  FFMA.FTZ R169, R181, UR4, -R188 ;  /* 0x00000004b5a97c23 */ /* 0x000fe200080108bc */
        /* <DEDUP_REMOVED lines=30> */
[C---:B------:R-:W-:Y:S01]  /*bee0*/  FADD.FTZ R164, -R5.reuse, R228 ;  /* 0x000000e405a47221 */ /* 0x040fe20000010100 */
[----:B------:R-:W-:Y:S01]  /*bef0*/  FMUL.FTZ R165, R5, UR4 ;  /* 0x0000000405a57c20 */ /* 0x000fe20008410000 */
[----:B------:R-:W-:Y:S01]  /*bf00*/  MUFU.EX2 R13, R13 ;  /* 0x0000000d000d7308 */ /* 0x000fe20000000800 */
[-C--:B------:R-:W-:Y:S01]  /*bf10*/  FMUL.FTZ R121, R121, R12.reuse ;  /* 0x0000000c79797220 */ /* 0x080fe20000410000 */
[----:B------:R-:W-:Y:S01]  /*bf20*/  FMUL.FTZ R164, R164, UR4 ;  /* 0x00000004a4a47c20 */ /* 0x000fe20008410000 */
[--C-:B------:R-:W-:Y:S01]  /*bf30*/  FFMA.FTZ R176, R155, UR4, -R165.reuse ;  /* 0x000000049bb07c23 */ /* 0x100fe200080108a5 */
[--C-:B------:R-:W-:Y:S01]  /*bf40*/  FFMA.FTZ R155, R158, UR4, -R165.reuse ;  /* 0x000000049e9b7c23 */ /* 0x100fe200080108a5 */
[--C-:B------:R-:W-:Y:S01]  /*bf50*/  FFMA.FTZ R158, R162, UR4, -R165.reuse ;  /* 0x00000004a29e7c23 */ /* 0x100fe200080108a5 */
[--C-:B------:R-:W-:Y:S01]  /*bf60*/  FFMA.FTZ R162, R163, UR4, -R165.reuse ;  /* 0x00000004a3a27c23 */ /* 0x100fe200080108a5 */
[--C-:B------:R-:W-:Y:S01]  /*bf70*/  FFMA.FTZ R154, R154, UR4, -R165.reuse ;  /* 0x000000049a9a7c23 */ /* 0x100fe200080108a5 */
[----:B------:R-:W-:Y:S01]  /*bf80*/  @!P2 VIADD R163, R9, 0x38840 ;  /* 0x0003884009a3a836 */ /* 0x000fe20000000000 */
[----:B------:R-:W-:Y:S01]  /*bf90*/  MUFU.EX2 R164, R164 ;  /* 0x000000a400a47308 */ /* 0x000fe20000000800 */
[--C-:B------:R-:W-:Y:S01]  /*bfa0*/  FFMA.FTZ R159, R159, UR4, -R165.reuse ;  /* 0x000000049f9f7c23 */ /* 0x100fe200080108a5 */
[--C-:B------:R-:W-:Y:S01]  /*bfb0*/  FFMA.FTZ R172, R166, UR4, -R165.reuse ;  /* 0x00000004a6ac7c23 */ /* 0x100fe200080108a5 */
[----:B------:R-:W-:Y:S01]  /*bfc0*/  FFMA.FTZ R173, R167, UR4, -R165 ;  /* 0x00000004a7ad7c23 */ /* 0x000fe200080108a5 */
[----:B------:R-:W-:Y:S01]  /*bfd0*/  @!P2 PRMT R163, RZ, 0x654, R163 ;  /* 0x00000654ffa3a816 */ /* 0x000fe200000000a3 */
[--C-:B------:R-:W-:Y:S01]  /*bfe0*/  FFMA.FTZ R170, R170, UR4, -R165.reuse ;  /* 0x00000004aaaa7c23 */ /* 0x100fe200080108a5 */
[--C-:B------:R-:W-:Y:S01]  /*bff0*/  FFMA.FTZ R171, R171, UR4, -R165.reuse ;  /* 0x00000004abab7c23 */ /* 0x100fe200080108a5 */
[--C-:B------:R-:W-:Y:S01]  /*c000*/  FFMA.FTZ R174, R174, UR4, -R165.reuse ;  /* 0x00000004aeae7c23 */ /* 0x100fe200080108a5 */
[----:B------:R-:W0:Y:S01]  /*c010*/  MUFU.EX2 R154, R154 ;  /* 0x0000009a009a7308 */ /* 0x000e220000000800 */
[----:B------:R1:W-:Y:S01]  /*c020*/  @!P2 SYNCS.ARRIVE.TRANS64.RED.A1T0 RZ, [R163+URZ], RZ ;  /* 0x000000ffa3ffa9a7 */ /* 0x0003e2000810043f */
[--C-:B------:R-:W-:Y:S01]  /*c030*/  FFMA.FTZ R179, R179, UR4, -R165.reuse ;  /* 0x00000004b3b37c23 */ /* 0x100fe200080108a5 */
[--C-:B------:R-:W-:Y:S01]  /*c040*/  FFMA.FTZ R182, R182, UR4, -R165.reuse ;  /* 0x00000004b6b67c23 */ /* 0x100fe200080108a5 */
[--C-:B------:R-:W-:Y:S01]  /*c050*/  FFMA.FTZ R175, R175, UR4, -R165.reuse ;  /* 0x00000004afaf7c23 */ /* 0x100fe200080108a5 */
[--C-:B------:R-:W-:Y:S01]  /*c060*/  FFMA.FTZ R178, R178, UR4, -R165.reuse ;  /* 0x00000004b2b27c23 */ /* 0x100fe200080108a5 */
[----:B------:R-:W-:Y:S01]  /*c070*/  FFMA.FTZ R165, R183, UR4, -R165 ;  /* 0x00000004b7a57c23 */ /* 0x000fe200080108a5 */
[----:B------:R-:W-:Y:S01]  /*c080*/  FMUL.FTZ R124, R124, R12 ;  /* 0x0000000c7c7c7220 */ /* 0x000fe20000410000 */
[----:B------:R-:W2:Y:S01]  /*c090*/  MUFU.EX2 R176, R176 ;  /* 0x000000b000b07308 */ /* 0x000ea20000000800 */
[----:B-1----:R-:W-:-:S02]  /*c0a0*/  @!P1 IMAD R163, R187, 0x40, R18 ;  /* 0x00000040bba39824 */ /* 0x002fc400078e0212 */
[-C--:B------:R-:W-:Y:S01]  /*c0b0*/  FMUL.FTZ R125, R125, R12.reuse ;  /* 0x0000000c7d7d7220 */ /* 0x080fe20000410000 */
[-C--:B------:R-:W-:Y:S01]  /*c0c0*/  FMUL.FTZ R128, R128, R12.reuse ;  /* 0x0000000c80807220 */ /* 0x080fe20000410000 */
[-C--:B------:R-:W-:Y:S01]  /*c0d0*/  FMUL.FTZ R129, R129, R12.reuse ;  /* 0x0000000c81817220 */ /* 0x080fe20000410000 */
[----:B------:R-:W-:Y:S02]  /*c0e0*/  @!P1 IMAD R163, R163, 0x4, R16 ;  /* 0x00000004a3a39824 */ /* 0x000fe400078e0210 */
[-C--:B------:R-:W-:Y:S01]  /*c0f0*/  FMUL.FTZ R132, R132, R12.reuse ;  /* 0x0000000c84847220 */ /* 0x080fe20000410000 */
[----:B------:R-:W-:Y:S01]  /*c100*/  FMUL.FTZ R133, R133, R12 ;  /* 0x0000000c85857220 */ /* 0x000fe20000410000 */
[----:B------:R-:W1:Y:S01]  /*c110*/  MUFU.EX2 R155, R155 ;  /* 0x0000009b009b7308 */ /* 0x000e620000000800 */
[----:B0-----:R-:W-:Y:S01]  /*c120*/  FFMA.FTZ R8, R164, R8, R154 ;  /* 0x00000008a4087223 */ /* 0x001fe2000001009a */
        /* <DEDUP_REMOVED lines=11> */
[----:B------:R-:W-:Y:S01]  /*c1e0*/  FMUL.FTZ R149, R149, R12 ;  /* 0x0000000c95957220 */ /* 0x000fe20000410000 */
[-C--:B------:R-:W-:Y:S01]  /*c1f0*/  FMUL.FTZ R26, R26, R164.reuse ;  /* 0x000000a41a1a7220 */ /* 0x080fe20000410000 */
[----:B------:R-:W-:Y:S01]  /*c200*/  FMUL.FTZ R27, R27, R164 ;  /* 0x000000a41b1b7220 */ /* 0x000fe20000410000 */
[----:B0-----:R-:W-:Y:S01]  /*c210*/  FFMA.FTZ R163, R12, R7, R152 ;  /* 0x000000070ca37223 */ /* 0x001fe20000010098 */
[----:B------:R-:W0:Y:S01]  /*c220*/  MUFU.EX2 R158, R158 ;  /* 0x0000009e009e7308 */ /* 0x000e220000000800 */
[----:B-1----:R-:W-:Y:S01]  /*c230*/  FADD.FTZ R166, R155, R166 ;  /* 0x000000a69ba67221 */ /* 0x002fe20000010000 */
[C---:B------:R-:W-:Y:S01]  /*c240*/  F2FP.BF16.F32.PACK_AB R152, R153.reuse, R152 ;  /* 0x000000989998723e */ /* 0x040fe200000010ff */
[----:B------:R-:W-:Y:S01]  /*c250*/  FADD.FTZ R163, R153, R163 ;  /* 0x000000a399a37221 */ /* 0x000fe20000010000 */
[----:B------:R-:W-:Y:S01]  /*c260*/  F2FP.BF16.F32.PACK_AB R153, R176, R154 ;  /* 0x0000009ab099723e */ /* 0x000fe200000010ff */
[----:B------:R-:W-:Y:S01]  /*c270*/  IMAD R176, R2, 0x1000, R19 ;  /* 0x0000100002b07824 */ /* 0x000fe200078e0213 */
[----:B------:R-:W-:Y:S01]  /*c280*/  F2FP.BF16.F32.PACK_AB R154, R157, R229 ;  /* 0x000000e59d9a723e */ /* 0x000fe200000010ff */
[----:B------:R-:W-:Y:S01]  /*c290*/  FADD.FTZ R163, R229, R163 ;  /* 0x000000a3e5a37221 */ /* 0x000fe20000010000 */
[----:B------:R-:W1:Y:S01]  /*c2a0*/  MUFU.EX2 R162, R162 ;  /* 0x000000a200a27308 */ /* 0x000e620000000800 */
[C---:B---3--:R-:W-:Y:S01]  /*c2b0*/  FADD.FTZ R166, R159.reuse, R166 ;  /* 0x000000a69fa67221 */ /* 0x048fe20000010000 */
[----:B------:R-:W-:Y:S01]  /*c2c0*/  F2FP.BF16.F32.PACK_AB R155, R159, R155 ;  /* 0x0000009b9f9b723e */ /* 0x000fe200000010ff */
[----:B------:R-:W-:Y:S01]  /*c2d0*/  BAR.SYNC.DEFER_BLOCKING 0xf, 0x100 ;  /* 0x03c4000000007b1d */ /* 0x000fe20000010000 */
[----:B------:R-:W-:Y:S01]  /*c2e0*/  FADD.FTZ R163, R157, R163 ;  /* 0x000000a39da37221 */ /* 0x000fe20000010000 */
[----:B------:R-:W-:Y:S01]  /*c2f0*/  R2UR UR10, R176 ;  /* 0x00000000b00a72ca */ /* 0x000fe200000e0000 */
[-C--:B------:R-:W-:Y:S01]  /*c300*/  FMUL.FTZ R30, R30, R164.reuse ;  /* 0x000000a41e1e7220 */ /* 0x080fe20000410000 */
[----:B------:R-:W-:Y:S01]  /*c310*/  FMUL.FTZ R31, R31, R164 ;  /* 0x000000a41f1f7220 */ /* 0x000fe20000410000 */
[----:B------:R-:W-:Y:S01]  /*c320*/  FADD.FTZ R163, R156, R163 ;  /* 0x000000a39ca37221 */ /* 0x000fe20000010000 */
[----:B------:R-:W-:Y:S01]  /*c330*/  MUFU.EX2 R172, R172 ;  /* 0x000000ac00ac7308 */ /* 0x000fe20000000800 */
[----:B0-----:R-:W-:Y:S01]  /*c340*/  FADD.FTZ R166, R158, R166 ;  /* 0x000000a69ea67221 */ /* 0x001fe20000010000 */
[C---:B------:R-:W-:Y:S01]  /*c350*/  F2FP.BF16.F32.PACK_AB R156, R161.reuse, R156 ;  /* 0x0000009ca19c723e */ /* 0x040fe200000010ff */
[----:B------:R-:W-:Y:S01]  /*c360*/  FADD.FTZ R177, R161, R163 ;  /* 0x000000a3a1b17221 */ /* 0x000fe20000010000 */
[-C--:B------:R-:W-:Y:S01]  /*c370*/  FMUL.FTZ R34, R34, R164.reuse ;  /* 0x000000a422227220 */ /* 0x080fe20000410000 */
[-C--:B------:R-:W-:Y:S01]  /*c380*/  FMUL.FTZ R35, R35, R164.reuse ;  /* 0x000000a423237220 */ /* 0x080fe20000410000 */
[----:B------:R-:W-:Y:S01]  /*c390*/  FMUL.FTZ R38, R38, R164 ;  /* 0x000000a426267220 */ /* 0x000fe20000410000 */
[----:B------:R-:W-:Y:S01]  /*c3a0*/  FADD.FTZ R177, R160, R177 ;  /* 0x000000b1a0b17221 */ /* 0x000fe20000010000 */
[----:B------:R-:W0:Y:S01]  /*c3b0*/  MUFU.EX2 R173, R173 ;  /* 0x000000ad00ad7308 */ /* 0x000e220000000800 */
[----:B-1----:R-:W-:Y:S01]  /*c3c0*/  F2FP.BF16.F32.PACK_AB R157, R162, R158 ;  /* 0x0000009ea29d723e */ /* 0x002fe200000010ff */
[----:B------:R-:W-:Y:S01]  /*c3d0*/  FMUL.FTZ R39, R39, R164 ;  /* 0x000000a427277220 */ /* 0x000fe20000410000 */
[----:B------:R-:W-:Y:S01]  /*c3e0*/  F2FP.BF16.F32.PACK_AB R158, R10, R160 ;  /* 0x000000a00a9e723e */ /* 0x000fe200000010ff */
        /* <DEDUP_REMOVED lines=65> */
[----:B------:R-:W-:Y:S01]  /*c800*/  FMUL.FTZ R151, R151, R164 ;  /* 0x000000a497977220 */ /* 0x000fe20000410000 */
[----:B------:R-:W-:Y:S01]  /*c810*/  F2FP.BF16.F32.PACK_AB R160, R13, R11 ;  /* 0x0000000b0da0723e */ /* 0x000fe200000010ff */
[----:B------:R3:W-:Y:S01]  /*c820*/  STSM.16.M88.4 [R23+0x36400], R152 ;  /* 0x0364009817007844 */ /* 0x0007e20000000200 */
[----:B------:R-:W-:Y:S01]  /*c830*/  MUFU.EX2 R168, R168 ;  /* 0x000000a800a87308 */ /* 0x000fe20000000800 */
[----:B0-----:R-:W-:Y:S01]  /*c840*/  F2FP.BF16.F32.PACK_AB R161, R171, R170 ;  /* 0x000000aaaba1723e */ /* 0x001fe200000010ff */
[----:B------:R-:W-:Y:S01]  /*c850*/  FADD.FTZ R175, R172, R175 ;  /* 0x000000afacaf7221 */ /* 0x000fe20000010000 */
[----:B------:R-:W-:Y:S01]  /*c860*/  F2FP.BF16.F32.PACK_AB R162, R15, R14 ;  /* 0x0000000e0fa2723e */ /* 0x000fe200000010ff */
[----:B------:R4:W-:Y:S01]  /*c870*/  STSM.16.M88.4 [R184], R156 ;  /* 0x0000009cb8007844 */ /* 0x0009e20000000200 */
[----:B--2---:R-:W-:Y:S01]  /*c880*/  F2FP.BF16.F32.PACK_AB R163, R7, R174 ;  /* 0x000000ae07a3723e */ /* 0x004fe200000010ff */
[----:B------:R-:W-:Y:S01]  /*c890*/  FADD.FTZ R177, R10, R177 ;  /* 0x000000b10ab17221 */ /* 0x000fe20000010000 */
[----:B------:R-:W-:Y:S01]  /*c8a0*/  FADD.FTZ R175, R173, R175 ;  /* 0x000000afadaf7221 */ /* 0x000fe20000010000 */
[----:B------:R-:W0:Y:S01]  /*c8b0*/  MUFU.EX2 R169, R169 ;  /* 0x000000a900a97308 */ /* 0x000e220000000800 */
[----:B-1----:R-:W-:Y:S01]  /*c8c0*/  F2FP.BF16.F32.PACK_AB R164, R21, R20 ;  /* 0x0000001415a4723e */ /* 0x002fe200000010ff */
[----:B------:R4:W-:Y:S01]  /*c8d0*/  STSM.16.M88.4 [R186], R160 ;  /* 0x000000a0ba007844 */ /* 0x0009e20000000200 */
[----:B------:R-:W-:Y:S01]  /*c8e0*/  FADD.FTZ R177, R11, R177 ;  /* 0x000000b10bb17221 */ /* 0x000fe20000010000 */
[----:B------:R-:W-:Y:S01]  /*c8f0*/  FADD.FTZ R170, R170, R175 ;  /* 0x000000afaaaa7221 */ /* 0x000fe20000010000 */
[----:B------:R-:W-:Y:S01]  /*c900*/  PLOP3.LUT P1, PT, PT, PT, UP0, 0x80, 0x0 ;  /* 0x000000000000781c */ /* 0x000fe20003f2f008 */
[----:B------:R-:W-:-:S02]  /*c910*/  @!P2 VIADD R9, R9, 0x38860 ;  /* 0x000388600909a836 */ /* 0x000fc40000000000 */
[----:B------:R-:W-:Y:S01]  /*c920*/  FADD.FTZ R177, R13, R177 ;  /* 0x000000b10db17221 */ /* 0x000fe20000010000 */
[----:B------:R-:W-:Y:S01]  /*c930*/  MUFU.EX2 R8, R178 ;  /* 0x000000b200087308 */ /* 0x000fe20000000800 */
[----:B------:R-:W-:Y:S01]  /*c940*/  FADD.FTZ R171, R171, R170 ;  /* 0x000000aaabab7221 */ /* 0x000fe20000010000 */
[----:B------:R-:W-:Y:S02]  /*c950*/  IMAD.MOV.U32 R187, RZ, RZ, R2 ;  /* 0x000000ffffbb7224 */ /* 0x000fe400078e0002 */
[----:B------:R-:W-:Y:S01]  /*c960*/  FADD.FTZ R14, R14, R177 ;  /* 0x000000b10e0e7221 */ /* 0x000fe20000010000 */
[----:B------:R-:W-:Y:S01]  /*c970*/  @!P2 PRMT R9, RZ, 0x654, R9 ;  /* 0x00000654ff09a816 */ /* 0x000fe20000000009 */
[----:B------:R-:W-:Y:S01]  /*c980*/  FADD.FTZ R174, R174, R171 ;  /* 0x000000abaeae7221 */ /* 0x000fe20000010000 */
[----:B------:R-:W-:Y:S02]  /*c990*/  IMAD.MOV.U32 R228, RZ, RZ, R5 ;  /* 0x000000ffffe47224 */ /* 0x000fe400078e0005 */
[----:B------:R-:W-:Y:S01]  /*c9a0*/  FADD.FTZ R15, R15, R14 ;  /* 0x0000000e0f0f7221 */ /* 0x000fe20000010000 */
[----:B------:R-:W1:Y:S01]  /*c9b0*/  MUFU.EX2 R179, R179 ;  /* 0x000000b300b37308 */ /* 0x000e620000000800 */
[----:B0-----:R-:W-:Y:S01]  /*c9c0*/  F2FP.BF16.F32.PACK_AB R166, R169, R168 ;  /* 0x000000a8a9a6723e */ /* 0x001fe200000010ff */
[----:B------:R-:W-:Y:S01]  /*c9d0*/  FADD.FTZ R7, R7, R174 ;  /* 0x000000ae07077221 */ /* 0x000fe20000010000 */
[----:B------:R-:W-:Y:S01]  /*c9e0*/  FADD.FTZ R20, R20, R15 ;  /* 0x0000000f14147221 */ /* 0x000fe20000010000 */
[----:B------:R-:W-:-:S03]  /*c9f0*/  IMAD.MOV.U32 R10, RZ, RZ, R6 ;  /* 0x000000ffff0a7224 */ /* 0x000fc600078e0006 */
[----:B------:R-:W-:Y:S01]  /*ca00*/  FADD.FTZ R21, R21, R20 ;  /* 0x0000001415157221 */ /* 0x000fe20000010000 */
[----:B------:R-:W-:Y:S03]  /*ca10*/  MUFU.EX2 R182, R182 ;  /* 0x000000b600b67308 */ /* 0x000fe60000000800 */
[----:B------:R-:W-:-:S05]  /*ca20*/  FADD.FTZ R168, R168, R21 ;  /* 0x00000015a8a87221 */ /* 0x000fca0000010000 */
[----:B------:R1:W0:Y:S02]  /*ca30*/  MUFU.EX2 R12, R165 ;  /* 0x000000a5000c7308 */ /* 0x0002240000000800 */
[----:B-1----:R-:W-:Y:S01]  /*ca40*/  F2FP.BF16.F32.PACK_AB R165, R179, R8 ;  /* 0x00000008b3a5723e */ /* 0x002fe200000010ff */
[----:B------:R-:W-:Y:S01]  /*ca50*/  FADD.FTZ R8, R8, R7 ;  /* 0x0000000708087221 */ /* 0x000fe20000010000 */
[----:B------:R-:W-:-:S03]  /*ca60*/  FADD.FTZ R7, R169, R168 ;  /* 0x000000a8a9077221 */ /* 0x000fc60000010000 */
[----:B------:R-:W-:Y:S01]  /*ca70*/  FADD.FTZ R179, R179, R8 ;  /* 0x00000008b3b37221 */ /* 0x000fe20000010000 */
[----:B0-----:R-:W-:-:S03]  /*ca80*/  F2FP.BF16.F32.PACK_AB R167, R12, R182 ;  /* 0x000000b60ca7723e */ /* 0x001fc600000010ff */
[----:B------:R-:W-:Y:S02]  /*ca90*/  FADD.FTZ R179, R182, R179 ;  /* 0x000000b3b6b37221 */ /* 0x000fe40000010000 */
[----:B------:R4:W-:Y:S01]  /*caa0*/  STSM.16.M88.4 [R185], R164 ;  /* 0x000000a4b9007844 */ /* 0x0009e20000000200 */
[----:B------:R-:W-:Y:S01]  /*cab0*/  WARPGROUP.ARRIVE ;  /* 0x00000000000079c5 */ /* 0x000fe20000000000 */
[----:B------:R-:W-:-:S05]  /*cac0*/  FADD.FTZ R8, R12, R179 ;  /* 0x000000b30c087221 */ /* 0x000fca0000010000 */
[----:B------:R-:W-:Y:S01]  /*cad0*/  HGMMA.64x256x16.F32.BF16 R24, R152, gdesc[UR8].tnspB, R24, gsb0 ;  /* 0x43e0000898187df0 */ /* 0x000fe20008001818 */
[----:B------:R-:W-:Y:S02]  /*cae0*/  UMOV UR11, 0x40000040 ;  /* 0x40000040000b7882 */ /* 0x000fe40000000000 */
[----:B------:R-:W-:Y:S02]  /*caf0*/  WARPGROUP.DEPBAR.LE gsb0, 0x0 ;  /* 0x00008000000079c5 */ /* 0x000fe40000010000 */
[----:B---3--:R-:W-:Y:S01]  /*cb00*/  VIADD R152, R176, 0x80 ;  /* 0x00000080b0987836 */ /* 0x008fe20000000000 */
[----:B------:R-:W-:-:S04]  /*cb10*/  WARPGROUP.ARRIVE ;  /* 0x00000000000079c5 */ /* 0x000fc80000000000 */
[----:B------:R-:W-:Y:S01]  /*cb20*/  R2UR UR10, R152 ;  /* 0x00000000980a72ca */ /* 0x000fe200000e0000 */
[C---:B------:R-:W-:Y:S02]  /*cb30*/  VIADD R152, R176.reuse, 0x100 ;  /* 0x00000100b0987836 */ /* 0x040fe40000000000 */
[----:B------:R-:W-:-:S15]  /*cb40*/  VIADD R176, R176, 0x180 ;  /* 0x00000180b0b07836 */ /* 0x000fde0000000000 */
        /* <DEDUP_REMOVED lines=24> */
.L_x_5160:
[----:B------:R-:W1:Y:S01]  /*ccd0*/  SHFL.BFLY PT, R0, R7, 0x2, 0x1f ;  /* 0x0c401f0007007f89 */ /* 0x000e6200000e0000 */
[----:B------:R-:W-:Y:S01]  /*cce0*/  IMAD.MOV.U32 R19, RZ, RZ, -0x800000 ;  /* 0xff800000ff137424 */ /* 0x000fe200078e00ff */
[----:B------:R-:W-:Y:S08]  /*ccf0*/  BAR.ARV 0x8, 0x100 ;  /* 0x0204000000007b1d */ /* 0x000ff00000002000 */
[----:B------:R-:W-:Y:S01]  /*cd00*/  BAR.SYNC.DEFER_BLOCKING 0xf, 0x100 ;  /* 0x03c4000000007b1d */ /* 0x000fe20000010000 */
[----:B------:R-:W-:Y:S01]  /*cd10*/  ISETP.NE.AND P3, PT, R22, RZ, PT ;  /* 0x000000ff1600720c */ /* 0x000fe20003f65270 */
[----:B------:R-:W-:-:S04]  /*cd20*/  UIADD3 UR40, UR40, 0x1, URZ ;  /* 0x0000000128287890 */ /* 0x000fc8000fffe03f */
[----:B0-2-4-:R-:W0:Y:S01]  /*cd30*/  SHFL.BFLY PT, R9, R8, 0x2, 0x1f ;  /* 0x0c401f0008097f89 */ /* 0x015e2200000e0000 */
[----:B-1----:R-:W-:-:S07]  /*cd40*/  FADD.FTZ R0, R0, R7 ;  /* 0x0000000700007221 */ /* 0x002fce0000010000 */
[----:B------:R-:W-:Y:S01]  /*cd50*/  @!P3 IMAD R7, R2, 0x40, R18 ;  /* 0x000000400207b824 */ /* 0x000fe200078e0212 */
[----:B------:R-:W1:Y:S03]  /*cd60*/  SHFL.BFLY PT, R3, R0, 0x1, 0x1f ;  /* 0x0c201f0000037f89 */ /* 0x000e6600000e0000 */
[----:B------:R-:W-:Y:S02]  /*cd70*/  @!P3 IMAD R7, R7, 0x4, R16 ;  /* 0x000000040707b824 */ /* 0x000fe400078e0210 */
[----:B0-----:R-:W-:-:S05]  /*cd80*/  FADD.FTZ R9, R9, R8 ;  /* 0x0000000809097221 */ /* 0x001fca0000010000 */
[----:B------:R-:W0:Y:S01]  /*cd90*/  SHFL.BFLY PT, R4, R9, 0x1, 0x1f ;  /* 0x0c201f0009047f89 */ /* 0x000e2200000e0000 */
[----:B-1----:R-:W-:Y:S01]  /*cda0*/  FADD.FTZ R11, R0, R3 ;  /* 0x00000003000b7221 */ /* 0x002fe20000010000 */
[----:B------:R-:W-:Y:S02]  /*cdb0*/  IMAD.U32 R3, RZ, RZ, UR4 ;  /* 0x00000004ff037e24 */ /* 0x000fe4000f8e00ff */
[----:B------:R-:W-:Y:S02]  /*cdc0*/  IMAD.MOV.U32 R0, RZ, RZ, RZ ;  /* 0x000000ffff007224 */ /* 0x000fe400078e00ff */
[----:B------:R-:W-:-:S13]  /*cdd0*/  FSETP.NE.FTZ.AND P0, PT, R11, RZ, PT ;  /* 0x000000ff0b00720b */ /* 0x000fda0003f15000 */
[----:B------:R-:W1:Y:S01]  /*cde0*/  @P0 MUFU.LG2 R10, R11 ;  /* 0x0000000b000a0308 */ /* 0x000e620000000c00 */
[----:B------:R-:W-:Y:S01]  /*cdf0*/  @P0 FMUL.FTZ R3, R3, 0.69314718246459960938 ;  /* 0x3f31721803030820 */ /* 0x000fe20000410000 */
[----:B0-----:R-:W-:Y:S01]  /*ce00*/  FADD.FTZ R8, R9, R4 ;  /* 0x0000000409087221 */ /* 0x001fe20000010000 */
[----:B------:R-:W-:-:S04]  /*ce10*/  VIADD R4, R2, 0x1 ;  /* 0x0000000102047836 */ /* 0x000fc80000000000 */
[----:B------:R-:W-:Y:S02]  /*ce20*/  FSETP.NE.FTZ.AND P2, PT, R8, RZ, PT ;  /* 0x000000ff0800720b */ /* 0x000fe40003f55000 */
[----:B------:R-:W-:-:S04]  /*ce30*/  ISETP.NE.AND P1, PT, R4, 0x2, PT ;  /* 0x000000020400780c */ /* 0x000fc80003f25270 */
[----:B------:R-:W-:Y:S01]  /*ce40*/  SEL R2, RZ, 0x1, P1 ;  /* 0x00000001ff027807 */ /* 0x000fe20000800000 */
[----:B-1----:R-:W-:-:S03]  /*ce50*/  @P0 FMUL.FTZ R10, R10, 0.69314718246459960938 ;  /* 0x3f3172180a0a0820 */ /* 0x002fc60000410000 */
[----:B------:R-:W-:Y:S01]  /*ce60*/  R2UR UR5, R2 ;  /* 0x00000000020572ca */ /* 0x000fe200000e0000 */
[----:B------:R-:W-:Y:S02]  /*ce70*/  IMAD.U32 R2, RZ, RZ, UR4 ;  /* 0x00000004ff027e24 */ /* 0x000fe4000f8e00ff */
[----:B------:R-:W0:Y:S01]  /*ce80*/  @P2 MUFU.RCP R0, R8 ;  /* 0x0000000800002308 */ /* 0x000e220000001000 */
[----:B------:R-:W-:Y:S01]  /*ce90*/  @P0 FFMA.FTZ R19, R3, R6, R10 ;  /* 0x0000000603130223 */ /* 0x000fe2000001000a */
[----:B------:R-:W-:Y:S02]  /*cea0*/  IMAD.MOV.U32 R3, RZ, RZ, RZ ;  /* 0x000000ffff037224 */ /* 0x000fe400078e00ff */
[----:B------:R-:W-:-:S04]  /*ceb0*/  @P2 FMUL.FTZ R2, R2, 0.69314718246459960938 ;  /* 0x3f31721802022820 */ /* 0x000fc80000410000 */
[----:B------:R-:W1:Y:S01]  /*cec0*/  @P0 MUFU.RCP R3, R11 ;  /* 0x0000000b00030308 */ /* 0x000e620000001000 */
[----:B------:R-:W-:Y:S01]  /*ced0*/  PLOP3.LUT P0, PT, PT, PT, PT, 0x8, 0x0 ;  /* 0x000000000000781c */ /* 0x000fe20003f0e170 */
[----:B------:R-:W-:-:S06]  /*cee0*/  ULOP3.LUT UR37, UR37, UR5, URZ, 0x3c, !UPT ;  /* 0x0000000525257292 */ /* 0x000fcc000f8e3c3f */
        /* <DEDUP_REMOVED lines=75> */
[----:B0-----:R-:W-:-:S02]  /*d3a0*/  IMAD.MOV.U32 R3, RZ, RZ, -0x800000 ;  /* 0xff800000ff037424 */ /* 0x001fc400078e00ff */
[----:B------:R-:W-:Y:S01]  /*d3b0*/  @P2 FFMA.FTZ R3, R2, R5, R6 ;  /* 0x0000000502032223 */ /* 0x000fe20000010006 */
        /* <DEDUP_REMOVED lines=57> */
[----:B------:R-:W-:Y:S01]  /*d750*/  SEL R2, R4, RZ, P1 ;  /* 0x000000ff04027207 */ /* 0x000fe20000800000 */
[----:B------:R-:W-:Y:S06]  /*d760*/  BAR.ARV 0xe, 0x100 ;  /* 0x0384000000007b1d */ /* 0x000fec0000002000 */
.L_x_5135:
[----:B------:R-:W0:Y:S01]  /*d770*/  S2R R5, SR_CgaCtaId ;  /* 0x0000000000057919 */ /* 0x000e220000008800 */
[----:B------:R-:W-:Y:S01]  /*d780*/  MOV R16, 0x400 ;  /* 0x0000040000107802 */ /* 0x000fe20000000f00 */
[----:B------:R-:W-:Y:S01]  /*d790*/  BSSY B0, `(.L_x_5170) ;  /* 0x0000481000007945 */ /* 0x000fe20003800000 */
[----:B------:R-:W-:Y:S01]  /*d7a0*/  SHF.R.U32.HI R0, RZ, 0x10, R195 ;  /* 0x00000010ff007819 */ /* 0x000fe200000116c3 */
[----:B------:R-:W-:Y:S01]  /*d7b0*/  BAR.SYNC.DEFER_BLOCKING 0x5, 0x180 ;  /* 0x0146000000007b1d */ /* 0x000fe20000010000 */
[----:B0-----:R-:W-:-:S05]  /*d7c0*/  LEA R16, R5, R16, 0x18 ;  /* 0x0000001005107211 */ /* 0x001fca00078ec0ff */
[----:B------:R-:W0:Y:S02]  /*d7d0*/  LDS.128 R4, [R16+0x388d0] ;  /* 0x0388d00010047984 */ /* 0x000e240000000c00 */
[----:B0-----:R-:W-:Y:S02]  /*d7e0*/  R2UR UR4, R5 ;  /* 0x00000000050472ca */ /* 0x001fe400000e0000 */
[----:B------:R-:W-:Y:S01]  /*d7f0*/  R2UR UR5, R7 ;  /* 0x00000000070572ca */ /* 0x000fe200000e0000 */
[----:B------:R-:W-:Y:S06]  /*d800*/  BAR.ARV 0x4, 0x180 ;  /* 0x0106000000007b1d */ /* 0x000fec0000002000 */
[----:B------:R-:W-:Y:S08]  /*d810*/  @P0 BRA `(.L_x_5171) ;  /* 0x0000003800100947 */ /* 0x000ff00003800000 */
[----:B------:R-:W2:Y:S01]  /*d820*/  LDL R8, [R1+0x6c] ;  /* 0x00006c0001087983 */ /* 0x000ea20000100800 */
[----:B------:R-:W-:Y:S01]  /*d830*/  ULDC.64 UR6, c[0x0][0xd08] ;  /* 0x0003420000067ab9 */ /* 0x000fe20000000a00 */
[----:B------:R-:W0:Y:S01]  /*d840*/  S2R R7, SR_SWINHI ;  /* 0x0000000000077919 */ /* 0x000e220000002f00 */
[----:B------:R-:W-:Y:S02]  /*d850*/  MOV R4, R16 ;  /* 0x0000001000047202 */ /* 0x000fe40000000f00 */
[----:B0-----:R-:W-:Y:S01]  /*d860*/  MOV R5, R7 ;  /* 0x0000000700057202 */ /* 0x001fe20000000f00 */
[----:B------:R-:W-:Y:S02]  /*d870*/  BAR.SYNC.DEFER_BLOCKING 0x1, 0x100 ;  /* 0x0044000000007b1d */ /* 0x000fe40000010000 */
[----:B--2---:R-:W-:-:S03]  /*d880*/  IMAD.WIDE R20, R8, 0x2, R4 ;  /* 0x0000000208147825 */ /* 0x004fc600078e0204 */
[C---:B------:R-:W-:Y:S02]  /*d890*/  IADD3 R9, P6, R20.reuse, 0x6060, RZ ;  /* 0x0000606014097810 */ /* 0x040fe40007fde0ff */
[----:B------:R-:W-:Y:S02]  /*d8a0*/  IADD3 R13, P1, R20, 0x6020, RZ ;  /* 0x00006020140d7810 */ /* 0x000fe40007f3e0ff */
        /* <DEDUP_REMOVED lines=9> */
[----:B------:R-:W-:Y:S02]  /*d940*/  MOV R166, R8 ;  /* 0x0000000800a67202 */ /* 0x000fe40000000f00 */
[----:B------:R-:W-:Y:S02]  /*d950*/  LOP3.LUT R9, R20, 0x380, RZ, 0xc0, !PT ;  /* 0x0000038014097812 */ /* 0x000fe400078ec0ff */
[----:B------:R-:W-:-:S02]  /*d960*/  LOP3.LUT R10, R11, 0x380, RZ, 0xc0, !PT ;  /* 0x000003800b0a7812 */ /* 0x000fc400078ec0ff */
[----:B------:R-:W-:Y:S02]  /*d970*/  SHF.R.U64 R9, R9, 0x3, RZ ;  /* 0x0000000309097819 */ /* 0x000fe400000012ff */
[----:B------:R-:W-:Y:S02]  /*d980*/  MOV R164, R12 ;  /* 0x0000000c00a47202 */ /* 0x000fe40000000f00 */
[----:B------:R-:W-:Y:S01]  /*d990*/  LOP3.LUT R8, R9, R20, RZ, 0x3c, !PT ;  /* 0x0000001409087212 */ /* 0x000fe200078e3cff */
[----:B------:R-:W-:Y:S01]  /*d9a0*/  IMAD.MOV.U32 R9, RZ, RZ, R21 ;  /* 0x000000ffff097224 */ /* 0x000fe200078e0015 */
[----:B------:R-:W-:Y:S02]  /*d9b0*/  SHF.R.U64 R10, R10, 0x3, RZ ;  /* 0x000000030a0a7819 */ /* 0x000fe400000012ff */
[----:B------:R-:W-:Y:S02]  /*d9c0*/  IADD3 R156, P5, R20, 0x4020, RZ ;  /* 0x00004020149c7810 */ /* 0x000fe40007fbe0ff */
[----:B------:R-:W-:-:S02]  /*d9d0*/  MOV R12, R8 ;  /* 0x00000008000c7202 */ /* 0x000fc40000000f00 */
[----:B------:R-:W0:Y:S01]  /*d9e0*/  LDC R9, c[0x0][0xbd4] ;  /* 0x0002f500ff097b82 */ /* 0x000e220000000800 */
[----:B------:R-:W-:Y:S01]  /*d9f0*/  LOP3.LUT R10, R10, R11, RZ, 0x3c, !PT ;  /* 0x0000000b0a0a7212 */ /* 0x000fe200078e3cff */
[----:B------:R-:W-:Y:S01]  /*da00*/  IMAD.X R11, RZ, RZ, R21, P0 ;  /* 0x000000ffff0b7224 */ /* 0x000fe200000e0615 */
[----:B------:R-:W-:Y:S02]  /*da10*/  IADD3 R160, P0, R20, 0x2060, RZ ;  /* 0x0000206014a07810 */ /* 0x000fe40007f1e0ff */
[----:B------:R-:W-:Y:S02]  /*da20*/  LOP3.LUT R157, R156, 0x380, RZ, 0xc0, !PT ;  /* 0x000003809c9d7812 */ /* 0x000fe400078ec0ff */
[----:B------:R-:W-:Y:S02]  /*da30*/  LOP3.LUT R161, R160, 0x380, RZ, 0xc0, !PT ;  /* 0x00000380a0a17812 */ /* 0x000fe400078ec0ff */
[----:B------:R-:W-:Y:S02]  /*da40*/  MOV R165, R10 ;  /* 0x0000000a00a57202 */ /* 0x000fe40000000f00 */
[----:B------:R-:W-:-:S02]  /*da50*/  SHF.R.U64 R161, R161, 0x3, RZ ;  /* 0x00000003a1a17819 */ /* 0x000fc400000012ff */
[----:B------:R-:W-:Y:S02]  /*da60*/  IADD3 R11, P1, R20, 0x2040, RZ ;  /* 0x00002040140b7810 */ /* 0x000fe40007f3e0ff */
        /* <DEDUP_REMOVED lines=14> */
[C---:B------:R-:W-:Y:S02]  /*db50*/  IADD3 R158, P6, R20.reuse, 0x4000, RZ ;  /* 0x00004000149e7810 */ /* 0x040fe40007fde0ff */
[----:B------:R-:W-:Y:S02]  /*db60*/  MOV R157, R8 ;  /* 0x00000008009d7202 */ /* 0x000fe40000000f00 */
[----:B------:R-:W-:Y:S02]  /*db70*/  IADD3 R9, P0, R20, 0x2020, RZ ;  /* 0x0000202014097810 */ /* 0x000fe40007f1e0ff */
[----:B------:R-:W-:Y:S02]  /*db80*/  SHF.R.U64 R14, R14, 0x3, RZ ;  /* 0x000000030e0e7819 */ /* 0x000fe400000012ff */
[----:B------:R-:W-:Y:S02]  /*db90*/  LOP3.LUT R159, R158, 0x380, RZ, 0xc0, !PT ;  /* 0x000003809e9f7812 */ /* 0x000fe400078ec0ff */
[----:B------:R-:W-:-:S02]  /*dba0*/  LOP3.LUT R8, R9, 0x380, RZ, 0xc0, !PT ;  /* 0x0000038009087812 */ /* 0x000fc400078ec0ff */
[----:B------:R-:W-:Y:S01]  /*dbb0*/  LOP3.LUT R14, R14, R15, RZ, 0x3c, !PT ;  /* 0x0000000f0e0e7212 */ /* 0x000fe200078e3cff */
[--C-:B------:R-:W-:Y:S01]  /*dbc0*/  IMAD.X R15, RZ, RZ, R21.reuse, P2 ;  /* 0x000000ffff0f7224 */ /* 0x100fe200010e0615 */
[----:B------:R-:W-:Y:S02]  /*dbd0*/  SHF.R.U64 R159, R159, 0x3, RZ ;  /* 0x000000039f9f7819 */ /* 0x000fe400000012ff */
[----:B------:R-:W-:Y:S02]  /*dbe0*/  SHF.R.U64 R8, R8, 0x3, RZ ;  /* 0x0000000308087819 */ /* 0x000fe400000012ff */
[----:B------:R-:W-:Y:S01]  /*dbf0*/  LOP3.LUT R158, R159, R158, RZ, 0x3c, !PT ;  /* 0x0000009e9f9e7212 */ /* 0x000fe200078e3cff */
[--C-:B------:R-:W-:Y:S01]  /*dc00*/  IMAD.X R159, RZ, RZ, R21.reuse, P6 ;  /* 0x000000ffff9f7224 */ /* 0x100fe200030e0615 */
[----:B------:R-:W-:Y:S01]  /*dc10*/  LOP3.LUT R8, R8, R9, RZ, 0x3c, !PT ;  /* 0x0000000908087212 */ /* 0x000fe200078e3cff */
[----:B------:R-:W-:Y:S01]  /*dc20*/  IMAD.X R9, RZ, RZ, R21, P0 ;  /* 0x000000ffff097224 */ /* 0x000fe200000e0615 */
[----:B------:R-:W-:-:S02]  /*dc30*/  MOV R163, R14 ;  /* 0x0000000e00a37202 */ /* 0x000fc40000000f00 */
[----:B------:R-:W-:Y:S02]  /*dc40*/  IADD3 R14, P0, R20, 0x20, RZ ;  /* 0x00000020140e7810 */ /* 0x000fe40007f1e0ff */
[----:B------:R-:W-:Y:S02]  /*dc50*/  MOV R158, R158 ;  /* 0x0000009e009e7202 */ /* 0x000fe40000000f00 */
[----:B------:R-:W-:Y:S02]  /*dc60*/  MOV R159, R8 ;  /* 0x00000008009f7202 */ /* 0x000fe40000000f00 */
[----:B------:R-:W-:Y:S02]  /*dc70*/  LOP3.LUT R13, R14, 0x380, RZ, 0xc0, !PT ;  /* 0x000003800e0d7812 */ /* 0x000fe400078ec0ff */
[----:B------:R-:W-:Y:S02]  /*dc80*/  F2FP.BF16.F32.PACK_AB R8, R25, R24 ;  /* 0x000000181908723e */ /* 0x000fe400000010ff */
[----:B------:R-:W-:-:S02]  /*dc90*/  F2FP.BF16.F32.PACK_AB R9, R27, R26 ;  /* 0x0000001a1b09723e */ /* 0x000fc400000010ff */
[----:B------:R-:W-:Y:S02]  /*dca0*/  F2FP.BF16.F32.PACK_AB R10, R29, R28 ;  /* 0x0000001c1d0a723e */ /* 0x000fe400000010ff */
[----:B------:R-:W-:Y:S02]  /*dcb0*/  F2FP.BF16.F32.PACK_AB R11, R31, R30 ;  /* 0x0000001e1f0b723e */ /* 0x000fe400000010ff */
[----:B------:R-:W-:Y:S02]  /*dcc0*/  SHF.R.U64 R13, R13, 0x3, RZ ;  /* 0x000000030d0d7819 */ /* 0x000fe400000012ff */
[----:B------:R-:W-:Y:S01]  /*dcd0*/  F2FP.BF16.F32.PACK_AB R15, R39, R38 ;  /* 0x00000026270f723e */ /* 0x000fe200000010ff */
[----:B------:R0:W-:Y:S01]  /*dce0*/  STSM.16.M88.4 [R12], R8 ;  /* 0x000000080c007844 */ /* 0x0001e20000000200 */
[C---:B------:R-:W-:Y:S02]  /*dcf0*/  IADD3 R153, P3, R20.reuse, 0x4060, RZ ;  /* 0x0000406014997810 */ /* 0x040fe40007f7e0ff */
[----:B------:R-:W-:-:S02]  /*dd00*/  IADD3 R154, P4, R20, 0x4040, RZ ;  /* 0x00004040149a7810 */ /* 0x000fc40007f9e0ff */
[----:B------:R-:W-:Y:S02]  /*dd10*/  LOP3.LUT R152, R153, 0x380, RZ, 0xc0, !PT ;  /* 0x0000038099987812 */ /* 0x000fe400078ec0ff */
[----:B------:R-:W-:Y:S02]  /*dd20*/  LOP3.LUT R155, R154, 0x380, RZ, 0xc0, !PT ;  /* 0x000003809a9b7812 */ /* 0x000fe400078ec0ff */
[----:B------:R-:W-:Y:S02]  /*dd30*/  SHF.R.U64 R152, R152, 0x3, RZ ;  /* 0x0000000398987819 */ /* 0x000fe400000012ff */
[----:B------:R-:W-:Y:S02]  /*dd40*/  SHF.R.U64 R155, R155, 0x3, RZ ;  /* 0x000000039b9b7819 */ /* 0x000fe400000012ff */
[----:B------:R-:W-:Y:S01]  /*dd50*/  LOP3.LUT R152, R152, R153, RZ, 0x3c, !PT ;  /* 0x0000009998987212 */ /* 0x000fe200078e3cff */
[--C-:B------:R-:W-:Y:S01]  /*dd60*/  IMAD.X R153, RZ, RZ, R21.reuse, P3 ;  /* 0x000000ffff997224 */ /* 0x100fe200018e0615 */
[----:B------:R-:W-:Y:S01]  /*dd70*/  LOP3.LUT R154, R155, R154, RZ, 0x3c, !PT ;  /* 0x0000009a9b9a7212 */ /* 0x000fe200078e3cff */
[--C-:B0-----:R-:W-:Y:S01]  /*dd80*/  IMAD.X R9, RZ, RZ, R21.reuse, P0 ;  /* 0x000000ffff097224 */ /* 0x101fe200000e0615 */
[----:B------:R-:W-:Y:S01]  /*dd90*/  LOP3.LUT R8, R13, R14, RZ, 0x3c, !PT ;  /* 0x0000000e0d087212 */ /* 0x000fe200078e3cff */
[----:B------:R-:W-:Y:S01]  /*dda0*/  IMAD.X R155, RZ, RZ, R21, P4 ;  /* 0x000000ffff9b7224 */ /* 0x000fe200020e0615 */
[----:B------:R-:W-:-:S02]  /*ddb0*/  IADD3 R10, P0, R20, 0x40, RZ ;  /* 0x00000040140a7810 */ /* 0x000fc40007f1e0ff */
[----:B------:R-:W-:Y:S02]  /*ddc0*/  MOV R8, R8 ;  /* 0x0000000800087202 */ /* 0x000fe40000000f00 */
[----:B------:R-:W-:Y:S02]  /*ddd0*/  LOP3.LUT R9, R10, 0x380, RZ, 0xc0, !PT ;  /* 0x000003800a097812 */ /* 0x000fe400078ec0ff */
[----:B------:R-:W-:Y:S02]  /*dde0*/  F2FP.BF16.F32.PACK_AB R12, R33, R32 ;  /* 0x00000020210c723e */ /* 0x000fe400000010ff */
[----:B------:R-:W-:Y:S02]  /*ddf0*/  F2FP.BF16.F32.PACK_AB R13, R35, R34 ;  /* 0x00000022230d723e */ /* 0x000fe400000010ff */
[----:B------:R-:W-:Y:S02]  /*de00*/  F2FP.BF16.F32.PACK_AB R14, R37, R36 ;  /* 0x00000024250e723e */ /* 0x000fe400000010ff */
[----:B------:R-:W-:-:S02]  /*de10*/  SHF.R.U64 R9, R9, 0x3, RZ ;  /* 0x0000000309097819 */ /* 0x000fc400000012ff */
[----:B------:R-:W-:Y:S01]  /*de20*/  F2FP.BF16.F32.PACK_AB R11, R47, R46 ;  /* 0x0000002e2f0b723e */ /* 0x000fe200000010ff */
[----:B------:R0:W-:Y:S01]  /*de30*/  STSM.16.M88.4 [R8], R12 ;  /* 0x0000000c08007844 */ /* 0x0001e20000000200 */
[----:B------:R-:W-:Y:S02]  /*de40*/  MOV R7, R152 ;  /* 0x0000009800077202 */ /* 0x000fe40000000f00 */
[----:B------:R-:W-:Y:S02]  /*de50*/  MOV R162, R154 ;  /* 0x0000009a00a27202 */ /* 0x000fe40000000f00 */
[----:B------:R-:W-:Y:S02]  /*de60*/  F2FP.BF16.F32.PACK_AB R153, R67, R66 ;  /* 0x000000424399723e */ /* 0x000fe400000010ff */
[----:B------:R-:W-:Y:S02]  /*de70*/  F2FP.BF16.F32.PACK_AB R154, R69, R68 ;  /* 0x00000044459a723e */ /* 0x000fe400000010ff */
[----:B------:R-:W-:-:S02]  /*de80*/  F2FP.BF16.F32.PACK_AB R155, R71, R70 ;  /* 0x00000046479b723e */ /* 0x000fc400000010ff */
[----:B------:R-:W-:Y:S02]  /*de90*/  MOV R160, R160 ;  /* 0x000000a000a07202 */ /* 0x000fe40000000f00 */
[----:B0-----:R-:W-:Y:S01]  /*dea0*/  LOP3.LUT R8, R9, R10, RZ, 0x3c, !PT ;  /* 0x0000000a09087212 */ /* 0x001fe200078e3cff */
[----:B------:R-:W-:Y:S01]  /*deb0*/  IMAD.X R9, RZ, RZ, R21, P0 ;  /* 0x000000ffff097224 */ /* 0x000fe200000e0615 */
[----:B------:R-:W-:Y:S02]  /*dec0*/  IADD3 R14, P0, R20, 0x2000, RZ ;  /* 0x00002000140e7810 */ /* 0x000fe40007f1e0ff */
[----:B------:R-:W-:Y:S02]  /*ded0*/  F2FP.BF16.F32.PACK_AB R10, R45, R44 ;  /* 0x0000002c2d0a723e */ /* 0x000fe400000010ff */
[----:B------:R-:W-:Y:S02]  /*dee0*/  MOV R12, R8 ;  /* 0x00000008000c7202 */ /* 0x000fe40000000f00 */
[----:B------:R-:W-:-:S02]  /*def0*/  F2FP.BF16.F32.PACK_AB R8, R41, R40 ;  /* 0x000000282908723e */ /* 0x000fc400000010ff */
[----:B------:R-:W-:Y:S02]  /*df00*/  F2FP.BF16.F32.PACK_AB R9, R43, R42 ;  /* 0x0000002a2b09723e */ /* 0x000fe400000010ff */
[----:B------:R-:W-:Y:S02]  /*df10*/  LOP3.LUT R13, R14, 0x380, RZ, 0xc0, !PT ;  /* 0x000003800e0d7812 */ /* 0x000fe400078ec0ff */
[----:B------:R-:W-:Y:S01]  /*df20*/  F2FP.BF16.F32.PACK_AB R15, R63, R62 ;  /* 0x0000003e3f0f723e */ /* 0x000fe200000010ff */
[----:B------:R0:W-:Y:S01]  /*df30*/  STSM.16.M88.4 [R12], R8 ;  /* 0x000000080c007844 */ /* 0x0001e20000000200 */
[----:B------:R-:W-:Y:S02]  /*df40*/  SHF.R.U64 R13, R13, 0x3, RZ ;  /* 0x000000030d0d7819 */ /* 0x000fe400000012ff */
[----:B0-----:R-:W-:Y:S01]  /*df50*/  IADD3 R10, P1, R20, 0x60, RZ ;  /* 0x00000060140a7810 */ /* 0x001fe20007f3e0ff */
[----:B------:R-:W-:Y:S01]  /*df60*/  IMAD.X R9, RZ, RZ, R21, P0 ;  /* 0x000000ffff097224 */ /* 0x000fe200000e0615 */
[----:B------:R-:W-:-:S02]  /*df70*/  LOP3.LUT R8, R13, R14, RZ, 0x3c, !PT ;  /* 0x0000000e0d087212 */ /* 0x000fc400078e3cff */
[----:B------:R-:W-:Y:S01]  /*df80*/  LOP3.LUT R13, R10, 0x380, RZ, 0xc0, !PT ;  /* 0x000003800a0d7812 */ /* 0x000fe200078ec0ff */
[----:B------:R-:W-:Y:S01]  /*df90*/  IMAD.X R21, RZ, RZ, R21, P1 ;  /* 0x000000ffff157224 */ /* 0x000fe200008e0615 */
[----:B------:R-:W-:Y:S02]  /*dfa0*/  MOV R152, R8 ;  /* 0x0000000800987202 */ /* 0x000fe40000000f00 */
[----:B------:R-:W-:Y:S02]  /*dfb0*/  SHF.R.U64 R13, R13, 0x3, RZ ;  /* 0x000000030d0d7819 */ /* 0x000fe400000012ff */
[----:B------:R-:W-:Y:S02]  /*dfc0*/  F2FP.BF16.F32.PACK_AB R8, R49, R48 ;  /* 0x000000303108723e */ /* 0x000fe400000010ff */
[----:B------:R-:W-:Y:S02]  /*dfd0*/  LOP3.LUT R20, R13, R10, RZ, 0x3c, !PT ;  /* 0x0000000a0d147212 */ /* 0x000fe400078e3cff */
[----:B------:R-:W-:-:S02]  /*dfe0*/  F2FP.BF16.F32.PACK_AB R9, R51, R50 ;  /* 0x000000323309723e */ /* 0x000fc400000010ff */
[----:B------:R-:W-:Y:S02]  /*dff0*/  MOV R20, R20 ;  /* 0x0000001400147202 */ /* 0x000fe40000000f00 */
[----:B------:R-:W-:Y:S02]  /*e000*/  F2FP.BF16.F32.PACK_AB R10, R53, R52 ;  /* 0x00000034350a723e */ /* 0x000fe400000010ff */
[----:B------:R-:W-:Y:S02]  /*e010*/  F2FP.BF16.F32.PACK_AB R11, R55, R54 ;  /* 0x00000036370b723e */ /* 0x000fe400000010ff */
[----:B------:R-:W-:Y:S02]  /*e020*/  F2FP.BF16.F32.PACK_AB R12, R57, R56 ;  /* 0x00000038390c723e */ /* 0x000fe400000010ff */
[----:B------:R-:W-:Y:S01]  /*e030*/  F2FP.BF16.F32.PACK_AB R13, R59, R58 ;  /* 0x0000003a3b0d723e */ /* 0x000fe200000010ff */
[----:B------:R0:W-:Y:S01]  /*e040*/  STSM.16.M88.4 [R20], R8 ;  /* 0x0000000814007844 */ /* 0x0001e20000000200 */
[----:B------:R-:W-:-:S02]  /*e050*/  F2FP.BF16.F32.PACK_AB R14, R61, R60 ;  /* 0x0000003c3d0e723e */ /* 0x000fc400000010ff */
[----:B------:R-:W-:-:S03]  /*e060*/  ISETP.NE.U32.AND P0, PT, RZ, UR6, PT ;  /* 0x00000006ff007c0c */ /* 0x000fc6000bf05070 */
[----:B------:R1:W-:Y:S01]  /*e070*/  STSM.16.M88.4 [R152], R12 ;  /* 0x0000000c98007844 */ /* 0x0003e20000000200 */
[----:B------:R-:W-:Y:S02]  /*e080*/  ISETP.NE.AND.EX P0, PT, RZ, UR7, PT, P0 ;  /* 0x00000007ff007c0c */ /* 0x000fe4000bf05300 */
[----:B0-----:R-:W-:Y:S02]  /*e090*/  F2FP.BF16.F32.PACK_AB R8, R73, R72 ;  /* 0x000000484908723e */ /* 0x001fe400000010ff */
[----:B------:R-:W-:Y:S02]  /*e0a0*/  F2FP.BF16.F32.PACK_AB R9, R75, R74 ;  /* 0x0000004a4b09723e */ /* 0x000fe400000010ff */
[----:B------:R-:W-:Y:S02]  /*e0b0*/  F2FP.BF16.F32.PACK_AB R10, R77, R76 ;  /* 0x0000004c4d0a723e */ /* 0x000fe400000010ff */
[----:B-1----:R-:W-:Y:S02]  /*e0c0*/  F2FP.BF16.F32.PACK_AB R152, R65, R64 ;  /* 0x000000404198723e */ /* 0x002fe400000010ff */
[----:B------:R-:W-:-:S02]  /*e0d0*/  F2FP.BF16.F32.PACK_AB R11, R79, R78 ;  /* 0x0000004e4f0b723e */ /* 0x000fc400000010ff */
[----:B------:R-:W-:Y:S01]  /*e0e0*/  F2FP.BF16.F32.PACK_AB R12, R81, R80 ;  /* 0x00000050510c723e */ /* 0x000fe200000010ff */
[----:B------:R0:W-:Y:S01]  /*e0f0*/  STSM.16.M88.4 [R159], R152 ;  /* 0x000000989f007844 */ /* 0x0001e20000000200 */
[----:B------:R-:W-:Y:S02]  /*e100*/  F2FP.BF16.F32.PACK_AB R13, R83, R82 ;  /* 0x00000052530d723e */ /* 0x000fe400000010ff */
[----:B------:R-:W-:Y:S01]  /*e110*/  F2FP.BF16.F32.PACK_AB R14, R85, R84 ;  /* 0x00000054550e723e */ /* 0x000fe200000010ff */
[----:B------:R1:W-:Y:S01]  /*e120*/  STSM.16.M88.4 [R157], R8 ;  /* 0x000000089d007844 */ /* 0x0003e20000000200 */
        /* <DEDUP_REMOVED lines=33> */
[----:B------:R-:W-:Y:S01]  /*e340*/  F2FP.BF16.F32.PACK_AB R153, R139, R138 ;  /* 0x0000008a8b99723e */ /* 0x000fe200000010ff */
[----:B------:R-:W-:Y:S01]  /*e350*/  IMAD.SHL.U32 R7, R191, 0x4, RZ ;  /* 0x00000004bf077824 */ /* 0x000fe200078e00ff */
[----:B------:R-:W-:Y:S02]  /*e360*/  F2FP.BF16.F32.PACK_AB R154, R141, R140 ;  /* 0x0000008c8d9a723e */ /* 0x000fe400000010ff */
[----:B------:R-:W-:Y:S02]  /*e370*/  F2FP.BF16.F32.PACK_AB R155, R143, R142 ;  /* 0x0000008e8f9b723e */ /* 0x000fe400000010ff */
[----:B0-----:R-:W-:Y:S02]  /*e380*/  F2FP.BF16.F32.PACK_AB R8, R145, R144 ;  /* 0x000000909108723e */ /* 0x001fe400000010ff */
[----:B------:R-:W-:Y:S01]  /*e390*/  F2FP.BF16.F32.PACK_AB R9, R147, R146 ;  /* 0x000000929309723e */ /* 0x000fe200000010ff */
[----:B------:R-:W-:Y:S01]  /*e3a0*/  STSM.16.M88.4 [R165], R152 ;  /* 0x00000098a5007844 */ /* 0x000fe20000000200 */
[----:B------:R-:W-:-:S02]  /*e3b0*/  F2FP.BF16.F32.PACK_AB R10, R149, R148 ;  /* 0x00000094950a723e */ /* 0x000fc400000010ff */
[----:B------:R-:W-:Y:S02]  /*e3c0*/  F2FP.BF16.F32.PACK_AB R11, R151, R150 ;  /* 0x00000096970b723e */ /* 0x000fe400000010ff */
[----:B-1----:R-:W-:Y:S02]  /*e3d0*/  SHF.L.U64.HI R14, R191, 0x2, R196 ;  /* 0x00000002bf0e7819 */ /* 0x002fe400000102c4 */
[----:B------:R-:W-:Y:S01]  /*e3e0*/  @P0 IADD3 R12, P2, R7, UR6, RZ ;  /* 0x00000006070c0c10 */ /* 0x000fe2000ff5e0ff */
[----:B------:R0:W-:Y:S03]  /*e3f0*/  STSM.16.M88.4 [R166], R8 ;  /* 0x00000008a6007844 */ /* 0x0001e60000000200 */
[----:B------:R-:W-:Y:S01]  /*e400*/  @P0 IADD3.X R13, R14, UR7, RZ, P2, !PT ;  /* 0x000000070e0d0c10 */ /* 0x000fe200097fe4ff */
[----:B------:R-:W-:Y:S08]  /*e410*/  BAR.SYNC.DEFER_BLOCKING 0x1, 0x100 ;  /* 0x0044000000007b1d */ /* 0x000ff00000010000 */
[----:B0-----:R-:W0:Y:S01]  /*e420*/  LDC.64 R10, c[0x0][0xd00] ;  /* 0x00034000ff0a7b82 */ /* 0x001e220000000a00 */
[----:B------:R-:W2:Y:S01]  /*e430*/  @P0 LDG.E R12, desc[UR38][R12.64] ;  /* 0x000000260c0c0981 */ /* 0x000ea2000c1e1900 */
[----:B0-----:R-:W-:-:S02]  /*e440*/  ISETP.NE.U32.AND P1, PT, R10, RZ, PT ;  /* 0x000000ff0a00720c */ /* 0x001fc40003f25070 */
[----:B------:R-:W-:Y:S02]  /*e450*/  IADD3 R8, P2, R7, R10, RZ ;  /* 0x0000000a07087210 */ /* 0x000fe40007f5e0ff */
[----:B------:R-:W-:Y:S01]  /*e460*/  ISETP.NE.AND.EX P1, PT, R11, RZ, PT, P1 ;  /* 0x000000ff0b00720c */ /* 0x000fe20003f25310 */
[----:B------:R-:W-:Y:S02]  /*e470*/  IMAD.MOV.U32 R7, RZ, RZ, RZ ;  /* 0x000000ffff077224 */ /* 0x000fe400078e00ff */
[----:B------:R-:W-:-:S10]  /*e480*/  IMAD.X R9, R14, 0x1, R11, P2 ;  /* 0x000000010e097824 */ /* 0x000fd400010e060b */
        /* <DEDUP_REMOVED lines=10> */
.L_x_5172:
[----:B------:R-:W0:Y:S01]  /*e530*/  SHFL.IDX PT, R8, R230, RZ, 0x1f ;  /* 0x00001fffe6087589 */ /* 0x000e2200000e0000 */
[----:B------:R-:W-:Y:S02]  /*e540*/  LOP3.LUT R195, R195, 0xff, RZ, 0xc0, !PT ;  /* 0x000000ffc3c37812 */ /* 0x000fe400078ec0ff */
[----:B0-----:R-:W-:Y:S02]  /*e550*/  ISETP.NE.AND P0, PT, R8, RZ, PT ;  /* 0x000000ff0800720c */ /* 0x001fe40003f05270 */
[----:B-----5:R-:W-:-:S11]  /*e560*/  SHF.R.S32.HI R8, RZ, 0x1f, R7 ;  /* 0x0000001fff087819 */ /* 0x020fd60000011407 */
[----:B------:R-:W-:Y:S05]  /*e570*/  @P0 BRA `(.L_x_5173) ;  /* 0x0000000000f40947 */ /* 0x000fea0003800000 */
[----:B------:R-:W2:Y:S01]  /*e580*/  LDL R156, [R1+0x68] ;  /* 0x00006800019c7983 */ /* 0x000ea20000100800 */
[----:B------:R-:W-:Y:S01]  /*e590*/  IMAD.MOV.U32 R20, RZ, RZ, 0xab8 ;  /* 0x00000ab8ff147424 */ /* 0x000fe200078e00ff */
[----:B------:R-:W-:Y:S01]  /*e5a0*/  ISETP.GT.AND P1, PT, R0, 0x1, PT ;  /* 0x000000010000780c */ /* 0x000fe20003f24270 */
[----:B------:R-:W0:Y:S01]  /*e5b0*/  LDC R9, c[0x0][0xce8] ;  /* 0x00033a00ff097b82 */ /* 0x000e220000000800 */
[----:B------:R-:W-:Y:S01]  /*e5c0*/  ISETP.NE.U32.AND P0, PT, R10, RZ, PT ;  /* 0x000000ff0a00720c */ /* 0x000fe20003f05070 */
[----:B------:R-:W-:Y:S01]  /*e5d0*/  VIADD R152, R190, UR42 ;  /* 0x0000002abe987c36 */ /* 0x000fe20008000000 */
[----:B------:R-:W-:Y:S02]  /*e5e0*/  SEL R20, R20, 0xa78, P1 ;  /* 0x00000a7814147807 */ /* 0x000fe40000800000 */
[----:B------:R-:W-:-:S03]  /*e5f0*/  ISETP.NE.AND.EX P0, PT, R11, RZ, PT, P0 ;  /* 0x000000ff0b00720c */ /* 0x000fc60003f05300 */
[----:B------:R-:W1:Y:S01]  /*e600*/  LDC.64 R12, c[0x0][R20+0x220] ;  /* 0x00008800140c7b82 */ /* 0x000e620000000a00 */
[----:B------:R-:W-:Y:S02]  /*e610*/  SEL R21, R191, RZ, !P0 ;  /* 0x000000ffbf157207 */ /* 0x000fe40004000000 */
[----:B------:R-:W-:-:S05]  /*e620*/  SEL R153, R196, RZ, !P0 ;  /* 0x000000ffc4997207 */ /* 0x000fca0004000000 */
[----:B------:R-:W3:Y:S01]  /*e630*/  LDC.64 R14, c[0x0][R20+0x218] ;  /* 0x00008600140e7b82 */ /* 0x000ee20000000a00 */
[----:B0-----:R-:W-:Y:S01]  /*e640*/  ISETP.NE.AND P2, PT, R9, 0x1, PT ;  /* 0x000000010900780c */ /* 0x001fe20003f45270 */
[----:B-1----:R-:W-:-:S04]  /*e650*/  IMAD R13, R13, R21, RZ ;  /* 0x000000150d0d7224 */ /* 0x002fc800078e02ff */
[C---:B------:R-:W-:Y:S02]  /*e660*/  IMAD R153, R12.reuse, R153, R13 ;  /* 0x000000990c997224 */ /* 0x040fe400078e020d */
[----:B------:R-:W-:-:S04]  /*e670*/  IMAD.WIDE.U32 R12, R12, R21, RZ ;  /* 0x000000150c0c7225 */ /* 0x000fc800078e00ff */
[-C--:B---3--:R-:W-:Y:S02]  /*e680*/  IMAD R155, R15, R192.reuse, RZ ;  /* 0x000000c00f9b7224 */ /* 0x088fe400078e02ff */
[----:B------:R-:W-:Y:S02]  /*e690*/  IMAD.IADD R13, R13, 0x1, R153 ;  /* 0x000000010d0d7824 */ /* 0x000fe400078e0299 */
[----:B------:R-:W-:Y:S01]  /*e6a0*/  IMAD.WIDE.U32 R14, R14, R192, RZ ;  /* 0x000000c00e0e7225 */ /* 0x000fe200078e00ff */
[----:B------:R-:W0:Y:S03]  /*e6b0*/  @P2 LDC R153, c[0x0][0xcec] ;  /* 0x00033b00ff992b82 */ /* 0x000e260000000800 */
[----:B------:R-:W-:Y:S01]  /*e6c0*/  IMAD.IADD R154, R15, 0x1, R155 ;  /* 0x000000010f9a7824 */ /* 0x000fe200078e029b */
[----:B------:R-:W-:-:S04]  /*e6d0*/  IADD3 R21, P0, P3, R12, R14, R7 ;  /* 0x0000000e0c157210 */ /* 0x000fc80007b1e007 */
[----:B------:R-:W1:Y:S01]  /*e6e0*/  @P2 LDC R155, c[0x0][0xcf0] ;  /* 0x00033c00ff9b2b82 */ /* 0x000e620000000800 */
[----:B------:R-:W-:Y:S02]  /*e6f0*/  IADD3.X R154, R13, R154, R8, P0, P3 ;  /* 0x0000009a0d9a7210 */ /* 0x000fe400007e6408 */
[----:B------:R-:W-:-:S05]  /*e700*/  SEL R13, R195, RZ, P1 ;  /* 0x000000ffc30d7207 */ /* 0x000fca0000800000 */
[----:B------:R-:W3:Y:S01]  /*e710*/  LDC.64 R14, c[0x0][R20+0x228] ;  /* 0x00008a00140e7b82 */ /* 0x000ee20000000a00 */
[----:B0-----:R-:W-:-:S04]  /*e720*/  @P2 IMAD.HI.U32 R12, R152, R153, RZ ;  /* 0x00000099980c2227 */ /* 0x001fc800078e00ff */
[----:B------:R-:W-:Y:S01]  /*e730*/  IMAD.MOV.U32 R153, RZ, RZ, R152 ;  /* 0x000000ffff997224 */ /* 0x000fe200078e0098 */
[----:B-1----:R-:W-:Y:S01]  /*e740*/  @P2 SHF.R.U32.HI R153, RZ, R155, R12 ;  /* 0x0000009bff992219 */ /* 0x002fe2000001160c */
[-C--:B---3--:R-:W-:Y:S02]  /*e750*/  IMAD R155, R15, R13.reuse, RZ ;  /* 0x0000000d0f9b7224 */ /* 0x088fe400078e02ff */
[----:B------:R-:W-:Y:S02]  /*e760*/  IMAD.WIDE.U32 R14, R14, R13, RZ ;  /* 0x0000000d0e0e7225 */ /* 0x000fe400078e00ff */
[----:B------:R-:W0:Y:S02]  /*e770*/  LDC.64 R12, c[0x0][0xca8] ;  /* 0x00032a00ff0c7b82 */ /* 0x000e240000000a00 */
[----:B------:R-:W-:Y:S01]  /*e780*/  IMAD.IADD R15, R15, 0x1, R155 ;  /* 0x000000010f0f7824 */ /* 0x000fe200078e029b */
[----:B------:R-:W-:Y:S01]  /*e790*/  IADD3 R14, P0, P2, R153, R21, R14 ;  /* 0x00000015990e7210 */ /* 0x000fe20007a1e00e */
[--C-:B------:R-:W-:Y:S01]  /*e7a0*/  IMAD.MOV R155, RZ, RZ, -R153.reuse ;  /* 0x000000ffff9b7224 */ /* 0x100fe200078e0a99 */
[----:B------:R-:W-:-:S03]  /*e7b0*/  SHF.R.S32.HI R153, RZ, 0x1f, R153 ;  /* 0x0000001fff997819 */ /* 0x000fc60000011499 */
[----:B------:R-:W1:Y:S01]  /*e7c0*/  LDC.64 R20, c[0x0][R20+0x210] ;  /* 0x0000840014147b82 */ /* 0x000e620000000a00 */
[----:B------:R-:W-:Y:S01]  /*e7d0*/  IMAD R155, R9, R155, R152 ;  /* 0x0000009b099b7224 */ /* 0x000fe200078e0298 */
[----:B------:R-:W-:Y:S01]  /*e7e0*/  IADD3.X R15, R153, R154, R15, P0, P2 ;  /* 0x0000009a990f7210 */ /* 0x000fe200007e440f */
[----:B------:R-:W-:Y:S02]  /*e7f0*/  IMAD R152, R9, UR6, RZ ;  /* 0x0000000609987c24 */ /* 0x000fe4000f8e02ff */
[----:B------:R-:W-:Y:S01]  /*e800*/  VIADD R9, R18, UR42 ;  /* 0x0000002a12097c36 */ /* 0x000fe20008000000 */
[----:B------:R-:W-:Y:S02]  /*e810*/  SHF.R.S32.HI R153, RZ, 0x1f, R155 ;  /* 0x0000001fff997819 */ /* 0x000fe4000001149b */
[----:B0-----:R-:W0:Y:S08]  /*e820*/  @!P1 LDC R12, c[0x0][0xc50] ;  /* 0x00031400ff0c9b82 */ /* 0x001e300000000800 */
[----:B------:R-:W3:Y:S01]  /*e830*/  @!P1 LDC R13, c[0x0][0xc54] ;  /* 0x00031500ff0d9b82 */ /* 0x000ee20000000800 */
[----:B-1----:R-:W-:-:S02]  /*e840*/  IMAD R21, R21, R155, RZ ;  /* 0x0000009b15157224 */ /* 0x002fc400078e02ff */
[----:B------:R-:W-:-:S04]  /*e850*/  IMAD.WIDE.U32 R14, R20, R155, R14 ;  /* 0x0000009b140e7225 */ /* 0x000fc800078e000e */
[----:B------:R-:W-:-:S04]  /*e860*/  IMAD R21, R20, R153, R21 ;  /* 0x0000009914157224 */ /* 0x000fc800078e0215 */
[----:B------:R-:W-:Y:S01]  /*e870*/  IMAD.IADD R15, R15, 0x1, R21 ;  /* 0x000000010f0f7824 */ /* 0x000fe200078e0215 */
[----:B0-----:R-:W-:-:S04]  /*e880*/  LEA R20, P0, R14, R12, 0x2 ;  /* 0x0000000c0e147211 */ /* 0x001fc800078010ff */
[----:B---3--:R-:W-:Y:S02]  /*e890*/  LEA.HI.X R21, R14, R13, R15, 0x2, P0 ;  /* 0x0000000d0e157211 */ /* 0x008fe400000f140f */
[----:B------:R-:W-:Y:S04]  /*e8a0*/  SHFL.IDX PT, R14, R20, 0x1, 0x1c1f ;  /* 0x003c1f00140e7f89 */ /* 0x000fe800000e0000 */
        /* <DEDUP_REMOVED lines=10> */
.L_x_5173:
        /* <DEDUP_REMOVED lines=24> */
[C---:B------:R-:W-:Y:S02]  /*ead0*/  IADD3 R53, P3, R4.reuse, 0x8000, RZ ;  /* 0x0000800004357810 */ /* 0x040fe40007f7e0ff */
[----:B------:R-:W-:Y:S01]  /*eae0*/  IADD3 R45, P1, R4, 0x6000, RZ ;  /* 0x00006000042d7810 */ /* 0x000fe20007f3e0ff */
[----:B------:R-:W-:Y:S01]  /*eaf0*/  IMAD R8, R8, UR8, RZ ;  /* 0x0000000808087c24 */ /* 0x000fe2000f8e02ff */
[----:B------:R-:W-:Y:S01]  /*eb00*/  SHF.R.U64 R48, R48, 0x3, RZ ;  /* 0x0000000330307819 */ /* 0x000fe200000012ff */
[C---:B------:R-:W-:Y:S01]  /*eb10*/  VIADD R97, R17.reuse, 0x140 ;  /* 0x0000014011617836 */ /* 0x040fe20000000000 */
[----:B------:R-:W-:Y:S01]  /*eb20*/  SHF.R.U64 R40, R40, 0x3, RZ ;  /* 0x0000000328287819 */ /* 0x000fe200000012ff */
[----:B------:R-:W-:Y:S01]  /*eb30*/  VIADD R93, R17, 0x180 ;  /* 0x00000180115d7836 */ /* 0x000fe20000000000 */
[----:B------:R-:W-:Y:S01]  /*eb40*/  LOP3.LUT R52, R53, 0x380, RZ, 0xc0, !PT ;  /* 0x0000038035347812 */ /* 0x000fe200078ec0ff */
[----:B------:R-:W5:Y:S01]  /*eb50*/  LD.E.128 R24, desc[UR38][R24.64] ;  /* 0x0000002618187980 */ /* 0x000f62000c101d00 */
[----:B------:R-:W-:-:S02]  /*eb60*/  IADD3 R29, P4, R4, 0x2000, RZ ;  /* 0x00002000041d7810 */ /* 0x000fc40007f9e0ff */
[C---:B------:R-:W-:Y:S02]  /*eb70*/  IADD3 R33, P5, R4.reuse, 0x3000, RZ ;  /* 0x0000300004217810 */ /* 0x040fe40007fbe0ff */
[----:B------:R-:W-:Y:S02]  /*eb80*/  IADD3 R37, P6, R4, 0x4000, RZ ;  /* 0x0000400004257810 */ /* 0x000fe40007fde0ff */
[----:B------:R-:W-:Y:S02]  /*eb90*/  LOP3.LUT R44, R45, 0x380, RZ, 0xc0, !PT ;  /* 0x000003802d2c7812 */ /* 0x000fe400078ec0ff */
[----:B------:R-:W-:Y:S01]  /*eba0*/  LOP3.LUT R48, R48, R49, RZ, 0x3c, !PT ;  /* 0x0000003130307212 */ /* 0x000fe200078e3cff */
[--C-:B------:R-:W-:Y:S01]  /*ebb0*/  IMAD.X R49, RZ, RZ, R5.reuse, P2 ;  /* 0x000000ffff317224 */ /* 0x100fe200010e0605 */
[----:B------:R-:W-:Y:S01]  /*ebc0*/  LOP3.LUT R40, R40, R41, RZ, 0x3c, !PT ;  /* 0x0000002928287212 */ /* 0x000fe200078e3cff */
[----:B------:R-:W-:Y:S01]  /*ebd0*/  IMAD.X R41, RZ, RZ, R5, P0 ;  /* 0x000000ffff297224 */ /* 0x000fe200000e0605 */
[----:B------:R-:W-:-:S02]  /*ebe0*/  SHF.R.U64 R52, R52, 0x3, RZ ;  /* 0x0000000334347819 */ /* 0x000fc400000012ff */
[----:B------:R-:W-:Y:S01]  /*ebf0*/  LOP3.LUT R28, R29, 0x380, RZ, 0xc0, !PT ;  /* 0x000003801d1c7812 */ /* 0x000fe200078ec0ff */
[----:B------:R-:W5:Y:S01]  /*ec00*/  LD.E.128 R48, desc[UR38][R48.64] ;  /* 0x0000002630307980 */ /* 0x000f62000c101d00 */
[----:B------:R-:W-:Y:S02]  /*ec10*/  LOP3.LUT R32, R33, 0x380, RZ, 0xc0, !PT ;  /* 0x0000038021207812 */ /* 0x000fe400078ec0ff */
[----:B------:R-:W-:Y:S01]  /*ec20*/  LOP3.LUT R36, R37, 0x380, RZ, 0xc0, !PT ;  /* 0x0000038025247812 */ /* 0x000fe200078ec0ff */
[----:B------:R-:W5:Y:S01]  /*ec30*/  LD.E.128 R40, desc[UR38][R40.64] ;  /* 0x0000002628287980 */ /* 0x000f62000c101d00 */
[----:B------:R-:W-:Y:S02]  /*ec40*/  IADD3 R77, P2, R4, 0xe000, RZ ;  /* 0x0000e000044d7810 */ /* 0x000fe40007f5e0ff */
[----:B------:R-:W-:Y:S02]  /*ec50*/  SHF.R.U64 R44, R44, 0x3, RZ ;  /* 0x000000032c2c7819 */ /* 0x000fe400000012ff */
[----:B------:R-:W-:-:S02]  /*ec60*/  IADD3 R69, P0, R4, 0xc000, RZ ;  /* 0x0000c00004457810 */ /* 0x000fc40007f1e0ff */
[----:B------:R-:W-:Y:S01]  /*ec70*/  LOP3.LUT R52, R52, R53, RZ, 0x3c, !PT ;  /* 0x0000003534347212 */ /* 0x000fe200078e3cff */
[--C-:B------:R-:W-:Y:S01]  /*ec80*/  IMAD.X R53, RZ, RZ, R5.reuse, P3 ;  /* 0x000000ffff357224 */ /* 0x100fe200018e0605 */
[----:B------:R-:W-:Y:S02]  /*ec90*/  SHF.R.U64 R28, R28, 0x3, RZ ;  /* 0x000000031c1c7819 */ /* 0x000fe400000012ff */
[----:B------:R-:W-:Y:S02]  /*eca0*/  SHF.R.U64 R32, R32, 0x3, RZ ;  /* 0x0000000320207819 */ /* 0x000fe400000012ff */
[----:B------:R-:W-:Y:S01]  /*ecb0*/  SHF.R.U64 R36, R36, 0x3, RZ ;  /* 0x0000000324247819 */ /* 0x000fe200000012ff */
[----:B------:R-:W5:Y:S01]  /*ecc0*/  LD.E.128 R52, desc[UR38][R52.64] ;  /* 0x0000002634347980 */ /* 0x000f62000c101d00 */
[----:B------:R-:W-:Y:S02]  /*ecd0*/  LOP3.LUT R76, R77, 0x380, RZ, 0xc0, !PT ;  /* 0x000003804d4c7812 */ /* 0x000fe400078ec0ff */
[----:B------:R-:W-:Y:S01]  /*ece0*/  LOP3.LUT R44, R44, R45, RZ, 0x3c, !PT ;  /* 0x0000002d2c2c7212 */ /* 0x000fe200078e3cff */
[----:B------:R-:W-:Y:S01]  /*ecf0*/  IMAD.X R45, RZ, RZ, R5, P1 ;  /* 0x000000ffff2d7224 */ /* 0x000fe200008e0605 */
[----:B------:R-:W-:-:S02]  /*ed00*/  LOP3.LUT R68, R69, 0x380, RZ, 0xc0, !PT ;  /* 0x0000038045447812 */ /* 0x000fc400078ec0ff */
[C---:B------:R-:W-:Y:S02]  /*ed10*/  IADD3 R11, P3, R4.reuse, 0xf000, RZ ;  /* 0x0000f000040b7810 */ /* 0x040fe40007f7e0ff */
        /* <DEDUP_REMOVED lines=8> */
[----:B------:R-:W-:Y:S01]  /*eda0*/  SHF.R.U64 R76, R76, 0x3, RZ ;  /* 0x000000034c4c7819 */ /* 0x000fe200000012ff */
[----:B------:R-:W-:Y:S01]  /*edb0*/  IMAD.X R81, RZ, RZ, R5, P3 ;  /* 0x000000ffff517224 */ /* 0x000fe200018e0605 */
[----:B------:R-:W-:Y:S01]  /*edc0*/  SHF.R.U64 R68, R68, 0x3, RZ ;  /* 0x0000000344447819 */ /* 0x000fe200000012ff */
[----:B------:R-:W5:Y:S01]  /*edd0*/  LD.E.128 R28, desc[UR38][R28.64] ;  /* 0x000000261c1c7980 */ /* 0x000f62000c101d00 */
[----:B------:R-:W-:-:S02]  /*ede0*/  LOP3.LUT R10, R11, 0x380, RZ, 0xc0, !PT ;  /* 0x000003800b0a7812 */ /* 0x000fc400078ec0ff */
[C---:B------:R-:W-:Y:S01]  /*edf0*/  IADD3 R57, P4, R4.reuse, 0x9000, RZ ;  /* 0x0000900004397810 */ /* 0x040fe20007f9e0ff */
[----:B------:R-:W5:Y:S01]  /*ee00*/  LD.E.128 R32, desc[UR38][R32.64] ;  /* 0x0000002620207980 */ /* 0x000f62000c101d00 */
[C---:B------:R-:W-:Y:S02]  /*ee10*/  IADD3 R61, P5, R4.reuse, 0xa000, RZ ;  /* 0x0000a000043d7810 */ /* 0x040fe40007fbe0ff */
[C---:B------:R-:W-:Y:S01]  /*ee20*/  IADD3 R65, P6, R4.reuse, 0xb000, RZ ;  /* 0x0000b00004417810 */ /* 0x040fe20007fde0ff */
[----:B------:R-:W5:Y:S01]  /*ee30*/  LD.E.128 R36, desc[UR38][R36.64] ;  /* 0x0000002624247980 */ /* 0x000f62000c101d00 */
[----:B------:R-:W-:Y:S02]  /*ee40*/  LOP3.LUT R13, R4, 0x380, RZ, 0xc0, !PT ;  /* 0x00000380040d7812 */ /* 0x000fe400078ec0ff */
        /* <DEDUP_REMOVED lines=11> */
[----:B------:R-:W-:Y:S02]  /*ef00*/  SHF.R.U64 R13, R13, 0x3, RZ ;  /* 0x000000030d0d7819 */ /* 0x000fe400000012ff */
[----:B-1----:R-:W-:Y:S02]  /*ef10*/  ISETP.NE.AND P2, PT, R21, 0x1, PT ;  /* 0x000000011500780c */ /* 0x002fe40003f45270 */
[----:B------:R-:W-:-:S02]  /*ef20*/  SHF.R.U64 R72, R72, 0x3, RZ ;  /* 0x0000000348487819 */ /* 0x000fc400000012ff */
[----:B------:R-:W-:Y:S02]  /*ef30*/  ISETP.GE.AND P0, PT, R194, UR7, PT ;  /* 0x00000007c2007c0c */ /* 0x000fe4000bf06270 */
[----:B------:R-:W-:Y:S01]  /*ef40*/  LOP3.LUT R80, R10, R11, RZ, 0x3c, !PT ;  /* 0x0000000b0a507212 */ /* 0x000fe200078e3cff */
[----:B------:R-:W-:Y:S01]  /*ef50*/  IMAD R11, R7, UR9, R8 ;  /* 0x00000009070b7c24 */ /* 0x000fe2000f8e0208 */
[----:B------:R-:W-:Y:S02]  /*ef60*/  SHF.R.U64 R56, R56, 0x3, RZ ;  /* 0x0000000338387819 */ /* 0x000fe400000012ff */
[----:B------:R-:W-:Y:S02]  /*ef70*/  SHF.R.U64 R60, R60, 0x3, RZ ;  /* 0x000000033c3c7819 */ /* 0x000fe400000012ff */
[----:B------:R-:W-:Y:S01]  /*ef80*/  SHF.R.U64 R64, R64, 0x3, RZ ;  /* 0x0000000340407819 */ /* 0x000fe200000012ff */
[----:B------:R-:W0:Y:S01]  /*ef90*/  @P2 LDC R85, c[0x0][0xcec] ;  /* 0x00033b00ff552b82 */ /* 0x000e220000000800 */
[----:B------:R-:W-:Y:S01]  /*efa0*/  LOP3.LUT R4, R13, R4, RZ, 0x3c, !PT ;  /* 0x000000040d047212 */ /* 0x000fe200078e3cff */
[----:B------:R-:W5:Y:S01]  /*efb0*/  LD.E.128 R80, desc[UR38][R80.64] ;  /* 0x0000002650507980 */ /* 0x000f62000c101d00 */
[----:B------:R-:W-:Y:S01]  /*efc0*/  LOP3.LUT R72, R72, R73, RZ, 0x3c, !PT ;  /* 0x0000004948487212 */ /* 0x000fe200078e3cff */
[--C-:B------:R-:W-:Y:S01]  /*efd0*/  IMAD.X R73, RZ, RZ, R5.reuse, P1 ;  /* 0x000000ffff497224 */ /* 0x100fe200008e0605 */
[----:B------:R-:W-:Y:S01]  /*efe0*/  SEL R8, RZ, 0xffffffff, P0 ;  /* 0xffffffffff087807 */ /* 0x000fe20000000000 */
[----:B------:R1:W5:Y:S01]  /*eff0*/  LD.E.128 R12, desc[UR38][R4.64] ;  /* 0x00000026040c7980 */ /* 0x000362000c101d00 */
[----:B------:R-:W-:Y:S01]  /*f000*/  ISETP.GE.AND P1, PT, R17, UR7, PT ;  /* 0x0000000711007c0c */ /* 0x000fe2000bf26270 */
[----:B------:R-:W2:Y:S01]  /*f010*/  @P2 LDC R87, c[0x0][0xcf0] ;  /* 0x00033c00ff572b82 */ /* 0x000ea20000000800 */
[----:B------:R-:W-:Y:S01]  /*f020*/  LOP3.LUT R56, R56, R57, RZ, 0x3c, !PT ;  /* 0x0000003938387212 */ /* 0x000fe200078e3cff */
[--C-:B------:R-:W-:Y:S01]  /*f030*/  IMAD.X R57, RZ, RZ, R5.reuse, P4 ;  /* 0x000000ffff397224 */ /* 0x100fe200020e0605 */
[----:B------:R-:W-:Y:S01]  /*f040*/  LOP3.LUT R60, R60, R61, RZ, 0x3c, !PT ;  /* 0x0000003d3c3c7212 */ /* 0x000fe200078e3cff */
[--C-:B------:R-:W-:Y:S01]  /*f050*/  IMAD.X R61, RZ, RZ, R5.reuse, P5 ;  /* 0x000000ffff3d7224 */ /* 0x100fe200028e0605 */
[----:B------:R-:W-:Y:S01]  /*f060*/  LOP3.LUT R64, R64, R65, RZ, 0x3c, !PT ;  /* 0x0000004140407212 */ /* 0x000fe200078e3cff */
[----:B------:R-:W-:Y:S01]  /*f070*/  IMAD.X R65, RZ, RZ, R5, P6 ;  /* 0x000000ffff417224 */ /* 0x000fe200030e0605 */
[----:B------:R-:W-:Y:S01]  /*f080*/  ISETP.GE.AND P0, PT, R193, UR7, PT ;  /* 0x00000007c1007c0c */ /* 0x000fe2000bf06270 */
[----:B-1----:R-:W-:Y:S01]  /*f090*/  IMAD.WIDE.U32 R4, R7, UR8, RZ ;  /* 0x0000000807047c25 */ /* 0x002fe2000f8e00ff */
[----:B------:R-:W-:Y:S01]  /*f0a0*/  SEL R7, RZ, 0x1, P1 ;  /* 0x00000001ff077807 */ /* 0x000fe20000800000 */
[----:B------:R-:W-:Y:S01]  /*f0b0*/  ULDC.64 UR8, c[0x0][0xbe8] ;  /* 0x0002fa0000087ab9 */ /* 0x000fe20000000a00 */
[----:B------:R-:W5:Y:S01]  /*f0c0*/  LD.E.128 R56, desc[UR38][R56.64] ;  /* 0x0000002638387980 */ /* 0x000f62000c101d00 */
[----:B------:R-:W-:Y:S01]  /*f0d0*/  IMAD.SHL.U32 R10, R8, 0x2, RZ ;  /* 0x00000002080a7824 */ /* 0x000fe200078e00ff */
[----:B------:R-:W-:-:S02]  /*f0e0*/  SEL R8, RZ, 0xffffffff, P0 ;  /* 0xffffffffff087807 */ /* 0x000fc40000000000 */
[----:B------:R-:W5:Y:S02]  /*f0f0*/  LD.E.128 R60, desc[UR38][R60.64] ;  /* 0x000000263c3c7980 */ /* 0x000f64000c101d00 */
[----:B------:R-:W-:Y:S01]  /*f100*/  LOP3.LUT R7, R10, 0x2, R7, 0xe2, !PT ;  /* 0x000000020a077812 */ /* 0x000fe200078ee207 */
[----:B------:R-:W-:Y:S01]  /*f110*/  IMAD.SHL.U32 R8, R8, 0x4, RZ ;  /* 0x0000000408087824 */ /* 0x000fe200078e00ff */
[----:B------:R-:W-:Y:S01]  /*f120*/  LOP3.LUT R10, R9, 0xfffffff8, RZ, 0xc0, !PT ;  /* 0xfffffff8090a7812 */ /* 0x000fe200078ec0ff */
[----:B------:R-:W-:Y:S01]  /*f130*/  IMAD.IADD R5, R5, 0x1, R11 ;  /* 0x0000000105057824 */ /* 0x000fe200078e020b */
[----:B------:R-:W5:Y:S03]  /*f140*/  LD.E.128 R64, desc[UR38][R64.64] ;  /* 0x0000002640407980 */ /* 0x000f66000c101d00 */
[----:B------:R-:W-:Y:S01]  /*f150*/  IMAD.IADD R11, R3, 0x1, -R10 ;  /* 0x00000001030b7824 */ /* 0x000fe200078e0a0a */
[----:B------:R-:W-:Y:S01]  /*f160*/  LOP3.LUT R10, R8, 0x4, R7, 0xe2, !PT ;  /* 0x00000004080a7812 */ /* 0x000fe200078ee207 */
[----:B------:R-:W-:Y:S01]  /*f170*/  VIADD R7, R17, 0xc0 ;  /* 0x000000c011077836 */ /* 0x000fe20000000000 */
[----:B------:R-:W5:Y:S01]  /*f180*/  LD.E.128 R72, desc[UR38][R72.64] ;  /* 0x0000002648487980 */ /* 0x000f62000c101d00 */
[----:B------:R-:W-:Y:S01]  /*f190*/  IMAD.WIDE.U32 R4, R192, UR8, R4 ;  /* 0x00000008c0047c25 */ /* 0x000fe2000f8e0004 */
[----:B------:R-:W-:-:S02]  /*f1a0*/  SHF.R.S32.HI R9, RZ, 0x1f, R191 ;  /* 0x0000001fff097819 */ /* 0x000fc400000114bf */
[----:B------:R-:W-:Y:S01]  /*f1b0*/  ISETP.GE.AND P1, PT, R7, UR7, PT ;  /* 0x0000000707007c0c */ /* 0x000fe2000bf26270 */
[----:B------:R-:W-:Y:S01]  /*f1c0*/  VIADD R3, R17, 0x100 ;  /* 0x0000010011037836 */ /* 0x000fe20000000000 */
[----:B------:R-:W-:Y:S01]  /*f1d0*/  @!PT LDS RZ, [RZ] ;  /* 0x00000000fffff984 */ /* 0x000fe20000000800 */
[----:B------:R-:W-:Y:S01]  /*f1e0*/  @!PT LDS RZ, [RZ] ;  /* 0x00000000fffff984 */ /* 0x000fe20000000800 */
[----:B------:R-:W-:Y:S01]  /*f1f0*/  @!PT LDS RZ, [RZ] ;  /* 0x00000000fffff984 */ /* 0x000fe20000000800 */
[----:B------:R-:W-:Y:S01]  /*f200*/  @!PT LDS RZ, [RZ] ;  /* 0x00000000fffff984 */ /* 0x000fe20000000800 */
[----:B------:R1:W-:Y:S06]  /*f210*/  MEMBAR.ALL.CTA ;  /* 0x0000000000007992 */ /* 0x0003ec0000008000 */
[----:B-1----:R-:W1:Y:S01]  /*f220*/  FENCE.VIEW.ASYNC.S ;  /* 0x00000000000073c6 */ /* 0x002e620000000000 */
[----:B------:R-:W-:Y:S01]  /*f230*/  IMAD R5, R192, UR9, R5 ;  /* 0x00000009c0057c24 */ /* 0x000fe2000f8e0205 */
[----:B------:R-:W-:Y:S01]  /*f240*/  ULDC.64 UR8, c[0x0][0xbf0] ;  /* 0x0002fc0000087ab9 */ /* 0x000fe20000000a00 */
[----:B------:R-:W-:Y:S01]  /*f250*/  IMAD R8, R11, 0x20, R0 ;  /* 0x000000200b087824 */ /* 0x000fe200078e0200 */
[----:B------:R-:W-:Y:S01]  /*f260*/  ISETP.GE.AND P0, PT, R3, UR7, PT ;  /* 0x0000000703007c0c */ /* 0x000fe2000bf06270 */
[----:B------:R-:W-:Y:S01]  /*f270*/  IMAD R20, R9, UR8, RZ ;  /* 0x0000000809147c24 */ /* 0x000fe2000f8e02ff */
[----:B------:R-:W-:Y:S01]  /*f280*/  SEL R9, RZ, 0xffffffff, P1 ;  /* 0xffffffffff097807 */ /* 0x000fe20000800000 */
[----:B------:R-:W-:Y:S01]  /*f290*/  VIADD R84, R8, UR42 ;  /* 0x0000002a08547c36 */ /* 0x000fe20008000000 */
[----:B------:R-:W-:-:S03]  /*f2a0*/  SEL R11, RZ, 0xffffffff, P0 ;  /* 0xffffffffff0b7807 */ /* 0x000fc60000000000 */
[----:B------:R-:W-:Y:S02]  /*f2b0*/  IMAD.SHL.U32 R89, R9, 0x8, RZ ;  /* 0x0000000809597824 */ /* 0x000fe400078e00ff */
[----:B0-----:R-:W-:-:S03]  /*f2c0*/  @P2 IMAD.HI.U32 R8, R84, R85, RZ ;  /* 0x0000005554082227 */ /* 0x001fc600078e00ff */
[----:B------:R-:W-:Y:S01]  /*f2d0*/  LOP3.LUT R10, R89, 0x8, R10, 0xe2, !PT ;  /* 0x00000008590a7812 */ /* 0x000fe200078ee20a */
[----:B------:R-:W-:Y:S01]  /*f2e0*/  IMAD.MOV.U32 R9, RZ, RZ, R84 ;  /* 0x000000ffff097224 */ /* 0x000fe200078e0054 */
[----:B--2---:R-:W-:Y:S01]  /*f2f0*/  @P2 SHF.R.U32.HI R9, RZ, R87, R8 ;  /* 0x00000057ff092219 */ /* 0x004fe20000011608 */
[----:B------:R-:W-:Y:S02]  /*f300*/  IMAD.SHL.U32 R11, R11, 0x10, RZ ;  /* 0x000000100b0b7824 */ /* 0x000fe400078e00ff */
[C---:B------:R-:W-:Y:S02]  /*f310*/  IMAD R19, R191.reuse, UR9, R20 ;  /* 0x00000009bf137c24 */ /* 0x040fe4000f8e0214 */
[----:B------:R-:W-:Y:S01]  /*f320*/  IMAD.WIDE.U32 R4, R191, UR8, R4 ;  /* 0x00000008bf047c25 */ /* 0x000fe2000f8e0004 */
[----:B------:R-:W-:Y:S01]  /*f330*/  LOP3.LUT R10, R11, 0x10, R10, 0xe2, !PT ;  /* 0x000000100b0a7812 */ /* 0x000fe200078ee20a */
[----:B------:R-:W-:Y:S01]  /*f340*/  ULDC.64 UR8, c[0x0][0xbe0] ;  /* 0x0002f80000087ab9 */ /* 0x000fe20000000a00 */
[----:B------:R-:W-:Y:S01]  /*f350*/  ISETP.GE.AND P0, PT, R97, UR7, PT ;  /* 0x0000000761007c0c */ /* 0x000fe2000bf06270 */
[----:B------:R-:W-:Y:S01]  /*f360*/  IMAD.IADD R5, R5, 0x1, R19 ;  /* 0x0000000105057824 */ /* 0x000fe200078e0213 */
[--C-:B------:R-:W-:Y:S01]  /*f370*/  SHF.R.S32.HI R19, RZ, 0x1f, R9.reuse ;  /* 0x0000001fff137819 */ /* 0x100fe20000011409 */
[----:B------:R-:W-:Y:S01]  /*f380*/  IMAD.MOV R11, RZ, RZ, -R9 ;  /* 0x000000ffff0b7224 */ /* 0x000fe200078e0a09 */
[----:B------:R-:W-:-:S03]  /*f390*/  SEL R8, RZ, 0xffffffff, P0 ;  /* 0xffffffffff087807 */ /* 0x000fc60000000000 */
[----:B------:R-:W-:Y:S02]  /*f3a0*/  IMAD R11, R21, R11, R84 ;  /* 0x0000000b150b7224 */ /* 0x000fe400078e0254 */
[----:B------:R-:W-:Y:S01]  /*f3b0*/  IMAD R20, R19, UR8, RZ ;  /* 0x0000000813147c24 */ /* 0x000fe2000f8e02ff */
[----:B------:R-:W-:Y:S01]  /*f3c0*/  ISETP.GE.AND P0, PT, R93, UR7, PT ;  /* 0x000000075d007c0c */ /* 0x000fe2000bf06270 */
[----:B------:R-:W-:Y:S01]  /*f3d0*/  IMAD.SHL.U32 R85, R8, 0x20, RZ ;  /* 0x0000002008557824 */ /* 0x000fe200078e00ff */
[----:B------:R-:W-:Y:S01]  /*f3e0*/  SHF.R.S32.HI R8, RZ, 0x1f, R11 ;  /* 0x0000001fff087819 */ /* 0x000fe2000001140b */
[----:B------:R-:W-:-:S04]  /*f3f0*/  IMAD.WIDE.U32 R4, R9, UR8, R4 ;  /* 0x0000000809047c25 */ /* 0x000fc8000f8e0004 */
[----:B------:R-:W-:Y:S01]  /*f400*/  IMAD R19, R9, UR9, R20 ;  /* 0x0000000909137c24 */ /* 0x000fe2000f8e0214 */
[----:B------:R-:W-:Y:S01]  /*f410*/  ULDC.64 UR8, c[0x0][0xbd8] ;  /* 0x0002f60000087ab9 */ /* 0x000fe20000000a00 */
[----:B------:R-:W-:Y:S01]  /*f420*/  LOP3.LUT R10, R85, 0x20, R10, 0xe2, !PT ;  /* 0x00000020550a7812 */ /* 0x000fe200078ee20a */
[----:B------:R-:W-:Y:S01]  /*f430*/  IMAD R8, R8, UR8, RZ ;  /* 0x0000000808087c24 */ /* 0x000fe2000f8e02ff */
[----:B------:R-:W-:Y:S01]  /*f440*/  SEL R9, RZ, 0x40, P0 ;  /* 0x00000040ff097807 */ /* 0x000fe20000000000 */
[----:B------:R-:W-:Y:S02]  /*f450*/  IMAD.IADD R5, R5, 0x1, R19 ;  /* 0x0000000105057824 */ /* 0x000fe400078e0213 */
[----:B------:R-:W-:Y:S02]  /*f460*/  IMAD R91, R21, UR6, RZ ;  /* 0x00000006155b7c24 */ /* 0x000fe4000f8e02ff */
[----:B------:R-:W-:Y:S01]  /*f470*/  VIADD R90, R0, UR42 ;  /* 0x0000002a005a7c36 */ /* 0x000fe20008000000 */
[----:B------:R-:W-:Y:S01]  /*f480*/  LOP3.LUT R19, R10, R9, RZ, 0xfc, !PT ;  /* 0x000000090a137212 */ /* 0x000fe200078efcff */
[----:B------:R-:W-:-:S02]  /*f490*/  IMAD R9, R11, UR9, R8 ;  /* 0x000000090b097c24 */ /* 0x000fc4000f8e0208 */
[----:B------:R-:W-:Y:S01]  /*f4a0*/  IMAD.WIDE.U32 R4, R11, UR8, R4 ;  /* 0x000000080b047c25 */ /* 0x000fe2000f8e0004 */
[----:B------:R-:W-:Y:S01]  /*f4b0*/  ISETP.GE.AND P1, PT, R90, R91, PT ;  /* 0x0000005b5a00720c */ /* 0x000fe20003f26270 */
[----:B------:R-:W-:Y:S02]  /*f4c0*/  ULDC.64 UR8, c[0x0][0xb80] ;  /* 0x0002e00000087ab9 */ /* 0x000fe40000000a00 */
[----:B------:R-:W-:Y:S01]  /*f4d0*/  VIADD R95, R17, 0x1c0 ;  /* 0x000001c0115f7836 */ /* 0x000fe20000000000 */
[----:B------:R-:W-:Y:S01]  /*f4e0*/  LEA R88, P2, R4, UR8, 0x1 ;  /* 0x0000000804587c11 */ /* 0x000fe2000f8408ff */
[----:B------:R-:W-:Y:S02]  /*f4f0*/  IMAD.IADD R5, R5, 0x1, R9 ;  /* 0x0000000105057824 */ /* 0x000fe400078e0209 */
[----:B------:R-:W-:Y:S01]  /*f500*/  VIADD R8, R16, 0x38820 ;  /* 0x0003882010087836 */ /* 0x000fe20000000000 */
[----:B------:R-:W-:Y:S02]  /*f510*/  ISETP.GE.AND P0, PT, R95, UR7, PT ;  /* 0x000000075f007c0c */ /* 0x000fe4000bf06270 */
[----:B------:R-:W-:-:S02]  /*f520*/  LEA.HI.X R89, R4, UR9, R5, 0x1, P2 ;  /* 0x0000000904597c11 */ /* 0x000fc400090f0c05 */
[----:B------:R-:W-:Y:S01]  /*f530*/  PRMT R8, RZ, 0x654, R8 ;  /* 0x00000654ff087816 */ /* 0x000fe20000000008 */
[----:B-1----:R0:W1:Y:S01]  /*f540*/  SHFL.IDX PT, R4, R88, RZ, 0x181f ;  /* 0x00181fff58047589 */ /* 0x00206200000e0000 */
[----:B------:R-:W-:Y:S01]  /*f550*/  SEL R0, RZ, 0x80, P0 ;  /* 0x00000080ff007807 */ /* 0x000fe20000000000 */
[----:B------:R-:W-:Y:S01]  /*f560*/  BSSY B1, `(.L_x_5175) ;  /* 0x000002b000017945 */ /* 0x000fe20003800000 */
[----:B------:R0:W-:Y:S01]  /*f570*/  SYNCS.ARRIVE.TRANS64.RED.A1T0 RZ, [R8+URZ], RZ ;  /* 0x000000ff08ff79a7 */ /* 0x0001e2000810043f */
        /* <DEDUP_REMOVED lines=11> */
[CC--:B01----:R-:W-:Y:S01]  /*f630*/  @!P1 LEA R8, P2, R194.reuse, R4.reuse, 0x1 ;  /* 0x00000004c2089211 */ /* 0x0c3fe200078408ff */
        /* <DEDUP_REMOVED lines=14> */
[----:B0-----:R-:W-:Y:S01]  /*f720*/  SHF.R.S32.HI R11, RZ, 0x1f, R93 ;  /* 0x0000001fff0b7819 */ /* 0x001fe2000001145d */
[----:B------:R3:W-:Y:S01]  /*f730*/  @!P3 ST.E.128 desc[UR38][R84.64], R44 ;  /* 0x0000002c5400b985 */ /* 0x0007e2000c101d26 */
[----:B------:R-:W-:-:S02]  /*f740*/  @!P2 LEA.HI.X R87, R3, R5, R87, 0x1, P5 ;  /* 0x000000050357a211 */ /* 0x000fc400028f0c57 */
[----:B-1----:R-:W-:Y:S02]  /*f750*/  SHF.R.S32.HI R9, RZ, 0x1f, R97 ;  /* 0x0000001fff097819 */ /* 0x002fe40000011461 */
[CC--:B------:R-:W-:Y:S01]  /*f760*/  @!P1 LEA R8, P5, R97.reuse, R4.reuse, 0x1 ;  /* 0x0000000461089211 */ /* 0x0c0fe200078a08ff */
[----:B------:R3:W-:Y:S01]  /*f770*/  @!P2 ST.E.128 desc[UR38][R86.64], R52 ;  /* 0x000000345600a985 */ /* 0x0007e2000c101d26 */
[----:B------:R-:W-:Y:S02]  /*f780*/  SHF.R.S32.HI R12, RZ, 0x1f, R95 ;  /* 0x0000001fff0c7819 */ /* 0x000fe4000001145f */
        /* <DEDUP_REMOVED lines=8> */
.L_x_5176:
[----:B------:R-:W-:Y:S05]  /*f810*/  BSYNC B1 ;  /* 0x0000000000017941 */ /* 0x000fea0003800000 */
.L_x_5175:
[----:B0--3--:R-:W-:Y:S01]  /*f820*/  VIADD R8, R90, 0x20 ;  /* 0x000000205a087836 */ /* 0x009fe20000000000 */
[----:B--2---:R4:W0:Y:S04]  /*f830*/  SHFL.IDX PT, R5, R89, 0x1, 0x181f ;  /* 0x00381f0059057f89 */ /* 0x00482800000e0000 */
[----:B------:R-:W-:Y:S01]  /*f840*/  ISETP.GE.AND P0, PT, R8, R91, PT ;  /* 0x0000005b0800720c */ /* 0x000fe20003f06270 */
[----:B-1----:R4:W1:-:S12]  /*f850*/  SHFL.IDX PT, R4, R88, 0x1, 0x181f ;  /* 0x00381f0058047f89 */ /* 0x00285800000e0000 */
[----:B----4-:R-:W-:Y:S05]  /*f860*/  @P0 BRA `(.L_x_5177) ;  /* 0x0000002400cc0947 */ /* 0x010fea0003800000 */
[----:B------:R-:W-:Y:S02]  /*f870*/  ISETP.GE.AND P0, PT, R17, UR7, PT ;  /* 0x0000000711007c0c */ /* 0x000fe4000bf06270 */
[----:B------:R-:W-:Y:S02]  /*f880*/  ISETP.GE.AND P4, PT, R194, UR7, PT ;  /* 0x00000007c2007c0c */ /* 0x000fe4000bf86270 */
[----:B------:R-:W-:Y:S02]  /*f890*/  ISETP.GE.AND P3, PT, R193, UR7, PT ;  /* 0x00000007c1007c0c */ /* 0x000fe4000bf66270 */
[----:B------:R-:W-:Y:S02]  /*f8a0*/  ISETP.GE.AND P2, PT, R7, UR7, PT ;  /* 0x0000000707007c0c */ /* 0x000fe4000bf46270 */
[----:B------:R-:W-:Y:S02]  /*f8b0*/  ISETP.GE.AND P1, PT, R3, UR7, PT ;  /* 0x0000000703007c0c */ /* 0x000fe4000bf26270 */
[----:B-----5:R-:W-:-:S02]  /*f8c0*/  SHF.R.S32.HI R13, RZ, 0x1f, R193 ;  /* 0x0000001fff0d7819 */ /* 0x020fc400000114c1 */
[----:B------:R-:W-:Y:S01]  /*f8d0*/  SHF.R.S32.HI R15, RZ, 0x1f, R7 ;  /* 0x0000001fff0f7819 */ /* 0x000fe20000011407 */
[----:B01----:R-:W-:Y:S02]  /*f8e0*/  @!P0 IMAD.WIDE R8, R17, 0x2, R4 ;  /* 0x0000000211088825 */ /* 0x003fe400078e0204 */
[CC--:B------:R-:W-:Y:S02]  /*f8f0*/  @!P4 LEA R10, P5, R194.reuse, R4.reuse, 0x1 ;  /* 0x00000004c20ac211 */ /* 0x0c0fe400078a08ff */
[-C--:B------:R-:W-:Y:S01]  /*f900*/  @!P3 LEA R12, P6, R193, R4.reuse, 0x1 ;  /* 0x00000004c10cb211 */ /* 0x080fe200078c08ff */
[----:B------:R0:W-:Y:S01]  /*f910*/  @!P0 ST.E.128 desc[UR38][R8.64], R24 ;  /* 0x0000001808008985 */ /* 0x0001e2000c101d26 */
[----:B------:R-:W-:Y:S02]  /*f920*/  ISETP.GE.AND P0, PT, R97, UR7, PT ;  /* 0x0000000761007c0c */ /* 0x000fe4000bf06270 */
[----:B------:R-:W-:Y:S02]  /*f930*/  @!P4 LEA.HI.X R11, R194, R5, R152, 0x1, P5 ;  /* 0x00000005c20bc211 */ /* 0x000fe400028f0c98 */
        /* <DEDUP_REMOVED lines=26> */
.L_x_5174:
[----:B------:R-:W-:Y:S01]  /*fae0*/  ULDC UR7, c[0x0][0xce8] ;  /* 0x00033a0000077ab9 */ /* 0x000fe20000000800 */
[----:B------:R-:W-:Y:S01]  /*faf0*/  ULDC.64 UR8, c[0x0][0xc08] ;  /* 0x0003020000087ab9 */ /* 0x000fe20000000a00 */
[----:B------:R-:W-:Y:S01]  /*fb00*/  UISETP.NE.AND UP0, UPT, UR7, 0x1, UPT ;  /* 0x000000010700788c */ /* 0x000fe2000bf05270 */
[----:B------:R-:W-:Y:S01]  /*fb10*/  IMAD R8, R8, UR8, RZ ;  /* 0x0000000808087c24 */ /* 0x000fe2000f8e02ff */
[----:B------:R-:W-:Y:S01]  /*fb20*/  SHF.R.S32.HI R0, RZ, 0x1f, R191 ;  /* 0x0000001fff007819 */ /* 0x000fe200000114bf */
[C---:B------:R-:W-:Y:S01]  /*fb30*/  IMAD.WIDE.U32 R4, R7.reuse, UR8, RZ ;  /* 0x0000000807047c25 */ /* 0x040fe2000f8e00ff */
[----:B------:R-:W-:Y:S01]  /*fb40*/  ULDC.64 UR10, c[0x0][0xc40] ;  /* 0x00031000000a7ab9 */ /* 0x000fe20000000a00 */
[----:B------:R-:W-:Y:S01]  /*fb50*/  UIMAD UR6, UR6, UR7, URZ ;  /* 0x00000007060672a4 */ /* 0x000fe2000f8e023f */
[----:B------:R-:W-:Y:S01]  /*fb60*/  PLOP3.LUT P0, PT, PT, PT, UP0, 0x80, 0x0 ;  /* 0x000000000000781c */ /* 0x000fe20003f0f008 */
[----:B------:R-:W-:Y:S01]  /*fb70*/  IMAD R7, R7, UR9, R8 ;  /* 0x0000000907077c24 */ /* 0x000fe2000f8e0208 */
[----:B------:R-:W-:Y:S01]  /*fb80*/  ULDC.64 UR8, c[0x0][0xc38] ;  /* 0x00030e0000087ab9 */ /* 0x000fe20000000a00 */
[----:B------:R-:W-:Y:S01]  /*fb90*/  IMAD R0, R0, UR10, RZ ;  /* 0x0000000a00007c24 */ /* 0x000fe2000f8e02ff */
[----:B------:R-:W-:Y:S01]  /*fba0*/  BSSY B1, `(.L_x_5178) ;  /* 0x00000c3000017945 */ /* 0x000fe20003800000 */
[----:B------:R-:W-:Y:S01]  /*fbb0*/  IMAD.IADD R5, R5, 0x1, R7 ;  /* 0x0000000105057824 */ /* 0x000fe200078e0207 */
[----:B0-----:R-:W-:Y:S01]  /*fbc0*/  SHF.R.S32.HI R19, RZ, 0x1f, R204 ;  /* 0x0000001fff137819 */ /* 0x001fe200000114cc */
[----:B------:R-:W-:Y:S01]  /*fbd0*/  VIADD R8, R190, UR42 ;  /* 0x0000002abe087c36 */ /* 0x000fe20008000000 */
[----:B------:R-:W-:Y:S01]  /*fbe0*/  SHF.R.S32.HI R152, RZ, 0x1f, R205 ;  /* 0x0000001fff987819 */ /* 0x000fe200000114cd */
[----:B------:R-:W-:Y:S01]  /*fbf0*/  IMAD.WIDE.U32 R4, R192, UR8, R4 ;  /* 0x00000008c0047c25 */ /* 0x000fe2000f8e0004 */
[----:B------:R-:W-:Y:S01]  /*fc00*/  @UP0 ULDC UR8, c[0x0][0xcec] ;  /* 0x00033b0000080ab9 */ /* 0x000fe20000000800 */
[----:B------:R-:W-:-:S02]  /*fc10*/  SHF.R.S32.HI R153, RZ, 0x1f, R206 ;  /* 0x0000001fff997819 */ /* 0x000fc400000114ce */
[C---:B------:R-:W-:Y:S01]  /*fc20*/  IMAD R7, R191.reuse, UR11, R0 ;  /* 0x0000000bbf077c24 */ /* 0x040fe2000f8e0200 */
[----:B------:R-:W-:Y:S01]  /*fc30*/  SHF.R.S32.HI R154, RZ, 0x1f, R207 ;  /* 0x0000001fff9a7819 */ /* 0x000fe200000114cf */
[----:B------:R-:W-:Y:S01]  /*fc40*/  @P0 IMAD.HI.U32 R0, R8, UR8, RZ ;  /* 0x0000000808000c27 */ /* 0x000fe2000f8e00ff */
[----:B------:R-:W-:Y:S01]  /*fc50*/  @UP0 ULDC UR8, c[0x0][0xcf0] ;  /* 0x00033c0000080ab9 */ /* 0x000fe20000000800 */
[----:B------:R-:W-:Y:S02]  /*fc60*/  SHF.R.S32.HI R155, RZ, 0x1f, R208 ;  /* 0x0000001fff9b7819 */ /* 0x000fe400000114d0 */
[----:B------:R-:W-:Y:S01]  /*fc70*/  IMAD R5, R192, UR9, R5 ;  /* 0x00000009c0057c24 */ /* 0x000fe2000f8e0205 */
[----:B------:R-:W-:Y:S01]  /*fc80*/  SHF.R.S32.HI R156, RZ, 0x1f, R209 ;  /* 0x0000001fff9c7819 */ /* 0x000fe200000114d1 */
[----:B------:R-:W-:Y:S01]  /*fc90*/  IMAD.MOV.U32 R3, RZ, RZ, R8 ;  /* 0x000000ffff037224 */ /* 0x000fe200078e0008 */
[----:B------:R-:W-:Y:S01]  /*fca0*/  @P0 SHF.R.U32.HI R3, RZ, UR8, R0 ;  /* 0x00000008ff030c19 */ /* 0x000fe20008011600 */
[----:B------:R-:W-:Y:S01]  /*fcb0*/  IMAD.WIDE.U32 R4, R191, UR10, R4 ;  /* 0x0000000abf047c25 */ /* 0x000fe2000f8e0004 */
[----:B------:R-:W-:Y:S01]  /*fcc0*/  ULDC.64 UR10, c[0x0][0xc30] ;  /* 0x00030c00000a7ab9 */ /* 0x000fe20000000a00 */
[----:B------:R-:W-:Y:S01]  /*fcd0*/  ULDC.64 UR8, c[0x0][0xc48] ;  /* 0x0003120000087ab9 */ /* 0x000fe20000000a00 */
[----:B------:R-:W-:Y:S01]  /*fce0*/  SHF.R.S32.HI R0, RZ, 0x1f, R3 ;  /* 0x0000001fff007819 */ /* 0x000fe20000011403 */
[----:B------:R-:W-:Y:S01]  /*fcf0*/  IMAD.IADD R5, R5, 0x1, R7 ;  /* 0x0000000105057824 */ /* 0x000fe200078e0207 */
[----:B------:R-:W-:Y:S01]  /*fd00*/  SHF.R.S32.HI R157, RZ, 0x1f, R210 ;  /* 0x0000001fff9d7819 */ /* 0x000fe200000114d2 */
[----:B------:R-:W-:Y:S01]  /*fd10*/  IMAD.MOV R7, RZ, RZ, -R3 ;  /* 0x000000ffff077224 */ /* 0x000fe200078e0a03 */
[----:B------:R-:W-:Y:S01]  /*fd20*/  SHF.R.S32.HI R158, RZ, 0x1f, R211 ;  /* 0x0000001fff9e7819 */ /* 0x000fe200000114d3 */
[----:B------:R-:W-:Y:S01]  /*fd30*/  IMAD R0, R0, UR10, RZ ;  /* 0x0000000a00007c24 */ /* 0x000fe2000f8e02ff */
[----:B------:R-:W-:Y:S01]  /*fd40*/  SHF.R.S32.HI R159, RZ, 0x1f, R212 ;  /* 0x0000001fff9f7819 */ /* 0x000fe200000114d4 */
[----:B------:R-:W-:Y:S01]  /*fd50*/  IMAD R7, R7, UR7, R8 ;  /* 0x0000000707077c24 */ /* 0x000fe2000f8e0208 */
[----:B------:R-:W-:Y:S01]  /*fd60*/  SHF.R.S32.HI R160, RZ, 0x1f, R213 ;  /* 0x0000001fffa07819 */ /* 0x000fe200000114d5 */
[----:B------:R-:W-:Y:S01]  /*fd70*/  IMAD.WIDE.U32 R4, R195, UR8, R4 ;  /* 0x00000008c3047c25 */ /* 0x000fe2000f8e0004 */
[----:B------:R-:W-:-:S02]  /*fd80*/  SHF.R.S32.HI R161, RZ, 0x1f, R214 ;  /* 0x0000001fffa17819 */ /* 0x000fc400000114d6 */
[----:B------:R-:W-:Y:S01]  /*fd90*/  SHF.R.S32.HI R162, RZ, 0x1f, R215 ;  /* 0x0000001fffa27819 */ /* 0x000fe200000114d7 */
[----:B------:R-:W-:Y:S01]  /*fda0*/  IMAD R9, R3, UR11, R0 ;  /* 0x0000000b03097c24 */ /* 0x000fe2000f8e0200 */
[----:B------:R-:W-:Y:S01]  /*fdb0*/  SHF.R.S32.HI R0, RZ, 0x1f, R7 ;  /* 0x0000001fff007819 */ /* 0x000fe20000011407 */
[----:B------:R-:W-:Y:S01]  /*fdc0*/  IMAD R5, R195, UR9, R5 ;  /* 0x00000009c3057c24 */ /* 0x000fe2000f8e0205 */
[----:B------:R-:W-:Y:S01]  /*fdd0*/  ULDC.64 UR8, c[0x0][0xc28] ;  /* 0x00030a0000087ab9 */ /* 0x000fe20000000a00 */
[----:B------:R-:W-:Y:S01]  /*fde0*/  VIADD R8, R16, 0x38820 ;  /* 0x0003882010087836 */ /* 0x000fe20000000000 */
[----:B------:R-:W-:Y:S01]  /*fdf0*/  SHF.R.S32.HI R163, RZ, 0x1f, R216 ;  /* 0x0000001fffa37819 */ /* 0x000fe200000114d8 */
[----:B------:R-:W-:Y:S01]  /*fe00*/  IMAD.WIDE.U32 R4, R3, UR10, R4 ;  /* 0x0000000a03047c25 */ /* 0x000fe2000f8e0004 */
[----:B------:R-:W-:Y:S02]  /*fe10*/  SHF.R.S32.HI R164, RZ, 0x1f, R217 ;  /* 0x0000001fffa47819 */ /* 0x000fe400000114d9 */
[----:B------:R-:W-:Y:S01]  /*fe20*/  PRMT R8, RZ, 0x654, R8 ;  /* 0x00000654ff087816 */ /* 0x000fe20000000008 */
[----:B------:R-:W-:Y:S01]  /*fe30*/  IMAD R0, R0, UR8, RZ ;  /* 0x0000000800007c24 */ /* 0x000fe2000f8e02ff */
[----:B------:R-:W-:Y:S01]  /*fe40*/  SHF.R.S32.HI R165, RZ, 0x1f, R218 ;  /* 0x0000001fffa57819 */ /* 0x000fe200000114da */
[----:B------:R-:W-:Y:S01]  /*fe50*/  IMAD.IADD R5, R5, 0x1, R9 ;  /* 0x0000000105057824 */ /* 0x000fe200078e0209 */
[----:B------:R0:W-:Y:S01]  /*fe60*/  SYNCS.ARRIVE.TRANS64.RED.A1T0 RZ, [R8+URZ], RZ ;  /* 0x000000ff08ff79a7 */ /* 0x0001e2000810043f */
        /* <DEDUP_REMOVED lines=16> */
[----:B------:R-:W-:-:S02]  /*ff70*/  SHF.R.S32.HI R14, RZ, 0x1f, R225 ;  /* 0x0000001fff0e7819 */ /* 0x000fc400000114e1 */
        /* <DEDUP_REMOVED lines=124> */
[----:B------:R-:W-:Y:S02]  /*10740*/  @!P4 LEA.HI.X R5, R200, R13, R234, 0x2, P0 ;  /* 0x0000000dc805c211 */ /* 0x000fe400000f14ea */
[----:B0-----:R-:W-:-:S03]  /*10750*/  @!P2 LEA R8, P1, R198, R12, 0x2 ;  /* 0x0000000cc608a211 */ /* 0x001fc600078210ff */
[----:B------:R0:W-:Y:S01]  /*10760*/  @!P4 ST.E.64 desc[UR38][R4.64], R136 ;  /* 0x000000880400c985 */ /* 0x0001e2000c101b26 */
[C---:B------:R-:W-:Y:S02]  /*10770*/  @!P5 LEA R12, P0, R197.reuse, R12, 0x2 ;  /* 0x0000000cc50cd211 */ /* 0x040fe400078010ff */
[-C--:B------:R-:W-:Y:S01]  /*10780*/  @!P2 LEA.HI.X R9, R198, R13.reuse, R232, 0x2, P1 ;  /* 0x0000000dc609a211 */ /* 0x080fe200008f14e8 */
[----:B------:R0:W-:Y:S01]  /*10790*/  @!P3 ST.E.64 desc[UR38][R10.64], R140 ;  /* 0x0000008c0a00b985 */ /* 0x0001e2000c101b26 */
[----:B------:R-:W-:-:S03]  /*107a0*/  @!P5 LEA.HI.X R13, R197, R13, R231, 0x2, P0 ;  /* 0x0000000dc50dd211 */ /* 0x000fc600000f14e7 */
[----:B------:R0:W-:Y:S04]  /*107b0*/  @!P2 ST.E.64 desc[UR38][R8.64], R144 ;  /* 0x000000900800a985 */ /* 0x0001e8000c101b26 */
[----:B------:R0:W-:Y:S02]  /*107c0*/  @!P5 ST.E.64 desc[UR38][R12.64], R148 ;  /* 0x000000940c00d985 */ /* 0x0001e4000c101b26 */
.L_x_5179:
[----:B------:R-:W-:Y:S05]  /*107d0*/  BSYNC B1 ;  /* 0x0000000000017941 */ /* 0x000fea0003800000 */
.L_x_5178:
[----:B------:R-:W-:Y:S01]  /*107e0*/  VIADD R0, R0, 0x8 ;  /* 0x0000000800007836 */ /* 0x000fe20000000000 */
[----:B------:R3:W4:Y:S04]  /*107f0*/  SHFL.IDX PT, R24, R7, 0x1, 0x1c1f ;  /* 0x003c1f0007187f89 */ /* 0x00072800000e0000 */
[----:B------:R-:W-:Y:S01]  /*10800*/  ISETP.GE.AND P0, PT, R0, UR6, PT ;  /* 0x0000000600007c0c */ /* 0x000fe2000bf06270 */
[----:B------:R-:W0:-:S12]  /*10810*/  SHFL.IDX PT, R3, R3, 0x1, 0x1c1f ;  /* 0x003c1f0003037f89 */ /* 0x000e1800000e0000 */
[----:B---3--:R-:W-:Y:S05]  /*10820*/  @P0 BRA `(.L_x_5177) ;  /* 0x0000001400dc0947 */ /* 0x008fea0003800000 */
[----:B------:R-:W-:Y:S02]  /*10830*/  ULDC UR6, c[0x0][0xbc8] ;  /* 0x0002f20000067ab9 */ /* 0x000fe40000000800 */
[----:B------:R-:W-:Y:S02]  /*10840*/  ISETP.GE.AND P4, PT, R22, UR6, PT ;  /* 0x0000000616007c0c */ /* 0x000fe4000bf86270 */
[----:B------:R-:W-:Y:S02]  /*10850*/  ISETP.GE.AND P2, PT, R227, UR6, PT ;  /* 0x00000006e3007c0c */ /* 0x000fe4000bf46270 */
[----:B------:R-:W-:Y:S02]  /*10860*/  ISETP.GE.AND P1, PT, R226, UR6, PT ;  /* 0x00000006e2007c0c */ /* 0x000fe4000bf26270 */
[----:B------:R-:W-:-:S07]  /*10870*/  ISETP.GE.AND P0, PT, R225, UR6, PT ;  /* 0x00000006e1007c0c */ /* 0x000fce000bf06270 */
[CC--:B01----:R-:W-:Y:S02]  /*10880*/  @!P4 LEA R12, P3, R22.reuse, R3.reuse, 0x2 ;  /* 0x00000003160cc211 */ /* 0x0c3fe400078610ff */
[-C--:B------:R-:W-:Y:S02]  /*10890*/  @!P2 LEA R4, P6, R227, R3.reuse, 0x2 ;  /* 0x00000003e304a211 */ /* 0x080fe400078c10ff */
[----:B--2-4-:R-:W-:Y:S02]  /*108a0*/  @!P4 LEA.HI.X R13, R22, R24, R21, 0x2, P3 ;  /* 0x00000018160dc211 */ /* 0x014fe400018f1415 */
        /* <DEDUP_REMOVED lines=27> */
[----:B--2---:R-:W-:-:S02]  /*10a60*/  @!P1 LEA R8, P5, R220, R3, 0x2 ;  /* 0x00000003dc089211 */ /* 0x004fc400078a10ff */
        /* <DEDUP_REMOVED lines=8> */
[-C--:B---3--:R-:W-:Y:S01]  /*10af0*/  @!P3 LEA R12, P6, R218, R3.reuse, 0x2 ;  /* 0x00000003da0cb211 */ /* 0x088fe200078c10ff */
        /* <DEDUP_REMOVED lines=11> */
[-C--:B--2---:R-:W-:Y:S01]  /*10bb0*/  @!P1 LEA R8, P3, R214, R3.reuse, 0x2 ;  /* 0x00000003d6089211 */ /* 0x084fe200078610ff */
[----:B------:R0:W-:Y:S01]  /*10bc0*/  @!P5 ST.E.64 desc[UR38][R20.64], R74 ;  /* 0x0000004a1400d985 */ /* 0x0001e2000c101b26 */
[----:B------:R-:W-:Y:S02]  /*10bd0*/  @!P0 LEA.HI.X R5, R215, R24, R162, 0x2, P4 ;  /* 0x00000018d7058211 */ /* 0x000fe400020f14a2 */
[----:B------:R-:W-:Y:S02]  /*10be0*/  ISETP.GE.AND P4, PT, R211, UR6, PT ;  /* 0x00000006d3007c0c */ /* 0x000fe4000bf86270 */
[----:B------:R-:W-:Y:S01]  /*10bf0*/  ISETP.GE.AND P5, PT, R212, UR6, PT ;  /* 0x00000006d4007c0c */ /* 0x000fe2000bfa6270 */
[----:B------:R2:W-:Y:S01]  /*10c00*/  @!P0 ST.E.64 desc[UR38][R4.64], R78 ;  /* 0x0000004e04008985 */ /* 0x0005e2000c101b26 */
[----:B---3--:R-:W-:-:S02]  /*10c10*/  @!P2 LEA R10, P6, R213, R3, 0x2 ;  /* 0x00000003d50aa211 */ /* 0x008fc400078c10ff */
        /* <DEDUP_REMOVED lines=17> */
[-C--:B--2---:R-:W-:Y:S02]  /*10d30*/  @!P2 LEA R4, P6, R209, R3.reuse, 0x2 ;  /* 0x00000003d104a211 */ /* 0x084fe400078c10ff */
[----:B------:R-:W-:Y:S01]  /*10d40*/  ISETP.GE.AND P4, PT, R205, UR6, PT ;  /* 0x00000006cd007c0c */ /* 0x000fe2000bf86270 */
[----:B------:R2:W-:Y:S01]  /*10d50*/  @!P3 ST.E.64 desc[UR38][R20.64], R98 ;  /* 0x000000621400b985 */ /* 0x0005e2000c101b26 */
[-C--:B---3--:R-:W-:Y:S02]  /*10d60*/  @!P1 LEA R8, P3, R208, R3.reuse, 0x2 ;  /* 0x00000003d0089211 */ /* 0x088fe400078610ff */
        /* <DEDUP_REMOVED lines=13> */
[C---:B--2---:R-:W-:Y:S01]  /*10e40*/  @!P3 LEA R20, P6, R204.reuse, R3, 0x2 ;  /* 0x00000003cc14b211 */ /* 0x044fe200078c10ff */
        /* <DEDUP_REMOVED lines=11> */
[-C--:B---3--:R-:W-:Y:S01]  /*10f00*/  @!P1 LEA R8, P6, R202, R3.reuse, 0x2 ;  /* 0x00000003ca089211 */ /* 0x088fe200078c10ff */
[----:B------:R3:W-:Y:S02]  /*10f10*/  @!P0 ST.E.64 desc[UR38][R4.64], R126 ;  /* 0x0000007e04008985 */ /* 0x0007e4000c101b26 */
[----:B0-----:R-:W-:-:S02]  /*10f20*/  @!P4 LEA R10, P0, R201, R3, 0x2 ;  /* 0x00000003c90ac211 */ /* 0x001fc400078010ff */
[-C--:B------:R-:W-:Y:S02]  /*10f30*/  @!P1 LEA.HI.X R9, R202, R24.reuse, R236, 0x2, P6 ;  /* 0x00000018ca099211 */ /* 0x080fe400030f14ec */
[-C--:B--2---:R-:W-:Y:S02]  /*10f40*/  @!P3 LEA R12, P6, R200, R3.reuse, 0x2 ;  /* 0x00000003c80cb211 */ /* 0x084fe400078c10ff */
        /* <DEDUP_REMOVED lines=17> */
.L_x_5171:
        /* <DEDUP_REMOVED lines=26> */
.L_x_5180:
[----:B------:R-:W-:Y:S01]  /*11200*/  BSSY B1, `(.L_x_5181) ;  /* 0x0000038000017945 */ /* 0x000fe20003800000 */
[----:B------:R-:W-:Y:S02]  /*11210*/  SEL R191, R191, RZ, !P0 ;  /* 0x000000ffbfbf7207 */ /* 0x000fe40004000000 */
[----:B------:R-:W-:Y:S02]  /*11220*/  SEL R196, R196, RZ, !P0 ;  /* 0x000000ffc4c47207 */ /* 0x000fe40004000000 */
[----:B-----5:R-:W-:Y:S01]  /*11230*/  SHF.R.S32.HI R26, RZ, 0x1f, R3 ;  /* 0x0000001fff1a7819 */ /* 0x020fe20000011403 */
[----:B------:R-:W-:Y:S06]  /*11240*/  @P3 BRA `(.L_x_5182) ;  /* 0x0000000000cc3947 */ /* 0x000fec0003800000 */
[----:B------:R-:W0:Y:S01]  /*11250*/  S2R R29, SR_TID.X ;  /* 0x00000000001d7919 */ /* 0x000e220000002100 */
[----:B------:R-:W1:Y:S01]  /*11260*/  LDC R28, c[0x0][0xce8] ;  /* 0x00033a00ff1c7b82 */ /* 0x000e620000000800 */
[----:B------:R-:W-:Y:S02]  /*11270*/  IMAD.U32 R8, RZ, RZ, UR42 ;  /* 0x0000002aff087e24 */ /* 0x000fe4000f8e00ff */
[----:B-1----:R-:W-:-:S03]  /*11280*/  IMAD R4, R7, R28, RZ ;  /* 0x0000001c07047224 */ /* 0x002fc600078e02ff */
        /* <DEDUP_REMOVED lines=15> */
[----:B------:R-:W-:-:S05]  /*11380*/  IMAD.WIDE.U32 R20, R12, R191, RZ ;  /* 0x000000bf0c147225 */ /* 0x000fca00078e00ff */
[----:B------:R-:W1:Y:S01]  /*11390*/  LDC.64 R14, c[0x0][R24+0x228] ;  /* 0x00008a00180e7b82 */ /* 0x000e620000000a00 */
[----:B--2---:R-:W-:-:S07]  /*113a0*/  @P1 IMAD.HI.U32 R0, R29, R0, RZ ;  /* 0x000000001d001227 */ /* 0x004fce00078e00ff */
[----:B------:R-:W2:Y:S01]  /*113b0*/  LDC.64 R8, c[0x0][R24+0x210] ;  /* 0x0000840018087b82 */ /* 0x000ea20000000a00 */
[-C--:B---3--:R-:W-:Y:S02]  /*113c0*/  IMAD R25, R11, R192.reuse, RZ ;  /* 0x000000c00b197224 */ /* 0x088fe400078e02ff */
[----:B------:R-:W-:-:S04]  /*113d0*/  IMAD.WIDE.U32 R10, R10, R192, RZ ;  /* 0x000000c00a0a7225 */ /* 0x000fc800078e00ff */
[----:B------:R-:W-:Y:S01]  /*113e0*/  IMAD.IADD R25, R11, 0x1, R25 ;  /* 0x000000010b197824 */ /* 0x000fe200078e0219 */
[----:B----4-:R-:W-:Y:S01]  /*113f0*/  @P1 SHF.R.U32.HI R19, RZ, R27, R0 ;  /* 0x0000001bff131219 */ /* 0x010fe20000011600 */
[----:B------:R-:W-:Y:S01]  /*11400*/  IMAD R27, R12, R196, R13 ;  /* 0x000000c40c1b7224 */ /* 0x000fe200078e020d */
[----:B------:R-:W-:Y:S01]  /*11410*/  SEL R13, R195, RZ, P0 ;  /* 0x000000ffc30d7207 */ /* 0x000fe20000000000 */
[----:B0-----:R-:W0:Y:S01]  /*11420*/  @!P0 LDC R4, c[0x0][0xc50] ;  /* 0x00031400ff048b82 */ /* 0x001e220000000800 */
[----:B------:R-:W-:Y:S01]  /*11430*/  IADD3 R0, P1, P3, R20, R10, R3 ;  /* 0x0000000a14007210 */ /* 0x000fe20007b3e003 */
[----:B------:R-:W-:Y:S02]  /*11440*/  IMAD.MOV R12, RZ, RZ, -R19 ;  /* 0x000000ffff0c7224 */ /* 0x000fe400078e0a13 */
[----:B------:R-:W-:Y:S02]  /*11450*/  IMAD.IADD R27, R21, 0x1, R27 ;  /* 0x00000001151b7824 */ /* 0x000fe400078e021b */
[----:B-1----:R-:W-:-:S02]  /*11460*/  IMAD.WIDE.U32 R10, R14, R13, RZ ;  /* 0x0000000d0e0a7225 */ /* 0x002fc400078e00ff */
[----:B------:R-:W1:Y:S02]  /*11470*/  @!P0 LDC R5, c[0x0][0xc54] ;  /* 0x00031500ff058b82 */ /* 0x000e640000000800 */
[----:B------:R-:W-:Y:S02]  /*11480*/  IMAD R15, R15, R13, RZ ;  /* 0x0000000d0f0f7224 */ /* 0x000fe400078e02ff */
        /* <DEDUP_REMOVED lines=15> */
.L_x_5182:
[----:B------:R-:W-:Y:S05]  /*11580*/  BSYNC B1 ;  /* 0x0000000000017941 */ /* 0x000fea0003800000 */
.L_x_5181:
[----:B------:R-:W-:Y:S05]  /*11590*/  @P2 BRA `(.L_x_5177) ;  /* 0x0000000800802947 */ /* 0x000fea0003800000 */
[----:B------:R-:W1:Y:S01]  /*115a0*/  LDC R10, c[0x0][0xce8] ;  /* 0x00033a00ff0a7b82 */ /* 0x000e620000000800 */
[----:B------:R-:W-:Y:S01]  /*115b0*/  ULDC.64 UR6, c[0x0][0xba0] ;  /* 0x0002e80000067ab9 */ /* 0x000fe20000000a00 */
[----:B------:R-:W-:Y:S01]  /*115c0*/  ULDC UR8, c[0x0][0xbc8] ;  /* 0x0002f20000087ab9 */ /* 0x000fe20000000800 */
[----:B------:R-:W-:Y:S01]  /*115d0*/  IMAD R0, R26, UR6, RZ ;  /* 0x000000061a007c24 */ /* 0x000fe2000f8e02ff */
[----:B------:R-:W-:Y:S01]  /*115e0*/  ISETP.GE.AND P1, PT, R194, UR8, PT ;  /* 0x00000008c2007c0c */ /* 0x000fe2000bf26270 */
[----:B0-----:R-:W-:Y:S01]  /*115f0*/  IMAD.WIDE.U32 R4, R3, UR6, RZ ;  /* 0x0000000603047c25 */ /* 0x001fe2000f8e00ff */
[----:B------:R-:W-:Y:S01]  /*11600*/  ISETP.GE.AND P2, PT, R17, UR8, PT ;  /* 0x0000000811007c0c */ /* 0x000fe2000bf46270 */
[----:B------:R-:W-:Y:S01]  /*11610*/  BSSY B1, `(.L_x_5183) ;  /* 0x0000074000017945 */ /* 0x000fe20003800000 */
[----:B------:R-:W-:Y:S01]  /*11620*/  SHF.R.S32.HI R37, RZ, 0x1f, R194 ;  /* 0x0000001fff257819 */ /* 0x000fe200000114c2 */
[----:B------:R-:W-:Y:S01]  /*11630*/  IMAD R3, R3, UR7, R0 ;  /* 0x0000000703037c24 */ /* 0x000fe2000f8e0200 */
[----:B------:R-:W-:Y:S01]  /*11640*/  ULDC.64 UR6, c[0x0][0xbe8] ;  /* 0x0002fa0000067ab9 */ /* 0x000fe20000000a00 */
[----:B------:R-:W-:Y:S01]  /*11650*/  SEL R0, RZ, 0x1, P2 ;  /* 0x00000001ff007807 */ /* 0x000fe20001000000 */
[----:B------:R-:W-:Y:S01]  /*11660*/  VIADD R33, R17, 0xc0 ;  /* 0x000000c011217836 */ /* 0x000fe20000000000 */
[----:B------:R-:W-:Y:S01]  /*11670*/  ISETP.GE.AND P2, PT, R193, UR8, PT ;  /* 0x00000008c1007c0c */ /* 0x000fe2000bf46270 */
[----:B------:R-:W-:Y:S01]  /*11680*/  IMAD.IADD R5, R5, 0x1, R3 ;  /* 0x0000000105057824 */ /* 0x000fe200078e0203 */
[----:B------:R-:W-:Y:S01]  /*11690*/  SHF.R.S32.HI R3, RZ, 0x1f, R30 ;  /* 0x0000001fff037819 */ /* 0x000fe2000001141e */
[----:B------:R-:W-:Y:S01]  /*116a0*/  VIADD R29, R17, 0x100 ;  /* 0x00000100111d7836 */ /* 0x000fe20000000000 */
[----:B------:R-:W-:Y:S01]  /*116b0*/  SEL R14, RZ, 0xffffffff, P2 ;  /* 0xffffffffff0e7807 */ /* 0x000fe20001000000 */
[----:B------:R-:W-:Y:S01]  /*116c0*/  IMAD.WIDE.U32 R4, R192, UR6, R4 ;  /* 0x00000006c0047c25 */ /* 0x000fe2000f8e0004 */
[----:B------:R-:W-:-:S02]  /*116d0*/  LEA.HI R8, R3, R30, RZ, 0x3 ;  /* 0x0000001e03087211 */ /* 0x000fc400078f18ff */
[----:B------:R-:W-:Y:S01]  /*116e0*/  SEL R3, RZ, 0xffffffff, P1 ;  /* 0xffffffffff037807 */ /* 0x000fe20000800000 */
[----:B------:R-:W-:Y:S01]  /*116f0*/  IMAD R5, R192, UR7, R5 ;  /* 0x00000007c0057c24 */ /* 0x000fe2000f8e0205 */
[----:B------:R-:W-:Y:S01]  /*11700*/  LOP3.LUT R9, R8, 0xfffffff8, RZ, 0xc0, !PT ;  /* 0xfffffff808097812 */ /* 0x000fe200078ec0ff */
[----:B------:R-:W-:Y:S01]  /*11710*/  ULDC.64 UR6, c[0x0][0xbf0] ;  /* 0x0002fc0000067ab9 */ /* 0x000fe20000000a00 */
[----:B-1----:R-:W-:Y:S01]  /*11720*/  ISETP.NE.AND P0, PT, R10, 0x1, PT ;  /* 0x000000010a00780c */ /* 0x002fe20003f05270 */
[----:B------:R-:W-:Y:S01]  /*11730*/  IMAD.SHL.U32 R15, R3, 0x2, RZ ;  /* 0x00000002030f7824 */ /* 0x000fe200078e00ff */
[----:B------:R-:W-:Y:S01]  /*11740*/  SHF.R.S32.HI R20, RZ, 0x3, R8 ;  /* 0x00000003ff147819 */ /* 0x000fe20000011408 */
[----:B------:R-:W-:Y:S01]  /*11750*/  IMAD.IADD R3, R30, 0x1, -R9 ;  /* 0x000000011e037824 */ /* 0x000fe200078e0a09 */
[----:B------:R-:W-:Y:S01]  /*11760*/  ISETP.GE.AND P1, PT, R33, UR8, PT ;  /* 0x0000000821007c0c */ /* 0x000fe2000bf26270 */
[----:B------:R-:W-:Y:S01]  /*11770*/  IMAD.WIDE.U32 R4, R191, UR6, R4 ;  /* 0x00000006bf047c25 */ /* 0x000fe2000f8e0004 */
[----:B------:R-:W-:-:S02]  /*11780*/  LOP3.LUT R12, R15, 0x2, R0, 0xe2, !PT ;  /* 0x000000020f0c7812 */ /* 0x000fc400078ee200 */
[----:B------:R-:W-:Y:S01]  /*11790*/  SHF.R.S32.HI R30, RZ, 0x1f, R193 ;  /* 0x0000001fff1e7819 */ /* 0x000fe200000114c1 */
[----:B------:R-:W-:Y:S01]  /*117a0*/  IMAD R3, R3, 0x20, R20 ;  /* 0x0000002003037824 */ /* 0x000fe200078e0214 */
[----:B------:R-:W-:Y:S01]  /*117b0*/  SHF.R.S32.HI R28, RZ, 0x1f, R33 ;  /* 0x0000001fff1c7819 */ /* 0x000fe20000011421 */
[----:B------:R-:W-:Y:S01]  /*117c0*/  IMAD R0, R196, UR6, RZ ;  /* 0x00000006c4007c24 */ /* 0x000fe2000f8e02ff */
[----:B------:R-:W-:Y:S01]  /*117d0*/  SHF.R.S32.HI R36, RZ, 0x1f, R29 ;  /* 0x0000001fff247819 */ /* 0x000fe2000001141d */
[----:B------:R-:W0:Y:S01]  /*117e0*/  @P0 LDC R11, c[0x0][0xcec] ;  /* 0x00033b00ff0b0b82 */ /* 0x000e220000000800 */
[----:B------:R-:W-:Y:S02]  /*117f0*/  VIADD R8, R3, UR42 ;  /* 0x0000002a03087c36 */ /* 0x000fe40008000000 */
[----:B------:R-:W-:Y:S01]  /*11800*/  IMAD R9, R191, UR7, R0 ;  /* 0x00000007bf097c24 */ /* 0x000fe2000f8e0200 */
[----:B------:R-:W-:Y:S01]  /*11810*/  ULDC.64 UR6, c[0x0][0xbe0] ;  /* 0x0002f80000067ab9 */ /* 0x000fe20000000a00 */
[----:B------:R-:W-:Y:S01]  /*11820*/  IMAD.SHL.U32 R15, R14, 0x4, RZ ;  /* 0x000000040e0f7824 */ /* 0x000fe200078e00ff */
[----:B------:R-:W-:Y:S01]  /*11830*/  SEL R14, RZ, 0xffffffff, P1 ;  /* 0xffffffffff0e7807 */ /* 0x000fe20000800000 */
[----:B------:R-:W-:Y:S01]  /*11840*/  IMAD.MOV.U32 R3, RZ, RZ, R8 ;  /* 0x000000ffff037224 */ /* 0x000fe200078e0008 */
[----:B------:R-:W1:Y:S01]  /*11850*/  @P0 LDC R13, c[0x0][0xcf0] ;  /* 0x00033c00ff0d0b82 */ /* 0x000e620000000800 */
[----:B------:R-:W-:Y:S01]  /*11860*/  IMAD.IADD R5, R5, 0x1, R9 ;  /* 0x0000000105057824 */ /* 0x000fe200078e0209 */
[----:B------:R-:W-:Y:S01]  /*11870*/  LOP3.LUT R12, R15, 0x4, R12, 0xe2, !PT ;  /* 0x000000040f0c7812 */ /* 0x000fe200078ee20c */
[----:B------:R-:W-:-:S02]  /*11880*/  VIADD R35, R17, 0x140 ;  /* 0x0000014011237836 */ /* 0x000fc40000000000 */
[----:B------:R-:W-:Y:S02]  /*11890*/  VIADD R31, R17, 0x180 ;  /* 0x00000180111f7836 */ /* 0x000fe40000000000 */
[----:B------:R-:W-:Y:S01]  /*118a0*/  IMAD R25, R7, R10, RZ ;  /* 0x0000000a07197224 */ /* 0x000fe200078e02ff */
[----:B------:R-:W-:Y:S01]  /*118b0*/  SHF.R.S32.HI R34, RZ, 0x1f, R35 ;  /* 0x0000001fff227819 */ /* 0x000fe20000011423 */
[----:B------:R-:W-:Y:S01]  /*118c0*/  VIADD R27, R17, 0x1c0 ;  /* 0x000001c0111b7836 */ /* 0x000fe20000000000 */
[----:B------:R-:W-:-:S04]  /*118d0*/  SHF.R.S32.HI R26, RZ, 0x1f, R31 ;  /* 0x0000001fff1a7819 */ /* 0x000fc8000001141f */
[----:B------:R-:W-:Y:S01]  /*118e0*/  ISETP.GE.AND P1, PT, R27, UR8, PT ;  /* 0x000000081b007c0c */ /* 0x000fe2000bf26270 */
[----:B0-----:R-:W-:Y:S01]  /*118f0*/  @P0 IMAD.HI.U32 R0, R8, R11, RZ ;  /* 0x0000000b08000227 */ /* 0x001fe200078e00ff */
[----:B------:R-:W-:-:S03]  /*11900*/  SHF.R.S32.HI R32, RZ, 0x1f, R27 ;  /* 0x0000001fff207819 */ /* 0x000fc6000001141b */
[----:B------:R-:W-:Y:S01]  /*11910*/  IMAD.SHL.U32 R11, R14, 0x8, RZ ;  /* 0x000000080e0b7824 */ /* 0x000fe200078e00ff */
[----:B-1----:R-:W-:Y:S02]  /*11920*/  @P0 SHF.R.U32.HI R3, RZ, R13, R0 ;  /* 0x0000000dff030219 */ /* 0x002fe40000011600 */
[----:B------:R-:W-:Y:S02]  /*11930*/  ISETP.GE.AND P0, PT, R29, UR8, PT ;  /* 0x000000081d007c0c */ /* 0x000fe4000bf06270 */
[--C-:B------:R-:W-:Y:S01]  /*11940*/  SHF.R.S32.HI R0, RZ, 0x1f, R3.reuse ;  /* 0x0000001fff007819 */ /* 0x100fe20000011403 */
[----:B------:R-:W-:Y:S01]  /*11950*/  IMAD.MOV R9, RZ, RZ, -R3 ;  /* 0x000000ffff097224 */ /* 0x000fe200078e0a03 */
[----:B------:R-:W-:Y:S01]  /*11960*/  LOP3.LUT R12, R11, 0x8, R12, 0xe2, !PT ;  /* 0x000000080b0c7812 */ /* 0x000fe200078ee20c */
[----:B------:R-:W-:Y:S01]  /*11970*/  IMAD.WIDE.U32 R4, R3, UR6, R4 ;  /* 0x0000000603047c25 */ /* 0x000fe2000f8e0004 */
[----:B------:R-:W-:Y:S02]  /*11980*/  SEL R11, RZ, 0xffffffff, P0 ;  /* 0xffffffffff0b7807 */ /* 0x000fe40000000000 */
[----:B------:R-:W-:Y:S01]  /*11990*/  ISETP.GE.AND P0, PT, R35, UR8, PT ;  /* 0x0000000823007c0c */ /* 0x000fe2000bf06270 */
[----:B------:R-:W-:-:S02]  /*119a0*/  IMAD R0, R0, UR6, RZ ;  /* 0x0000000600007c24 */ /* 0x000fc4000f8e02ff */
[----:B------:R-:W-:Y:S02]  /*119b0*/  IMAD R9, R10, R9, R8 ;  /* 0x000000090a097224 */ /* 0x000fe400078e0208 */
[----:B------:R-:W-:Y:S02]  /*119c0*/  IMAD.SHL.U32 R13, R11, 0x10, RZ ;  /* 0x000000100b0d7824 */ /* 0x000fe400078e00ff */
[----:B------:R-:W-:Y:S01]  /*119d0*/  IMAD R11, R3, UR7, R0 ;  /* 0x00000007030b7c24 */ /* 0x000fe2000f8e0200 */
[----:B------:R-:W-:Y:S01]  /*119e0*/  SHF.R.S32.HI R0, RZ, 0x1f, R9 ;  /* 0x0000001fff007819 */ /* 0x000fe20000011409 */
[----:B------:R-:W-:Y:S01]  /*119f0*/  ULDC.64 UR6, c[0x0][0xbd8] ;  /* 0x0002f60000067ab9 */ /* 0x000fe20000000a00 */
[----:B------:R-:W-:Y:S01]  /*11a00*/  SEL R3, RZ, 0xffffffff, P0 ;  /* 0xffffffffff037807 */ /* 0x000fe20000000000 */
[----:B------:R-:W-:Y:S01]  /*11a10*/  IMAD.IADD R5, R5, 0x1, R11 ;  /* 0x0000000105057824 */ /* 0x000fe200078e020b */
[----:B------:R-:W-:Y:S01]  /*11a20*/  ISETP.GE.AND P0, PT, R31, UR8, PT ;  /* 0x000000081f007c0c */ /* 0x000fe2000bf06270 */
[----:B------:R-:W-:Y:S01]  /*11a30*/  IMAD R0, R0, UR6, RZ ;  /* 0x0000000600007c24 */ /* 0x000fe2000f8e02ff */
[----:B------:R-:W-:Y:S01]  /*11a40*/  LOP3.LUT R12, R13, 0x10, R12, 0xe2, !PT ;  /* 0x000000100d0c7812 */ /* 0x000fe200078ee20c */
[----:B------:R-:W-:-:S02]  /*11a50*/  IMAD.SHL.U32 R11, R3, 0x20, RZ ;  /* 0x00000020030b7824 */ /* 0x000fc400078e00ff */
[C---:B------:R-:W-:Y:S02]  /*11a60*/  IMAD R3, R9.reuse, UR7, R0 ;  /* 0x0000000709037c24 */ /* 0x040fe4000f8e0200 */
[----:B------:R-:W-:Y:S01]  /*11a70*/  IMAD.WIDE.U32 R4, R9, UR6, R4 ;  /* 0x0000000609047c25 */ /* 0x000fe2000f8e0004 */
[----:B------:R-:W-:Y:S01]  /*11a80*/  ULDC.64 UR6, c[0x0][0xb80] ;  /* 0x0002e00000067ab9 */ /* 0x000fe20000000a00 */
[----:B------:R-:W-:Y:S02]  /*11a90*/  SEL R9, RZ, 0x40, P0 ;  /* 0x00000040ff097807 */ /* 0x000fe40000000000 */
[----:B------:R-:W-:Y:S01]  /*11aa0*/  IMAD.IADD R3, R5, 0x1, R3 ;  /* 0x0000000105037824 */ /* 0x000fe200078e0203 */
[----:B------:R-:W-:Y:S01]  /*11ab0*/  LEA R19, P0, R4, UR6, 0x1 ;  /* 0x0000000604137c11 */ /* 0x000fe2000f8008ff */
[----:B------:R-:W-:Y:S01]  /*11ac0*/  VIADD R0, R20, UR42 ;  /* 0x0000002a14007c36 */ /* 0x000fe20008000000 */
[----:B------:R-:W-:Y:S02]  /*11ad0*/  LOP3.LUT R12, R11, 0x20, R12, 0xe2, !PT ;  /* 0x000000200b0c7812 */ /* 0x000fe400078ee20c */
[----:B------:R-:W-:Y:S01]  /*11ae0*/  LEA.HI.X R3, R4, UR7, R3, 0x1, P0 ;  /* 0x0000000704037c11 */ /* 0x000fe200080f0c03 */
[----:B------:R0:W1:Y:S01]  /*11af0*/  SHFL.IDX PT, R8, R19, RZ, 0x181f ;  /* 0x00181fff13087589 */ /* 0x00006200000e0000 */
[----:B------:R-:W-:-:S02]  /*11b00*/  ISETP.GE.AND P0, PT, R0, R25, PT ;  /* 0x000000190000720c */ /* 0x000fc40003f06270 */
[----:B------:R-:W-:Y:S02]  /*11b10*/  LOP3.LUT R24, R12, R9, RZ, 0xfc, !PT ;  /* 0x000000090c187212 */ /* 0x000fe400078efcff */
[----:B------:R-:W-:Y:S01]  /*11b20*/  SEL R5, RZ, 0x80, P1 ;  /* 0x00000080ff057807 */ /* 0x000fe20000800000 */
[----:B------:R0:W2:Y:S03]  /*11b30*/  SHFL.IDX PT, R9, R3, RZ, 0x181f ;  /* 0x00181fff03097589 */ /* 0x0000a600000e0000 */
[----:B------:R-:W-:-:S05]  /*11b40*/  LOP3.LUT R7, R24, R5, RZ, 0xfc, !PT ;  /* 0x0000000518077212 */ /* 0x000fca00078efcff */
        /* <DEDUP_REMOVED lines=32> */
.L_x_5184:
[----:B------:R-:W-:Y:S05]  /*11d50*/  BSYNC B1 ;  /* 0x0000000000017941 */ /* 0x000fea0003800000 */
.L_x_5183:
        /* <DEDUP_REMOVED lines=36> */
.L_x_5177:
[----:B------:R-:W-:Y:S05]  /*11fa0*/  BSYNC B0 ;  /* 0x0000000000007941 */ /* 0x000fea0003800000 */
.L_x_5170:
[----:B------:R-:W-:Y:S02]  /*11fb0*/  ULDC UR6, c[0x0][0xd3c] ;  /* 0x00034f0000067ab9 */ /* 0x000fe40000000800 */
[----:B------:R-:W-:-:S06]  /*11fc0*/  UISETP.GE.AND UP0, UPT, UR5, UR6, UPT ;  /* 0x000000060500728c */ /* 0x000fcc000bf06270 */
[----:B------:R-:W-:-:S13]  /*11fd0*/  PLOP3.LUT P0, PT, PT, PT, UP0, 0x80, 0x0 ;  /* 0x000000000000781c */ /* 0x000fda0003f0f008 */
[----:B------:R-:W-:Y:S05]  /*11fe0*/  @!P0 BRA `(.L_x_5185) ;  /* 0xfffffef000f48947 */ /* 0x000fea000383ffff */
[----:B------:R-:W-:Y:S05]  /*11ff0*/  EXIT ;  /* 0x000000000000794d */ /* 0x000fea0003800000 */
.L_x_5128:
        /* <DEDUP_REMOVED lines=18> */
.L_x_5186:
        /* <DEDUP_REMOVED lines=43> */
.L_x_5190:
        /* <DEDUP_REMOVED lines=39> */
.L_x_5188:
        /* <DEDUP_REMOVED lines=12> */
.L_x_5191:
        /* <DEDUP_REMOVED lines=63> */
.L_x_5192:
        /* <DEDUP_REMOVED lines=61> */
.L_x_5193:
[----:B01----:R-:W-:-:S05]  /*12ec0*/  LOP3.LUT R3, RZ, R2, RZ, 0x33, !PT ;  /* 0x00000002ff037212 */ /* 0x003fca00078e33ff */
[----:B------:R-:W-:-:S05]  /*12ed0*/  IMAD.IADD R2, R4, 0x1, R3 ;  /* 0x0000000104027824 */ /* 0x000fca00078e0203 */
[----:B------:R1:W-:Y:S01]  /*12ee0*/  STL [R1+0x4], R2 ;  /* 0x0000040201007387 */ /* 0x0003e20000100800 */
[----:B------:R-:W-:Y:S05]  /*12ef0*/  BRA `(.L_x_5194) ;  /* 0x0000000000107947 */ /* 0x000fea0003800000 */
.L_x_5189:
[----:B------:R-:W-:Y:S01]  /*12f00*/  IMAD.U32 R2, RZ, RZ, UR6 ;  /* 0x00000006ff027e24 */ /* 0x000fe2000f8e00ff */
[----:B------:R0:W-:Y:S04]  /*12f10*/  STL [R1+0x4], RZ ;  /* 0x000004ff01007387 */ /* 0x0001e80000100800 */
[----:B------:R0:W-:Y:S04]  /*12f20*/  STL [R1+0x8], RZ ;  /* 0x000008ff01007387 */ /* 0x0001e80000100800 */
[----:B------:R0:W-:Y:S02]  /*12f30*/  STL [R1], R2 ;  /* 0x0000000201007387 */ /* 0x0001e40000100800 */
.L_x_5194:
        /* <DEDUP_REMOVED lines=10> */
.L_x_5187:
        /* <DEDUP_REMOVED lines=38> */
.L_x_5321:
[----:B--2---:R-:W2:Y:S01]  /*13240*/  LDL R0, [R1+0xc] ;  /* 0x00000c0001007983 */ /* 0x004ea20000100800 */
[----:B------:R-:W2:Y:S01]  /*13250*/  LDC.64 R2, c[0x0][0xd88] ;  /* 0x00036200ff027b82 */ /* 0x000ea20000000a00 */
[----:B------:R-:W-:Y:S05]  /*13260*/  YIELD ;  /* 0x0000000000007946 */ /* 0x000fea0003800000 */
[----:B------:R-:W-:Y:S01]  /*13270*/  ULDC.64 UR4, c[0x0][0xb20] ;  /* 0x0002c80000047ab9 */ /* 0x000fe20000000a00 */
[----:B0---4-:R-:W-:Y:S01]  /*13280*/  IMAD.MOV.U32 R6, RZ, RZ, RZ ;  /* 0x000000ffff067224 */ /* 0x011fe200078e00ff */
        /* <DEDUP_REMOVED lines=51> */
.L_x_5196:
        /* <DEDUP_REMOVED lines=18> */
.L_x_5197:
[----:B------:R-:W-:Y:S05]  /*136e0*/  @!P0 BRA `(.L_x_5198) ;  /* 0x00000000000c8947 */ /* 0x000fea0003800000 */
[----:B------:R-:W3:Y:S04]  /*136f0*/  LDG.E R6, desc[UR38][R4.64] ;  /* 0x0000002604067981 */ /* 0x000ee8000c1e1900 */
[----:B------:R-:W3:Y:S02]  /*13700*/  LDG.E R4, desc[UR38][R4.64+0x4] ;  /* 0x0000042604047981 */ /* 0x000ee4000c1e1900 */
[----:B---3--:R-:W-:-:S07]  /*13710*/  IMAD.IADD R6, R4, 0x1, -R6 ;  /* 0x0000000104067824 */ /* 0x008fce00078e0a06 */
.L_x_5198:
        /* <DEDUP_REMOVED lines=60> */
.L_x_5200:
[----:B------:R-:W-:Y:S05]  /*13ae0*/  BSYNC B0 ;  /* 0x0000000000007941 */ /* 0x000fea0003800000 */
.L_x_5199:
        /* <DEDUP_REMOVED lines=12> */
[----:B------:R-:W1:Y:S01]  /*13bb0*/  S2R R2, SR_LANEID ;  /* 0x0000000000027919 */ /* 0x000e620000000000 */
[----:B------:R-:W-:Y:S02]  /*13bc0*/  VOTEU.ANY UR4, UPT, PT ;  /* 0x0000000000047886 */ /* 0x000fe400038e0100 */
[----:B------:R-:W1:Y:S08]  /*13bd0*/  FLO.U32 R0, UR4 ;  /* 0x0000000400007d00 */ /* 0x000e7000080e0000 */
[----:B------:R-:W3:Y:S01]  /*13be0*/  POPC R4, UR4 ;  /* 0x0000000400047d09 */ /* 0x000ee20008000000 */
[----:B-1----:R-:W-:-:S02]  /*13bf0*/  ISETP.EQ.U32.AND P0, PT, R0, R2, PT ;  /* 0x000000020000720c */ /* 0x002fc40003f02070 */
[----:B------:R-:W3:Y:S11]  /*13c00*/  LDC.64 R2, c[0x0][0xd60] ;  /* 0x00035800ff027b82 */ /* 0x000ef60000000a00 */
[----:B---3--:R-:W3:Y:S04]  /*13c10*/  @P0 ATOMG.E.ADD.STRONG.GPU PT, R2, desc[UR38][R2.64], R4 ;  /* 0x00000004020209a8 */ /* 0x008ee800081ee1e6 */
[----:B---3--:R1:W3:Y:S02]  /*13c20*/  SHFL.IDX PT, R2, R2, R0, 0x1f ;  /* 0x00001f0002027589 */ /* 0x0082e400000e0000 */
[----:B-1----:R-:W1:Y:S02]  /*13c30*/  S2R R0, SR_LTMASK ;  /* 0x0000000000007919 */ /* 0x002e640000003900 */
[----:B-1----:R-:W-:-:S06]  /*13c40*/  LOP3.LUT R0, R0, UR4, RZ, 0xc0, !PT ;  /* 0x0000000400007c12 */ /* 0x002fcc000f8ec0ff */
[----:B------:R-:W3:Y:S02]  /*13c50*/  POPC R0, R0 ;  /* 0x0000000000007309 */ /* 0x000ee40000000000 */
[----:B---3--:R-:W-:-:S05]  /*13c60*/  IADD3 R0, R2, UR37, R0 ;  /* 0x0000002502007c10 */ /* 0x008fca000fffe000 */
[----:B------:R1:W-:Y:S01]  /*13c70*/  STL [R1], R0 ;  /* 0x0000000001007387 */ /* 0x0003e20000100800 */
[----:B------:R-:W-:Y:S05]  /*13c80*/  BRA `(.L_x_5203) ;  /* 0x0000005800847947 */ /* 0x000fea0003800000 */
.L_x_5202:
        /* <DEDUP_REMOVED lines=20> */
.L_x_5205:
[----:B------:R-:W-:Y:S05]  /*13dd0*/  BSYNC B6 ;  /* 0x0000000000067941 */ /* 0x000fea0003800000 */
.L_x_5204:
        /* <DEDUP_REMOVED lines=20> */
.L_x_5208:
        /* <DEDUP_REMOVED lines=16> */
.L_x_5207:
[----:B------:R-:W-:Y:S05]  /*14020*/  BSYNC B6 ;  /* 0x0000000000067941 */ /* 0x000fea0003800000 */
.L_x_5206:
        /* <DEDUP_REMOVED lines=24> */
.L_x_5338:
        /* <DEDUP_REMOVED lines=9> */
.L_x_5341:
        /* <DEDUP_REMOVED lines=24> */
.L_x_5212:
[----:B------:R-:W3:Y:S04]  /*143c0*/  LDL R0, [R1+0x10] ;  /* 0x0000100001007983 */ /* 0x000ee80000100800 */
[----:B-1----:R-:W4:Y:S01]  /*143d0*/  LDL R2, [R1+0x18] ;  /* 0x0000180001027983 */ /* 0x002f220000100800 */
[----:B---3--:R-:W-:Y:S01]  /*143e0*/  IMAD R0, R0, 0x8, R18 ;  /* 0x0000000800007824 */ /* 0x008fe200078e0212 */
[----:B----4-:R-:W-:-:S04]  /*143f0*/  SHF.L.U32 R2, R2, 0x1f, RZ ;  /* 0x0000001f02027819 */ /* 0x010fc800000006ff */
[----:B------:R-:W1:Y:S02]  /*14400*/  SYNCS.PHASECHK.TRANS64.TRYWAIT P0, [R0+URZ+0x38840], R2 ;  /* 0x03884002000075a7 */ /* 0x000e64000800017f */
[----:B-1----:R-:W-:Y:S05]  /*14410*/  @!P0 BRA `(.L_x_5213) ;  /* 0x0000006c00048947 */ /* 0x002fea0003800000 */
.L_x_5342:
        /* <DEDUP_REMOVED lines=11> */
.L_x_5214:
        /* <DEDUP_REMOVED lines=23> */
.L_x_5210:
[----:B0-----:R-:W3:Y:S04]  /*14640*/  LDL.LU R4, [R1+0x28] ;  /* 0x0000280001047983 */ /* 0x001ee80000300800 */
[----:B------:R-:W4:Y:S04]  /*14650*/  LDL.LU R3, [R1+0x48] ;  /* 0x0000480001037983 */ /* 0x000f280000300800 */
[----:B------:R-:W5:Y:S01]  /*14660*/  LDL R2, [R1+0x2c] ;  /* 0x00002c0001027983 */ /* 0x000f620000100800 */
        /* <DEDUP_REMOVED lines=8> */
[----:B---3--:R-:W-:Y:S02]  /*146f0*/  SEL R4, R4, RZ, !P0 ;  /* 0x000000ff04047207 */ /* 0x008fe40004000000 */
[----:B----4-:R-:W-:-:S03]  /*14700*/  SEL R3, R3, RZ, !P0 ;  /* 0x000000ff03037207 */ /* 0x010fc60004000000 */
[----:B------:R0:W-:Y:S01]  /*14710*/  STL [R1+0x38], R4 ;  /* 0x0000380401007387 */ /* 0x0001e20000100800 */
[----:B-----5:R-:W-:-:S05]  /*14720*/  SHF.R.S32.HI R0, RZ, 0x1f, R2 ;  /* 0x0000001fff007819 */ /* 0x020fca0000011402 */
[----:B------:R0:W-:Y:S04]  /*14730*/  STL [R1+0x50], R0 ;  /* 0x0000500001007387 */ /* 0x0001e80000100800 */
[----:B------:R0:W-:Y:S01]  /*14740*/  STL [R1+0x58], R3 ;  /* 0x0000580301007387 */ /* 0x0001e20000100800 */
        /* <DEDUP_REMOVED lines=17> */
.L_x_5216:
[----:B------:R-:W-:Y:S05]  /*14860*/  BSYNC B6 ;  /* 0x0000000000067941 */ /* 0x000fea0003800000 */
.L_x_5215:
[----:B--2---:R-:W2:Y:S01]  /*14870*/  LDL R10, [R1+0x4] ;  /* 0x00000400010a7983 */ /* 0x004ea20000100800 */
[----:B------:R-:W1:Y:S01]  /*14880*/  LDC R7, c[0x0][0x448] ;  /* 0x00011200ff077b82 */ /* 0x000e620000000800 */
[----:B------:R-:W-:Y:S01]  /*14890*/  ULDC.64 UR4, c[0x0][0x298] ;  /* 0x0000a60000047ab9 */ /* 0x000fe20000000a00 */
[----:B------:R-:W-:Y:S01]  /*148a0*/  ULDC.64 UR6, c[0x0][0x280] ;  /* 0x0000a00000067ab9 */ /* 0x000fe20000000a00 */
[----:B0-----:R-:W3:Y:S04]  /*148b0*/  LDL R4, [R1+0x50] ;  /* 0x0000500001047983 */ /* 0x001ee80000100800 */
        /* <DEDUP_REMOVED lines=93> */
.L_x_5351:
        /* <DEDUP_REMOVED lines=12> */
.L_x_5218:
        /* <DEDUP_REMOVED lines=37> */
.L_x_5220:
[----:B------:R-:W-:Y:S05]  /*151a0*/  BSYNC B6 ;  /* 0x0000000000067941 */ /* 0x000fea0003800000 */
.L_x_5219:
        /* <DEDUP_REMOVED lines=183> */
.L_x_5361:
        /* <DEDUP_REMOVED lines=30> */
.L_x_5223:
[----:B------:R-:W-:Y:S05]  /*15f00*/  BSYNC B0 ;  /* 0x0000000000007941 */ /* 0x000fea0003800000 */
.L_x_5222:
[----:B------:R-:W-:Y:S01]  /*15f10*/  NOP ;  /* 0x0000000000007918 */ /* 0x000fe20000000000 */
[----:B------:R-:W-:-:S13]  /*15f20*/  PLOP3.LUT P0, PT, PT, PT, PT, 0x80, 0x0 ;  /* 0x000000000000781c */ /* 0x000fda0003f0f070 */
.L_x_5224:
        /* <DEDUP_REMOVED lines=18> */
.L_x_5362:
[----:B------:R-:W-:Y:S05]  /*16050*/  BSYNC B0 ;  /* 0x0000000000007941 */ /* 0x000fea0003800000 */
.L_x_5225:
        /* <DEDUP_REMOVED lines=13> */
.L_x_5363:
[----:B------:R-:W-:Y:S05]  /*16130*/  BSYNC B1 ;  /* 0x0000000000017941 */ /* 0x000fea0003800000 */
.L_x_5229:
        /* <DEDUP_REMOVED lines=9> */
.L_x_5232:
[----:B------:R-:W-:Y:S05]  /*161d0*/  BSYNC B1 ;  /* 0x0000000000017941 */ /* 0x000fea0003800000 */
.L_x_5231:
        /* <DEDUP_REMOVED lines=13> */
.L_x_5233:
        /* <DEDUP_REMOVED lines=15> */
.L_x_5234:
        /* <DEDUP_REMOVED lines=15> */
.L_x_5235:
        /* <DEDUP_REMOVED lines=15> */
.L_x_5236:
        /* <DEDUP_REMOVED lines=15> */
.L_x_5237:
        /* <DEDUP_REMOVED lines=15> */
.L_x_5238:
        /* <DEDUP_REMOVED lines=15> */
.L_x_5239:
        /* <DEDUP_REMOVED lines=15> */
.L_x_5240:
        /* <DEDUP_REMOVED lines=10> */
.L_x_5228:
[----:B------:R-:W-:Y:S05]  /*169e0*/  BSYNC B0 ;  /* 0x0000000000007941 */ /* 0x000fea0003800000 */
.L_x_5227:
        /* <DEDUP_REMOVED lines=55> */
.L_x_5247:
        /* <DEDUP_REMOVED lines=8> */
.L_x_5364:
[----:B------:R-:W-:Y:S05]  /*16de0*/  BSYNC B3 ;  /* 0x0000000000037941 */ /* 0x000fea0003800000 */
.L_x_5248:
        /* <DEDUP_REMOVED lines=9> */
.L_x_5251:
[----:B------:R-:W-:Y:S05]  /*16e80*/  BSYNC B3 ;  /* 0x0000000000037941 */ /* 0x000fea0003800000 */
.L_x_5250:
        /* <DEDUP_REMOVED lines=13> */
.L_x_5252:
        /* <DEDUP_REMOVED lines=13> */
.L_x_5365:
[----:B------:R-:W-:Y:S05]  /*17030*/  BSYNC B3 ;  /* 0x0000000000037941 */ /* 0x000fea0003800000 */
.L_x_5253:
        /* <DEDUP_REMOVED lines=11> */
.L_x_5256:
[----:B------:R-:W-:Y:S05]  /*170f0*/  BSYNC B3 ;  /* 0x0000000000037941 */ /* 0x000fea0003800000 */
.L_x_5255:
        /* <DEDUP_REMOVED lines=10> */
.L_x_5257:
        /* <DEDUP_REMOVED lines=15> */
.L_x_5258:
        /* <DEDUP_REMOVED lines=15> */
.L_x_5259:
        /* <DEDUP_REMOVED lines=15> */
.L_x_5260:
        /* <DEDUP_REMOVED lines=15> */
.L_x_5261:
        /* <DEDUP_REMOVED lines=15> */
.L_x_5262:
        /* <DEDUP_REMOVED lines=15> */
.L_x_5263:
        /* <DEDUP_REMOVED lines=15> */
.L_x_5264:
        /* <DEDUP_REMOVED lines=10> */
.L_x_5246:
[----:B------:R-:W-:Y:S05]  /*178d0*/  BSYNC B1 ;  /* 0x0000000000017941 */ /* 0x000fea0003800000 */
.L_x_5245:
[----:B------:R-:W2:Y:S02]  /*178e0*/  LDL.LU R5, [R1+0x40] ;  /* 0x0000400001057983 */ /* 0x000ea40000300800 */
[----:B--2---:R-:W-:-:S07]  /*178f0*/  VIADD R0, R5, 0xfffffffd ;  /* 0xfffffffd05007836 */ /* 0x004fce0000000000 */
.L_x_5244:
[----:B------:R-:W-:Y:S05]  /*17900*/  BSYNC B2 ;  /* 0x0000000000027941 */ /* 0x000fea0003800000 */
.L_x_5243:
[----:B------:R-:W-:Y:S01]  /*17910*/  VIADD R8, R8, 0xfffffffe ;  /* 0xfffffffe08087836 */ /* 0x000fe20000000000 */
[----:B------:R-:W-:-:S04]  /*17920*/  LOP3.LUT R4, RZ, R4, RZ, 0x33, !PT ;  /* 0x00000004ff047212 */ /* 0x000fc800078e33ff */
[----:B------:R-:W-:-:S13]  /*17930*/  ISETP.NE.AND P0, PT, R8, R4, PT ;  /* 0x000000040800720c */ /* 0x000fda0003f05270 */
[----:B------:R-:W-:Y:S05]  /*17940*/  @!P0 BRA `(.L_x_5242) ;  /* 0x0000001800e08947 */ /* 0x000fea0003800000 */
.L_x_5305:
        /* <DEDUP_REMOVED lines=35> */
.L_x_5267:
        /* <DEDUP_REMOVED lines=8> */
.L_x_5366:
[----:B------:R-:W-:Y:S05]  /*17c00*/  BSYNC B2 ;  /* 0x0000000000027941 */ /* 0x000fea0003800000 */
.L_x_5268:
        /* <DEDUP_REMOVED lines=9> */
.L_x_5271:
[----:B------:R-:W-:Y:S05]  /*17ca0*/  BSYNC B2 ;  /* 0x0000000000027941 */ /* 0x000fea0003800000 */
.L_x_5270:
        /* <DEDUP_REMOVED lines=12> */
.L_x_5272:
        /* <DEDUP_REMOVED lines=13> */
.L_x_5367:
[----:B------:R-:W-:Y:S05]  /*17e40*/  BSYNC B2 ;  /* 0x0000000000027941 */ /* 0x000fea0003800000 */
.L_x_5273:
        /* <DEDUP_REMOVED lines=11> */
.L_x_5276:
[----:B------:R-:W-:Y:S05]  /*17f00*/  BSYNC B2 ;  /* 0x0000000000027941 */ /* 0x000fea0003800000 */
.L_x_5275:
        /* <DEDUP_REMOVED lines=9> */
.L_x_5277:
        /* <DEDUP_REMOVED lines=15> */
.L_x_5278:
        /* <DEDUP_REMOVED lines=15> */
.L_x_5279:
        /* <DEDUP_REMOVED lines=15> */
.L_x_5280:
        /* <DEDUP_REMOVED lines=15> */
.L_x_5281:
        /* <DEDUP_REMOVED lines=15> */
.L_x_5282:
        /* <DEDUP_REMOVED lines=15> */
.L_x_5283:
        /* <DEDUP_REMOVED lines=15> */
.L_x_5284:
        /* <DEDUP_REMOVED lines=10> */
.L_x_5266:
[----:B------:R-:W-:Y:S05]  /*186d0*/  BSYNC B1 ;  /* 0x0000000000017941 */ /* 0x000fea0003800000 */
.L_x_5265:
        /* <DEDUP_REMOVED lines=35> */
.L_x_5287:
        /* <DEDUP_REMOVED lines=8> */
.L_x_5368:
[----:B------:R-:W-:Y:S05]  /*18990*/  BSYNC B2 ;  /* 0x0000000000027941 */ /* 0x000fea0003800000 */
.L_x_5288:
        /* <DEDUP_REMOVED lines=9> */
.L_x_5291:
[----:B------:R-:W-:Y:S05]  /*18a30*/  BSYNC B2 ;  /* 0x0000000000027941 */ /* 0x000fea0003800000 */
.L_x_5290:
        /* <DEDUP_REMOVED lines=13> */
.L_x_5292:
        /* <DEDUP_REMOVED lines=13> */
.L_x_5369:
[----:B------:R-:W-:Y:S05]  /*18be0*/  BSYNC B2 ;  /* 0x0000000000027941 */ /* 0x000fea0003800000 */
.L_x_5293:
        /* <DEDUP_REMOVED lines=11> */
.L_x_5296:
[----:B------:R-:W-:Y:S05]  /*18ca0*/  BSYNC B2 ;  /* 0x0000000000027941 */ /* 0x000fea0003800000 */
.L_x_5295:
        /* <DEDUP_REMOVED lines=10> */
.L_x_5297:
        /* <DEDUP_REMOVED lines=15> */
.L_x_5298:
        /* <DEDUP_REMOVED lines=15> */
.L_x_5299:
        /* <DEDUP_REMOVED lines=15> */
.L_x_5300:
        /* <DEDUP_REMOVED lines=15> */
.L_x_5301:
        /* <DEDUP_REMOVED lines=15> */
.L_x_5302:
        /* <DEDUP_REMOVED lines=15> */
.L_x_5303:
        /* <DEDUP_REMOVED lines=15> */
.L_x_5304:
        /* <DEDUP_REMOVED lines=10> */
.L_x_5286:
[----:B------:R-:W-:Y:S05]  /*19480*/  BSYNC B1 ;  /* 0x0000000000017941 */ /* 0x000fea0003800000 */
.L_x_5285:
[----:B------:R-:W2:Y:S01]  /*19490*/  LDL R2, [R1+0x24] ;  /* 0x0000240001027983 */ /* 0x000ea20000100800 */
[----:B------:R-:W-:Y:S01]  /*194a0*/  VIADD R0, R0, 0xfffffffe ;  /* 0xfffffffe00007836 */ /* 0x000fe20000000000 */
[----:B--2---:R-:W-:-:S13]  /*194b0*/  ISETP.GT.AND P0, PT, R6, R2, PT ;  /* 0x000000020600720c */ /* 0x004fda0003f04270 */
[----:B------:R-:W-:Y:S05]  /*194c0*/  @P0 BRA `(.L_x_5305) ;  /* 0xffffffe400200947 */ /* 0x000fea000383ffff */
.L_x_5242:
[----:B------:R-:W-:Y:S05]  /*194d0*/  BSYNC B0 ;  /* 0x0000000000007941 */ /* 0x000fea0003800000 */
.L_x_5241:
        /* <DEDUP_REMOVED lines=25> */
.L_x_5307:
[----:B------:R-:W-:Y:S05]  /*19670*/  BSYNC B0 ;  /* 0x0000000000007941 */ /* 0x000fea0003800000 */
.L_x_5306:
[----:B------:R-:W-:-:S05]  /*19680*/  SEL R0, R0, RZ, P0 ;  /* 0x000000ff00007207 */ /* 0x000fca0000000000 */
[----:B------:R3:W-:Y:S02]  /*19690*/  STL [R1+0x10], R0 ;  /* 0x0000100001007387 */ /* 0x0007e40000100800 */
.L_x_5203:
[----:B------:R-:W-:Y:S05]  /*196a0*/  BSYNC B7 ;  /* 0x0000000000077941 */ /* 0x000fea0003800000 */
.L_x_5201:
        /* <DEDUP_REMOVED lines=8> */
[----:B0-----:R-:W0:Y:S04]  /*19730*/  LDS.128 R4, [R18+0x388d0] ;  /* 0x0388d00012047984 */ /* 0x001e280000000c00 */
[----:B0-----:R0:W-:Y:S04]  /*19740*/  STL.64 [R1], R4 ;  /* 0x0000000401007387 */ /* 0x0011e80000100a00 */
[----:B------:R0:W-:Y:S01]  /*19750*/  STL.64 [R1+0x8], R6 ;  /* 0x0000080601007387 */ /* 0x0001e20000100a00 */
[----:B------:R-:W-:Y:S06]  /*19760*/  BAR.ARV 0x4, 0x180 ;  /* 0x0106000000007b1d */ /* 0x000fec0000002000 */
[----:B------:R-:W-:Y:S05]  /*19770*/  BRA `(.L_x_5309) ;  /* 0x0000001000307947 */ /* 0x000fea0003800000 */
.L_x_5308:
[----:B------:R-:W4:Y:S01]  /*19780*/  S2R R16, SR_TID.X ;  /* 0x0000000000107919 */ /* 0x000f220000002100 */
[----:B------:R-:W-:Y:S01]  /*19790*/  UMOV UR4, 0xffffffff ;  /* 0xffffffff00047882 */ /* 0x000fe20000000000 */
[----:B----4-:R-:W-:-:S04]  /*197a0*/  LOP3.LUT R16, R16, 0x1f, RZ, 0xc0, !PT ;  /* 0x0000001f10107812 */ /* 0x010fc800078ec0ff */
[----:B------:R-:W-:Y:S01]  /*197b0*/  ISETP.NE.AND P0, PT, R16, 0x1f, PT ;  /* 0x0000001f1000780c */ /* 0x000fe20003f05270 */
[----:B------:R-:W-:-:S12]  /*197c0*/  BRA.DIV UR4, `(.L_x_5310) ;  /* 0x0000002a04f87947 */ /* 0x000fd8000b800000 */
[----:B-1----:R-:W0:Y:S01]  /*197d0*/  LDL.LU R3, [R1] ;  /* 0x0000000001037983 */ /* 0x002e220000300800 */
[----:B------:R-:W-:-:S03]  /*197e0*/  ULDC UR4, c[0x0][0xd3c] ;  /* 0x00034f0000047ab9 */ /* 0x000fc60000000800 */
[----:B------:R-:W3:Y:S01]  /*197f0*/  LDL R4, [R1+0xc] ;  /* 0x00000c0001047983 */ /* 0x000ee20000100800 */
[----:B0-----:R-:W-:Y:S02]  /*19800*/  IMAD.MOV.U32 R8, RZ, RZ, R3 ;  /* 0x000000ffff087224 */ /* 0x001fe400078e0003 */
[----:B---3--:R-:W-:-:S05]  /*19810*/  IMAD.IADD R0, R4, 0x1, R16 ;  /* 0x0000000104007824 */ /* 0x008fca00078e0210 */
        /* <DEDUP_REMOVED lines=35> */
.L_x_5379:
[----:B------:R-:W-:Y:S02]  /*19a50*/  ULDC UR4, c[0x0][0xd38] ;  /* 0x00034e0000047ab9 */ /* 0x000fe40000000800 */
[----:B------:R-:W-:-:S04]  /*19a60*/  IMAD.U32 R8, RZ, RZ, UR4 ;  /* 0x00000004ff087e24 */ /* 0x000fc8000f8e00ff */
[----:B-1----:R-:W-:-:S04]  /*19a70*/  IMAD R10, R10, R8, RZ ;  /* 0x000000080a0a7224 */ /* 0x002fc800078e02ff */
[----:B------:R-:W-:-:S05]  /*19a80*/  IMAD.IADD R4, R9, 0x1, R10 ;  /* 0x0000000109047824 */ /* 0x000fca00078e020a */
[----:B------:R-:W-:-:S13]  /*19a90*/  ISETP.GT.AND P6, PT, R4, R0, PT ;  /* 0x000000000400720c */ /* 0x000fda0003fc4270 */
[----:B------:R-:W-:Y:S05]  /*19aa0*/  @P6 BRA `(.L_x_5311) ;  /* 0x0000000000ac6947 */ /* 0x000fea0003800000 */
.L_x_5314:
        /* <DEDUP_REMOVED lines=37> */
.L_x_5387:
[----:B------:R-:W-:Y:S02]  /*19d00*/  ULDC UR4, c[0x0][0xd38] ;  /* 0x00034e0000047ab9 */ /* 0x000fe40000000800 */
[----:B------:R-:W-:-:S04]  /*19d10*/  IMAD.U32 R8, RZ, RZ, UR4 ;  /* 0x00000004ff087e24 */ /* 0x000fc8000f8e00ff */
[----:B-1----:R-:W-:-:S04]  /*19d20*/  IMAD R10, R10, R8, RZ ;  /* 0x000000080a0a7224 */ /* 0x002fc800078e02ff */
[----:B------:R-:W-:-:S05]  /*19d30*/  IMAD.IADD R4, R10, 0x1, R4 ;  /* 0x000000010a047824 */ /* 0x000fca00078e0204 */
[----:B------:R-:W-:-:S13]  /*19d40*/  ISETP.GT.AND P6, PT, R4, R0, PT ;  /* 0x000000000400720c */ /* 0x000fda0003fc4270 */
[----:B------:R-:W-:Y:S05]  /*19d50*/  @!P6 BRA `(.L_x_5314) ;  /* 0xfffffffc0054e947 */ /* 0x000fea000383ffff */
.L_x_5311:
        /* <DEDUP_REMOVED lines=12> */
.L_x_5392:
[----:B------:R-:W-:-:S13]  /*19e20*/  ISETP.NE.AND P0, PT, R3, RZ, PT ;  /* 0x000000ff0300720c */ /* 0x000fda0003f05270 */
[----:B------:R-:W-:Y:S05]  /*19e30*/  @!P0 BRA `(.L_x_5316) ;  /* 0x0000000000148947 */ /* 0x000fea0003800000 */
[----:B------:R-:W-:Y:S01]  /*19e40*/  UMOV UR4, 0xffffffff ;  /* 0xffffffff00047882 */ /* 0x000fe20000000000 */
[----:B---3--:R-:W-:Y:S02]  /*19e50*/  VIADD R9, R9, 0xffffffff ;  /* 0xffffffff09097836 */ /* 0x008fe40000000000 */
[----:B------:R-:W-:Y:S05]  /*19e60*/  BRA.DIV UR4, `(.L_x_5317) ;  /* 0x0000002e04ec7947 */ /* 0x000fea000b800000 */
[----:B0-----:R0:W1:Y:S02]  /*19e70*/  SHFL.IDX PT, R2, R2, R9, 0x1f ;  /* 0x00001f0902027589 */ /* 0x00106400000e0000 */
.L_x_5395:
[----:B-1----:R-:W-:-:S07]  /*19e80*/  IMAD.MOV.U32 R6, RZ, RZ, R2 ;  /* 0x000000ffff067224 */ /* 0x002fce00078e0002 */
.L_x_5316:
[----:B0-----:R-:W-:Y:S01]  /*19e90*/  IMAD R2, R6, R8, R10 ;  /* 0x0000000806027224 */ /* 0x001fe200078e020a */
[----:B------:R-:W-:-:S03]  /*19ea0*/  ISETP.NE.AND P0, PT, R7, 0x1, PT ;  /* 0x000000010700780c */ /* 0x000fc60003f05270 */
[----:B------:R-:W-:Y:S01]  /*19eb0*/  IMAD.IADD R0, R0, 0x1, -R2 ;  /* 0x0000000100007824 */ /* 0x000fe200078e0a02 */
[----:B------:R0:W-:Y:S09]  /*19ec0*/  STL [R1], R2 ;  /* 0x0000000201007387 */ /* 0x0001f20000100800 */
[----:B------:R-:W-:Y:S05]  /*19ed0*/  @!P0 BRA `(.L_x_5318) ;  /* 0x0000000000e48947 */ /* 0x000fea0003800000 */
[----:B---3--:R-:W-:-:S04]  /*19ee0*/  IABS R5, R4 ;  /* 0x0000000400057213 */ /* 0x008fc80000000000 */
        /* <DEDUP_REMOVED lines=56> */
.L_x_5318:
[----:B---3--:R-:W2:Y:S01]  /*1a270*/  LDL R5, [R1+0xc] ;  /* 0x00000c0001057983 */ /* 0x008ea20000100800 */
        /* <DEDUP_REMOVED lines=62> */
.L_x_5319:
[----:B------:R-:W-:-:S05]  /*1a660*/  LOP3.LUT R0, RZ, R0, RZ, 0x33, !PT ;  /* 0x00000000ff007212 */ /* 0x000fca00078e33ff */
[----:B------:R-:W-:-:S05]  /*1a670*/  IMAD.IADD R0, R4, 0x1, R0 ;  /* 0x0000000104007824 */ /* 0x000fca00078e0200 */
[----:B------:R2:W-:Y:S01]  /*1a680*/  STL [R1+0x4], R0 ;  /* 0x0000040001007387 */ /* 0x0005e20000100800 */
[----:B------:R-:W-:Y:S05]  /*1a690*/  BRA `(.L_x_5320) ;  /* 0x0000000000287947 */ /* 0x000fea0003800000 */
.L_x_5312:
        /* <DEDUP_REMOVED lines=10> */
.L_x_5320:
[----:B-1----:R-:W3:Y:S04]  /*1a740*/  LDL R2, [R1+0xc] ;  /* 0x00000c0001027983 */ /* 0x002ee80000100800 */
[----:B0-----:R-:W4:Y:S04]  /*1a750*/  LDL R3, [R1+0x8] ;  /* 0x0000080001037983 */ /* 0x001f280000100800 */
        /* <DEDUP_REMOVED lines=14> */
.L_x_5309:
[----:B-1-3--:R-:W3:Y:S01]  /*1a840*/  LDL R0, [R1+0xc] ;  /* 0x00000c0001007983 */ /* 0x00aee20000100800 */
[----:B------:R-:W-:Y:S02]  /*1a850*/  ULDC UR4, c[0x0][0xd3c] ;  /* 0x00034f0000047ab9 */ /* 0x000fe40000000800 */
[----:B---3--:R-:W-:-:S13]  /*1a860*/  ISETP.GE.AND P0, PT, R0, UR4, PT ;  /* 0x0000000400007c0c */ /* 0x008fda000bf06270 */
[----:B------:R-:W-:Y:S05]  /*1a870*/  @!P0 BRA `(.L_x_5321) ;  /* 0xffffff8800708947 */ /* 0x000fea000383ffff */
[----:B------:R-:W-:Y:S05]  /*1a880*/  BSYNC B8 ;  /* 0x0000000000087941 */ /* 0x000fea0003800000 */
.L_x_5195:
[----:B---3--:R-:W3:Y:S01]  /*1a890*/  LDL.LU R0, [R1+0x64] ;  /* 0x0000640001007983 */ /* 0x008ee20000300800 */
[----:B------:R-:W-:Y:S01]  /*1a8a0*/  BSSY B0, `(.L_x_5322) ;  /* 0x000000b000007945 */ /* 0x000fe20003800000 */
[----:B0---4-:R-:W0:Y:S01]  /*1a8b0*/  S2R R5, SR_CgaCtaId ;  /* 0x0000000000057919 */ /* 0x011e220000008800 */
        /* <DEDUP_REMOVED lines=9> */
.L_x_5396:
[----:B------:R-:W-:Y:S05]  /*1a950*/  BSYNC B0 ;  /* 0x0000000000007941 */ /* 0x000fea0003800000 */
.L_x_5322:
[----:B------:R-:W-:-:S03]  /*1a960*/  UMOV UR4, 0xffffffff ;  /* 0xffffffff00047882 */ /* 0x000fc60000000000 */
[----:B------:R-:W-:Y:S05]  /*1a970*/  BRA.DIV UR4, `(.L_x_5324) ;  /* 0x0000002604687947 */ /* 0x000fea000b800000 */
[----:B------:R-:W1:Y:S02]  /*1a980*/  S2R R2, SR_TID.X ;  /* 0x0000000000027919 */ /* 0x000e640000002100 */
[----:B-1----:R-:W-:-:S04]  /*1a990*/  SHF.R.U32.HI R2, RZ, 0x5, R2 ;  /* 0x00000005ff027819 */ /* 0x002fc80000011602 */
[----:B------:R-:W-:-:S05]  /*1a9a0*/  LOP3.LUT R2, R2, 0x3, RZ, 0xc0, !PT ;  /* 0x0000000302027812 */ /* 0x000fca00078ec0ff */
[----:B------:R1:W2:Y:S02]  /*1a9b0*/  SHFL.IDX PT, R14, R2, RZ, 0x1f ;  /* 0x00001fff020e7589 */ /* 0x0002a400000e0000 */
.L_x_5399:
[----:B--2---:R-:W-:Y:S01]  /*1a9c0*/  ISETP.NE.AND P0, PT, R14, RZ, PT ;  /* 0x000000ff0e00720c */ /* 0x004fe20003f05270 */
[----:B------:R-:W-:-:S12]  /*1a9d0*/  BSSY B0, `(.L_x_5325) ;  /* 0x0000027000007945 */ /* 0x000fd80003800000 */
[----:B------:R-:W-:Y:S05]  /*1a9e0*/  @P0 BRA `(.L_x_5326) ;  /* 0x0000000000940947 */ /* 0x000fea0003800000 */
[----:B------:R-:W-:-:S03]  /*1a9f0*/  UMOV UR4, 0xffffffff ;  /* 0xffffffff00047882 */ /* 0x000fc60000000000 */
[----:B------:R-:W-:Y:S05]  /*1aa00*/  BRA.DIV UR4, `(.L_x_5327) ;  /* 0x0000002604787947 */ /* 0x000fea000b800000 */
[----:B------:R-:W-:-:S13]  /*1aa10*/  ELECT P6, URZ, PT ;  /* 0x00000000003f782f */ /* 0x000fda00038c0000 */
.L_x_5402:
[----:B------:R-:W-:Y:S05]  /*1aa20*/  @!P6 BRA `(.L_x_5326) ;  /* 0x000000000084e947 */ /* 0x000fea0003800000 */
[----:B------:R-:W-:-:S06]  /*1aa30*/  ULOP3.LUT UR4, UR36, 0x2, URZ, 0xfc, !UPT ;  /* 0x0000000224047892 */ /* 0x000fcc000f8efc3f */
[----:B-1----:R-:W-:-:S05]  /*1aa40*/  IMAD.U32 R2, RZ, RZ, UR4 ;  /* 0x00000004ff027e24 */ /* 0x002fca000f8e00ff */
[----:B------:R-:W-:-:S13]  /*1aa50*/  ISETP.NE.AND P2, PT, R2, 0x3, PT ;  /* 0x000000030200780c */ /* 0x000fda0003f45270 */
[----:B------:R-:W-:Y:S05]  /*1aa60*/  @!P2 BRA `(.L_x_5328) ;  /* 0x000000000004a947 */ /* 0x000fea0003800000 */
[----:B------:R-:W-:Y:S01]  /*1aa70*/  BPT.TRAP 0x1 ;  /* 0x000000040000795c */ /* 0x000fe20000300000 */
.L_x_5328:
        /* <DEDUP_REMOVED lines=14> */
.L_x_5403:
[----:B------:R-:W1:Y:S02]  /*1ab60*/  SYNCS.PHASECHK.TRANS64.TRYWAIT P0, [R7+URZ], R2 ;  /* 0x00000002070075a7 */ /* 0x000e64000800017f */
[----:B-1----:R-:W-:Y:S05]  /*1ab70*/  @!P0 BRA `(.L_x_5330) ;  /* 0x0000002400508947 */ /* 0x002fea0003800000 */
.L_x_5404:
[----:B------:R-:W-:Y:S05]  /*1ab80*/  @!P2 BRA `(.L_x_5331) ;  /* 0x000000000004a947 */ /* 0x000fea0003800000 */
[----:B------:R-:W-:Y:S01]  /*1ab90*/  BPT.TRAP 0x1 ;  /* 0x000000040000795c */ /* 0x000fe20000300000 */
.L_x_5331:
[----:B------:R-:W2:Y:S01]  /*1aba0*/  LDL.LU R4, [R1+0x10] ;  /* 0x0000100001047983 */ /* 0x000ea20000300800 */
[----:B------:R-:W-:-:S04]  /*1abb0*/  VIADD R0, R0, 0x38860 ;  /* 0x0003886000007836 */ /* 0x000fc80000000000 */
[----:B--2---:R-:W-:-:S04]  /*1abc0*/  IMAD R4, R4, 0x8, R0 ;  /* 0x0000000804047824 */ /* 0x004fc800078e0200 */
[----:B------:R-:W2:Y:S02]  /*1abd0*/  SYNCS.PHASECHK.TRANS64.TRYWAIT P0, [R4+URZ], R5 ;  /* 0x00000005040075a7 */ /* 0x000ea4000800017f */
[----:B--2---:R-:W-:Y:S05]  /*1abe0*/  @!P0 BRA `(.L_x_5332) ;  /* 0x0000002400488947 */ /* 0x004fea0003800000 */
.L_x_5405:
[----:B------:R-:W-:-:S07]  /*1abf0*/  IMAD R3, R3, 0x8, R0 ;  /* 0x0000000803037824 */ /* 0x000fce00078e0200 */
.L_x_5333:
[----:B---3--:R3:W4:Y:S02]  /*1ac00*/  SYNCS.PHASECHK.TRANS64.TRYWAIT P0, [R3+URZ], R2 ;  /* 0x00000002030075a7 */ /* 0x008724000800017f */
[----:B----4-:R-:W-:Y:S05]  /*1ac10*/  @!P0 NANOSLEEP.SYNCS 0x989680 ;  /* 0x009896800000895d */ /* 0x010fea0003900000 */
[----:B------:R-:W4:Y:S02]  /*1ac20*/  @!P0 SYNCS.PHASECHK.TRANS64 P0, [R3+URZ], R2 ;  /* 0x00000002030085a7 */ /* 0x000f24000800007f */
[----:B----4-:R-:W-:Y:S05]  /*1ac30*/  @!P0 BRA `(.L_x_5333) ;  /* 0xfffffffc00f08947 */ /* 0x010fea000383ffff */
.L_x_5326:
[----:B------:R-:W-:Y:S05]  /*1ac40*/  BSYNC B0 ;  /* 0x0000000000007941 */ /* 0x000fea0003800000 */
.L_x_5325:
[----:B------:R-:W-:Y:S05]  /*1ac50*/  EXIT ;  /* 0x000000000000794d */ /* 0x000fea0003800000 */
.L_x_5140:
[----:B0-----:R0:W1:Y:S02]  /*1ac60*/  SYNCS.PHASECHK.TRANS64.TRYWAIT P1, [R16+URZ+0x38800], R5 ;  /* 0x03880005100075a7 */ /* 0x001064000802017f */
[----:B-1----:R-:W-:Y:S05]  /*1ac70*/  @!P1 NANOSLEEP.SYNCS 0x989680 ;  /* 0x009896800000995d */ /* 0x002fea0003900000 */
[----:B------:R-:W1:Y:S02]  /*1ac80*/  @!P1 SYNCS.PHASECHK.TRANS64 P1, [R16+URZ+0x38800], R5 ;  /* 0x03880005100095a7 */ /* 0x000e64000802007f */
[----:B-1----:R-:W-:Y:S05]  /*1ac90*/  @!P1 BRA `(.L_x_5140) ;  /* 0xfffffffc00f09947 */ /* 0x002fea000383ffff */
[----:B------:R-:W-:Y:S05]  /*1aca0*/  BRA `(.L_x_5334) ;  /* 0xfffffe94004c7947 */ /* 0x000fea000383ffff */
.L_x_5144:
[----:B--2---:R2:W3:Y:S02]  /*1acb0*/  SYNCS.PHASECHK.TRANS64.TRYWAIT P1, [R9+URZ+0x38830], R6 ;  /* 0x03883006090075a7 */ /* 0x0044e4000802017f */
[----:B---3--:R-:W-:Y:S05]  /*1acc0*/  @!P1 NANOSLEEP.SYNCS 0x989680 ;  /* 0x009896800000995d */ /* 0x008fea0003900000 */
[----:B------:R-:W3:Y:S02]  /*1acd0*/  @!P1 SYNCS.PHASECHK.TRANS64 P1, [R9+URZ+0x38830], R6 ;  /* 0x03883006090095a7 */ /* 0x000ee4000802007f */
[----:B---3--:R-:W-:Y:S05]  /*1ace0*/  @!P1 BRA `(.L_x_5144) ;  /* 0xfffffffc00f09947 */ /* 0x008fea000383ffff */
[----:B------:R-:W-:Y:S05]  /*1acf0*/  BRA `(.L_x_5143) ;  /* 0xfffffe9400707947 */ /* 0x000fea000383ffff */
.L_x_5145:
[----:B---3--:R3:W4:Y:S02]  /*1ad00*/  SYNCS.PHASECHK.TRANS64.TRYWAIT P1, [R16+URZ+0x38810], R5 ;  /* 0x03881005100075a7 */ /* 0x008724000802017f */
[----:B----4-:R-:W-:Y:S05]  /*1ad10*/  @!P1 NANOSLEEP.SYNCS 0x989680 ;  /* 0x009896800000995d */ /* 0x010fea0003900000 */
[----:B------:R-:W4:Y:S02]  /*1ad20*/  @!P1 SYNCS.PHASECHK.TRANS64 P1, [R16+URZ+0x38810], R5 ;  /* 0x03881005100095a7 */ /* 0x000f24000802007f */
[----:B----4-:R-:W-:Y:S05]  /*1ad30*/  @!P1 BRA `(.L_x_5145) ;  /* 0xfffffffc00f09947 */ /* 0x010fea000383ffff */
[----:B------:R-:W-:Y:S05]  /*1ad40*/  BRA `(.L_x_5335) ;  /* 0xfffffe9400fc7947 */ /* 0x000fea000383ffff */
.L_x_5149:
[----:B0-----:R0:W3:Y:S02]  /*1ad50*/  SYNCS.PHASECHK.TRANS64.TRYWAIT P1, [R9+URZ+0x38850], R6 ;  /* 0x03885006090075a7 */ /* 0x0010e4000802017f */
[----:B---3--:R-:W-:Y:S05]  /*1ad60*/  @!P1 NANOSLEEP.SYNCS 0x989680 ;  /* 0x009896800000995d */ /* 0x008fea0003900000 */
[----:B------:R-:W3:Y:S02]  /*1ad70*/  @!P1 SYNCS.PHASECHK.TRANS64 P1, [R9+URZ+0x38850], R6 ;  /* 0x03885006090095a7 */ /* 0x000ee4000802007f */
[----:B---3--:R-:W-:Y:S05]  /*1ad80*/  @!P1 BRA `(.L_x_5149) ;  /* 0xfffffffc00f09947 */ /* 0x008fea000383ffff */
[----:B------:R-:W-:Y:S05]  /*1ad90*/  BRA `(.L_x_5148) ;  /* 0xfffffe98002c7947 */ /* 0x000fea000383ffff */
.L_x_5154:
[----:B-1----:R1:W2:Y:S02]  /*1ada0*/  SYNCS.PHASECHK.TRANS64.TRYWAIT P3, [R9+URZ+0x38830], R5 ;  /* 0x03883005090075a7 */ /* 0x0022a4000806017f */
[----:B--2---:R-:W-:Y:S05]  /*1adb0*/  @!P3 NANOSLEEP.SYNCS 0x989680 ;  /* 0x009896800000b95d */ /* 0x004fea0003900000 */
[----:B------:R-:W2:Y:S02]  /*1adc0*/  @!P3 SYNCS.PHASECHK.TRANS64 P3, [R9+URZ+0x38830], R5 ;  /* 0x038830050900b5a7 */ /* 0x000ea4000806007f */
[----:B--2---:R-:W-:Y:S05]  /*1add0*/  @!P3 BRA `(.L_x_5154) ;  /* 0xfffffffc00f0b947 */ /* 0x004fea000383ffff */
[----:B------:R-:W-:Y:S05]  /*1ade0*/  BRA `(.L_x_5153) ;  /* 0xfffffec000387947 */ /* 0x000fea000383ffff */
.L_x_5158:
[----:B---3--:R3:W4:Y:S02]  /*1adf0*/  SYNCS.PHASECHK.TRANS64.TRYWAIT P3, [R9+URZ+0x38850], R5 ;  /* 0x03885005090075a7 */ /* 0x008724000806017f */
[----:B----4-:R-:W-:Y:S05]  /*1ae00*/  @!P3 NANOSLEEP.SYNCS 0x989680 ;  /* 0x009896800000b95d */ /* 0x010fea0003900000 */
[----:B------:R-:W4:Y:S02]  /*1ae10*/  @!P3 SYNCS.PHASECHK.TRANS64 P3, [R9+URZ+0x38850], R5 ;  /* 0x038850050900b5a7 */ /* 0x000f24000806007f */
[----:B----4-:R-:W-:Y:S05]  /*1ae20*/  @!P3 BRA `(.L_x_5158) ;  /* 0xfffffffc00f0b947 */ /* 0x010fea000383ffff */
[----:B------:R-:W-:Y:S05]  /*1ae30*/  BRA `(.L_x_5157) ;  /* 0xfffffec000947947 */ /* 0x000fea000383ffff */
.L_x_5164:
[----:B-1----:R1:W2:Y:S02]  /*1ae40*/  SYNCS.PHASECHK.TRANS64.TRYWAIT P1, [R9+URZ+0x38830], R5 ;  /* 0x03883005090075a7 */ /* 0x0022a4000802017f */
[----:B--2---:R-:W-:Y:S05]  /*1ae50*/  @!P1 NANOSLEEP.SYNCS 0x989680 ;  /* 0x009896800000995d */ /* 0x004fea0003900000 */
[----:B------:R-:W2:Y:S02]  /*1ae60*/  @!P1 SYNCS.PHASECHK.TRANS64 P1, [R9+URZ+0x38830], R5 ;  /* 0x03883005090095a7 */ /* 0x000ea4000802007f */
[----:B--2---:R-:W-:Y:S05]  /*1ae70*/  @!P1 BRA `(.L_x_5164) ;  /* 0xfffffffc00f09947 */ /* 0x004fea000383ffff */
[----:B------:R-:W-:Y:S05]  /*1ae80*/  BRA `(.L_x_5163) ;  /* 0xfffffef000a87947 */ /* 0x000fea000383ffff */
.L_x_5168:
[----:B---3--:R3:W4:Y:S02]  /*1ae90*/  SYNCS.PHASECHK.TRANS64.TRYWAIT P1, [R9+URZ+0x38850], R5 ;  /* 0x03885005090075a7 */ /* 0x008724000802017f */
[----:B----4-:R-:W-:Y:S05]  /*1aea0*/  @!P1 NANOSLEEP.SYNCS 0x989680 ;  /* 0x009896800000995d */ /* 0x010fea0003900000 */
[----:B------:R-:W4:Y:S02]  /*1aeb0*/  @!P1 SYNCS.PHASECHK.TRANS64 P1, [R9+URZ+0x38850], R5 ;  /* 0x03885005090095a7 */ /* 0x000f24000802007f */
[----:B----4-:R-:W-:Y:S05]  /*1aec0*/  @!P1 BRA `(.L_x_5168) ;  /* 0xfffffffc00f09947 */ /* 0x010fea000383ffff */
[----:B------:R-:W-:Y:S05]  /*1aed0*/  BRA `(.L_x_5167) ;  /* 0xfffffef400047947 */ /* 0x000fea000383ffff */
.L_x_5209:
        /* <DEDUP_REMOVED lines=11> */
.L_x_5337:
[----:B------:R-:W-:Y:S05]  /*1af90*/  BSYNC B0 ;  /* 0x0000000000007941 */ /* 0x000fea0003800000 */
.L_x_5336:
[----:B------:R-:W-:Y:S05]  /*1afa0*/  BRA `(.L_x_5338) ;  /* 0xffffff9000807947 */ /* 0x000fea000383ffff */
.L_x_5211:
[----:B------:R-:W-:Y:S01]  /*1afb0*/  BSSY B0, `(.L_x_5339) ;  /* 0x0000006000007945 */ /* 0x000fe20003800000 */
[----:B------:R-:W-:-:S07]  /*1afc0*/  IMAD.MOV.U32 R15, RZ, RZ, -0x1 ;  /* 0xffffffffff0f7424 */ /* 0x000fce00078e00ff */
[----:B0-2---:R-:W-:Y:S05]  /*1afd0*/  WARPSYNC.COLLECTIVE R15, `(.L_x_5340) ;  /* 0x000000000f0c7348 */ /* 0x005fea0003c00000 */
[----:B------:R-:W-:Y:S02]  /*1afe0*/  ELECT P6, UR62, PT ;  /* 0x00000000003e782f */ /* 0x000fe400038c0000 */
[----:B------:R-:W-:Y:S01]  /*1aff0*/  MOV R14, UR62 ;  /* 0x0000003e000e7c02 */ /* 0x000fe20008000f00 */
[----:B0-2---:R-:W-:Y:S10]  /*1b000*/  ENDCOLLECTIVE ;  /* 0x000000000000791b */ /* 0x005ff40003800000 */
.L_x_5340:
[----:B------:R-:W-:Y:S05]  /*1b010*/  BSYNC B0 ;  /* 0x0000000000007941 */ /* 0x000fea0003800000 */
.L_x_5339:
[----:B------:R-:W-:Y:S05]  /*1b020*/  BRA `(.L_x_5341) ;  /* 0xffffff9000847947 */ /* 0x000fea000383ffff */
.L_x_5213:
[----:B-1----:R1:W3:Y:S02]  /*1b030*/  SYNCS.PHASECHK.TRANS64.TRYWAIT P0, [R0+URZ+0x38840], R2 ;  /* 0x03884002000075a7 */ /* 0x0022e4000800017f */
[----:B---3--:R-:W-:Y:S05]  /*1b040*/  @!P0 NANOSLEEP.SYNCS 0x989680 ;  /* 0x009896800000895d */ /* 0x008fea0003900000 */
[----:B------:R-:W3:Y:S02]  /*1b050*/  @!P0 SYNCS.PHASECHK.TRANS64 P0, [R0+URZ+0x38840], R2 ;  /* 0x03884002000085a7 */ /* 0x000ee4000800007f */
[----:B---3--:R-:W-:Y:S05]  /*1b060*/  @!P0 BRA `(.L_x_5213) ;  /* 0xfffffffc00f08947 */ /* 0x008fea000383ffff */
[----:B------:R-:W-:Y:S05]  /*1b070*/  BRA `(.L_x_5342) ;  /* 0xffffff9000e87947 */ /* 0x000fea000383ffff */
.L_x_5217:
        /* <DEDUP_REMOVED lines=9> */
.L_x_5343:
[----:B------:R-:W-:Y:S02]  /*1b110*/  IMAD.MOV.U32 R13, RZ, RZ, R3 ;  /* 0x000000ffff0d7224 */ /* 0x000fe400078e0003 */
[----:B------:R-:W-:Y:S01]  /*1b120*/  IMAD.MOV.U32 R4, RZ, RZ, R14 ;  /* 0x000000ffff047224 */ /* 0x000fe200078e000e */
[----:B------:R-:W-:-:S07]  /*1b130*/  LOP3.LUT R6, R6, 0x7f, RZ, 0xc0, !PT ;  /* 0x0000007f06067812 */ /* 0x000fce00078ec0ff */
[----:B------:R-:W-:Y:S05]  /*1b140*/  WARPSYNC.COLLECTIVE R15, `(.L_x_5344) ;  /* 0x000000000f087348 */ /* 0x000fea0003c00000 */
[----:B------:R0:W1:Y:S02]  /*1b150*/  SHFL.IDX P6, R14, R13, R12, R11 ;  /* 0x0000000c0d0e7389 */ /* 0x00006400000c000b */
[----:B01----:R-:W-:Y:S01]  /*1b160*/  ENDCOLLECTIVE ;  /* 0x000000000000791b */ /* 0x003fe20003800000 */
.L_x_5344:
        /* <DEDUP_REMOVED lines=9> */
.L_x_5345:
[----:B------:R-:W-:Y:S02]  /*1b200*/  IMAD.MOV.U32 R13, RZ, RZ, R3 ;  /* 0x000000ffff0d7224 */ /* 0x000fe400078e0003 */
[----:B------:R-:W-:-:S07]  /*1b210*/  IMAD.MOV.U32 R6, RZ, RZ, R14 ;  /* 0x000000ffff067224 */ /* 0x000fce00078e000e */
[----:B------:R-:W-:Y:S05]  /*1b220*/  WARPSYNC.COLLECTIVE R15, `(.L_x_5346) ;  /* 0x000000000f087348 */ /* 0x000fea0003c00000 */
[----:B------:R0:W1:Y:S02]  /*1b230*/  SHFL.IDX P6, R14, R13, R12, R11 ;  /* 0x0000000c0d0e7389 */ /* 0x00006400000c000b */
[----:B01----:R-:W-:Y:S01]  /*1b240*/  ENDCOLLECTIVE ;  /* 0x000000000000791b */ /* 0x003fe20003800000 */
.L_x_5346:
        /* <DEDUP_REMOVED lines=22> */
.L_x_5347:
        /* <DEDUP_REMOVED lines=10> */
.L_x_5348:
        /* <DEDUP_REMOVED lines=11> */
.L_x_5349:
        /* <DEDUP_REMOVED lines=14> */
.L_x_5350:
[----:B------:R-:W-:Y:S01]  /*1b5e0*/  IMAD.MOV.U32 R3, RZ, RZ, R14 ;  /* 0x000000ffff037224 */ /* 0x000fe200078e000e */
[----:B------:R-:W-:Y:S06]  /*1b5f0*/  BRA `(.L_x_5351) ;  /* 0xffffff9800247947 */ /* 0x000fec000383ffff */
.L_x_5221:
        /* <DEDUP_REMOVED lines=26> */
.L_x_5353:
[----:B------:R-:W-:Y:S05]  /*1b7a0*/  BSYNC B0 ;  /* 0x0000000000007941 */ /* 0x000fea0003800000 */
.L_x_5352:
        /* <DEDUP_REMOVED lines=13> */
.L_x_5354:
        /* <DEDUP_REMOVED lines=41> */
.L_x_5355:
        /* <DEDUP_REMOVED lines=16> */
.L_x_5356:
        /* <DEDUP_REMOVED lines=29> */
.L_x_5357:
        /* <DEDUP_REMOVED lines=12> */
.L_x_5358:
        /* <DEDUP_REMOVED lines=34> */
.L_x_5359:
[----:B------:R-:W-:Y:S02]  /*1c0c0*/  IMAD.MOV.U32 R13, RZ, RZ, R0 ;  /* 0x000000ffff0d7224 */ /* 0x000fe400078e0000 */
[----:B------:R-:W-:-:S07]  /*1c0d0*/  IMAD.MOV.U32 R4, RZ, RZ, R14 ;  /* 0x000000ffff047224 */ /* 0x000fce00078e000e */
[----:B------:R-:W-:Y:S05]  /*1c0e0*/  WARPSYNC.COLLECTIVE R15, `(.L_x_5360) ;  /* 0x000000000f087348 */ /* 0x000fea0003c00000 */
[----:B------:R0:W1:Y:S02]  /*1c0f0*/  SHFL.IDX P6, R14, R13, R12, R11 ;  /* 0x0000000c0d0e7389 */ /* 0x00006400000c000b */
[----:B01----:R-:W-:Y:S01]  /*1c100*/  ENDCOLLECTIVE ;  /* 0x000000000000791b */ /* 0x003fe20003800000 */
.L_x_5360:
[----:B------:R-:W-:Y:S01]  /*1c110*/  IMAD.MOV.U32 R0, RZ, RZ, R14 ;  /* 0x000000ffff007224 */ /* 0x000fe200078e000e */
[----:B------:R-:W-:Y:S06]  /*1c120*/  BRA `(.L_x_5361) ;  /* 0xffffff9800fc7947 */ /* 0x000fec000383ffff */
.L_x_5226:
[----:B0-----:R0:W2:Y:S02]  /*1c130*/  SYNCS.PHASECHK.TRANS64.TRYWAIT P0, [R18+URZ+0x38820], R0 ;  /* 0x03882000120075a7 */ /* 0x0010a4000800017f */
[----:B--2---:R-:W-:Y:S05]  /*1c140*/  @!P0 NANOSLEEP.SYNCS 0x989680 ;  /* 0x009896800000895d */ /* 0x004fea0003900000 */
[----:B------:R-:W2:Y:S02]  /*1c150*/  @!P0 SYNCS.PHASECHK.TRANS64 P0, [R18+URZ+0x38820], R0 ;  /* 0x03882000120085a7 */ /* 0x000ea4000800007f */
[----:B--2---:R-:W-:Y:S05]  /*1c160*/  @!P0 BRA `(.L_x_5226) ;  /* 0xfffffffc00f08947 */ /* 0x004fea000383ffff */
[----:B------:R-:W-:Y:S05]  /*1c170*/  BRA `(.L_x_5362) ;  /* 0xffffff9c00b47947 */ /* 0x000fea000383ffff */
.L_x_5230:
[----:B0-----:R0:W1:Y:S02]  /*1c180*/  SYNCS.PHASECHK.TRANS64.TRYWAIT P0, [R0+URZ+0x38860], R2 ;  /* 0x03886002000075a7 */ /* 0x001064000800017f */
[----:B-1----:R-:W-:Y:S05]  /*1c190*/  @!P0 NANOSLEEP.SYNCS 0x989680 ;  /* 0x009896800000895d */ /* 0x002fea0003900000 */
[----:B------:R-:W1:Y:S02]  /*1c1a0*/  @!P0 SYNCS.PHASECHK.TRANS64 P0, [R0+URZ+0x38860], R2 ;  /* 0x03886002000085a7 */ /* 0x000e64000800007f */
[----:B-1----:R-:W-:Y:S05]  /*1c1b0*/  @!P0 BRA `(.L_x_5230) ;  /* 0xfffffffc00f08947 */ /* 0x002fea000383ffff */
[----:B------:R-:W-:Y:S05]  /*1c1c0*/  BRA `(.L_x_5363) ;  /* 0xffffff9c00d87947 */ /* 0x000fea000383ffff */
.L_x_5249:
[----:B--2---:R2:W3:Y:S02]  /*1c1d0*/  SYNCS.PHASECHK.TRANS64.TRYWAIT P0, [R3+URZ+0x38840], R2 ;  /* 0x03884002030075a7 */ /* 0x0044e4000800017f */
[----:B---3--:R-:W-:Y:S05]  /*1c1e0*/  @!P0 NANOSLEEP.SYNCS 0x989680 ;  /* 0x009896800000895d */ /* 0x008fea0003900000 */
[----:B------:R-:W3:Y:S02]  /*1c1f0*/  @!P0 SYNCS.PHASECHK.TRANS64 P0, [R3+URZ+0x38840], R2 ;  /* 0x03884002030085a7 */ /* 0x000ee4000800007f */
[----:B---3--:R-:W-:Y:S05]  /*1c200*/  @!P0 BRA `(.L_x_5249) ;  /* 0xfffffffc00f08947 */ /* 0x008fea000383ffff */
[----:B------:R-:W-:Y:S05]  /*1c210*/  BRA `(.L_x_5364) ;  /* 0xffffffa800f07947 */ /* 0x000fea000383ffff */
.L_x_5254:
[----:B0-----:R0:W1:Y:S02]  /*1c220*/  SYNCS.PHASECHK.TRANS64.TRYWAIT P0, [R3+URZ+0x38860], R2 ;  /* 0x03886002030075a7 */ /* 0x001064000800017f */
[----:B-1----:R-:W-:Y:S05]  /*1c230*/  @!P0 NANOSLEEP.SYNCS 0x989680 ;  /* 0x009896800000895d */ /* 0x002fea0003900000 */
[----:B------:R-:W1:Y:S02]  /*1c240*/  @!P0 SYNCS.PHASECHK.TRANS64 P0, [R3+URZ+0x38860], R2 ;  /* 0x03886002030085a7 */ /* 0x000e64000800007f */
[----:B-1----:R-:W-:Y:S05]  /*1c250*/  @!P0 BRA `(.L_x_5254) ;  /* 0xfffffffc00f08947 */ /* 0x002fea000383ffff */
[----:B------:R-:W-:Y:S05]  /*1c260*/  BRA `(.L_x_5365) ;  /* 0xffffffac00707947 */ /* 0x000fea000383ffff */
.L_x_5269:
[----:B-1----:R1:W2:Y:S02]  /*1c270*/  SYNCS.PHASECHK.TRANS64.TRYWAIT P0, [R4+URZ+0x38840], R2 ;  /* 0x03884002040075a7 */ /* 0x0022a4000800017f */
[----:B--2---:R-:W-:Y:S05]  /*1c280*/  @!P0 NANOSLEEP.SYNCS 0x989680 ;  /* 0x009896800000895d */ /* 0x004fea0003900000 */
[----:B------:R-:W2:Y:S02]  /*1c290*/  @!P0 SYNCS.PHASECHK.TRANS64 P0, [R4+URZ+0x38840], R2 ;  /* 0x03884002040085a7 */ /* 0x000ea4000800007f */
[----:B--2---:R-:W-:Y:S05]  /*1c2a0*/  @!P0 BRA `(.L_x_5269) ;  /* 0xfffffffc00f08947 */ /* 0x004fea000383ffff */
[----:B------:R-:W-:Y:S05]  /*1c2b0*/  BRA `(.L_x_5366) ;  /* 0xffffffb800507947 */ /* 0x000fea000383ffff */
.L_x_5274:
[----:B0-----:R0:W2:Y:S02]  /*1c2c0*/  SYNCS.PHASECHK.TRANS64.TRYWAIT P0, [R4+URZ+0x38860], R2 ;  /* 0x03886002040075a7 */ /* 0x0010a4000800017f */
[----:B--2---:R-:W-:Y:S05]  /*1c2d0*/  @!P0 NANOSLEEP.SYNCS 0x989680 ;  /* 0x009896800000895d */ /* 0x004fea0003900000 */
[----:B------:R-:W2:Y:S02]  /*1c2e0*/  @!P0 SYNCS.PHASECHK.TRANS64 P0, [R4+URZ+0x38860], R2 ;  /* 0x03886002040085a7 */ /* 0x000ea4000800007f */
[----:B--2---:R-:W-:Y:S05]  /*1c2f0*/  @!P0 BRA `(.L_x_5274) ;  /* 0xfffffffc00f08947 */ /* 0x004fea000383ffff */
[----:B------:R-:W-:Y:S05]  /*1c300*/  BRA `(.L_x_5367) ;  /* 0xffffffb800cc7947 */ /* 0x000fea000383ffff */
.L_x_5289:
[----:B-1----:R1:W2:Y:S02]  /*1c310*/  SYNCS.PHASECHK.TRANS64.TRYWAIT P0, [R4+URZ+0x38840], R2 ;  /* 0x03884002040075a7 */ /* 0x0022a4000800017f */
[----:B--2---:R-:W-:Y:S05]  /*1c320*/  @!P0 NANOSLEEP.SYNCS 0x989680 ;  /* 0x009896800000895d */ /* 0x004fea0003900000 */
[----:B------:R-:W2:Y:S02]  /*1c330*/  @!P0 SYNCS.PHASECHK.TRANS64 P0, [R4+URZ+0x38840], R2 ;  /* 0x03884002040085a7 */ /* 0x000ea4000800007f */
[----:B--2---:R-:W-:Y:S05]  /*1c340*/  @!P0 BRA `(.L_x_5289) ;  /* 0xfffffffc00f08947 */ /* 0x004fea000383ffff */
[----:B------:R-:W-:Y:S05]  /*1c350*/  BRA `(.L_x_5368) ;  /* 0xffffffc4008c7947 */ /* 0x000fea000383ffff */
.L_x_5294:
[----:B0-----:R0:W2:Y:S02]  /*1c360*/  SYNCS.PHASECHK.TRANS64.TRYWAIT P0, [R4+URZ+0x38860], R2 ;  /* 0x03886002040075a7 */ /* 0x0010a4000800017f */
[----:B--2---:R-:W-:Y:S05]  /*1c370*/  @!P0 NANOSLEEP.SYNCS 0x989680 ;  /* 0x009896800000895d */ /* 0x004fea0003900000 */
[----:B------:R-:W2:Y:S02]  /*1c380*/  @!P0 SYNCS.PHASECHK.TRANS64 P0, [R4+URZ+0x38860], R2 ;  /* 0x03886002040085a7 */ /* 0x000ea4000800007f */
[----:B--2---:R-:W-:Y:S05]  /*1c390*/  @!P0 BRA `(.L_x_5294) ;  /* 0xfffffffc00f08947 */ /* 0x004fea000383ffff */
[----:B------:R-:W-:Y:S05]  /*1c3a0*/  BRA `(.L_x_5369) ;  /* 0xffffffc8000c7947 */ /* 0x000fea000383ffff */
.L_x_5310:
[----:B-1----:R-:W4:Y:S01]  /*1c3b0*/  LDL R3, [R1] ;  /* 0x0000000001037983 */ /* 0x002f220000100800 */
        /* <DEDUP_REMOVED lines=8> */
.L_x_5371:
[----:B------:R-:W-:Y:S05]  /*1c440*/  BSYNC B0 ;  /* 0x0000000000007941 */ /* 0x000fea0003800000 */
.L_x_5370:
        /* <DEDUP_REMOVED lines=9> */
.L_x_5372:
        /* <DEDUP_REMOVED lines=25> */
.L_x_5373:
        /* <DEDUP_REMOVED lines=8> */
.L_x_5374:
        /* <DEDUP_REMOVED lines=8> */
.L_x_5375:
        /* <DEDUP_REMOVED lines=8> */
.L_x_5376:
        /* <DEDUP_REMOVED lines=8> */
.L_x_5377:
        /* <DEDUP_REMOVED lines=9> */
.L_x_5378:
[----:B------:R-:W-:Y:S01]  /*1c900*/  IMAD.MOV.U32 R10, RZ, RZ, R14 ;  /* 0x000000ffff0a7224 */ /* 0x000fe200078e000e */
[----:B------:R-:W-:Y:S06]  /*1c910*/  BRA `(.L_x_5379) ;  /* 0xffffffd0004c7947 */ /* 0x000fec000383ffff */
.L_x_5313:
        /* <DEDUP_REMOVED lines=8> */
.L_x_5381:
[----:B------:R-:W-:Y:S05]  /*1c9a0*/  BSYNC B0 ;  /* 0x0000000000007941 */ /* 0x000fea0003800000 */
.L_x_5380:
        /* <DEDUP_REMOVED lines=10> */
.L_x_5382:
        /* <DEDUP_REMOVED lines=8> */
.L_x_5383:
        /* <DEDUP_REMOVED lines=8> */
.L_x_5384:
        /* <DEDUP_REMOVED lines=8> */
.L_x_5385:
        /* <DEDUP_REMOVED lines=9> */
.L_x_5386:
[----:B------:R-:W-:Y:S01]  /*1cc60*/  IMAD.MOV.U32 R10, RZ, RZ, R14 ;  /* 0x000000ffff0a7224 */ /* 0x000fe200078e000e */
[----:B------:R-:W-:Y:S06]  /*1cc70*/  BRA `(.L_x_5387) ;  /* 0xffffffd000207947 */ /* 0x000fec000383ffff */
.L_x_5315:
[----:B------:R-:W-:Y:S01]  /*1cc80*/  BSSY B0, `(.L_x_5388) ;  /* 0x0000006000007945 */ /* 0x000fe20003800000 */
[----:B------:R-:W-:Y:S01]  /*1cc90*/  PLOP3.LUT P6, PT, P6, PT, PT, 0x8, 0x0 ;  /* 0x000000000000781c */ /* 0x000fe200037ce170 */
[----:B------:R-:W-:-:S12]  /*1cca0*/  IMAD.MOV.U32 R15, RZ, RZ, -0x1 ;  /* 0xffffffffff0f7424 */ /* 0x000fd800078e00ff */
[----:B0-----:R-:W-:Y:S05]  /*1ccb0*/  WARPSYNC.COLLECTIVE R15, `(.L_x_5389) ;  /* 0x000000000f087348 */ /* 0x001fea0003c00000 */
[----:B------:R-:W-:Y:S01]  /*1ccc0*/  VOTE.ANY R14, PT, P6 ;  /* 0x00000000000e7806 */ /* 0x000fe200030e0100 */
[----:B0-----:R-:W-:Y:S06]  /*1ccd0*/  ENDCOLLECTIVE ;  /* 0x000000000000791b */ /* 0x001fec0003800000 */
.L_x_5389:
[----:B------:R-:W-:Y:S05]  /*1cce0*/  BSYNC B0 ;  /* 0x0000000000007941 */ /* 0x000fea0003800000 */
.L_x_5388:
        /* <DEDUP_REMOVED lines=10> */
.L_x_5390:
[----:B------:R-:W-:Y:S02]  /*1cd90*/  IMAD.MOV.U32 R13, RZ, RZ, R7 ;  /* 0x000000ffff0d7224 */ /* 0x000fe400078e0007 */
[----:B------:R-:W-:-:S07]  /*1cda0*/  IMAD.MOV.U32 R4, RZ, RZ, R14 ;  /* 0x000000ffff047224 */ /* 0x000fce00078e000e */
[----:B------:R-:W-:Y:S05]  /*1cdb0*/  WARPSYNC.COLLECTIVE R15, `(.L_x_5391) ;  /* 0x000000000f087348 */ /* 0x000fea0003c00000 */
[----:B------:R0:W1:Y:S02]  /*1cdc0*/  SHFL.IDX P6, R14, R13, R12, R11 ;  /* 0x0000000c0d0e7389 */ /* 0x00006400000c000b */
[----:B01----:R-:W-:Y:S01]  /*1cdd0*/  ENDCOLLECTIVE ;  /* 0x000000000000791b */ /* 0x003fe20003800000 */
.L_x_5391:
[----:B------:R-:W-:Y:S02]  /*1cde0*/  IMAD.MOV.U32 R7, RZ, RZ, R14 ;  /* 0x000000ffff077224 */ /* 0x000fe400078e000e */
[----:B------:R-:W-:-:S05]  /*1cdf0*/  IMAD.IADD R5, R9, 0x1, R16 ;  /* 0x0000000109057824 */ /* 0x000fca00078e0210 */
[----:B------:R0:W-:Y:S01]  /*1ce00*/  STL [R1+0xc], R5 ;  /* 0x00000c0501007387 */ /* 0x0001e20000100800 */
[----:B------:R-:W-:Y:S05]  /*1ce10*/  BRA `(.L_x_5392) ;  /* 0xffffffd000007947 */ /* 0x000fea000383ffff */
.L_x_5317:
        /* <DEDUP_REMOVED lines=8> */
.L_x_5394:
[----:B------:R-:W-:Y:S05]  /*1cea0*/  BSYNC B0 ;  /* 0x0000000000007941 */ /* 0x000fea0003800000 */
.L_x_5393:
[----:B------:R-:W-:Y:S01]  /*1ceb0*/  IMAD.MOV.U32 R2, RZ, RZ, R14 ;  /* 0x000000ffff027224 */ /* 0x000fe200078e000e */
[----:B------:R-:W-:Y:S06]  /*1cec0*/  BRA `(.L_x_5395) ;  /* 0xffffffcc00ec7947 */ /* 0x000fec000383ffff */
.L_x_5323:
[----:B0-----:R0:W1:Y:S02]  /*1ced0*/  SYNCS.PHASECHK.TRANS64.TRYWAIT P0, [R0+URZ+0x38820], R3 ;  /* 0x03882003000075a7 */ /* 0x001064000800017f */
[----:B-1----:R-:W-:Y:S05]  /*1cee0*/  @!P0 NANOSLEEP.SYNCS 0x989680 ;  /* 0x009896800000895d */ /* 0x002fea0003900000 */
[----:B------:R-:W1:Y:S02]  /*1cef0*/  @!P0 SYNCS.PHASECHK.TRANS64 P0, [R0+URZ+0x38820], R3 ;  /* 0x03882003000085a7 */ /* 0x000e64000800007f */
[----:B-1----:R-:W-:Y:S05]  /*1cf00*/  @!P0 BRA `(.L_x_5323) ;  /* 0xfffffffc00f08947 */ /* 0x002fea000383ffff */
[----:B------:R-:W-:Y:S05]  /*1cf10*/  BRA `(.L_x_5396) ;  /* 0xffffffd8008c7947 */ /* 0x000fea000383ffff */
.L_x_5324:
        /* <DEDUP_REMOVED lines=11> */
.L_x_5398:
[----:B------:R-:W-:Y:S05]  /*1cfd0*/  BSYNC B0 ;  /* 0x0000000000007941 */ /* 0x000fea0003800000 */
.L_x_5397:
[----:B------:R-:W-:Y:S05]  /*1cfe0*/  BRA `(.L_x_5399) ;  /* 0xffffffd800747947 */ /* 0x000fea000383ffff */
.L_x_5327:
[----:B------:R-:W-:Y:S01]  /*1cff0*/  BSSY B1, `(.L_x_5400) ;  /* 0x0000006000017945 */ /* 0x000fe20003800000 */
[----:B------:R-:W-:-:S07]  /*1d000*/  IMAD.MOV.U32 R15, RZ, RZ, -0x1 ;  /* 0xffffffffff0f7424 */ /* 0x000fce00078e00ff */
[----:B01----:R-:W-:Y:S05]  /*1d010*/  WARPSYNC.COLLECTIVE R15, `(.L_x_5401) ;  /* 0x000000000f0c7348 */ /* 0x003fea0003c00000 */
[----:B------:R-:W-:Y:S02]  /*1d020*/  ELECT P6, UR62, PT ;  /* 0x00000000003e782f */ /* 0x000fe400038c0000 */
[----:B------:R-:W-:Y:S01]  /*1d030*/  MOV R14, UR62 ;  /* 0x0000003e000e7c02 */ /* 0x000fe20008000f00 */
[----:B01----:R-:W-:Y:S10]  /*1d040*/  ENDCOLLECTIVE ;  /* 0x000000000000791b */ /* 0x003ff40003800000 */
.L_x_5401:
[----:B------:R-:W-:Y:S05]  /*1d050*/  BSYNC B1 ;  /* 0x0000000000017941 */ /* 0x000fea0003800000 */
.L_x_5400:
[----:B------:R-:W-:Y:S05]  /*1d060*/  BRA `(.L_x_5402) ;  /* 0xffffffd8006c7947 */ /* 0x000fea000383ffff */
.L_x_5329:
[----:B0-----:R0:W1:Y:S02]  /*1d070*/  SYNCS.PHASECHK.TRANS64.TRYWAIT P0, [R6+URZ], R5 ;  /* 0x00000005060075a7 */ /* 0x001064000800017f */
[----:B-1----:R-:W-:Y:S05]  /*1d080*/  @!P0 NANOSLEEP.SYNCS 0x989680 ;  /* 0x009896800000895d */ /* 0x002fea0003900000 */
[----:B------:R-:W1:Y:S02]  /*1d090*/  @!P0 SYNCS.PHASECHK.TRANS64 P0, [R6+URZ], R5 ;  /* 0x00000005060085a7 */ /* 0x000e64000800007f */
[----:B-1----:R-:W-:Y:S05]  /*1d0a0*/  @!P0 BRA `(.L_x_5329) ;  /* 0xfffffffc00f08947 */ /* 0x002fea000383ffff */
[----:B------:R-:W-:Y:S05]  /*1d0b0*/  BRA `(.L_x_5403) ;  /* 0xffffffd800a87947 */ /* 0x000fea000383ffff */
.L_x_5330:
[----:B-1----:R1:W2:Y:S02]  /*1d0c0*/  SYNCS.PHASECHK.TRANS64.TRYWAIT P0, [R7+URZ], R2 ;  /* 0x00000002070075a7 */ /* 0x0022a4000800017f */
[----:B--2---:R-:W-:Y:S05]  /*1d0d0*/  @!P0 NANOSLEEP.SYNCS 0x989680 ;  /* 0x009896800000895d */ /* 0x004fea0003900000 */
[----:B------:R-:W2:Y:S02]  /*1d0e0*/  @!P0 SYNCS.PHASECHK.TRANS64 P0, [R7+URZ], R2 ;  /* 0x00000002070085a7 */ /* 0x000ea4000800007f */
[----:B--2---:R-:W-:Y:S05]  /*1d0f0*/  @!P0 BRA `(.L_x_5330) ;  /* 0xfffffffc00f08947 */ /* 0x004fea000383ffff */
[----:B------:R-:W-:Y:S05]  /*1d100*/  BRA `(.L_x_5404) ;  /* 0xffffffd8009c7947 */ /* 0x000fea000383ffff */
.L_x_5332:
[----:B--2---:R2:W3:Y:S02]  /*1d110*/  SYNCS.PHASECHK.TRANS64.TRYWAIT P0, [R4+URZ], R5 ;  /* 0x00000005040075a7 */ /* 0x0044e4000800017f */
[----:B---3--:R-:W-:Y:S05]  /*1d120*/  @!P0 NANOSLEEP.SYNCS 0x989680 ;  /* 0x009896800000895d */ /* 0x008fea0003900000 */
[----:B------:R-:W3:Y:S02]  /*1d130*/  @!P0 SYNCS.PHASECHK.TRANS64 P0, [R4+URZ], R5 ;  /* 0x00000005040085a7 */ /* 0x000ee4000800007f */
[----:B---3--:R-:W-:Y:S05]  /*1d140*/  @!P0 BRA `(.L_x_5332) ;  /* 0xfffffffc00f08947 */ /* 0x008fea000383ffff */
[----:B------:R-:W-:Y:S05]  /*1d150*/  BRA `(.L_x_5405) ;  /* 0xffffffd800a47947 */ /* 0x000fea000383ffff */
.L_x_5406:
        /* <DEDUP_REMOVED lines=10> */
.L_x_5882:


//--------------------- .text._ZN7cutlass13device_kernelIN5flash11enable_sm90INS1_16FlashAttnFwdSm90INS1_25CollectiveMainloopFwdSm90ILi2EN4cute5tupleIJNS5_1CILi1EEES8_S8_EEENS6_IJNS7_ILi64EEESA_SA_EEELi512ENS_10bfloat16_tEfNS_4arch4Sm90ELb1ELb0ELb0ELb1ELb0ELb1ELb1ELb0ELb0ELb1ELb1ELb0EEENS1_21CollectiveEpilogueFwdINS6_IJSA_NS7_ILi512EEESA_EEES9_SC_SE_Li256ELb1ELb1ELb1ELb0EEENS1_36VarlenDynamicPersistentTileSchedulerILi64ELi64ELi256ELi128ELb1ELb1ELb1ELb1ELb1ELb1EEEEEEEEEvNT_6ParamsE --------------------------
	.section	.text._ZN7cutlass13device_kernelIN5flash11enable_sm90INS1_16FlashAttnFwdSm90INS1_25CollectiveMainloopFwdSm90ILi2EN4cute5tupleIJNS5_1CILi1EEES8_S8_EEENS6_IJNS7_ILi64EEESA_SA_EEELi512ENS_10bfloat16_tEfNS_4arch4Sm90ELb1ELb0ELb0ELb1ELb0ELb1ELb1ELb0ELb0ELb1ELb1ELb0EEENS1_21CollectiveEpilogueFwdINS6_IJSA_NS7_ILi512EEESA_EEES9_SC_SE_Li256ELb1ELb1ELb1ELb0EEENS1_36VarlenDynamicPersistentTileSchedulerILi64ELi64ELi256ELi128ELb1ELb1ELb1ELb1ELb1ELb1EEEEEEEEEvNT_6ParamsE,"ax",@progbits
	.align	128
.text._ZN7cutlass13device_kernelIN5flash11enable_sm90INS1_16FlashAttnFwdSm90INS1_25CollectiveMainloopFwdSm90ILi2EN4cute5tupleIJNS5_1CILi1EEES8_S8_EEENS6_IJNS7_ILi64EEESA_SA_EEELi512ENS_10bfloat16_tEfNS_4arch4Sm90ELb1ELb0ELb0ELb1ELb0ELb1ELb1ELb0ELb0ELb1ELb1ELb0EEENS1_21CollectiveEpilogueFwdINS6_IJSA_NS7_ILi512EEESA_EEES9_SC_SE_Li256ELb1ELb1ELb1ELb0EEENS1_36VarlenDynamicPersistentTileSchedulerILi64ELi64ELi256ELi128ELb1ELb1ELb1ELb1ELb1ELb1EEEEEEEEEvNT_6ParamsE:
        .type           _ZN7cutlass13device_kernelIN5flash11enable_sm90INS1_16FlashAttnFwdSm90INS1_25CollectiveMainloopFwdSm90ILi2EN4cute5tupleIJNS5_1CILi1EEES8_S8_EEENS6_IJNS7_ILi64EEESA_SA_EEELi512ENS_10bfloat16_tEfNS_4arch4Sm90ELb1ELb0ELb0ELb1ELb0ELb1ELb1ELb0ELb0ELb1ELb1ELb0EEENS1_21CollectiveEpilogueFwdINS6_IJSA_NS7_ILi512EEESA_EEES9_SC_SE_Li256ELb1ELb1ELb1ELb0EEENS1_36VarlenDynamicPersistentTileSchedulerILi64ELi64ELi256ELi128ELb1ELb1ELb1ELb1ELb1ELb1EEEEEEEEEvNT_6ParamsE,@function
        .size           _ZN7cutlass13device_kernelIN5flash11enable_sm90INS1_16FlashAttnFwdSm90INS1_25CollectiveMainloopFwdSm90ILi2EN4cute5tupleIJNS5_1CILi1EEES8_S8_EEENS6_IJNS7_ILi64EEESA_SA_EEELi512ENS_10bfloat16_tEfNS_4arch4Sm90ELb1ELb0ELb0ELb1ELb0ELb1ELb1ELb0ELb0ELb1ELb1ELb0EEENS1_21CollectiveEpilogueFwdINS6_IJSA_NS7_ILi512EEESA_EEES9_SC_SE_Li256ELb1ELb1ELb1ELb0EEENS1_36VarlenDynamicPersistentTileSchedulerILi64ELi64ELi256ELi128ELb1ELb1ELb1ELb1ELb1ELb1EEEEEEEEEvNT_6ParamsE,(.L_x_5883 - _ZN7cutlass13device_kernelIN5flash11enable_sm90INS1_16FlashAttnFwdSm90INS1_25CollectiveMainloopFwdSm90ILi2EN4cute5tupleIJNS5_1CILi1EEES8_S8_EEENS6_IJNS7_ILi64EEESA_SA_EEELi512ENS_10bfloat16_tEfNS_4arch4Sm90ELb1ELb0ELb0ELb1ELb0ELb1ELb1ELb0ELb0ELb1ELb1ELb0EEENS1_21CollectiveEpilogueFwdINS6_IJSA_NS7_ILi512EEESA_EEES9_SC_SE_Li256ELb1ELb1ELb1ELb0EEENS1_36VarlenDynamicPersistentTileSchedulerILi64ELi64ELi256ELi128ELb1ELb1ELb1ELb1ELb1ELb1EEEEEEEEEvNT_6ParamsE)
        .other          _ZN7cutlass13device_kernelIN5flash11enable_sm90INS1_16FlashAttnFwdSm90INS1_25CollectiveMainloopFwdSm90ILi2EN4cute5tupleIJNS5_1CILi1EEES8_S8_EEENS6_IJNS7_ILi64EEESA_SA_EEELi512ENS_10bfloat16_tEfNS_4arch4Sm90ELb1ELb0ELb0ELb1ELb0ELb1ELb1ELb0ELb0ELb1ELb1ELb0EEENS1_21CollectiveEpilogueFwdINS6_IJSA_NS7_ILi512EEESA_EEES9_SC_SE_Li256ELb1ELb1ELb1ELb0EEENS1_36VarlenDynamicPersistentTileSchedulerILi64ELi64ELi256ELi128ELb1ELb1ELb1ELb1ELb1ELb1EEEEEEEEEvNT_6ParamsE,@"STO_CUDA_ENTRY STV_DEFAULT"
_ZN7cutlass13device_kernelIN5flash11enable_sm90INS1_16FlashAttnFwdSm90INS1_25CollectiveMainloopFwdSm90ILi2EN4cute5tupleIJNS5_1CILi1EEES8_S8_EEENS6_IJNS7_ILi64EEESA_SA_EEELi512ENS_10bfloat16_tEfNS_4arch4Sm90ELb1ELb0ELb0ELb1ELb0ELb1ELb1ELb0ELb0ELb1ELb1ELb0EEENS1_21CollectiveEpilogueFwdINS6_IJSA_NS7_ILi512EEESA_EEES9_SC_SE_Li256ELb1ELb1ELb1ELb0EEENS1_36VarlenDynamicPersistentTileSchedulerILi64ELi64ELi256ELi128ELb1ELb1ELb1ELb1ELb1ELb1EEEEEEEEEvNT_6ParamsE:
        /* <DEDUP_REMOVED lines=24> */
.L_x_5408:
[----:B------:R-:W-:Y:S05]  /*0180*/  BSYNC B0 ;  /* 0x0000000000007941 */ /* 0x000fea0003800000 */
.L_x_5407:
        /* <DEDUP_REMOVED lines=39> */
.L_x_5409:
        /* <DEDUP_REMOVED lines=22> */
.L_x_5410:
        /* <DEDUP_REMOVED lines=18> */
.L_x_5411:
        /* <DEDUP_REMOVED lines=22> */
.L_x_5412:
        /* <DEDUP_REMOVED lines=22> */
.L_x_5413:
        /* <DEDUP_REMOVED lines=8> */
.L_x_5416:
        /* <DEDUP_REMOVED lines=41> */
[C---:B------:R-:W-:Y:S01]  /*0c50*/  IMAD.IADD R9, R6.reuse, 0x1, -R9 ;  /* 0x0000000106097824 */ /* 0x040fe200078e0a09 */
        /* <DEDUP_REMOVED lines=59> */
[----:B------:R-:W-:Y:S01]  /*1010*/  IMAD R195, R3, 0x2, R2 ;  /* 0x0000000203c37824 */ /* 0x000fe200078e0202 */
[----:B------:R-:W-:Y:S01]  /*1020*/  LEA.HI R8, R184, R184, RZ, 0x1 ;  /* 0x000000b8b8087211 */ /* 0x000fe200078f08ff */
[----:B------:R-:W-:Y:S01]  /*1030*/  IMAD.MOV.U32 R7, RZ, RZ, R23 ;  /* 0x000000ffff077224 */ /* 0x000fe200078e0017 */
[----:B------:R-:W-:Y:S01]  /*1040*/  LEA.HI R4, R4, R19, RZ, 0x3 ;  /* 0x0000001304047211 */ /* 0x000fe200078f18ff */
[C---:B------:R-:W-:Y:S01]  /*1050*/  VIADD R212, R195.reuse, 0x36400 ;  /* 0x00036400c3d47836 */ /* 0x040fe20000000000 */
        /* <DEDUP_REMOVED lines=9> */
[----:B------:R-:W-:Y:S01]  /*10f0*/  IMAD R188, R6, 0x10, R11 ;  /* 0x0000001006bc7824 */ /* 0x000fe200078e020b */
[----:B------:R-:W-:Y:S01]  /*1100*/  SHF.R.S32.HI R4, RZ, 0x1f, R223 ;  /* 0x0000001fff047819 */ /* 0x000fe200000114df */
[----:B------:R-:W-:Y:S01]  /*1110*/  IMAD.IADD R9, R184, 0x1, -R9 ;  /* 0x00000001b8097824 */ /* 0x000fe200078e0a09 */
[----:B------:R-:W-:Y:S01]  /*1120*/  SHF.R.S32.HI R0, RZ, 0x1f, R228 ;  /* 0x0000001fff007819 */ /* 0x000fe200000114e4 */
[C---:B------:R-:W-:Y:S01]  /*1130*/  VIADD R36, R192.reuse, 0x8 ;  /* 0x00000008c0247836 */ /* 0x040fe20000000000 */
[----:B------:R0:W-:Y:S01]  /*1140*/  STL [R1+0x78], R8 ;  /* 0x0000780801007387 */ /* 0x0001e20000100800 */
[C---:B------:R-:W-:Y:S01]  /*1150*/  VIADD R33, R192.reuse, 0x20 ;  /* 0x00000020c0217836 */ /* 0x040fe20000000000 */
[----:B------:R-:W-:Y:S01]  /*1160*/  SHF.R.S32.HI R0, RZ, 0x1f, R224 ;  /* 0x0000001fff007819 */ /* 0x000fe200000114e0 */
[----:B------:R-:W-:Y:S01]  /*1170*/  IMAD R4, R25, 0x2, R2 ;  /* 0x0000000219047824 */ /* 0x000fe200078e0202 */
[----:B------:R-:W-:Y:S01]  /*1180*/  SHF.R.S32.HI R0, RZ, 0x1f, R222 ;  /* 0x0000001fff007819 */ /* 0x000fe200000114de */
[C---:B------:R-:W-:Y:S01]  /*1190*/  VIADD R30, R192.reuse, 0x38 ;  /* 0x00000038c01e7836 */ /* 0x040fe20000000000 */
[----:B------:R-:W-:Y:S01]  /*11a0*/  SHF.R.S32.HI R0, RZ, 0x1f, R192 ;  /* 0x0000001fff007819 */ /* 0x000fe200000114c0 */
[C---:B------:R-:W-:Y:S01]  /*11b0*/  VIADD R27, R192.reuse, 0x50 ;  /* 0x00000050c01b7836 */ /* 0x040fe20000000000 */
[----:B------:R1:W-:Y:S01]  /*11c0*/  STL [R1+0x74], R4 ;  /* 0x0000740401007387 */ /* 0x0003e20000100800 */
[----:B------:R-:W-:Y:S01]  /*11d0*/  VIADD R24, R192, 0x68 ;  /* 0x00000068c0187836 */ /* 0x000fe20000000000 */
[----:B------:R-:W-:Y:S01]  /*11e0*/  SEL R210, R210, 0xffffffc0, !P2 ;  /* 0xffffffc0d2d27807 */ /* 0x000fe20005000000 */
[----:B------:R-:W-:Y:S01]  /*11f0*/  IMAD R216, R9, 0x8, R188 ;  /* 0x0000000809d87824 */ /* 0x000fe200078e02bc */
[----:B------:R-:W-:Y:S01]  /*1200*/  SHF.R.S32.HI R9, RZ, 0x1f, R36 ;  /* 0x0000001fff097819 */ /* 0x000fe20000011424 */
[C---:B------:R-:W-:Y:S01]  /*1210*/  VIADD R15, R192.reuse, 0x80 ;  /* 0x00000080c00f7836 */ /* 0x040fe20000000000 */
[----:B------:R-:W-:Y:S01]  /*1220*/  SHF.R.S32.HI R9, RZ, 0x1f, R33 ;  /* 0x0000001fff097819 */ /* 0x000fe20000011421 */
[C---:B------:R-:W-:Y:S01]  /*1230*/  VIADD R12, R192.reuse, 0x98 ;  /* 0x00000098c00c7836 */ /* 0x040fe20000000000 */
[----:B------:R-:W-:Y:S01]  /*1240*/  SHF.R.S32.HI R9, RZ, 0x1f, R30 ;  /* 0x0000001fff097819 */ /* 0x000fe2000001141e */
[C---:B0-----:R-:W-:Y:S01]  /*1250*/  VIADD R8, R192.reuse, 0xb0 ;  /* 0x000000b0c0087836 */ /* 0x041fe20000000000 */
[----:B------:R-:W-:Y:S01]  /*1260*/  SHF.R.S32.HI R9, RZ, 0x1f, R27 ;  /* 0x0000001fff097819 */ /* 0x000fe2000001141b */
        /* <DEDUP_REMOVED lines=51> */
[----:B------:R-:W-:Y:S01]  /*15a0*/  CS2R R22, SRZ ;  /* 0x0000000000167805 */ /* 0x000fe2000001ff00 */
[----:B------:R-:W-:Y:S01]  /*15b0*/  IMAD.IADD R212, R212, 0x1, R210 ;  /* 0x00000001d4d47824 */ /* 0x000fe200078e02d2 */
[----:B------:R-:W-:Y:S01]  /*15c0*/  SHF.R.S32.HI R3, RZ, 0x1f, R232 ;  /* 0x0000001fff037819 */ /* 0x000fe200000114e8 */
[----:B------:R-:W-:Y:S01]  /*15d0*/  IMAD.MOV.U32 R18, RZ, RZ, RZ ;  /* 0x000000ffff127224 */ /* 0x000fe200078e00ff */
[----:B------:R-:W-:Y:S01]  /*15e0*/  SHF.R.S32.HI R0, RZ, 0x1f, R231 ;  /* 0x0000001fff007819 */ /* 0x000fe200000114e7 */
[----:B------:R-:W-:-:S02]  /*15f0*/  VIADD R191, R184, 0x10 ;  /* 0x00000010b8bf7836 */ /* 0x000fc40000000000 */
[----:B------:R-:W-:-:S07]  /*1600*/  IMAD.IADD R210, R210, 0x1, R203 ;  /* 0x00000001d2d27824 */ /* 0x000fce00078e02cb */
.L_x_5559:
[----:B01234-:R-:W0:Y:S01]  /*1610*/  LDC.64 R8, c[0x0][0xd88] ;  /* 0x00036200ff087b82 */ /* 0x01fe220000000a00 */
        /* <DEDUP_REMOVED lines=54> */
.L_x_5418:
[----:B------:R-:W-:Y:S02]  /*1980*/  IMAD.U32 R40, RZ, RZ, UR5 ;  /* 0x00000005ff287e24 */ /* 0x000fe4000f8e00ff */
[----:B------:R-:W-:Y:S01]  /*1990*/  IMAD.U32 R24, RZ, RZ, UR4 ;  /* 0x00000004ff187e24 */ /* 0x000fe2000f8e00ff */
[----:B------:R-:W-:Y:S06]  /*19a0*/  @!P2 BRA `(.L_x_5419) ;  /* 0x000000000010a947 */ /* 0x000fec0003800000 */
[----:B------:R-:W-:-:S04]  /*19b0*/  IADD3 R6, P0, R220, UR8, RZ ;  /* 0x00000008dc067c10 */ /* 0x000fc8000ff1e0ff */
[----:B------:R-:W-:-:S05]  /*19c0*/  IADD3.X R7, R221, UR9, RZ, P0, !PT ;  /* 0x00000009dd077c10 */ /* 0x000fca00087fe4ff */
[----:B------:R0:W5:Y:S01]  /*19d0*/  LDG.E R24, desc[UR42][R6.64] ;  /* 0x0000002a06187981 */ /* 0x000162000c1e1900 */
[----:B------:R-:W-:Y:S05]  /*19e0*/  BRA `(.L_x_5420) ;  /* 0x0000000000107947 */ /* 0x000fea0003800000 */
.L_x_5419:
[----:B------:R-:W-:Y:S05]  /*19f0*/  @!P0 BRA `(.L_x_5420) ;  /* 0x00000000000c8947 */ /* 0x000fea0003800000 */
[----:B------:R-:W2:Y:S04]  /*1a00*/  LDG.E R3, desc[UR42][R8.64] ;  /* 0x0000002a08037981 */ /* 0x000ea8000c1e1900 */
[----:B------:R-:W2:Y:S02]  /*1a10*/  LDG.E R24, desc[UR42][R8.64+0x4] ;  /* 0x0000042a08187981 */ /* 0x000ea4000c1e1900 */
[----:B--2---:R-:W-:-:S07]  /*1a20*/  IMAD.IADD R24, R24, 0x1, -R3 ;  /* 0x0000000118187824 */ /* 0x004fce00078e0a03 */
.L_x_5420:
        /* <DEDUP_REMOVED lines=34> */
[----:B------:R-:W-:Y:S01]  /*1c50*/  SHF.R.S32.HI R43, RZ, 0x6, R3 ;  /* 0x00000006ff2b7819 */ /* 0x000fe20000011403 */
[----:B------:R-:W-:Y:S01]  /*1c60*/  IMAD.MOV.U32 R3, RZ, RZ, RZ ;  /* 0x000000ffff037224 */ /* 0x000fe200078e00ff */
[----:B------:R-:W-:-:S04]  /*1c70*/  LEA.HI R5, R5, R4, RZ, 0x6 ;  /* 0x0000000405057211 */ /* 0x000fc800078f30ff */
[----:B------:R-:W-:-:S04]  /*1c80*/  SHF.R.S32.HI R0, RZ, 0x6, R5 ;  /* 0x00000006ff007819 */ /* 0x000fc80000011405 */
[----:B---3--:R-:W-:-:S04]  /*1c90*/  VIMNMX R9, R43, R0, PT ;  /* 0x000000002b097248 */ /* 0x008fc80003fe0100 */
        /* <DEDUP_REMOVED lines=31> */
.L_x_5422:
[----:B------:R-:W-:Y:S05]  /*1e90*/  BSYNC B0 ;  /* 0x0000000000007941 */ /* 0x000fea0003800000 */
.L_x_5421:
        /* <DEDUP_REMOVED lines=36> */
.L_x_5425:
[----:B------:R-:W-:Y:S05]  /*20e0*/  BSYNC B6 ;  /* 0x0000000000067941 */ /* 0x000fea0003800000 */
.L_x_5424:
        /* <DEDUP_REMOVED lines=20> */
.L_x_5427:
[----:B------:R-:W-:Y:S05]  /*2230*/  BSYNC B6 ;  /* 0x0000000000067941 */ /* 0x000fea0003800000 */
.L_x_5426:
[----:B------:R-:W-:Y:S01]  /*2240*/  ULDC.64 UR4, c[0x0][0xaf0] ;  /* 0x0002bc0000047ab9 */ /* 0x000fe20000000a00 */
[----:B------:R-:W-:Y:S01]  /*2250*/  IMAD.MOV.U32 R0, RZ, RZ, R219 ;  /* 0x000000ffff007224 */ /* 0x000fe200078e00db */
[----:B------:R-:W-:Y:S01]  /*2260*/  ISETP.NE.U32.AND P0, PT, RZ, UR4, PT ;  /* 0x00000004ff007c0c */ /* 0x000fe2000bf05070 */
[----:B------:R-:W0:Y:S01]  /*2270*/  LDC.64 R6, c[0x0][0x300] ;  /* 0x0000c000ff067b82 */ /* 0x000e220000000a00 */
[----:B------:R-:W-:Y:S01]  /*2280*/  IMAD.IADD R38, R25, 0x1, R24 ;  /* 0x0000000119267824 */ /* 0x000fe200078e0218 */
[----:B------:R-:W-:Y:S01]  /*2290*/  SHF.R.S32.HI R17, RZ, 0x1f, R16 ;  /* 0x0000001fff117819 */ /* 0x000fe20000011410 */
[----:B------:R-:W-:Y:S01]  /*22a0*/  ULDC.64 UR6, c[0x0][0xb00] ;  /* 0x0002c00000067ab9 */ /* 0x000fe20000000a00 */
[----:B------:R-:W-:-:S04]  /*22b0*/  ISETP.NE.AND.EX P0, PT, RZ, UR5, PT, P0 ;  /* 0x00000005ff007c0c */ /* 0x000fc8000bf05300 */
[----:B------:R-:W1:Y:S08]  /*22c0*/  LDC R15, c[0x0][0x3f4] ;  /* 0x0000fd00ff0f7b82 */ /* 0x000e700000000800 */
[----:B------:R-:W2:Y:S01]  /*22d0*/  LDC.64 R56, c[0x0][0x408] ;  /* 0x00010200ff387b82 */ /* 0x000ea20000000a00 */
[----:B------:R-:W-:-:S04]  /*22e0*/  @P0 IADD3 R4, P1, R220, UR4, RZ ;  /* 0x00000004dc040c10 */ /* 0x000fc8000ff3e0ff */
        /* <DEDUP_REMOVED lines=10> */
[C---:B------:R-:W-:Y:S01]  /*2390*/  IMAD.WIDE.U32 R28, R217.reuse, UR4, R16 ;  /* 0x00000004d91c7c25 */ /* 0x040fe2000f8e0010 */
[----:B------:R-:W-:Y:S01]  /*23a0*/  ULDC.64 UR6, c[0x0][0x338] ;  /* 0x0000ce0000067ab9 */ /* 0x000fe20000000a00 */
[----:B---3--:R-:W3:Y:S01]  /*23b0*/  LDC.64 R4, c[0x0][0x3f8] ;  /* 0x0000fe00ff047b82 */ /* 0x008ee20000000a00 */
[----:B-1----:R-:W-:Y:S01]  /*23c0*/  ISETP.GE.AND P2, PT, R16, R15, PT ;  /* 0x0000000f1000720c */ /* 0x002fe20003f46270 */
[----:B------:R-:W-:Y:S01]  /*23d0*/  IMAD R3, R38, R7, R3 ;  /* 0x0000000726037224 */ /* 0x000fe200078e0203 */
[----:B------:R-:W-:Y:S01]  /*23e0*/  SHF.R.S32.HI R185, RZ, 0x1f, R184 ;  /* 0x0000001fffb97819 */ /* 0x000fe200000114b8 */
        /* <DEDUP_REMOVED lines=9> */
[----:B------:R-:W-:Y:S02]  /*2480*/  IMAD R12, R19, R7, R12 ;  /* 0x00000007130c7224 */ /* 0x000fe400078e020c */
[----:B------:R-:W-:Y:S02]  /*2490*/  IMAD.SHL.U32 R58, R189, 0x40, RZ ;  /* 0x00000040bd3a7824 */ /* 0x000fe400078e00ff */
[----:B--2---:R-:W-:-:S03]  /*24a0*/  IMAD.WIDE.U32 R34, R19, R56, R184 ;  /* 0x0000003813227225 */ /* 0x004fc600078e00b8 */
[----:B------:R-:W-:Y:S01]  /*24b0*/  LOP3.LUT R58, R58, 0x1c0, RZ, 0xc0, !PT ;  /* 0x000001c03a3a7812 */ /* 0x000fe200078ec0ff */
[C---:B------:R-:W-:Y:S01]  /*24c0*/  IMAD.WIDE.U32 R36, R19.reuse, R56, R16 ;  /* 0x0000003813247225 */ /* 0x040fe200078e0010 */
[----:B---3--:R-:W-:Y:S02]  /*24d0*/  SHF.L.U64.HI R60, R4, 0x6, R5 ;  /* 0x00000006043c7819 */ /* 0x008fe40000010205 */
        /* <DEDUP_REMOVED lines=8> */
[----:B------:R-:W-:Y:S01]  /*2560*/  IMAD.SHL.U32 R52, R15, 0x2, RZ ;  /* 0x000000020f347824 */ /* 0x000fe200078e00ff */
[----:B----4-:R-:W-:-:S04]  /*2570*/  SHF.R.S32.HI R3, RZ, 0x1f, R0 ;  /* 0x0000001fff037819 */ /* 0x010fc80000011400 */
[----:B------:R-:W-:Y:S02]  /*2580*/  SEL R8, R3, RZ, !P0 ;  /* 0x000000ff03087207 */ /* 0x000fe40004000000 */
[----:B------:R-:W-:-:S03]  /*2590*/  SEL R3, R0, RZ, !P0 ;  /* 0x000000ff00037207 */ /* 0x000fc60004000000 */
[C---:B------:R-:W-:Y:S02]  /*25a0*/  IMAD R0, R8.reuse, UR4, RZ ;  /* 0x0000000408007c24 */ /* 0x040fe4000f8e02ff */
[----:B------:R-:W-:Y:S01]  /*25b0*/  IMAD.WIDE.U32 R20, R3, UR4, R20 ;  /* 0x0000000403147c25 */ /* 0x000fe2000f8e0014 */
[----:B------:R-:W-:Y:S02]  /*25c0*/  ULDC UR4, c[0x0][0x2f4] ;  /* 0x0000bd0000047ab9 */ /* 0x000fe40000000800 */
[----:B------:R-:W-:Y:S01]  /*25d0*/  ISETP.GE.AND P1, PT, R55, UR4, PT ;  /* 0x0000000437007c0c */ /* 0x000fe2000bf26270 */
[----:B------:R-:W-:Y:S02]  /*25e0*/  IMAD R65, R3, UR5, R0 ;  /* 0x0000000503417c24 */ /* 0x000fe4000f8e0200 */
[----:B------:R-:W-:Y:S02]  /*25f0*/  IMAD R0, R8, UR6, RZ ;  /* 0x0000000608007c24 */ /* 0x000fe4000f8e02ff */
[----:B------:R-:W-:-:S04]  /*2600*/  IMAD.WIDE.U32 R8, R19, R6, R16 ;  /* 0x0000000613087225 */ /* 0x000fc800078e0010 */
[----:B------:R-:W-:Y:S01]  /*2610*/  IMAD.WIDE.U32 R28, R3, UR6, R28 ;  /* 0x00000006031c7c25 */ /* 0x000fe2000f8e001c */
[----:B------:R-:W-:-:S03]  /*2620*/  IADD3 R72, P0, R20, R8, RZ ;  /* 0x0000000814487210 */ /* 0x000fc60007f1e0ff */
[----:B------:R-:W-:Y:S01]  /*2630*/  IMAD R13, R3, UR7, R0 ;  /* 0x00000007030d7c24 */ /* 0x000fe2000f8e0200 */
[----:B------:R-:W-:Y:S01]  /*2640*/  SEL R3, R15, RZ, P2 ;  /* 0x000000ff0f037207 */ /* 0x000fe20001000000 */
[----:B------:R-:W-:Y:S01]  /*2650*/  IMAD R0, R73, R4, RZ ;  /* 0x0000000449007224 */ /* 0x000fe200078e02ff */
[----:B------:R-:W-:Y:S01]  /*2660*/  IADD3 R38, P2, R19, R38, RZ ;  /* 0x0000002613267210 */ /* 0x000fe20007f5e0ff */
[----:B------:R-:W-:Y:S02]  /*2670*/  IMAD.IADD R65, R21, 0x1, R65 ;  /* 0x0000000115417824 */ /* 0x000fe400078e0241 */
[----:B------:R-:W-:Y:S02]  /*2680*/  IMAD R11, R19, R5, R0 ;  /* 0x00000005130b7224 */ /* 0x000fe400078e0200 */
[----:B------:R-:W-:Y:S01]  /*2690*/  IMAD R0, R73, R56, RZ ;  /* 0x0000003849007224 */ /* 0x000fe200078e02ff */
[----:B------:R-:W-:Y:S01]  /*26a0*/  IADD3.X R64, R65, R9, R12, P0, !PT ;  /* 0x0000000941407210 */ /* 0x000fe200007fe40c */
[C---:B------:R-:W-:Y:S01]  /*26b0*/  IMAD.IADD R3, R16.reuse, 0x1, R3 ;  /* 0x0000000110037824 */ /* 0x040fe200078e0203 */
[----:B------:R-:W-:Y:S01]  /*26c0*/  ISETP.GE.AND P0, PT, R16, UR4, PT ;  /* 0x0000000410007c0c */ /* 0x000fe2000bf06270 */
[----:B------:R-:W-:-:S02]  /*26d0*/  IMAD R9, R19, R57, R0 ;  /* 0x0000003913097224 */ /* 0x000fc400078e0200 */
[----:B------:R-:W-:Y:S01]  /*26e0*/  IMAD.IADD R31, R31, 0x1, R11 ;  /* 0x000000011f1f7824 */ /* 0x000fe200078e020b */
[----:B------:R-:W-:Y:S01]  /*26f0*/  SHF.R.S32.HI R0, RZ, 0x1f, R3 ;  /* 0x0000001fff007819 */ /* 0x000fe20000011403 */
[----:B------:R-:W-:Y:S02]  /*2700*/  IMAD.IADD R35, R35, 0x1, R9 ;  /* 0x0000000123237824 */ /* 0x000fe400078e0209 */
[----:B------:R-:W-:Y:S01]  /*2710*/  IMAD.IADD R37, R9, 0x1, R37 ;  /* 0x0000000109257824 */ /* 0x000fe200078e0225 */
[----:B------:R-:W-:Y:S01]  /*2720*/  LEA.HI R63, R0, R3, RZ, 0x3 ;  /* 0x00000003003f7211 */ /* 0x000fe200078f18ff */
[----:B------:R-:W-:Y:S01]  /*2730*/  IMAD.IADD R33, R11, 0x1, R33 ;  /* 0x000000010b217824 */ /* 0x000fe200078e0221 */
[----:B------:R-:W-:Y:S01]  /*2740*/  LOP3.LUT R3, R58, 0x18, R16, 0xf8, !PT ;  /* 0x000000183a037812 */ /* 0x000fe200078ef810 */
[C---:B-----5:R-:W-:Y:S01]  /*2750*/  IMAD.WIDE.U32 R30, R152.reuse, R4, R30 ;  /* 0x00000004981e7225 */ /* 0x060fe200078e001e */
[----:B------:R-:W-:Y:S02]  /*2760*/  SHF.R.S32.HI R9, RZ, 0x1f, R152 ;  /* 0x0000001fff097819 */ /* 0x000fe40000011498 */
        /* <DEDUP_REMOVED lines=22> */
.L_x_5457:
        /* <DEDUP_REMOVED lines=58> */
.L_x_5432:
[----:B------:R-:W-:Y:S05]  /*2c70*/  BSYNC B1 ;  /* 0x0000000000017941 */ /* 0x000fea0003800000 */
.L_x_5431:
        /* <DEDUP_REMOVED lines=20> */
.L_x_5433:
[----:B------:R-:W-:Y:S01]  /*2dc0*/  IMAD R75, R23, 0x8, R2 ;  /* 0x00000008174b7824 */ /* 0x000fe200078e0202 */
[----:B------:R-:W-:Y:S01]  /*2dd0*/  SHF.L.U32 R78, R186, 0x1f, RZ ;  /* 0x0000001fba4e7819 */ /* 0x000fe200000006ff */
[----:B------:R-:W-:Y:S03]  /*2de0*/  BSSY B1, `(.L_x_5434) ;  /* 0x0000003000017945 */ /* 0x000fe60003800000 */
[----:B------:R-:W0:Y:S02]  /*2df0*/  SYNCS.PHASECHK.TRANS64.TRYWAIT P5, [R75+URZ+0x38890], R78 ;  /* 0x0388904e4b0075a7 */ /* 0x000e2400080a017f */
[----:B0-----:R-:W-:Y:S05]  /*2e00*/  @!P5 BRA `(.L_x_5435) ;  /* 0x000002100098d947 */ /* 0x001fea0003800000 */
.L_x_5754:
[----:B------:R-:W-:Y:S05]  /*2e10*/  BSYNC B1 ;  /* 0x0000000000017941 */ /* 0x000fea0003800000 */
.L_x_5434:
        /* <DEDUP_REMOVED lines=53> */
.L_x_5440:
[----:B------:R-:W-:Y:S05]  /*3170*/  BSYNC B2 ;  /* 0x0000000000027941 */ /* 0x000fea0003800000 */
.L_x_5439:
[----:B--2---:R1:W-:Y:S02]  /*3180*/  STG.E.128 desc[UR42][R12.64], R4 ;  /* 0x000000040c007986 */ /* 0x0043e4000c101d2a */
.L_x_5438:
[----:B------:R-:W-:Y:S05]  /*3190*/  BSYNC B1 ;  /* 0x0000000000017941 */ /* 0x000fea0003800000 */
.L_x_5437:
        /* <DEDUP_REMOVED lines=56> */
.L_x_5442:
[----:B------:R-:W-:Y:S05]  /*3520*/  BSYNC B1 ;  /* 0x0000000000017941 */ /* 0x000fea0003800000 */
.L_x_5441:
[----:B-1----:R2:W-:Y:S01]  /*3530*/  STG.E.128 desc[UR42][R12.64+0x40], R4 ;  /* 0x000040040c007986 */ /* 0x0025e2000c101d2a */
[----:B------:R-:W-:Y:S05]  /*3540*/  BRA `(.L_x_5436) ;  /* 0x0000000c00487947 */ /* 0x000fea0003800000 */
.L_x_5430:
        /* <DEDUP_REMOVED lines=44> */
.L_x_5443:
[----:B------:R-:W-:Y:S01]  /*3810*/  IMAD R75, R23, 0x8, R2 ;  /* 0x00000008174b7824 */ /* 0x000fe200078e0202 */
[----:B------:R-:W-:Y:S01]  /*3820*/  SHF.L.U32 R78, R186, 0x1f, RZ ;  /* 0x0000001fba4e7819 */ /* 0x000fe200000006ff */
[----:B------:R-:W-:Y:S03]  /*3830*/  BSSY B1, `(.L_x_5444) ;  /* 0x0000003000017945 */ /* 0x000fe60003800000 */
[----:B------:R-:W0:Y:S02]  /*3840*/  SYNCS.PHASECHK.TRANS64.TRYWAIT P5, [R75+URZ+0x38890], R78 ;  /* 0x0388904e4b0075a7 */ /* 0x000e2400080a017f */
[----:B0-----:R-:W-:Y:S05]  /*3850*/  @!P5 BRA `(.L_x_5445) ;  /* 0x000002080018d947 */ /* 0x001fea0003800000 */
.L_x_5755:
[----:B------:R-:W-:Y:S05]  /*3860*/  BSYNC B1 ;  /* 0x0000000000017941 */ /* 0x000fea0003800000 */
.L_x_5444:
        /* <DEDUP_REMOVED lines=124> */
.L_x_5447:
[----:B------:R-:W-:Y:S05]  /*4030*/  BSYNC B1 ;  /* 0x0000000000017941 */ /* 0x000fea0003800000 */
.L_x_5446:
        /* <DEDUP_REMOVED lines=10> */
.L_x_5429:
[----:B------:R-:W-:-:S06]  /*40e0*/  UISETP.NE.AND UP0, UPT, UR37, 0x3, UPT ;  /* 0x000000032500788c */ /* 0x000fcc000bf05270 */
[----:B------:R-:W-:-:S13]  /*40f0*/  PLOP3.LUT P3, PT, PT, PT, UP0, 0x80, 0x0 ;  /* 0x000000000000781c */ /* 0x000fda0003f6f008 */
[----:B------:R-:W-:Y:S05]  /*4100*/  @!P3 BRA `(.L_x_5448) ;  /* 0x000000000004b947 */ /* 0x000fea0003800000 */
[----:B------:R-:W-:Y:S01]  /*4110*/  BPT.TRAP 0x1 ;  /* 0x000000040000795c */ /* 0x000fe20000300000 */
.L_x_5448:
        /* <DEDUP_REMOVED lines=8> */
.L_x_5756:
[----:B------:R-:W-:Y:S05]  /*41a0*/  BSYNC B1 ;  /* 0x0000000000017941 */ /* 0x000fea0003800000 */
.L_x_5449:
        /* <DEDUP_REMOVED lines=12> */
.L_x_5436:
[----:B------:R-:W-:Y:S05]  /*4270*/  BSYNC B0 ;  /* 0x0000000000007941 */ /* 0x000fea0003800000 */
.L_x_5428:
        /* <DEDUP_REMOVED lines=17> */
.L_x_5452:
[----:B------:R-:W-:Y:S05]  /*4390*/  BSYNC B0 ;  /* 0x0000000000007941 */ /* 0x000fea0003800000 */
.L_x_5451:
[----:B------:R-:W2:Y:S01]  /*43a0*/  SYNCS.PHASECHK.TRANS64.TRYWAIT P5, [R75+URZ+0x388b0], R78 ;  /* 0x0388b04e4b0075a7 */ /* 0x000ea200080a017f */
[----:B------:R-:W-:Y:S01]  /*43b0*/  BSSY B0, `(.L_x_5453) ;  /* 0x0000003000007945 */ /* 0x000fe20003800000 */
[----:B------:R-:W-:-:S03]  /*43c0*/  ISETP.GE.AND P3, PT, R19, R76, PT ;  /* 0x0000004c1300720c */ /* 0x000fc60003f66270 */
[----:B--2---:R-:W-:Y:S10]  /*43d0*/  @!P5 BRA `(.L_x_5454) ;  /* 0x000001fc0060d947 */ /* 0x004ff40003800000 */
.L_x_5757:
[----:B------:R-:W-:Y:S05]  /*43e0*/  BSYNC B0 ;  /* 0x0000000000007941 */ /* 0x000fea0003800000 */
.L_x_5453:
        /* <DEDUP_REMOVED lines=82> */
.L_x_5456:
[----:B------:R-:W-:Y:S05]  /*4910*/  BSYNC B0 ;  /* 0x0000000000007941 */ /* 0x000fea0003800000 */
.L_x_5455:
        /* <DEDUP_REMOVED lines=17> */
.L_x_5423:
[----:B------:R-:W-:Y:S04]  /*4a30*/  BSSY B0, `(.L_x_5458) ;  /* 0x0000004000007945 */ /* 0x000fe80003800000 */
[----:B------:R-:W-:Y:S05]  /*4a40*/  @P3 BRA `(.L_x_5459) ;  /* 0x0000000000083947 */ /* 0x000fea0003800000 */
[----:B------:R-:W0:Y:S02]  /*4a50*/  FENCE.VIEW.ASYNC.G ;  /* 0x00000000000073c6 */ /* 0x000e240000000100 */
[----:B0-----:R-:W-:Y:S06]  /*4a60*/  BAR.ARV 0xc, 0x180 ;  /* 0x0306000000007b1d */ /* 0x001fec0000002000 */
.L_x_5459:
[----:B------:R-:W-:Y:S05]  /*4a70*/  BSYNC B0 ;  /* 0x0000000000007941 */ /* 0x000fea0003800000 */
.L_x_5458:
[----:B------:R-:W-:Y:S01]  /*4a80*/  UISETP.NE.AND UP0, UPT, UR38, 0x1, UPT ;  /* 0x000000012600788c */ /* 0x000fe2000bf05270 */
[----:B------:R-:W-:Y:S05]  /*4a90*/  BSSY B7, `(.L_x_5460) ;  /* 0x0000ff1000077945 */ /* 0x000fea0003800000 */
[----:B------:R-:W-:-:S13]  /*4aa0*/  PLOP3.LUT P0, PT, PT, PT, UP0, 0x80, 0x0 ;  /* 0x000000000000781c */ /* 0x000fda0003f0f008 */
[----:B------:R-:W-:Y:S05]  /*4ab0*/  @!P0 BRA `(.L_x_5461) ;  /* 0x0000002000188947 */ /* 0x000fea0003800000 */
[----:B------:R-:W0:Y:S01]  /*4ac0*/  LDC R0, c[0x0][0x448] ;  /* 0x00011200ff007b82 */ /* 0x000e220000000800 */
[----:B------:R-:W-:Y:S01]  /*4ad0*/  VIADD R3, R194, 0x3f ;  /* 0x0000003fc2037836 */ /* 0x000fe20000000000 */
[----:B------:R-:W-:Y:S01]  /*4ae0*/  BSSY B0, `(.L_x_5462) ;  /* 0x000002a000007945 */ /* 0x000fe20003800000 */
[----:B0-----:R-:W-:-:S13]  /*4af0*/  ISETP.NE.AND P0, PT, R0, 0x1, PT ;  /* 0x000000010000780c */ /* 0x001fda0003f05270 */
[----:B------:R-:W0:Y:S08]  /*4b00*/  @P0 LDC R0, c[0x0][0x44c] ;  /* 0x00011300ff000b82 */ /* 0x000e300000000800 */
[----:B------:R-:W1:Y:S01]  /*4b10*/  @P0 LDC R5, c[0x0][0x450] ;  /* 0x00011400ff050b82 */ /* 0x000e620000000800 */
[----:B0-----:R-:W-:-:S05]  /*4b20*/  @P0 IMAD.HI.U32 R0, R3, R0, RZ ;  /* 0x0000000003000227 */ /* 0x001fca00078e00ff */
[----:B-1----:R-:W-:Y:S01]  /*4b30*/  @P0 SHF.R.U32.HI R3, RZ, R5, R0 ;  /* 0x00000005ff030219 */ /* 0x002fe20000011600 */
[----:B------:R-:W-:-:S04]  /*4b40*/  IMAD.MOV.U32 R5, RZ, RZ, RZ ;  /* 0x000000ffff057224 */ /* 0x000fc800078e00ff */
        /* <DEDUP_REMOVED lines=35> */
.L_x_5463:
[----:B------:R-:W-:Y:S05]  /*4d80*/  BSYNC B0 ;  /* 0x0000000000007941 */ /* 0x000fea0003800000 */
.L_x_5462:
        /* <DEDUP_REMOVED lines=144> */
.L_x_5467:
        /* <DEDUP_REMOVED lines=185> */
.L_x_5466:
[----:B------:R-:W-:Y:S05]  /*6220*/  BSYNC B0 ;  /* 0x0000000000007941 */ /* 0x000fea0003800000 */
.L_x_5465:
        /* <DEDUP_REMOVED lines=143> */
.L_x_5461:
        /* <DEDUP_REMOVED lines=45> */
.L_x_5469:
[----:B------:R-:W-:Y:S05]  /*6df0*/  BSYNC B0 ;  /* 0x0000000000007941 */ /* 0x000fea0003800000 */
.L_x_5468:
        /* <DEDUP_REMOVED lines=101> */
.L_x_5471:
[----:B------:R-:W-:Y:S05]  /*7450*/  BSYNC B6 ;  /* 0x0000000000067941 */ /* 0x000fea0003800000 */
.L_x_5470:
        /* <DEDUP_REMOVED lines=12> */
.L_x_5475:
[----:B-1----:R1:W2:Y:S02]  /*7520*/  SYNCS.PHASECHK.TRANS64.TRYWAIT P0, [R2+URZ+0x38800], R3 ;  /* 0x03880003020075a7 */ /* 0x0022a4000800017f */
[----:B--2---:R-:W-:Y:S05]  /*7530*/  @!P0 NANOSLEEP.SYNCS 0x989680 ;  /* 0x009896800000895d */ /* 0x004fea0003900000 */
[----:B------:R-:W2:Y:S02]  /*7540*/  @!P0 SYNCS.PHASECHK.TRANS64 P0, [R2+URZ+0x38800], R3 ;  /* 0x03880003020085a7 */ /* 0x000ea4000800007f */
[----:B--2---:R-:W-:Y:S05]  /*7550*/  @!P0 BRA `(.L_x_5475) ;  /* 0xfffffffc00f08947 */ /* 0x004fea000383ffff */
.L_x_5474:
[----:B------:R-:W-:Y:S05]  /*7560*/  BSYNC B0 ;  /* 0x0000000000007941 */ /* 0x000fea0003800000 */
.L_x_5473:
[----:B------:R-:W-:Y:S05]  /*7570*/  BRA `(.L_x_5476) ;  /* 0x0000002c008c7947 */ /* 0x000fea0003800000 */
.L_x_5472:
        /* <DEDUP_REMOVED lines=31> */
.L_x_5478:
[----:B------:R-:W-:Y:S05]  /*7770*/  BSYNC B6 ;  /* 0x0000000000067941 */ /* 0x000fea0003800000 */
.L_x_5477:
        /* <DEDUP_REMOVED lines=45> */
.L_x_5763:
        /* <DEDUP_REMOVED lines=29> */
.L_x_5483:
[----:B------:R-:W-:Y:S05]  /*7c20*/  BSYNC B1 ;  /* 0x0000000000017941 */ /* 0x000fea0003800000 */
.L_x_5482:
[----:B---3-5:R-:W-:Y:S01]  /*7c30*/  IMAD.MOV.U32 R0, RZ, RZ, R26 ;  /* 0x000000ffff007224 */ /* 0x028fe200078e001a */
[----:B------:R-:W-:Y:S01]  /*7c40*/  UMOV UR4, 0xffffffff ;  /* 0xffffffff00047882 */ /* 0x000fe20000000000 */
[----:B-1----:R-:W-:Y:S01]  /*7c50*/  IMAD.MOV.U32 R3, RZ, RZ, R27 ;  /* 0x000000ffff037224 */ /* 0x002fe200078e001b */
[----:B----4-:R-:W-:Y:S01]  /*7c60*/  CS2R R8, SRZ ;  /* 0x0000000000087805 */ /* 0x010fe2000001ff00 */
[----:B--2---:R-:W-:Y:S02]  /*7c70*/  IMAD.MOV.U32 R4, RZ, RZ, R24 ;  /* 0x000000ffff047224 */ /* 0x004fe400078e0018 */
[----:B------:R-:W-:Y:S01]  /*7c80*/  IMAD.MOV.U32 R5, RZ, RZ, R25 ;  /* 0x000000ffff057224 */ /* 0x000fe200078e0019 */
[----:B------:R-:W-:Y:S01]  /*7c90*/  PRMT R38, R0, 0x5410, R3 ;  /* 0x0000541000267816 */ /* 0x000fe20000000003 */
[----:B------:R-:W-:Y:S02]  /*7ca0*/  IMAD.MOV.U32 R0, RZ, RZ, R28 ;  /* 0x000000ffff007224 */ /* 0x000fe400078e001c */
[----:B------:R-:W-:Y:S01]  /*7cb0*/  IMAD.MOV.U32 R3, RZ, RZ, R29 ;  /* 0x000000ffff037224 */ /* 0x000fe200078e001d */
[----:B------:R-:W-:Y:S01]  /*7cc0*/  PRMT R44, R4, 0x5410, R5 ;  /* 0x00005410042c7816 */ /* 0x000fe20000000005 */
[----:B------:R-:W-:-:S02]  /*7cd0*/  IMAD.MOV.U32 R4, RZ, RZ, R20 ;  /* 0x000000ffff047224 */ /* 0x000fc400078e0014 */
[----:B------:R-:W-:Y:S01]  /*7ce0*/  IMAD.MOV.U32 R5, RZ, RZ, R21 ;  /* 0x000000ffff057224 */ /* 0x000fe200078e0015 */
[----:B------:R-:W-:-:S04]  /*7cf0*/  PRMT R41, R3, 0x5410, R0 ;  /* 0x0000541003297816 */ /* 0x000fc80000000000 */
[----:B------:R-:W-:Y:S01]  /*7d00*/  PRMT R46, R5, 0x5410, R4 ;  /* 0x00005410052e7816 */ /* 0x000fe20000000004 */
[----:B------:R-:W-:Y:S06]  /*7d10*/  BRA.DIV UR4, `(.L_x_5484) ;  /* 0x000001c604987947 */ /* 0x000fec000b800000 */
[----:B------:R1:W2:Y:S04]  /*7d20*/  SHFL.IDX PT, R3, R32, 0x1, 0x1c1f ;  /* 0x003c1f0020037f89 */ /* 0x0002a800000e0000 */
[----:B------:R1:W3:Y:S04]  /*7d30*/  SHFL.IDX PT, R6, R31, 0x1, 0x1c1f ;  /* 0x003c1f001f067f89 */ /* 0x0002e800000e0000 */
[----:B------:R1:W4:Y:S04]  /*7d40*/  SHFL.IDX PT, R7, R33, 0x1, 0x1c1f ;  /* 0x003c1f0021077f89 */ /* 0x00032800000e0000 */
[----:B0-----:R-:W0:Y:S02]  /*7d50*/  SHFL.IDX PT, R30, R30, 0x1, 0x1c1f ;  /* 0x003c1f001e1e7f89 */ /* 0x001e2400000e0000 */
.L_x_5769:
        /* <DEDUP_REMOVED lines=24> */
[----:B------:R-:W-:-:S03]  /*7ee0*/  CS2R R12, SRZ ;  /* 0x00000000000c7805 */ /* 0x000fc6000001ff00 */
[-C--:B0-----:R-:W-:Y:S02]  /*7ef0*/  @!P3 IADD3 R4, P0, R6, R9.reuse, RZ ;  /* 0x000000090604b210 */ /* 0x081fe40007f1e0ff */
[----:B------:R-:W-:Y:S01]  /*7f00*/  @!P3 IADD3 R6, P1, R30, R9, RZ ;  /* 0x000000091e06b210 */ /* 0x000fe20007f3e0ff */
[----:B------:R-:W-:Y:S01]  /*7f10*/  @!P2 IMAD.WIDE R30, R184, 0x2, R10 ;  /* 0x00000002b81ea825 */ /* 0x000fe200078e020a */
[----:B------:R-:W-:Y:S02]  /*7f20*/  CS2R R8, SRZ ;  /* 0x0000000000087805 */ /* 0x000fe4000001ff00 */
[----:B------:R-:W-:Y:S01]  /*7f30*/  CS2R R10, SRZ ;  /* 0x00000000000a7805 */ /* 0x000fe2000001ff00 */
[--C-:B------:R-:W-:Y:S02]  /*7f40*/  @!P3 IMAD.X R5, R3, 0x1, R32.reuse, P0 ;  /* 0x000000010305b824 */ /* 0x100fe400000e0620 */
[----:B------:R-:W-:Y:S01]  /*7f50*/  @!P3 IMAD.X R7, R7, 0x1, R32, P1 ;  /* 0x000000010707b824 */ /* 0x000fe200008e0620 */
[----:B------:R1:W5:Y:S04]  /*7f60*/  @!P2 LD.E.64 R8, desc[UR42][R30.64] ;  /* 0x0000002a1e08a980 */ /* 0x000368000c101b00 */
[----:B------:R1:W5:Y:S04]  /*7f70*/  @!P3 LD.E.64 R12, desc[UR42][R4.64] ;  /* 0x0000002a040cb980 */ /* 0x000368000c101b00 */
[----:B------:R1:W5:Y:S02]  /*7f80*/  @!P3 LD.E.64 R10, desc[UR42][R6.64] ;  /* 0x0000002a060ab980 */ /* 0x000364000c101b00 */
.L_x_5486:
[----:B------:R-:W-:Y:S05]  /*7f90*/  BSYNC B1 ;  /* 0x0000000000017941 */ /* 0x000fea0003800000 */
.L_x_5485:
[----:B------:R-:W0:Y:S01]  /*7fa0*/  SYNCS.PHASECHK.TRANS64.TRYWAIT P0, [R2+URZ+0x38800], R35 ;  /* 0x03880023020075a7 */ /* 0x000e22000800017f */
[----:B------:R-:W-:Y:S01]  /*7fb0*/  LOP3.LUT R33, R33, 0x1c0, RZ, 0xc0, !PT ;  /* 0x000001c021217812 */ /* 0x000fe200078ec0ff */
[----:B-1---5:R-:W-:Y:S01]  /*7fc0*/  IMAD.MOV.U32 R5, RZ, RZ, R8 ;  /* 0x000000ffff057224 */ /* 0x022fe200078e0008 */
[----:B------:R-:W-:Y:S01]  /*7fd0*/  VIADDMNMX R32, R37, -R194, 0x40, PT ;  /* 0x0000004025207446 */ /* 0x000fe200038009c2 */
[----:B---3--:R-:W-:Y:S01]  /*7fe0*/  IMAD.MOV.U32 R6, RZ, RZ, R11 ;  /* 0x000000ffff067224 */ /* 0x008fe200078e000b */
[----:B--2---:R-:W-:Y:S01]  /*7ff0*/  LOP3.LUT R3, R33, 0x18, R16, 0xf8, !PT ;  /* 0x0000001821037812 */ /* 0x004fe200078ef810 */
[----:B----4-:R-:W-:Y:S01]  /*8000*/  IMAD.MOV.U32 R7, RZ, RZ, R14 ;  /* 0x000000ffff077224 */ /* 0x010fe200078e000e */
        /* <DEDUP_REMOVED lines=13> */
[----:B0-----:R-:W-:Y:S01]  /*80e0*/  IMAD R30, R3, 0x2, R2 ;  /* 0x00000002031e7824 */ /* 0x001fe200078e0202 */
[----:B------:R-:W-:Y:S02]  /*80f0*/  PRMT R48, R4, 0x7610, R48 ;  /* 0x0000761004307816 */ /* 0x000fe40000000030 */
[----:B------:R-:W-:Y:S01]  /*8100*/  PRMT R34, R5, 0x7610, R34 ;  /* 0x0000761005227816 */ /* 0x000fe20000000022 */
[----:B------:R-:W-:-:S02]  /*8110*/  IMAD.MOV.U32 R5, RZ, RZ, R13 ;  /* 0x000000ffff057224 */ /* 0x000fc400078e000d */
[C---:B------:R-:W-:Y:S02]  /*8120*/  VIADD R4, R30.reuse, 0x20400 ;  /* 0x000204001e047836 */ /* 0x040fe40000000000 */
[----:B------:R-:W-:Y:S01]  /*8130*/  VIADD R3, R30, 0x20440 ;  /* 0x000204401e037836 */ /* 0x000fe20000000000 */
[----:B------:R-:W-:Y:S06]  /*8140*/  @!P0 BRA `(.L_x_5488) ;  /* 0x000001c400008947 */ /* 0x000fec0003800000 */
.L_x_5770:
[----:B------:R-:W-:Y:S05]  /*8150*/  BSYNC B1 ;  /* 0x0000000000017941 */ /* 0x000fea0003800000 */
.L_x_5487:
[----:B------:R-:W-:Y:S01]  /*8160*/  BSSY B1, `(.L_x_5489) ;  /* 0x0000067000017945 */ /* 0x000fe20003800000 */
[----:B0-----:R-:W-:Y:S01]  /*8170*/  PRMT R35, R5, 0x7610, R35 ;  /* 0x0000761005237816 */ /* 0x001fe20000000023 */
[----:B------:R-:W-:Y:S02]  /*8180*/  @P2 VIADD R3, R4, 0xffffffc0 ;  /* 0xffffffc004032836 */ /* 0x000fe40000000000 */
[----:B------:R-:W-:Y:S05]  /*8190*/  @P1 BRA `(.L_x_5490) ;  /* 0x00000004008c1947 */ /* 0x000fea0003800000 */
[----:B------:R-:W0:Y:S01]  /*81a0*/  LDC R4, c[0x0][0x3f4] ;  /* 0x0000fd00ff047b82 */ /* 0x000e220000000800 */
[----:B------:R-:W-:Y:S01]  /*81b0*/  BSSY B2, `(.L_x_5491) ;  /* 0x0000032000027945 */ /* 0x000fe20003800000 */
[-C--:B0-----:R-:W-:Y:S02]  /*81c0*/  ISETP.GE.AND P0, PT, R184, R4.reuse, PT ;  /* 0x00000004b800720c */ /* 0x081fe40003f06270 */
[----:B------:R-:W-:-:S11]  /*81d0*/  ISETP.GE.AND P1, PT, R191, R4, PT ;  /* 0x00000004bf00720c */ /* 0x000fd60003f26270 */
[----:B------:R-:W-:Y:S05]  /*81e0*/  @P0 BRA `(.L_x_5492) ;  /* 0x0000000000b80947 */ /* 0x000fea0003800000 */
[----:B------:R-:W0:Y:S01]  /*81f0*/  LDS.128 R4, [R30+0x20400] ;  /* 0x020400001e047984 */ /* 0x000e220000000c00 */
[----:B------:R-:W-:Y:S02]  /*8200*/  SHF.R.U32.HI R40, RZ, 0x10, R27 ;  /* 0x00000010ff287819 */ /* 0x000fe4000001161b */
[--C-:B------:R-:W-:Y:S02]  /*8210*/  SHF.R.U32.HI R37, RZ, 0x10, R29.reuse ;  /* 0x00000010ff257819 */ /* 0x100fe4000001161d */
[----:B------:R-:W-:Y:S02]  /*8220*/  SHF.R.U64 R36, R28, 0x10, R29 ;  /* 0x000000101c247819 */ /* 0x000fe4000000121d */
        /* <DEDUP_REMOVED lines=9> */
[C---:B0-----:R-:W-:Y:S01]  /*82c0*/  LOP3.LUT R27, R6.reuse, 0xffff0000, RZ, 0xc0, !PT ;  /* 0xffff0000061b7812 */ /* 0x041fe200078ec0ff */
[----:B------:R-:W-:Y:S01]  /*82d0*/  IMAD.U32 R26, R6, 0x10000, RZ ;  /* 0x00010000061a7824 */ /* 0x000fe200078e00ff */
[C---:B------:R-:W-:Y:S01]  /*82e0*/  LOP3.LUT R29, R7.reuse, 0xffff0000, RZ, 0xc0, !PT ;  /* 0xffff0000071d7812 */ /* 0x040fe200078ec0ff */
[----:B------:R-:W-:-:S02]  /*82f0*/  IMAD.U32 R28, R7, 0x10000, RZ ;  /* 0x00010000071c7824 */ /* 0x000fc400078e00ff */
[CC--:B------:R-:W-:Y:S01]  /*8300*/  FMUL.FTZ R43, R27.reuse, R41.reuse ;  /* 0x000000291b2b7220 */ /* 0x0c0fe20000410000 */
[----:B------:R-:W-:Y:S01]  /*8310*/  FMUL.FTZ R42, R27, R38 ;  /* 0x000000261b2a7220 */ /* 0x000fe20000410000 */
[----:B------:R-:W-:Y:S01]  /*8320*/  FMUL.FTZ R27, R29, R40 ;  /* 0x000000281d1b7220 */ /* 0x000fe20000410000 */
[----:B------:R-:W-:Y:S02]  /*8330*/  IMAD.U32 R6, R4, 0x10000, RZ ;  /* 0x0001000004067824 */ /* 0x000fe400078e00ff */
        /* <DEDUP_REMOVED lines=25> */
.L_x_5492:
[----:B------:R-:W-:Y:S05]  /*84d0*/  BSYNC B2 ;  /* 0x0000000000027941 */ /* 0x000fea0003800000 */
.L_x_5491:
[----:B------:R-:W-:Y:S05]  /*84e0*/  @P1 BRA `(.L_x_5490) ;  /* 0x0000000000b81947 */ /* 0x000fea0003800000 */
[----:B0-----:R-:W0:Y:S01]  /*84f0*/  LDS.128 R4, [R3] ;  /* 0x0000000003047984 */ /* 0x001e220000000c00 */
        /* <DEDUP_REMOVED lines=12> */
[C---:B0-----:R-:W-:Y:S01]  /*85c0*/  LOP3.LUT R21, R6.reuse, 0xffff0000, RZ, 0xc0, !PT ;  /* 0xffff000006157812 */ /* 0x041fe200078ec0ff */
        /* <DEDUP_REMOVED lines=32> */
.L_x_5490:
[----:B------:R-:W-:Y:S05]  /*87d0*/  BSYNC B1 ;  /* 0x0000000000017941 */ /* 0x000fea0003800000 */
.L_x_5489:
[----:B01----:R-:W-:-:S05]  /*87e0*/  VIADD R5, R19, 0x20 ;  /* 0x0000002013057836 */ /* 0x003fca0000000000 */
[----:B------:R-:W-:-:S13]  /*87f0*/  ISETP.GE.AND P0, PT, R5, R32, PT ;  /* 0x000000200500720c */ /* 0x000fda0003f06270 */
        /* <DEDUP_REMOVED lines=52> */
.L_x_5495:
[----:B------:R-:W-:Y:S05]  /*8b40*/  BSYNC B1 ;  /* 0x0000000000017941 */ /* 0x000fea0003800000 */
.L_x_5494:
[----:B------:R-:W-:Y:S05]  /*8b50*/  @P1 BRA `(.L_x_5493) ;  /* 0x0000001400f01947 */ /* 0x000fea0003800000 */
[----:B0-----:R-:W0:Y:S01]  /*8b60*/  LDS.128 R4, [R3+0x1000] ;  /* 0x0010000003047984 */ /* 0x001e220000000c00 */
[----:B------:R-:W-:Y:S02]  /*8b70*/  SHF.R.U64 R9, R12, 0x10, R13 ;  /* 0x000000100c097819 */ /* 0x000fe4000000120d */
[----:B------:R-:W-:Y:S02]  /*8b80*/  SHF.R.U64 R8, R10, 0x10, R11 ;  /* 0x000000100a087819 */ /* 0x000fe4000000120b */
[----:B------:R-:W-:Y:S02]  /*8b90*/  SHF.R.U32.HI R12, RZ, 0x10, R13 ;  /* 0x00000010ff0c7819 */ /* 0x000fe4000001160d */
[----:B------:R-:W-:Y:S02]  /*8ba0*/  SHF.R.U32.HI R10, RZ, 0x10, R11 ;  /* 0x00000010ff0a7819 */ /* 0x000fe4000001160b */
[----:B------:R-:W-:Y:S02]  /*8bb0*/  PRMT R35, R35, 0x5410, R12 ;  /* 0x0000541023237816 */ /* 0x000fe4000000000c */
        /* <DEDUP_REMOVED lines=13> */
[C---:B------:R-:W-:Y:S01]  /*8c90*/  FMUL.FTZ R9, R11.reuse, R31 ;  /* 0x0000001f0b097220 */ /* 0x040fe20000410000 */
[----:B------:R-:W-:Y:S02]  /*8ca0*/  IMAD.U32 R6, R4, 0x10000, RZ ;  /* 0x0001000004067824 */ /* 0x000fe400078e00ff */
[----:B------:R-:W-:Y:S01]  /*8cb0*/  FFMA.FTZ R21, R8, R13, R20 ;  /* 0x0000000d08157223 */ /* 0x000fe20000010014 */
[-C--:B------:R-:W-:Y:S01]  /*8cc0*/  FMUL.FTZ R13, R11, R35.reuse ;  /* 0x000000230b0d7220 */ /* 0x080fe20000410000 */
[----:B------:R-:W-:Y:S01]  /*8cd0*/  FFMA.FTZ R35, R10, R35, -R9 ;  /* 0x000000230a237223 */ /* 0x000fe20000010809 */
[----:B------:R-:W-:Y:S02]  /*8ce0*/  IMAD.U32 R7, R5, 0x10000, RZ ;  /* 0x0001000005077824 */ /* 0x000fe400078e00ff */
        /* <DEDUP_REMOVED lines=9> */
[----:B------:R-:W-:-:S02]  /*8d80*/  FMUL.FTZ R10, R4, R9 ;  /* 0x00000009040a7220 */ /* 0x000fc40000410000 */
[C---:B------:R-:W-:Y:S01]  /*8d90*/  FMUL.FTZ R12, R5.reuse, R8 ;  /* 0x00000008050c7220 */ /* 0x040fe20000410000 */
[C---:B------:R-:W-:Y:S01]  /*8da0*/  FFMA.FTZ R4, R6.reuse, R9, -R13 ;  /* 0x0000000906047223 */ /* 0x040fe2000001080d */
[-C--:B------:R-:W-:Y:S01]  /*8db0*/  FMUL.FTZ R15, R5, R34.reuse ;  /* 0x00000022050f7220 */ /* 0x080fe20000410000 */
[----:B------:R-:W-:Y:S01]  /*8dc0*/  FFMA.FTZ R11, R6, R11, R10 ;  /* 0x0000000b060b7223 */ /* 0x000fe2000001000a */
[----:B------:R-:W-:Y:S01]  /*8dd0*/  FFMA.FTZ R5, R7, R34, -R12 ;  /* 0x0000002207057223 */ /* 0x000fe2000001080c */
[----:B------:R-:W-:Y:S01]  /*8de0*/  F2FP.BF16.F32.PACK_AB R6, R21, R14 ;  /* 0x0000000e1506723e */ /* 0x000fe200000010ff */
[----:B------:R-:W-:Y:S01]  /*8df0*/  FFMA.FTZ R8, R7, R8, R15 ;  /* 0x0000000807087223 */ /* 0x000fe2000001000f */
[----:B------:R-:W-:Y:S02]  /*8e00*/  F2FP.BF16.F32.PACK_AB R7, R20, R35 ;  /* 0x000000231407723e */ /* 0x000fe400000010ff */
[----:B------:R-:W-:Y:S02]  /*8e10*/  F2FP.BF16.F32.PACK_AB R4, R11, R4 ;  /* 0x000000040b04723e */ /* 0x000fe400000010ff */
[----:B------:R-:W-:-:S05]  /*8e20*/  F2FP.BF16.F32.PACK_AB R5, R8, R5 ;  /* 0x000000050805723e */ /* 0x000fca00000010ff */
[----:B------:R3:W-:Y:S01]  /*8e30*/  STS.128 [R3+0x1000], R4 ;  /* 0x0010000403007388 */ /* 0x0007e20000000c00 */
[----:B------:R-:W-:Y:S05]  /*8e40*/  BRA `(.L_x_5493) ;  /* 0x0000001400347947 */ /* 0x000fea0003800000 */
.L_x_5480:
        /* <DEDUP_REMOVED lines=34> */
.L_x_5776:
        /* <DEDUP_REMOVED lines=15> */
.L_x_5498:
[----:B------:R-:W-:Y:S05]  /*9160*/  BSYNC B1 ;  /* 0x0000000000017941 */ /* 0x000fea0003800000 */
.L_x_5497:
[----:B-12--5:R-:W-:Y:S01]  /*9170*/  IMAD.MOV.U32 R4, RZ, RZ, R28 ;  /* 0x000000ffff047224 */ /* 0x026fe200078e001c */
[----:B------:R-:W-:Y:S01]  /*9180*/  UMOV UR4, 0xffffffff ;  /* 0xffffffff00047882 */ /* 0x000fe20000000000 */
[----:B------:R-:W-:Y:S02]  /*9190*/  IMAD.MOV.U32 R5, RZ, RZ, R29 ;  /* 0x000000ffff057224 */ /* 0x000fe400078e001d */
[----:B----4-:R-:W-:Y:S02]  /*91a0*/  IMAD.MOV.U32 R6, RZ, RZ, R30 ;  /* 0x000000ffff067224 */ /* 0x010fe400078e001e */
[----:B---3--:R-:W-:Y:S01]  /*91b0*/  IMAD.MOV.U32 R7, RZ, RZ, R31 ;  /* 0x000000ffff077224 */ /* 0x008fe200078e001f */
[----:B------:R-:W-:Y:S01]  /*91c0*/  PRMT R39, R4, 0x5410, R5 ;  /* 0x0000541004277816 */ /* 0x000fe20000000005 */
[----:B------:R-:W-:Y:S02]  /*91d0*/  IMAD.MOV.U32 R4, RZ, RZ, R24 ;  /* 0x000000ffff047224 */ /* 0x000fe400078e0018 */
[----:B------:R-:W-:Y:S01]  /*91e0*/  IMAD.MOV.U32 R5, RZ, RZ, R25 ;  /* 0x000000ffff057224 */ /* 0x000fe200078e0019 */
[----:B------:R-:W-:Y:S01]  /*91f0*/  PRMT R41, R7, 0x5410, R6 ;  /* 0x0000541007297816 */ /* 0x000fe20000000006 */
[----:B------:R-:W-:-:S02]  /*9200*/  IMAD.MOV.U32 R6, RZ, RZ, R26 ;  /* 0x000000ffff067224 */ /* 0x000fc400078e001a */
[----:B------:R-:W-:Y:S01]  /*9210*/  IMAD.MOV.U32 R7, RZ, RZ, R27 ;  /* 0x000000ffff077224 */ /* 0x000fe200078e001b */
[----:B------:R-:W-:Y:S02]  /*9220*/  PRMT R50, R50, 0x5410, R5 ;  /* 0x0000541032327816 */ /* 0x000fe40000000005 */
[----:B------:R-:W-:Y:S02]  /*9230*/  PRMT R47, R6, 0x5410, R4 ;  /* 0x00005410062f7816 */ /* 0x000fe40000000004 */
[----:B------:R-:W-:Y:S02]  /*9240*/  CS2R R4, SRZ ;  /* 0x0000000000047805 */ /* 0x000fe4000001ff00 */
        /* <DEDUP_REMOVED lines=8> */
.L_x_5782:
        /* <DEDUP_REMOVED lines=23> */
.L_x_5501:
[----:B------:R-:W-:Y:S05]  /*9440*/  BSYNC B1 ;  /* 0x0000000000017941 */ /* 0x000fea0003800000 */
.L_x_5500:
        /* <DEDUP_REMOVED lines=19> */
[----:B------:R-:W-:-:S02]  /*9580*/  PRMT R52, R12, 0x7610, R52 ;  /* 0x000076100c347816 */ /* 0x000fc40000000034 */
[----:B------:R-:W-:Y:S01]  /*9590*/  PRMT R53, R15, 0x7610, R53 ;  /* 0x000076100f357816 */ /* 0x000fe20000000035 */
[----:B--2---:R-:W-:Y:S06]  /*95a0*/  @!P1 BRA `(.L_x_5503) ;  /* 0x000001b000e89947 */ /* 0x004fec0003800000 */
.L_x_5783:
[----:B------:R-:W-:Y:S05]  /*95b0*/  BSYNC B1 ;  /* 0x0000000000017941 */ /* 0x000fea0003800000 */
.L_x_5502:
[----:B------:R-:W-:Y:S04]  /*95c0*/  BSSY B1, `(.L_x_5504) ;  /* 0x000006a000017945 */ /* 0x000fe80003800000 */
[----:B------:R-:W-:Y:S05]  /*95d0*/  @P2 BRA `(.L_x_5505) ;  /* 0x0000000400a02947 */ /* 0x000fea0003800000 */
[----:B------:R-:W-:Y:S01]  /*95e0*/  IMAD.SHL.U32 R12, R189, 0x40, RZ ;  /* 0x00000040bd0c7824 */ /* 0x000fe200078e00ff */
[----:B------:R-:W-:Y:S01]  /*95f0*/  SHF.R.U64 R45, R28, 0x10, R29 ;  /* 0x000000101c2d7819 */ /* 0x000fe2000000121d */
[----:B------:R-:W-:Y:S01]  /*9600*/  IMAD.IADD R14, R16, 0x1, R3 ;  /* 0x00000001100e7824 */ /* 0x000fe200078e0203 */
[----:B------:R-:W-:Y:S02]  /*9610*/  SHF.R.U64 R40, R24, 0x10, R25 ;  /* 0x0000001018287819 */ /* 0x000fe40000001219 */
[----:B------:R-:W-:Y:S02]  /*9620*/  LOP3.LUT R15, R12, 0x1c0, RZ, 0xc0, !PT ;  /* 0x000001c00c0f7812 */ /* 0x000fe400078ec0ff */
[----:B------:R-:W-:Y:S02]  /*9630*/  SHF.R.U64 R43, R26, 0x10, R27 ;  /* 0x000000101a2b7819 */ /* 0x000fe4000000121b */
[----:B0-----:R-:W-:Y:S02]  /*9640*/  SHF.R.U32.HI R33, RZ, 0x3, R15 ;  /* 0x00000003ff217819 */ /* 0x001fe4000001160f */
[----:B------:R-:W-:-:S02]  /*9650*/  LOP3.LUT R14, R15, 0x38, R14, 0xf8, !PT ;  /* 0x000000380f0e7812 */ /* 0x000fc400078ef80e */
[----:B------:R-:W-:Y:S02]  /*9660*/  LOP3.LUT R12, R15, 0x38, R16, 0xf8, !PT ;  /* 0x000000380f0c7812 */ /* 0x000fe400078ef810 */
[-C--:B------:R-:W-:Y:S02]  /*9670*/  LOP3.LUT R15, R14, R33.reuse, RZ, 0x3c, !PT ;  /* 0x000000210e0f7212 */ /* 0x080fe400078e3cff */
[----:B------:R-:W-:Y:S02]  /*9680*/  LOP3.LUT R13, R12, R33, RZ, 0x3c, !PT ;  /* 0x000000210c0d7212 */ /* 0x000fe400078e3cff */
[----:B------:R-:W-:Y:S01]  /*9690*/  PRMT R45, R39, 0x5410, R45 ;  /* 0x00005410272d7816 */ /* 0x000fe2000000002d */
[----:B------:R-:W-:Y:S01]  /*96a0*/  IMAD R33, R214, 0x200, R15 ;  /* 0x00000200d6217824 */ /* 0x000fe200078e020f */
[----:B------:R-:W-:Y:S01]  /*96b0*/  SHF.R.U64 R48, R30, 0x10, R31 ;  /* 0x000000101e307819 */ /* 0x000fe2000000121f */
[----:B------:R-:W-:Y:S01]  /*96c0*/  IMAD R13, R214, 0x200, R13 ;  /* 0x00000200d60d7824 */ /* 0x000fe200078e020d */
[----:B------:R-:W-:Y:S01]  /*96d0*/  SHF.R.U32.HI R49, RZ, 0x10, R31 ;  /* 0x00000010ff317819 */ /* 0x000fe2000001161f */
[----:B------:R-:W-:Y:S01]  /*96e0*/  IMAD R38, R33, 0x2, R2 ;  /* 0x0000000221267824 */ /* 0x000fe200078e0202 */
[----:B------:R-:W-:Y:S01]  /*96f0*/  PRMT R40, R47, 0x5432, R40 ;  /* 0x000054322f287816 */ /* 0x000fe20000000028 */
[----:B------:R-:W-:Y:S01]  /*9700*/  IMAD R37, R13, 0x2, R2 ;  /* 0x000000020d257824 */ /* 0x000fe200078e0202 */
[----:B------:R-:W-:-:S02]  /*9710*/  SHF.R.U32.HI R44, RZ, 0x10, R27 ;  /* 0x00000010ff2c7819 */ /* 0x000fc4000001161b */
[----:B------:R-:W0:Y:S01]  /*9720*/  LDS.128 R32, [R38+0x20400] ;  /* 0x0204000026207984 */ /* 0x000e220000000c00 */
[----:B------:R-:W-:Y:S02]  /*9730*/  SHF.R.U32.HI R46, RZ, 0x10, R29 ;  /* 0x00000010ff2e7819 */ /* 0x000fe4000001161d */
[----:B------:R-:W-:Y:S01]  /*9740*/  PRMT R43, R47, 0x5410, R43 ;  /* 0x000054102f2b7816 */ /* 0x000fe2000000002b */
[----:B------:R-:W1:Y:S01]  /*9750*/  LDS.128 R12, [R37+0x20400] ;  /* 0x02040000250c7984 */ /* 0x000e620000000c00 */
[----:B------:R-:W-:Y:S01]  /*9760*/  PRMT R48, R41, 0x5432, R48 ;  /* 0x0000543229307816 */ /* 0x000fe20000000030 */
[----:B------:R-:W-:Y:S01]  /*9770*/  IMAD.U32 R47, R45, 0x10000, RZ ;  /* 0x000100002d2f7824 */ /* 0x000fe200078e00ff */
[----:B------:R-:W-:Y:S01]  /*9780*/  PRMT R49, R41, 0x5410, R49 ;  /* 0x0000541029317816 */ /* 0x000fe20000000031 */
[----:B------:R-:W-:Y:S01]  /*9790*/  IMAD.U32 R41, R40, 0x10000, RZ ;  /* 0x0001000028297824 */ /* 0x000fe200078e00ff */
[----:B------:R-:W-:Y:S02]  /*97a0*/  SHF.R.U32.HI R42, RZ, 0x10, R25 ;  /* 0x00000010ff2a7819 */ /* 0x000fe40000011619 */
[----:B------:R-:W-:-:S02]  /*97b0*/  PRMT R44, R51, 0x5432, R44 ;  /* 0x00005432332c7816 */ /* 0x000fc4000000002c */
[----:B------:R-:W-:Y:S02]  /*97c0*/  PRMT R46, R39, 0x5432, R46 ;  /* 0x00005432272e7816 */ /* 0x000fe4000000002e */
[----:B------:R-:W-:Y:S02]  /*97d0*/  LOP3.LUT R45, R45, 0xffff0000, RZ, 0xc0, !PT ;  /* 0xffff00002d2d7812 */ /* 0x000fe400078ec0ff */
[----:B------:R-:W-:Y:S02]  /*97e0*/  PRMT R42, R50, 0x5432, R42 ;  /* 0x00005432322a7816 */ /* 0x000fe4000000002a */
[----:B------:R-:W-:Y:S01]  /*97f0*/  LOP3.LUT R40, R40, 0xffff0000, RZ, 0xc0, !PT ;  /* 0xffff000028287812 */ /* 0x000fe200078ec0ff */
        /* <DEDUP_REMOVED lines=12> */
[C---:B------:R-:W-:Y:S01]  /*98c0*/  FFMA.FTZ R51, R24.reuse, R41, -R51 ;  /* 0x0000002918337223 */ /* 0x040fe20000010833 */
[C---:B------:R-:W-:Y:S01]  /*98d0*/  FMUL.FTZ R41, R29.reuse, R45 ;  /* 0x0000002d1d297220 */ /* 0x040fe20000410000 */
[----:B------:R-:W-:Y:S01]  /*98e0*/  FFMA.FTZ R35, R24, R47, R35 ;  /* 0x0000002f18237223 */ /* 0x000fe20000010023 */
[----:B------:R-:W-:Y:S02]  /*98f0*/  IMAD.U32 R28, R46, 0x10000, RZ ;  /* 0x000100002e1c7824 */ /* 0x000fe400078e00ff */
[----:B------:R-:W-:Y:S01]  /*9900*/  FMUL.FTZ R29, R29, R40 ;  /* 0x000000281d1d7220 */ /* 0x000fe20000410000 */
[----:B------:R-:W-:-:S02]  /*9910*/  IMAD.U32 R24, R42, 0x10000, RZ ;  /* 0x000100002a187824 */ /* 0x000fc400078e00ff */
[----:B------:R-:W-:Y:S01]  /*9920*/  FFMA.FTZ R40, R12, R40, -R41 ;  /* 0x000000280c287223 */ /* 0x000fe20000010829 */
[----:B------:R-:W-:Y:S02]  /*9930*/  IMAD.U32 R25, R13, 0x10000, RZ ;  /* 0x000100000d197824 */ /* 0x000fe400078e00ff */
[----:B------:R-:W-:Y:S01]  /*9940*/  FMUL.FTZ R50, R30, R28 ;  /* 0x0000001c1e327220 */ /* 0x000fe20000410000 */
[----:B------:R-:W-:Y:S01]  /*9950*/  LOP3.LUT R46, R46, 0xffff0000, RZ, 0xc0, !PT ;  /* 0xffff00002e2e7812 */ /* 0x000fe200078ec0ff */
[-C--:B------:R-:W-:Y:S01]  /*9960*/  FMUL.FTZ R41, R30, R24.reuse ;  /* 0x000000181e297220 */ /* 0x080fe20000410000 */
[----:B------:R-:W-:Y:S01]  /*9970*/  LOP3.LUT R42, R42, 0xffff0000, RZ, 0xc0, !PT ;  /* 0xffff00002a2a7812 */ /* 0x000fe200078ec0ff */
[----:B------:R-:W-:Y:S01]  /*9980*/  FFMA.FTZ R50, R25, R24, -R50 ;  /* 0x0000001819327223 */ /* 0x000fe20000010832 */
[----:B------:R-:W-:Y:S01]  /*9990*/  LOP3.LUT R13, R13, 0xffff0000, RZ, 0xc0, !PT ;  /* 0xffff00000d0d7812 */ /* 0x000fe200078ec0ff */
[----:B------:R-:W-:Y:S01]  /*99a0*/  FFMA.FTZ R41, R25, R28, R41 ;  /* 0x0000001c19297223 */ /* 0x000fe20000010029 */
[----:B------:R-:W-:Y:S01]  /*99b0*/  FMUL.FTZ R24, R32, R46 ;  /* 0x0000002e20187220 */ /* 0x000fe20000410000 */
[----:B------:R-:W-:-:S02]  /*99c0*/  IMAD.U32 R25, R48, 0x10000, RZ ;  /* 0x0001000030197824 */ /* 0x000fc400078e00ff */
[----:B------:R-:W-:Y:S01]  /*99d0*/  FFMA.FTZ R30, R12, R45, R29 ;  /* 0x0000002d0c1e7223 */ /* 0x000fe2000001001d */
[-C--:B------:R-:W-:Y:S01]  /*99e0*/  FMUL.FTZ R32, R32, R42.reuse ;  /* 0x0000002a20207220 */ /* 0x080fe20000410000 */
[----:B------:R-:W-:Y:S02]  /*99f0*/  IMAD.U32 R26, R14, 0x10000, RZ ;  /* 0x000100000e1a7824 */ /* 0x000fe400078e00ff */
[----:B------:R-:W-:Y:S01]  /*9a00*/  FFMA.FTZ R29, R13, R42, -R24 ;  /* 0x0000002a0d1d7223 */ /* 0x000fe20000010818 */
[----:B------:R-:W-:Y:S02]  /*9a10*/  IMAD.U32 R12, R43, 0x10000, RZ ;  /* 0x000100002b0c7824 */ /* 0x000fe400078e00ff */
[----:B------:R-:W-:Y:S01]  /*9a20*/  FMUL.FTZ R45, R31, R25 ;  /* 0x000000191f2d7220 */ /* 0x000fe20000410000 */
[----:B------:R-:W-:Y:S02]  /*9a30*/  IMAD.U32 R28, R49, 0x10000, RZ ;  /* 0x00010000311c7824 */ /* 0x000fe400078e00ff */
[----:B------:R-:W-:Y:S01]  /*9a40*/  FFMA.FTZ R32, R13, R46, R32 ;  /* 0x0000002e0d207223 */ /* 0x000fe20000010020 */
[----:B------:R-:W-:-:S02]  /*9a50*/  IMAD.U32 R24, R44, 0x10000, RZ ;  /* 0x000100002c187824 */ /* 0x000fc400078e00ff */
[----:B------:R-:W-:Y:S01]  /*9a60*/  FMUL.FTZ R42, R31, R12 ;  /* 0x0000000c1f2a7220 */ /* 0x000fe20000410000 */
[----:B------:R-:W-:Y:S02]  /*9a70*/  IMAD.U32 R27, R15, 0x10000, RZ ;  /* 0x000100000f1b7824 */ /* 0x000fe400078e00ff */
[C---:B------:R-:W-:Y:S01]  /*9a80*/  FMUL.FTZ R46, R39.reuse, R28 ;  /* 0x0000001c272e7220 */ /* 0x040fe20000410000 */
[----:B------:R-:W-:Y:S01]  /*9a90*/  FFMA.FTZ R45, R26, R12, -R45 ;  /* 0x0000000c1a2d7223 */ /* 0x000fe2000001082d */
[-C--:B------:R-:W-:Y:S01]  /*9aa0*/  FMUL.FTZ R12, R39, R24.reuse ;  /* 0x00000018270c7220 */ /* 0x080fe20000410000 */
[----:B------:R-:W-:Y:S01]  /*9ab0*/  LOP3.LUT R48, R48, 0xffff0000, RZ, 0xc0, !PT ;  /* 0xffff000030307812 */ /* 0x000fe200078ec0ff */
[----:B------:R-:W-:Y:S01]  /*9ac0*/  FFMA.FTZ R46, R27, R24, -R46 ;  /* 0x000000181b2e7223 */ /* 0x000fe2000001082e */
[----:B------:R-:W-:Y:S01]  /*9ad0*/  LOP3.LUT R49, R49, 0xffff0000, RZ, 0xc0, !PT ;  /* 0xffff000031317812 */ /* 0x000fe200078ec0ff */
[----:B------:R-:W-:Y:S01]  /*9ae0*/  FFMA.FTZ R27, R27, R28, R12 ;  /* 0x0000001c1b1b7223 */ /* 0x000fe2000001000c */
[----:B------:R-:W-:Y:S01]  /*9af0*/  LOP3.LUT R43, R43, 0xffff0000, RZ, 0xc0, !PT ;  /* 0xffff00002b2b7812 */ /* 0x000fe200078ec0ff */
[C---:B------:R-:W-:Y:S01]  /*9b00*/  FMUL.FTZ R13, R33.reuse, R48 ;  /* 0x00000030210d7220 */ /* 0x040fe20000410000 */
[----:B------:R-:W-:Y:S01]  /*9b10*/  LOP3.LUT R44, R44, 0xffff0000, RZ, 0xc0, !PT ;  /* 0xffff00002c2c7812 */ /* 0x000fe200078ec0ff */
[----:B------:R-:W-:Y:S01]  /*9b20*/  FMUL.FTZ R12, R34, R49 ;  /* 0x00000031220c7220 */ /* 0x000fe20000410000 */
[----:B------:R-:W-:Y:S01]  /*9b30*/  LOP3.LUT R14, R14, 0xffff0000, RZ, 0xc0, !PT ;  /* 0xffff00000e0e7812 */ /* 0x000fe200078ec0ff */
[----:B------:R-:W-:Y:S01]  /*9b40*/  FMUL.FTZ R33, R33, R43 ;  /* 0x0000002b21217220 */ /* 0x000fe20000410000 */
[----:B------:R-:W-:Y:S01]  /*9b50*/  LOP3.LUT R15, R15, 0xffff0000, RZ, 0xc0, !PT ;  /* 0xffff00000f0f7812 */ /* 0x000fe200078ec0ff */
[----:B------:R-:W-:Y:S01]  /*9b60*/  FMUL.FTZ R34, R34, R44 ;  /* 0x0000002c22227220 */ /* 0x000fe20000410000 */
[----:B------:R-:W-:Y:S01]  /*9b70*/  FFMA.FTZ R26, R26, R25, R42 ;  /* 0x000000191a1a7223 */ /* 0x000fe2000001002a */
[C---:B------:R-:W-:Y:S01]  /*9b80*/  FFMA.FTZ R28, R14.reuse, R43, -R13 ;  /* 0x0000002b0e1c7223 */ /* 0x040fe2000001080d */
[----:B------:R-:W-:Y:S01]  /*9b90*/  FFMA.FTZ R33, R14, R48, R33 ;  /* 0x000000300e217223 */ /* 0x000fe20000010021 */
[C---:B------:R-:W-:Y:S01]  /*9ba0*/  FFMA.FTZ R31, R15.reuse, R44, -R12 ;  /* 0x0000002c0f1f7223 */ /* 0x040fe2000001080c */
        /* <DEDUP_REMOVED lines=11> */
.L_x_5505:
[----:B------:R-:W-:Y:S05]  /*9c60*/  BSYNC B1 ;  /* 0x0000000000017941 */ /* 0x000fea0003800000 */
.L_x_5504:
        /* <DEDUP_REMOVED lines=16> */
[----:B------:R-:W-:Y:S01]  /*9d70*/  SHF.R.U32.HI R34, RZ, 0x10, R5 ;  /* 0x00000010ff227819 */ /* 0x000fe20000011605 */
[----:B------:R-:W-:Y:S01]  /*9d80*/  IMAD.IADD R3, R12, 0x1, R3 ;  /* 0x000000010c037824 */ /* 0x000fe200078e0203 */
[----:B------:R-:W-:Y:S01]  /*9d90*/  PRMT R28, R55, 0x5432, R28 ;  /* 0x00005432371c7816 */ /* 0x000fe2000000001c */
[----:B0-----:R-:W-:Y:S01]  /*9da0*/  IMAD.U32 R33, R32, 0x10000, RZ ;  /* 0x0001000020217824 */ /* 0x001fe200078e00ff */
[--C-:B------:R-:W-:Y:S01]  /*9db0*/  SHF.R.U64 R30, R10, 0x10, R11.reuse ;  /* 0x000000100a1e7819 */ /* 0x100fe2000000120b */
[----:B------:R-:W-:Y:S01]  /*9dc0*/  IMAD R3, R3, 0x2, R2 ;  /* 0x0000000203037824 */ /* 0x000fe200078e0202 */
[----:B------:R-:W-:-:S02]  /*9dd0*/  SHF.R.U32.HI R31, RZ, 0x10, R11 ;  /* 0x00000010ff1f7819 */ /* 0x000fc4000001160b */
[----:B------:R-:W-:Y:S02]  /*9de0*/  SHF.R.U64 R35, R6, 0x10, R7 ;  /* 0x0000001006237819 */ /* 0x000fe40000001207 */
[----:B------:R-:W0:Y:S01]  /*9df0*/  LDS.128 R24, [R3+0x20400] ;  /* 0x0204000003187984 */ /* 0x000e220000000c00 */
[----:B------:R-:W-:Y:S02]  /*9e00*/  SHF.R.U32.HI R29, RZ, 0x10, R9 ;  /* 0x00000010ff1d7819 */ /* 0x000fe40000011609 */
[----:B------:R-:W-:Y:S02]  /*9e10*/  SHF.R.U32.HI R36, RZ, 0x10, R7 ;  /* 0x00000010ff247819 */ /* 0x000fe40000011607 */
[----:B------:R-:W-:Y:S02]  /*9e20*/  PRMT R34, R53, 0x5432, R34 ;  /* 0x0000543235227816 */ /* 0x000fe40000000022 */
[C---:B------:R-:W-:Y:S02]  /*9e30*/  PRMT R30, R21.reuse, 0x5432, R30 ;  /* 0x00005432151e7816 */ /* 0x040fe4000000001e */
[----:B------:R-:W-:-:S02]  /*9e40*/  PRMT R31, R21, 0x5410, R31 ;  /* 0x00005410151f7816 */ /* 0x000fc4000000001f */
[----:B------:R-:W-:Y:S02]  /*9e50*/  PRMT R29, R53, 0x5410, R29 ;  /* 0x00005410351d7816 */ /* 0x000fe4000000001d */
[----:B------:R-:W-:Y:S02]  /*9e60*/  PRMT R36, R54, 0x5432, R36 ;  /* 0x0000543236247816 */ /* 0x000fe40000000024 */
[----:B------:R-:W-:Y:S02]  /*9e70*/  LOP3.LUT R32, R32, 0xffff0000, RZ, 0xc0, !PT ;  /* 0xffff000020207812 */ /* 0x000fe400078ec0ff */
[----:B------:R-:W-:Y:S01]  /*9e80*/  PRMT R35, R52, 0x5410, R35 ;  /* 0x0000541034237816 */ /* 0x000fe20000000023 */
[----:B------:R-:W-:Y:S02]  /*9e90*/  IMAD.U32 R38, R36, 0x10000, RZ ;  /* 0x0001000024267824 */ /* 0x000fe400078e00ff */
[C---:B0-----:R-:W-:Y:S01]  /*9ea0*/  IMAD.U32 R10, R24.reuse, 0x10000, RZ ;  /* 0x00010000180a7824 */ /* 0x041fe200078e00ff */
[----:B------:R-:W-:Y:S01]  /*9eb0*/  LOP3.LUT R11, R24, 0xffff0000, RZ, 0xc0, !PT ;  /* 0xffff0000180b7812 */ /* 0x000fe200078ec0ff */
[----:B------:R-:W-:Y:S01]  /*9ec0*/  IMAD.U32 R21, R27, 0x10000, RZ ;  /* 0x000100001b157824 */ /* 0x000fe200078e00ff */
[----:B------:R-:W-:Y:S01]  /*9ed0*/  LOP3.LUT R24, R25, 0xffff0000, RZ, 0xc0, !PT ;  /* 0xffff000019187812 */ /* 0x000fe200078ec0ff */
[----:B------:R-:W-:Y:S01]  /*9ee0*/  FMUL.FTZ R37, R10, R33 ;  /* 0x000000210a257220 */ /* 0x000fe20000410000 */
[----:B------:R-:W-:Y:S01]  /*9ef0*/  LOP3.LUT R20, R26, 0xffff0000, RZ, 0xc0, !PT ;  /* 0xffff00001a147812 */ /* 0x000fe200078ec0ff */
[----:B--2---:R-:W0:Y:S02]  /*9f00*/  LDS.128 R12, [R40+0x20400] ;  /* 0x02040000280c7984 */ /* 0x004e240000000c00 */
[C---:B0-----:R-:W-:Y:S01]  /*9f10*/  IMAD.U32 R4, R12.reuse, 0x10000, RZ ;  /* 0x000100000c047824 */ /* 0x041fe200078e00ff */
[----:B------:R-:W-:Y:S01]  /*9f20*/  LOP3.LUT R5, R12, 0xffff0000, RZ, 0xc0, !PT ;  /* 0xffff00000c057812 */ /* 0x000fe200078ec0ff */
[C---:B------:R-:W-:Y:S01]  /*9f30*/  IMAD.U32 R6, R13.reuse, 0x10000, RZ ;  /* 0x000100000d067824 */ /* 0x040fe200078e00ff */
[----:B------:R-:W-:Y:S01]  /*9f40*/  LOP3.LUT R12, R13, 0xffff0000, RZ, 0xc0, !PT ;  /* 0xffff00000d0c7812 */ /* 0x000fe200078ec0ff */
[----:B------:R-:W-:Y:S01]  /*9f50*/  IMAD.U32 R13, R25, 0x10000, RZ ;  /* 0x00010000190d7824 */ /* 0x000fe200078e00ff */
[C---:B------:R-:W-:Y:S01]  /*9f60*/  LOP3.LUT R8, R14.reuse, 0xffff0000, RZ, 0xc0, !PT ;  /* 0xffff00000e087812 */ /* 0x040fe200078ec0ff */
[----:B------:R-:W-:Y:S01]  /*9f70*/  IMAD.U32 R7, R14, 0x10000, RZ ;  /* 0x000100000e077824 */ /* 0x000fe200078e00ff */
[C---:B------:R-:W-:Y:S01]  /*9f80*/  LOP3.LUT R14, R15.reuse, 0xffff0000, RZ, 0xc0, !PT ;  /* 0xffff00000f0e7812 */ /* 0x040fe200078ec0ff */
[C---:B------:R-:W-:Y:S01]  /*9f90*/  IMAD.U32 R25, R28.reuse, 0x10000, RZ ;  /* 0x000100001c197824 */ /* 0x040fe200078e00ff */
[----:B------:R-:W-:Y:S01]  /*9fa0*/  LOP3.LUT R28, R28, 0xffff0000, RZ, 0xc0, !PT ;  /* 0xffff00001c1c7812 */ /* 0x000fe200078ec0ff */
[----:B------:R-:W-:-:S02]  /*9fb0*/  IMAD.U32 R9, R15, 0x10000, RZ ;  /* 0x000100000f097824 */ /* 0x000fc400078e00ff */
[----:B------:R-:W-:Y:S01]  /*9fc0*/  IMAD.U32 R15, R26, 0x10000, RZ ;  /* 0x000100001a0f7824 */ /* 0x000fe200078e00ff */
[----:B------:R-:W-:Y:S01]  /*9fd0*/  LOP3.LUT R26, R27, 0xffff0000, RZ, 0xc0, !PT ;  /* 0xffff00001b1a7812 */ /* 0x000fe200078ec0ff */
[----:B------:R-:W-:Y:S02]  /*9fe0*/  IMAD.U32 R27, R34, 0x10000, RZ ;  /* 0x00010000221b7824 */ /* 0x000fe400078e00ff */
[-C--:B------:R-:W-:Y:S01]  /*9ff0*/  FMUL.FTZ R39, R10, R25.reuse ;  /* 0x000000190a277220 */ /* 0x080fe20000410000 */
[C---:B------:R-:W-:Y:S01]  /*a000*/  FFMA.FTZ R37, R4.reuse, R25, -R37 ;  /* 0x0000001904257223 */ /* 0x040fe20000010825 */
[----:B------:R-:W-:Y:S02]  /*a010*/  IMAD.U32 R10, R29, 0x10000, RZ ;  /* 0x000100001d0a7824 */ /* 0x000fe400078e00ff */
[----:B------:R-:W-:Y:S01]  /*a020*/  FMUL.FTZ R25, R13, R27 ;  /* 0x0000001b0d197220 */ /* 0x000fe20000410000 */
[----:B------:R-:W-:Y:S01]  /*a030*/  FFMA.FTZ R39, R4, R33, R39 ;  /* 0x0000002104277223 */ /* 0x000fe20000010027 */
[----:B------:R-:W-:-:S02]  /*a040*/  IMAD.U32 R4, R31, 0x10000, RZ ;  /* 0x000100001f047824 */ /* 0x000fc400078e00ff */
[-C--:B------:R-:W-:Y:S01]  /*a050*/  FMUL.FTZ R13, R13, R10.reuse ;  /* 0x0000000a0d0d7220 */ /* 0x080fe20000410000 */
[C---:B------:R-:W-:Y:S01]  /*a060*/  FFMA.FTZ R25, R6.reuse, R10, -R25 ;  /* 0x0000000a06197223 */ /* 0x040fe20000010819 */
[C---:B------:R-:W-:Y:S01]  /*a070*/  FMUL.FTZ R10, R21.reuse, R38 ;  /* 0x00000026150a7220 */ /* 0x040fe20000410000 */
[-C--:B------:R-:W-:Y:S01]  /*a080*/  FMUL.FTZ R33, R21, R4.reuse ;  /* 0x0000000415217220 */ /* 0x080fe20000410000 */
[----:B------:R-:W-:Y:S01]  /*a090*/  LOP3.LUT R29, R29, 0xffff0000, RZ, 0xc0, !PT ;  /* 0xffff00001d1d7812 */ /* 0x000fe200078ec0ff */
[----:B------:R-:W-:Y:S01]  /*a0a0*/  FFMA.FTZ R13, R6, R27, R13 ;  /* 0x0000001b060d7223 */ /* 0x000fe2000001000d */
[C---:B------:R-:W-:Y:S01]  /*a0b0*/  FFMA.FTZ R21, R9.reuse, R4, -R10 ;  /* 0x0000000409157223 */ /* 0x040fe2000001080a */
[----:B------:R-:W-:Y:S01]  /*a0c0*/  FFMA.FTZ R33, R9, R38, R33 ;  /* 0x0000002609217223 */ /* 0x000fe20000010021 */
[----:B------:R-:W-:Y:S01]  /*a0d0*/  LOP3.LUT R9, R34, 0xffff0000, RZ, 0xc0, !PT ;  /* 0xffff000022097812 */ /* 0x000fe200078ec0ff */
[C---:B------:R-:W-:Y:S01]  /*a0e0*/  FMUL.FTZ R4, R11.reuse, R32 ;  /* 0x000000200b047220 */ /* 0x040fe20000410000 */
[----:B------:R-:W-:Y:S01]  /*a0f0*/  FMUL.FTZ R10, R11, R28 ;  /* 0x0000001c0b0a7220 */ /* 0x000fe20000410000 */
[----:B------:R-:W-:Y:S01]  /*a100*/  FMUL.FTZ R34, R24, R29 ;  /* 0x0000001d18227220 */ /* 0x000fe20000410000 */
[----:B------:R-:W-:-:S02]  /*a110*/  IMAD.U32 R6, R35, 0x10000, RZ ;  /* 0x0001000023067824 */ /* 0x000fc400078e00ff */
[C---:B------:R-:W-:Y:S01]  /*a120*/  FFMA.FTZ R28, R5.reuse, R28, -R4 ;  /* 0x0000001c051c7223 */ /* 0x040fe20000010804 */
[-C--:B------:R-:W-:Y:S01]  /*a130*/  FMUL.FTZ R11, R24, R9.reuse ;  /* 0x00000009180b7220 */ /* 0x080fe20000410000 */
[----:B------:R-:W-:Y:S02]  /*a140*/  IMAD.U32 R4, R30, 0x10000, RZ ;  /* 0x000100001e047824 */ /* 0x000fe400078e00ff */
[----:B------:R-:W-:Y:S01]  /*a150*/  FFMA.FTZ R10, R5, R32, R10 ;  /* 0x00000020050a7223 */ /* 0x000fe2000001000a */
[C---:B------:R-:W-:Y:S01]  /*a160*/  FFMA.FTZ R34, R12.reuse, R9, R34 ;  /* 0x000000090c227223 */ /* 0x040fe20000010022 */
[----:B------:R-:W-:Y:S01]  /*a170*/  FFMA.FTZ R24, R12, R29, -R11 ;  /* 0x0000001d0c187223 */ /* 0x000fe2000001080b */
[C---:B------:R-:W-:Y:S01]  /*a180*/  FMUL.FTZ R32, R15.reuse, R6 ;  /* 0x000000060f207220 */ /* 0x040fe20000410000 */
[-C--:B------:R-:W-:Y:S01]  /*a190*/  FMUL.FTZ R12, R15, R4.reuse ;  /* 0x000000040f0c7220 */ /* 0x080fe20000410000 */
[----:B------:R-:W-:Y:S02]  /*a1a0*/  LOP3.LUT R35, R35, 0xffff0000, RZ, 0xc0, !PT ;  /* 0xffff000023237812 */ /* 0x000fe400078ec0ff */
[----:B------:R-:W-:Y:S01]  /*a1b0*/  LOP3.LUT R5, R30, 0xffff0000, RZ, 0xc0, !PT ;  /* 0xffff00001e057812 */ /* 0x000fe200078ec0ff */
[C---:B------:R-:W-:Y:S01]  /*a1c0*/  FFMA.FTZ R32, R7.reuse, R4, -R32 ;  /* 0x0000000407207223 */ /* 0x040fe20000010820 */
[----:B------:R-:W-:Y:S01]  /*a1d0*/  LOP3.LUT R9, R36, 0xffff0000, RZ, 0xc0, !PT ;  /* 0xffff000024097812 */ /* 0x000fe200078ec0ff */
[----:B------:R-:W-:Y:S01]  /*a1e0*/  FFMA.FTZ R12, R7, R6, R12 ;  /* 0x00000006070c7223 */ /* 0x000fe2000001000c */
[----:B------:R-:W-:Y:S01]  /*a1f0*/  LOP3.LUT R31, R31, 0xffff0000, RZ, 0xc0, !PT ;  /* 0xffff00001f1f7812 */ /* 0x000fe200078ec0ff */
[C---:B------:R-:W-:Y:S01]  /*a200*/  FMUL.FTZ R7, R20.reuse, R35 ;  /* 0x0000002314077220 */ /* 0x040fe20000410000 */
[----:B------:R-:W-:Y:S01]  /*a210*/  FMUL.FTZ R20, R20, R5 ;  /* 0x0000000514147220 */ /* 0x000fe20000410000 */
[----:B------:R-:W-:Y:S01]  /*a220*/  FMUL.FTZ R11, R26, R9 ;  /* 0x000000091a0b7220 */ /* 0x000fe20000410000 */
[----:B------:R-:W-:Y:S01]  /*a230*/  F2FP.BF16.F32.PACK_AB R4, R28, R37 ;  /* 0x000000251c04723e */ /* 0x000fe200000010ff */
        /* <DEDUP_REMOVED lines=14> */
.L_x_5493:
[----:B------:R-:W-:Y:S05]  /*a320*/  BSYNC B0 ;  /* 0x0000000000007941 */ /* 0x000fea0003800000 */
.L_x_5479:
        /* <DEDUP_REMOVED lines=8> */
.L_x_5476:
[----:B0123--:R-:W-:-:S05]  /*a3b0*/  IMAD.U32 R3, RZ, RZ, UR37 ;  /* 0x00000025ff037e24 */ /* 0x00ffca000f8e00ff */
[----:B------:R-:W-:-:S13]  /*a3c0*/  ISETP.NE.AND P0, PT, R3, 0x3, PT ;  /* 0x000000030300780c */ /* 0x000fda0003f05270 */
[----:B------:R-:W-:Y:S05]  /*a3d0*/  @!P0 BRA `(.L_x_5506) ;  /* 0x0000000000048947 */ /* 0x000fea0003800000 */
[----:B------:R-:W-:Y:S01]  /*a3e0*/  BPT.TRAP 0x1 ;  /* 0x000000040000795c */ /* 0x000fe20000300000 */
.L_x_5506:
[----:B------:R-:W-:Y:S01]  /*a3f0*/  IMAD R169, R18, 0x8, R2 ;  /* 0x0000000812a97824 */ /* 0x000fe200078e0202 */
[----:B------:R-:W-:-:S04]  /*a400*/  SHF.L.U32 R20, R22, 0x1f, RZ ;  /* 0x0000001f16147819 */ /* 0x000fc800000006ff */
[----:B------:R0:W1:Y:S01]  /*a410*/  SYNCS.PHASECHK.TRANS64.TRYWAIT P1, [R169+URZ+0x38830], R20 ;  /* 0x03883014a90075a7 */ /* 0x000062000802017f */
[----:B------:R-:W-:Y:S05]  /*a420*/  @!P0 BRA `(.L_x_5507) ;  /* 0x0000000000048947 */ /* 0x000fea0003800000 */
[----:B------:R-:W-:Y:S01]  /*a430*/  BPT.TRAP 0x1 ;  /* 0x000000040000795c */ /* 0x000fe20000300000 */
.L_x_5507:
        /* <DEDUP_REMOVED lines=10> */
.L_x_5508:
[----:B------:R-:W-:Y:S01]  /*a4e0*/  LOP3.LUT R6, R4, 0x10000, RZ, 0xfc, !PT ;  /* 0x0001000004067812 */ /* 0x000fe200078efcff */
        /* <DEDUP_REMOVED lines=11> */
[----:B------:R-:W-:Y:S01]  /*a5a0*/  SHF.L.U32 R3, R0, 0x1f, RZ ;  /* 0x0000001f00037819 */ /* 0x000fe200000006ff */
[----:B------:R-:W-:Y:S01]  /*a5b0*/  IMAD.MOV.U32 R13, RZ, RZ, 0x40000040 ;  /* 0x40000040ff0d7424 */ /* 0x000fe200078e00ff */
[----:B------:R-:W-:Y:S01]  /*a5c0*/  BSSY B0, `(.L_x_5510) ;  /* 0x0000023000007945 */ /* 0x000fe20003800000 */
[----:B------:R-:W-:-:S02]  /*a5d0*/  IMAD.MOV.U32 R9, RZ, RZ, 0x40000040 ;  /* 0x40000040ff097424 */ /* 0x000fc400078e00ff */
[----:B------:R-:W-:Y:S02]  /*a5e0*/  VIADD R10, R6, 0x4 ;  /* 0x00000004060a7836 */ /* 0x000fe40000000000 */
[----:B------:R-:W-:Y:S02]  /*a5f0*/  IMAD.MOV.U32 R11, RZ, RZ, 0x40000040 ;  /* 0x40000040ff0b7424 */ /* 0x000fe400078e00ff */
[----:B------:R-:W-:Y:S02]  /*a600*/  IMAD.MOV.U32 R5, RZ, RZ, 0x40000040 ;  /* 0x40000040ff057424 */ /* 0x000fe400078e00ff */
[----:B------:R-:W-:Y:S01]  /*a610*/  HGMMA.64x64x16.F32.BF16 R24, gdesc[UR4], RZ, !UPT, gsb0 ;  /* 0x00e00000041879f0 */ /* 0x000fe2000c0018ff */
[----:B------:R-:W-:Y:S02]  /*a620*/  R2UR UR4, R12 ;  /* 0x000000000c0472ca */ /* 0x000fe400000e0000 */
[----:B------:R-:W-:Y:S02]  /*a630*/  R2UR UR5, R13 ;  /* 0x000000000d0572ca */ /* 0x000fe400000e0000 */
[----:B------:R-:W-:Y:S01]  /*a640*/  R2UR UR6, R8 ;  /* 0x00000000080672ca */ /* 0x000fe200000e0000 */
[----:B------:R-:W-:Y:S01]  /*a650*/  VIADD R8, R4, 0x4 ;  /* 0x0000000404087836 */ /* 0x000fe20000000000 */
[----:B------:R-:W-:Y:S01]  /*a660*/  R2UR UR7, R9 ;  /* 0x00000000090772ca */ /* 0x000fe200000e0000 */
[----:B------:R-:W-:-:S02]  /*a670*/  IMAD.MOV.U32 R9, RZ, RZ, 0x40000040 ;  /* 0x40000040ff097424 */ /* 0x000fc400078e00ff */
        /* <DEDUP_REMOVED lines=21> */
[----:B------:R-:W2:Y:S02]  /*a7d0*/  SYNCS.PHASECHK.TRANS64.TRYWAIT P1, [R2+URZ+0x38810], R3 ;  /* 0x03881003020075a7 */ /* 0x000ea4000802017f */
[----:B--2---:R-:W-:Y:S05]  /*a7e0*/  @!P1 BRA `(.L_x_5511) ;  /* 0x000001a000809947 */ /* 0x004fea0003800000 */
.L_x_5784:
[----:B------:R-:W-:Y:S05]  /*a7f0*/  BSYNC B0 ;  /* 0x0000000000007941 */ /* 0x000fea0003800000 */
.L_x_5510:
[----:B------:R-:W-:Y:S05]  /*a800*/  @!P0 BRA `(.L_x_5512) ;  /* 0x0000000000048947 */ /* 0x000fea0003800000 */
[----:B------:R-:W-:Y:S01]  /*a810*/  BPT.TRAP 0x1 ;  /* 0x000000040000795c */ /* 0x000fe20000300000 */
.L_x_5512:
[----:B------:R3:W4:Y:S01]  /*a820*/  SYNCS.PHASECHK.TRANS64.TRYWAIT P2, [R169+URZ+0x38850], R20 ;  /* 0x03885014a90075a7 */ /* 0x000722000804017f */
[----:B------:R-:W-:Y:S05]  /*a830*/  @!P0 BRA `(.L_x_5513) ;  /* 0x0000000000048947 */ /* 0x000fea0003800000 */
[----:B------:R-:W-:Y:S01]  /*a840*/  BPT.TRAP 0x1 ;  /* 0x000000040000795c */ /* 0x000fe20000300000 */
.L_x_5513:
[----:B--2---:R-:W2:Y:S01]  /*a850*/  S2R R3, SR_TID.X ;  /* 0x0000000000037919 */ /* 0x004ea20000002100 */
[----:B------:R-:W-:Y:S01]  /*a860*/  VIADD R0, R2, 0x400 ;  /* 0x0000040002007836 */ /* 0x000fe20000000000 */
[----:B------:R-:W-:Y:S04]  /*a870*/  BSSY B0, `(.L_x_5514) ;  /* 0x0000008000007945 */ /* 0x000fe80003800000 */
[----:B------:R-:W-:-:S04]  /*a880*/  SHF.R.U32.HI R0, RZ, 0x4, R0 ;  /* 0x00000004ff007819 */ /* 0x000fc80000011600 */
[----:B------:R-:W-:Y:S02]  /*a890*/  LOP3.LUT R0, R0, 0x3fff, RZ, 0xc0, !PT ;  /* 0x00003fff00007812 */ /* 0x000fe400078ec0ff */
[----:B--2---:R-:W-:-:S04]  /*a8a0*/  LOP3.LUT R3, R3, 0x7f, RZ, 0xc0, !PT ;  /* 0x0000007f03037812 */ /* 0x004fc800078ec0ff */
[----:B------:R-:W-:Y:S01]  /*a8b0*/  ISETP.NE.AND P1, PT, R3, RZ, PT ;  /* 0x000000ff0300720c */ /* 0x000fe20003f25270 */
[----:B----4-:R-:W-:-:S12]  /*a8c0*/  @P2 BRA `(.L_x_5515) ;  /* 0x0000000000082947 */ /* 0x010fd80003800000 */
[----:B------:R-:W2:Y:S02]  /*a8d0*/  SYNCS.PHASECHK.TRANS64.TRYWAIT P2, [R169+URZ+0x38850], R20 ;  /* 0x03885014a90075a7 */ /* 0x000ea4000804017f */
[----:B--2---:R-:W-:Y:S05]  /*a8e0*/  @!P2 BRA `(.L_x_5516) ;  /* 0x000001a00054a947 */ /* 0x004fea0003800000 */
.L_x_5515:
[----:B------:R-:W-:Y:S05]  /*a8f0*/  BSYNC B0 ;  /* 0x0000000000007941 */ /* 0x000fea0003800000 */
.L_x_5514:
[----:B------:R-:W-:Y:S05]  /*a900*/  WARPSYNC.ALL ;  /* 0x0000000000007948 */ /* 0x000fea0003800000 */
[----:B------:R-:W-:Y:S01]  /*a910*/  LOP3.LUT R15, R0, 0x10000, RZ, 0xfc, !PT ;  /* 0x00010000000f7812 */ /* 0x000fe200078efcff */
[----:B------:R-:W-:Y:S01]  /*a920*/  VIADD R0, R2, 0x26400 ;  /* 0x0002640002007836 */ /* 0x000fe20000000000 */
[----:B------:R-:W-:-:S03]  /*a930*/  WARPGROUP.ARRIVE ;  /* 0x00000000000079c5 */ /* 0x000fc60000000000 */
[----:B0123--:R-:W-:-:S03]  /*a940*/  IMAD R20, R18, 0x1000, R15 ;  /* 0x0000100012147824 */ /* 0x00ffc600078e020f */
[----:B------:R-:W0:Y:S01]  /*a950*/  S2R R3, SR_TID.X ;  /* 0x0000000000037919 */ /* 0x000e220000002100 */
        /* <DEDUP_REMOVED lines=14> */
[C---:B------:R-:W-:Y:S01]  /*aa40*/  VIADD R58, R4.reuse, 0x2 ;  /* 0x00000002043a7836 */ /* 0x040fe20000000000 */
[----:B------:R-:W-:Y:S01]  /*aa50*/  ULDC UR39, c[0x0][0xa80] ;  /* 0x0002a00000277ab9 */ /* 0x000fe20000000800 */
[----:B------:R-:W-:Y:S01]  /*aa60*/  VIADD R60, R4, 0x800 ;  /* 0x00000800043c7836 */ /* 0x000fe20000000000 */
[----:B------:R-:W-:Y:S01]  /*aa70*/  ULDC UR40, c[0x0][0xa80] ;  /* 0x0002a00000287ab9 */ /* 0x000fe20000000800 */
[----:B------:R-:W-:Y:S01]  /*aa80*/  IMAD.MOV.U32 R172, RZ, RZ, R194 ;  /* 0x000000ffffac7224 */ /* 0x000fe200078e00c2 */
[----:B------:R-:W-:Y:S01]  /*aa90*/  BSSY B0, `(.L_x_5517) ;  /* 0x000061e000007945 */ /* 0x000fe20003800000 */
[----:B------:R-:W-:-:S02]  /*aaa0*/  IMAD R170, R18, 0x1000, R190 ;  /* 0x0000100012aa7824 */ /* 0x000fc400078e02be */
[----:B------:R-:W-:-:S04]  /*aab0*/  IMAD.MOV.U32 R171, RZ, RZ, 0x40000040 ;  /* 0x40000040ffab7424 */ /* 0x000fc800078e00ff */
        /* <DEDUP_REMOVED lines=10> */
[----:B------:R-:W0:Y:S02]  /*ab60*/  SHFL.IDX PT, R0, R3, RZ, 0x1f ;  /* 0x00001fff03007589 */ /* 0x000e2400000e0000 */
[----:B0-----:R-:W-:-:S04]  /*ab70*/  ISETP.GT.AND P2, PT, R0, 0x7f, PT ;  /* 0x0000007f0000780c */ /* 0x001fc80003f44270 */
        /* <DEDUP_REMOVED lines=341> */
[----:B------:R-:W-:Y:S02]  /*c0d0*/  R2UR UR6, R56 ;  /* 0x00000000380672ca */ /* 0x000fe400000e0000 */
[----:B------:R-:W-:Y:S01]  /*c0e0*/  R2UR UR7, R57 ;  /* 0x00000000390772ca */ /* 0x000fe200000e0000 */
[----:B------:R-:W-:Y:S01]  /*c0f0*/  IMAD.MOV.U32 R57, RZ, RZ, 0x40000040 ;  /* 0x40000040ff397424 */ /* 0x000fe200078e00ff */
[----:B------:R-:W-:Y:S01]  /*c100*/  R2UR UR4, R58 ;  /* 0x000000003a0472ca */ /* 0x000fe200000e0000 */
[----:B------:R-:W-:Y:S01]  /*c110*/  IMAD.MOV.U32 R58, RZ, RZ, 0x40 ;  /* 0x00000040ff3a7424 */ /* 0x000fe200078e00ff */
[----:B------:R-:W-:Y:S02]  /*c120*/  R2UR UR5, R59 ;  /* 0x000000003b0572ca */ /* 0x000fe400000e0000 */
[----:B------:R-:W0:Y:S02]  /*c130*/  LDC R59, c[0x0][0x448] ;  /* 0x00011200ff3b7b82 */ /* 0x000e240000000800 */
[----:B------:R-:W-:-:S04]  /*c140*/  SEL R0, R58, 0x3e, P2 ;  /* 0x0000003e3a007807 */ /* 0x000fc80001000000 */
[----:B------:R-:W-:Y:S01]  /*c150*/  LOP3.LUT R21, R0, 0x6, RZ, 0xc0, !PT ;  /* 0x0000000600157812 */ /* 0x000fe200078ec0ff */
[----:B------:R-:W-:-:S03]  /*c160*/  IMAD.IADD R0, R216, 0x1, R194 ;  /* 0x00000001d8007824 */ /* 0x000fc600078e02c2 */
[CC--:B------:R-:W-:Y:S02]  /*c170*/  IADD3 R56, R21.reuse, R3.reuse, R4 ;  /* 0x0000000315387210 */ /* 0x0c0fe40007ffe004 */
[----:B------:R-:W-:Y:S01]  /*c180*/  IADD3 R20, R21, R3, R20 ;  /* 0x0000000315147210 */ /* 0x000fe20007ffe014 */
[----:B------:R-:W-:Y:S01]  /*c190*/  IMAD.MOV.U32 R21, RZ, RZ, 0x40000040 ;  /* 0x40000040ff157424 */ /* 0x000fe200078e00ff */
[----:B0-----:R-:W-:-:S13]  /*c1a0*/  ISETP.NE.AND P2, PT, R59, 0x1, PT ;  /* 0x000000013b00780c */ /* 0x001fda0003f45270 */
[----:B------:R-:W0:Y:S02]  /*c1b0*/  @P2 LDC R3, c[0x0][0x44c] ;  /* 0x00011300ff032b82 */ /* 0x000e240000000800 */
[----:B0-----:R-:W-:Y:S01]  /*c1c0*/  @P2 IMAD.HI.U32 R3, R0, R3, RZ ;  /* 0x0000000300032227 */ /* 0x001fe200078e00ff */
[----:B------:R-:W-:Y:S02]  /*c1d0*/  WARPGROUP.DEPBAR.LE gsb0, 0x0 ;  /* 0x00008000000079c5 */ /* 0x000fe40000010000 */
[----:B------:R-:W-:-:S06]  /*c1e0*/  WARPGROUP.ARRIVE ;  /* 0x00000000000079c5 */ /* 0x000fcc0000000000 */
[----:B------:R-:W-:Y:S01]  /*c1f0*/  HGMMA.64x64x16.F32.BF16 R24, gdesc[UR4], R24, gsb0 ;  /* 0x00e00000041879f0 */ /* 0x000fe20008001818 */
[----:B------:R-:W-:Y:S02]  /*c200*/  R2UR UR4, R56 ;  /* 0x00000000380472ca */ /* 0x000fe400000e0000 */
[----:B------:R-:W-:Y:S02]  /*c210*/  R2UR UR5, R57 ;  /* 0x00000000390572ca */ /* 0x000fe400000e0000 */
[----:B------:R-:W-:Y:S02]  /*c220*/  R2UR UR6, R20 ;  /* 0x00000000140672ca */ /* 0x000fe400000e0000 */
[----:B------:R-:W-:Y:S01]  /*c230*/  R2UR UR7, R21 ;  /* 0x00000000150772ca */ /* 0x000fe200000e0000 */
[----:B------:R-:W0:Y:S02]  /*c240*/  @P2 LDC R20, c[0x0][0x450] ;  /* 0x00011400ff142b82 */ /* 0x000e240000000800 */
[----:B0-----:R-:W-:Y:S01]  /*c250*/  @P2 SHF.R.U32.HI R0, RZ, R20, R3 ;  /* 0x00000014ff002219 */ /* 0x001fe20000011603 */
[----:B------:R-:W-:-:S02]  /*c260*/  IMAD R20, R201, -0x40, R58 ;  /* 0xffffffc0c9147824 */ /* 0x000fc400078e023a */
        /* <DEDUP_REMOVED lines=9> */
[----:B------:R-:W-:Y:S01]  /*c300*/  ISETP.GT.AND P5, PT, R21, 0x8, PT ;  /* 0x000000081500780c */ /* 0x000fe20003fa4270 */
[----:B------:R-:W-:Y:S02]  /*c310*/  WARPGROUP.DEPBAR.LE gsb0, 0x0 ;  /* 0x00008000000079c5 */ /* 0x000fe40000010000 */
[----:B------:R-:W-:-:S06]  /*c320*/  WARPGROUP.ARRIVE ;  /* 0x00000000000079c5 */ /* 0x000fcc0000000000 */
[----:B------:R-:W-:Y:S01]  /*c330*/  HGMMA.64x64x16.F32.BF16 R24, gdesc[UR4], R24, gsb0 ;  /* 0x00e00000041879f0 */ /* 0x000fe20008001818 */
[----:B------:R-:W-:Y:S01]  /*c340*/  ULDC UR4, c[0x0][0xa80] ;  /* 0x0002a00000047ab9 */ /* 0x000fe20000000800 */
[----:B------:R-:W-:Y:S02]  /*c350*/  R2UR UR6, R170 ;  /* 0x00000000aa0672ca */ /* 0x000fe400000e0000 */
[----:B------:R-:W-:Y:S01]  /*c360*/  R2UR UR7, R171 ;  /* 0x00000000ab0772ca */ /* 0x000fe200000e0000 */
[----:B------:R-:W-:Y:S01]  /*c370*/  IMAD.MOV.U32 R171, RZ, RZ, 0x40000040 ;  /* 0x40000040ffab7424 */ /* 0x000fe200078e00ff */
[----:B------:R-:W-:Y:S02]  /*c380*/  WARPGROUP.DEPBAR.LE gsb0, 0x0 ;  /* 0x00008000000079c5 */ /* 0x000fe40000010000 */
[----:B------:R-:W-:Y:S02]  /*c390*/  FSEL R64, R24, -INF , P3 ;  /* 0xff80000018407808 */ /* 0x000fe40001800000 */
[----:B------:R-:W-:-:S02]  /*c3a0*/  FSEL R25, R25, -INF , P4 ;  /* 0xff80000019197808 */ /* 0x000fc40002000000 */
[C---:B------:R-:W-:Y:S02]  /*c3b0*/  ISETP.GT.AND P3, PT, R21.reuse, 0x9, PT ;  /* 0x000000091500780c */ /* 0x040fe40003f64270 */
[----:B------:R-:W-:Y:S02]  /*c3c0*/  FSEL R66, R28, -INF , P5 ;  /* 0xff8000001c427808 */ /* 0x000fe40002800000 */
[----:B------:R-:W-:Y:S02]  /*c3d0*/  FMNMX.FTZ R57, R64, R25, !PT ;  /* 0x0000001940397209 */ /* 0x000fe40007810000 */
[----:B------:R-:W-:Y:S02]  /*c3e0*/  ISETP.GT.AND P4, PT, R21, 0x10, PT ;  /* 0x000000101500780c */ /* 0x000fe40003f84270 */
[----:B------:R-:W-:Y:S02]  /*c3f0*/  FSEL R68, R29, -INF , P3 ;  /* 0xff8000001d447808 */ /* 0x000fe40001800000 */
[----:B------:R-:W-:-:S02]  /*c400*/  FMNMX.FTZ R57, R66, R57, !PT ;  /* 0x0000003942397209 */ /* 0x000fc40007810000 */
        /* <DEDUP_REMOVED lines=35> */
[----:B-1----:R-:W-:-:S02]  /*c640*/  VIADDMNMX R21, R0, R62, R3, PT ;  /* 0x0000003e00157246 */ /* 0x002fc40003800103 */
[----:B------:R-:W-:Y:S02]  /*c650*/  FMNMX.FTZ R57, R60, R57, !PT ;  /* 0x000000393c397209 */ /* 0x000fe40007810000 */
[C---:B------:R-:W-:Y:S02]  /*c660*/  ISETP.GT.AND P3, PT, R21.reuse, RZ, PT ;  /* 0x000000ff1500720c */ /* 0x040fe40003f64270 */
[C---:B------:R-:W-:Y:S01]  /*c670*/  ISETP.GT.AND P4, PT, R21.reuse, 0x1, PT ;  /* 0x000000011500780c */ /* 0x040fe20003f84270 */
[----:B------:R-:W0:Y:S01]  /*c680*/  SHFL.BFLY PT, R70, R57, 0x2, 0x1f ;  /* 0x0c401f0039467f89 */ /* 0x000e2200000e0000 */
[----:B------:R-:W-:Y:S02]  /*c690*/  ISETP.GT.AND P5, PT, R21, 0x8, PT ;  /* 0x000000081500780c */ /* 0x000fe40003fa4270 */
[----:B------:R-:W-:Y:S02]  /*c6a0*/  FSEL R41, R27, -INF , P4 ;  /* 0xff8000001b297808 */ /* 0x000fe40002000000 */
[----:B------:R-:W-:-:S02]  /*c6b0*/  FSEL R72, R30, -INF , P5 ;  /* 0xff8000001e487808 */ /* 0x000fc40002800000 */
[C---:B------:R-:W-:Y:S02]  /*c6c0*/  ISETP.GT.AND P4, PT, R21.reuse, 0x10, PT ;  /* 0x000000101500780c */ /* 0x040fe40003f84270 */
[C---:B------:R-:W-:Y:S02]  /*c6d0*/  ISETP.GT.AND P5, PT, R21.reuse, 0x21, PT ;  /* 0x000000211500780c */ /* 0x040fe40003fa4270 */
[----:B------:R-:W-:Y:S02]  /*c6e0*/  FSEL R34, R34, -INF , P4 ;  /* 0xff80000022227808 */ /* 0x000fe40002000000 */
[----:B------:R-:W-:-:S04]  /*c6f0*/  ISETP.GT.AND P4, PT, R21, 0x18, PT ;  /* 0x000000181500780c */ /* 0x000fc80003f84270 */
[----:B------:R-:W-:Y:S02]  /*c700*/  FSEL R74, R38, -INF , P4 ;  /* 0xff800000264a7808 */ /* 0x000fe40002000000 */
[----:B------:R-:W-:Y:S02]  /*c710*/  ISETP.GT.AND P4, PT, R21, 0x20, PT ;  /* 0x000000201500780c */ /* 0x000fe40003f84270 */
[----:B------:R-:W-:Y:S02]  /*c720*/  FSEL R38, R43, -INF , P5 ;  /* 0xff8000002b267808 */ /* 0x000fe40002800000 */
[----:B------:R-:W1:Y:S01]  /*c730*/  @P2 LDC R43, c[0x0][0x44c] ;  /* 0x00011300ff2b2b82 */ /* 0x000e620000000800 */
[----:B0-----:R-:W-:Y:S02]  /*c740*/  FMNMX.FTZ R29, R57, R70, !PT ;  /* 0x00000046391d7209 */ /* 0x001fe40007810000 */
[----:B------:R-:W-:Y:S02]  /*c750*/  FSEL R70, R26, -INF , P3 ;  /* 0xff8000001a467808 */ /* 0x000fe40001800000 */
        /* <DEDUP_REMOVED lines=12> */
[----:B------:R-:W-:Y:S01]  /*c820*/  FMNMX.FTZ R27, R74, R3, !PT ;  /* 0x000000034a1b7209 */ /* 0x000fe20007810000 */
[----:B------:R-:W-:Y:S01]  /*c830*/  IMAD.U32 R3, RZ, RZ, UR4 ;  /* 0x00000004ff037e24 */ /* 0x000fe2000f8e00ff */
[----:B------:R-:W-:Y:S02]  /*c840*/  ISETP.GT.AND P3, PT, R21, 0x29, PT ;  /* 0x000000291500780c */ /* 0x000fe40003f64270 */
[----:B0-----:R-:W-:-:S02]  /*c850*/  FMNMX.FTZ R0, R29, R62, !PT ;  /* 0x0000003e1d007209 */ /* 0x001fc40007810000 */
[----:B------:R-:W-:Y:S02]  /*c860*/  FSEL R62, R42, -INF , P4 ;  /* 0xff8000002a3e7808 */ /* 0x000fe40002000000 */
[----:B------:R-:W-:Y:S01]  /*c870*/  FMNMX.FTZ R27, R76, R27, !PT ;  /* 0x0000001b4c1b7209 */ /* 0x000fe20007810000 */
[----:B------:R-:W-:Y:S01]  /*c880*/  FMUL.FTZ R29, R0, R3 ;  /* 0x00000003001d7220 */ /* 0x000fe20000410000 */
[----:B------:R-:W-:Y:S02]  /*c890*/  ISETP.GT.AND P4, PT, R21, 0x28, PT ;  /* 0x000000281500780c */ /* 0x000fe40003f84270 */
[----:B------:R-:W-:Y:S02]  /*c8a0*/  FMNMX.FTZ R27, R62, R27, !PT ;  /* 0x0000001b3e1b7209 */ /* 0x000fe40007810000 */
[----:B------:R-:W-:Y:S02]  /*c8b0*/  FSEL R46, R46, -INF , P4 ;  /* 0xff8000002e2e7808 */ /* 0x000fe40002000000 */
[----:B------:R-:W-:-:S02]  /*c8c0*/  FMNMX.FTZ R27, R38, R27, !PT ;  /* 0x0000001b261b7209 */ /* 0x000fc40007810000 */
[----:B------:R-:W-:Y:S02]  /*c8d0*/  FSETP.NEU.FTZ.AND P5, PT, R0, -INF , PT ;  /* 0xff8000000000780b */ /* 0x000fe40003fbd000 */
[----:B------:R-:W-:Y:S02]  /*c8e0*/  ISETP.GT.AND P4, PT, R21, 0x30, PT ;  /* 0x000000301500780c */ /* 0x000fe40003f84270 */
[----:B------:R-:W-:Y:S02]  /*c8f0*/  FSEL R42, R47, -INF , P3 ;  /* 0xff8000002f2a7808 */ /* 0x000fe40001800000 */
[----:B------:R-:W-:Y:S01]  /*c900*/  FMNMX.FTZ R27, R46, R27, !PT ;  /* 0x0000001b2e1b7209 */ /* 0x000fe20007810000 */
[----:B------:R-:W0:Y:S01]  /*c910*/  @P2 LDC R47, c[0x0][0x450] ;  /* 0x00011400ff2f2b82 */ /* 0x000e220000000800 */
[----:B------:R-:W-:Y:S02]  /*c920*/  FSEL R39, R29, RZ, P5 ;  /* 0x000000ff1d277208 */ /* 0x000fe40002800000 */
[----:B------:R-:W-:-:S02]  /*c930*/  ISETP.GT.AND P3, PT, R21, 0x31, PT ;  /* 0x000000311500780c */ /* 0x000fc40003f64270 */
[----:B------:R-:W-:Y:S01]  /*c940*/  FSEL R50, R50, -INF , P4 ;  /* 0xff80000032327808 */ /* 0x000fe20002000000 */
[--C-:B-----5:R-:W-:Y:S01]  /*c950*/  FFMA.FTZ R152, R64, R3, -R39.reuse ;  /* 0x0000000340987223 */ /* 0x120fe20000010827 */
[----:B------:R-:W-:Y:S01]  /*c960*/  FMNMX.FTZ R27, R42, R27, !PT ;  /* 0x0000001b2a1b7209 */ /* 0x000fe20007810000 */
[-CC-:B------:R-:W-:Y:S01]  /*c970*/  FFMA.FTZ R154, R66, R3.reuse, -R39.reuse ;  /* 0x00000003429a7223 */ /* 0x180fe20000010827 */
[----:B------:R-:W-:Y:S01]  /*c980*/  ISETP.GT.AND P4, PT, R21, 0x38, PT ;  /* 0x000000381500780c */ /* 0x000fe20003f84270 */
[-CC-:B------:R-:W-:Y:S01]  /*c990*/  FFMA.FTZ R31, R20, R3.reuse, -R39.reuse ;  /* 0x00000003141f7223 */ /* 0x180fe20000010827 */
[----:B------:R-:W-:Y:S01]  /*c9a0*/  FSEL R64, R51, -INF , P3 ;  /* 0xff80000033407808 */ /* 0x000fe20001800000 */
[--C-:B------:R-:W-:Y:S01]  /*c9b0*/  FFMA.FTZ R25, R25, R3, -R39.reuse ;  /* 0x0000000319197223 */ /* 0x100fe20000010827 */
[----:B------:R-:W-:Y:S01]  /*c9c0*/  FMNMX.FTZ R27, R50, R27, !PT ;  /* 0x0000001b321b7209 */ /* 0x000fe20007810000 */
[----:B------:R-:W-:Y:S01]  /*c9d0*/  MUFU.EX2 R152, R152 ;  /* 0x0000009800987308 */ /* 0x000fe20000000800 */
[----:B------:R-:W-:Y:S01]  /*c9e0*/  ISETP.GT.AND P3, PT, R21, 0x39, PT ;  /* 0x000000391500780c */ /* 0x000fe20003f64270 */
[-CC-:B------:R-:W-:Y:S01]  /*c9f0*/  FFMA.FTZ R156, R32, R3.reuse, -R39.reuse ;  /* 0x00000003209c7223 */ /* 0x180fe20000010827 */
[----:B------:R-:W-:Y:S01]  /*ca00*/  FSEL R54, R54, -INF , P4 ;  /* 0xff80000036367808 */ /* 0x000fe20002000000 */
[--C-:B------:R-:W-:Y:S01]  /*ca10*/  FFMA.FTZ R33, R24, R3, -R39.reuse ;  /* 0x0000000318217223 */ /* 0x100fe20000010827 */
[----:B------:R-:W-:Y:S01]  /*ca20*/  FMNMX.FTZ R27, R64, R27, !PT ;  /* 0x0000001b401b7209 */ /* 0x000fe20007810000 */
[----:B-1----:R-:W-:Y:S01]  /*ca30*/  @P2 IMAD.HI.U32 R24, R194, R43, RZ ;  /* 0x0000002bc2182227 */ /* 0x002fe200078e00ff */
[----:B------:R-:W-:Y:S01]  /*ca40*/  FSEL R78, R55, -INF , P3 ;  /* 0xff800000374e7808 */ /* 0x000fe20001800000 */
[----:B------:R-:W1:Y:S01]  /*ca50*/  MUFU.EX2 R25, R25 ;  /* 0x0000001900197308 */ /* 0x000e620000000800 */
[----:B------:R-:W-:Y:S01]  /*ca60*/  FMNMX.FTZ R27, R54, R27, !PT ;  /* 0x0000001b361b7209 */ /* 0x000fe20007810000 */
[--C-:B------:R-:W-:Y:S01]  /*ca70*/  FFMA.FTZ R158, R36, R3, -R39.reuse ;  /* 0x00000003249e7223 */ /* 0x100fe20000010827 */
[----:B0-----:R-:W-:Y:S01]  /*ca80*/  @P2 SHF.R.U32.HI R172, RZ, R47, R24 ;  /* 0x0000002fffac2219 */ /* 0x001fe20000011618 */
[--C-:B------:R-:W-:Y:S01]  /*ca90*/  FFMA.FTZ R29, R28, R3, -R39.reuse ;  /* 0x000000031c1d7223 */ /* 0x100fe20000010827 */
[----:B------:R-:W-:Y:S01]  /*caa0*/  FMNMX.FTZ R21, R78, R27, !PT ;  /* 0x0000001b4e157209 */ /* 0x000fe20007810000 */
[-CC-:B------:R-:W-:Y:S01]  /*cab0*/  FFMA.FTZ R27, R68, R3.reuse, -R39.reuse ;  /* 0x00000003441b7223 */ /* 0x180fe20000010827 */
[-CC-:B------:R-:W-:Y:S01]  /*cac0*/  FFMA.FTZ R160, R40, R3.reuse, -R39.reuse ;  /* 0x0000000328a07223 */ /* 0x180fe20000010827 */
[----:B------:R-:W0:Y:S01]  /*cad0*/  MUFU.EX2 R154, R154 ;  /* 0x0000009a009a7308 */ /* 0x000e220000000800 */
[-CC-:B------:R-:W-:Y:S01]  /*cae0*/  FFMA.FTZ R162, R44, R3.reuse, -R39.reuse ;  /* 0x000000032ca27223 */ /* 0x180fe20000010827 */
[----:B------:R-:W2:Y:S01]  /*caf0*/  SHFL.BFLY PT, R66, R21, 0x2, 0x1f ;  /* 0x0c401f0015427f89 */ /* 0x000ea200000e0000 */
[-CC-:B------:R-:W-:Y:S01]  /*cb00*/  FFMA.FTZ R35, R56, R3.reuse, -R39.reuse ;  /* 0x0000000338237223 */ /* 0x180fe20000010827 */
[-CC-:B------:R-:W-:Y:S01]  /*cb10*/  FFMA.FTZ R164, R48, R3.reuse, -R39.reuse ;  /* 0x0000000330a47223 */ /* 0x180fe20000010827 */
[-CC-:B------:R-:W-:Y:S01]  /*cb20*/  FFMA.FTZ R37, R58, R3.reuse, -R39.reuse ;  /* 0x000000033a257223 */ /* 0x180fe20000010827 */
[-CC-:B------:R-:W-:Y:S01]  /*cb30*/  FFMA.FTZ R166, R52, R3.reuse, -R39.reuse ;  /* 0x0000000334a67223 */ /* 0x180fe20000010827 */
[----:B------:R-:W-:Y:S01]  /*cb40*/  FFMA.FTZ R39, R60, R3, -R39 ;  /* 0x000000033c277223 */ /* 0x000fe20000010827 */
[----:B------:R-:W3:Y:S01]  /*cb50*/  MUFU.EX2 R27, R27 ;  /* 0x0000001b001b7308 */ /* 0x000ee20000000800 */
[----:B-1----:R-:W-:Y:S01]  /*cb60*/  FADD.FTZ R43, R152, R25 ;  /* 0x00000019982b7221 */ /* 0x002fe20000010000 */
[----:B------:R-:W-:-:S06]  /*cb70*/  F2FP.BF16.F32.PACK_AB R152, R25, R152 ;  /* 0x000000981998723e */ /* 0x000fcc00000010ff */
[----:B------:R-:W-:Y:S08]  /*cb80*/  MUFU.EX2 R156, R156 ;  /* 0x0000009c009c7308 */ /* 0x000ff00000000800 */
[----:B------:R-:W-:Y:S01]  /*cb90*/  MUFU.EX2 R31, R31 ;  /* 0x0000001f001f7308 */ /* 0x000fe20000000800 */
[----:B--2---:R-:W-:-:S05]  /*cba0*/  FMNMX.FTZ R66, R21, R66, !PT ;  /* 0x0000004215427209 */ /* 0x004fca0007810000 */
[----:B------:R-:W1:Y:S02]  /*cbb0*/  SHFL.BFLY PT, R21, R66, 0x1, 0x1f ;  /* 0x0c201f0042157f89 */ /* 0x000e6400000e0000 */
[----:B------:R-:W-:Y:S08]  /*cbc0*/  MUFU.EX2 R158, R158 ;  /* 0x0000009e009e7308 */ /* 0x000ff00000000800 */
[----:B------:R-:W-:Y:S08]  /*cbd0*/  MUFU.EX2 R29, R29 ;  /* 0x0000001d001d7308 */ /* 0x000ff00000000800 */
[----:B------:R-:W-:Y:S01]  /*cbe0*/  MUFU.EX2 R160, R160 ;  /* 0x000000a000a07308 */ /* 0x000fe20000000800 */
[----:B-1----:R-:W-:-:S07]  /*cbf0*/  FMNMX.FTZ R168, R66, R21, !PT ;  /* 0x0000001542a87209 */ /* 0x002fce0007810000 */
[----:B------:R-:W-:Y:S01]  /*cc00*/  MUFU.EX2 R33, R33 ;  /* 0x0000002100217308 */ /* 0x000fe20000000800 */
[C---:B------:R-:W-:Y:S01]  /*cc10*/  FSETP.NEU.FTZ.AND P3, PT, R168.reuse, -INF , PT ;  /* 0xff800000a800780b */ /* 0x040fe20003f7d000 */
[----:B------:R-:W-:-:S06]  /*cc20*/  FMUL.FTZ R20, R168, R3 ;  /* 0x00000003a8147220 */ /* 0x000fcc0000410000 */
[----:B------:R-:W-:Y:S01]  /*cc30*/  MUFU.EX2 R162, R162 ;  /* 0x000000a200a27308 */ /* 0x000fe20000000800 */
[----:B------:R-:W-:Y:S01]  /*cc40*/  FSEL R21, R20, RZ, P3 ;  /* 0x000000ff14157208 */ /* 0x000fe20001800000 */
[C---:B------:R-:W-:Y:S02]  /*cc50*/  @!P1 VIADD R20, R169.reuse, 0x38840 ;  /* 0x00038840a9149836 */ /* 0x040fe40000000000 */
[----:B------:R-:W-:Y:S02]  /*cc60*/  @!P1 VIADD R169, R169, 0x38860 ;  /* 0x00038860a9a99836 */ /* 0x000fe40000000000 */
        /* <DEDUP_REMOVED lines=8> */
[----:B------:R-:W-:Y:S01]  /*ccf0*/  @!P1 PRMT R20, RZ, 0x654, R20 ;  /* 0x00000654ff149816 */ /* 0x000fe20000000014 */
[-CC-:B------:R-:W-:Y:S01]  /*cd00*/  FFMA.FTZ R76, R76, R3.reuse, -R21.reuse ;  /* 0x000000034c4c7223 */ /* 0x180fe20000010815 */
[-CC-:B------:R-:W-:Y:S01]  /*cd10*/  FFMA.FTZ R62, R62, R3.reuse, -R21.reuse ;  /* 0x000000033e3e7223 */ /* 0x180fe20000010815 */
[-CC-:B------:R-:W-:Y:S01]  /*cd20*/  FFMA.FTZ R38, R38, R3.reuse, -R21.reuse ;  /* 0x0000000326267223 */ /* 0x180fe20000010815 */
[----:B------:R0:W-:Y:S01]  /*cd30*/  @!P1 SYNCS.ARRIVE.TRANS64.RED.A1T0 RZ, [R20+URZ], RZ ;  /* 0x000000ff14ff99a7 */ /* 0x0001e2000810043f */
[-CC-:B------:R-:W-:Y:S01]  /*cd40*/  FFMA.FTZ R46, R46, R3.reuse, -R21.reuse ;  /* 0x000000032e2e7223 */ /* 0x180fe20000010815 */
[----:B------:R-:W1:Y:S01]  /*cd50*/  MUFU.EX2 R41, R41 ;  /* 0x0000002900297308 */ /* 0x000e620000000800 */
[-CC-:B------:R-:W-:Y:S01]  /*cd60*/  FFMA.FTZ R42, R42, R3.reuse, -R21.reuse ;  /* 0x000000032a2a7223 */ /* 0x180fe20000010815 */
[-CC-:B------:R-:W-:Y:S01]  /*cd70*/  FFMA.FTZ R50, R50, R3.reuse, -R21.reuse ;  /* 0x0000000332327223 */ /* 0x180fe20000010815 */
[-CC-:B------:R-:W-:Y:S01]  /*cd80*/  FFMA.FTZ R64, R64, R3.reuse, -R21.reuse ;  /* 0x0000000340407223 */ /* 0x180fe20000010815 */
[-CC-:B------:R-:W-:Y:S01]  /*cd90*/  FFMA.FTZ R54, R54, R3.reuse, -R21.reuse ;  /* 0x0000000336367223 */ /* 0x180fe20000010815 */
[----:B------:R-:W-:Y:S01]  /*cda0*/  FFMA.FTZ R78, R78, R3, -R21 ;  /* 0x000000034e4e7223 */ /* 0x000fe20000010815 */
[----:B0-----:R-:W-:Y:S01]  /*cdb0*/  FADD.FTZ R20, R154, R43 ;  /* 0x0000002b9a147221 */ /* 0x001fe20000010000 */
[C---:B---3--:R-:W-:Y:S01]  /*cdc0*/  F2FP.BF16.F32.PACK_AB R154, R27.reuse, R154 ;  /* 0x0000009a1b9a723e */ /* 0x048fe200000010ff */
[----:B------:R-:W0:Y:S01]  /*cdd0*/  MUFU.EX2 R72, R72 ;  /* 0x0000004800487308 */ /* 0x000e220000000800 */
[----:B------:R-:W-:Y:S01]  /*cde0*/  @!P1 PRMT R169, RZ, 0x654, R169 ;  /* 0x00000654ffa99816 */ /* 0x000fe200000000a9 */
[----:B------:R-:W-:Y:S01]  /*cdf0*/  FADD.FTZ R21, R27, R20 ;  /* 0x000000141b157221 */ /* 0x000fe20000010000 */
[----:B------:R-:W-:-:S05]  /*ce00*/  VIADD R20, R170, 0x80 ;  /* 0x00000080aa147836 */ /* 0x000fca0000000000 */
[----:B------:R-:W2:Y:S01]  /*ce10*/  MUFU.EX2 R155, R26 ;  /* 0x0000001a009b7308 */ /* 0x000ea20000000800 */
[----:B-1----:R-:W-:Y:S01]  /*ce20*/  FADD.FTZ R45, R70, R41 ;  /* 0x00000029462d7221 */ /* 0x002fe20000010000 */
[----:B------:R-:W-:Y:S02]  /*ce30*/  R2UR UR10, R20 ;  /* 0x00000000140a72ca */ /* 0x000fe400000e0000 */
[----:B------:R-:W-:-:S04]  /*ce40*/  F2FP.BF16.F32.PACK_AB R153, R41, R70 ;  /* 0x000000462999723e */ /* 0x000fc800000010ff */
[----:B------:R-:W1:Y:S01]  /*ce50*/  MUFU.EX2 R34, R34 ;  /* 0x0000002200227308 */ /* 0x000e620000000800 */
[----:B0-----:R-:W-:-:S07]  /*ce60*/  FADD.FTZ R24, R72, R45 ;  /* 0x0000002d48187221 */ /* 0x001fce0000010000 */
[----:B------:R-:W0:Y:S01]  /*ce70*/  MUFU.EX2 R157, R30 ;  /* 0x0000001e009d7308 */ /* 0x000e220000000800 */
[C---:B--2---:R-:W-:Y:S01]  /*ce80*/  FADD.FTZ R43, R155.reuse, R24 ;  /* 0x000000189b2b7221 */ /* 0x044fe20000010000 */
[----:B------:R-:W-:Y:S01]  /*ce90*/  FADD.FTZ R24, R156, R21 ;  /* 0x000000159c187221 */ /* 0x000fe20000010000 */
[----:B------:R-:W-:Y:S01]  /*cea0*/  IMAD.MOV.U32 R21, RZ, RZ, 0x40000040 ;  /* 0x40000040ff157424 */ /* 0x000fe200078e00ff */
[----:B------:R-:W-:Y:S01]  /*ceb0*/  F2FP.BF16.F32.PACK_AB R155, R155, R72 ;  /* 0x000000489b9b723e */ /* 0x000fe200000010ff */
[----:B------:R-:W-:Y:S01]  /*cec0*/  BAR.SYNC.DEFER_BLOCKING 0xf, 0x100 ;  /* 0x03c4000000007b1d */ /* 0x000fe20000010000 */
[----:B------:R-:W-:Y:S02]  /*ced0*/  F2FP.BF16.F32.PACK_AB R156, R31, R156 ;  /* 0x0000009c1f9c723e */ /* 0x000fe400000010ff */
[----:B------:R-:W-:Y:S01]  /*cee0*/  R2UR UR11, R21 ;  /* 0x00000000150b72ca */ /* 0x000fe200000e0000 */
[----:B-1----:R-:W-:Y:S01]  /*cef0*/  FADD.FTZ R26, R34, R43 ;  /* 0x0000002b221a7221 */ /* 0x002fe20000010000 */
[----:B------:R-:W-:Y:S01]  /*cf00*/  FADD.FTZ R43, R31, R24 ;  /* 0x000000181f2b7221 */ /* 0x000fe20000010000 */
[----:B------:R-:W1:Y:S03]  /*cf10*/  MUFU.EX2 R74, R74 ;  /* 0x0000004a004a7308 */ /* 0x000e660000000800 */
[----:B------:R-:W-:Y:S01]  /*cf20*/  FADD.FTZ R24, R158, R43 ;  /* 0x0000002b9e187221 */ /* 0x000fe20000010000 */
[----:B------:R-:W-:Y:S01]  /*cf30*/  F2FP.BF16.F32.PACK_AB R158, R29, R158 ;  /* 0x0000009e1d9e723e */ /* 0x000fe200000010ff */
[----:B0-----:R-:W-:-:S02]  /*cf40*/  FADD.FTZ R45, R157, R26 ;  /* 0x0000001a9d2d7221 */ /* 0x001fc40000010000 */
[----:B------:R-:W-:Y:S01]  /*cf50*/  FADD.FTZ R21, R29, R24 ;  /* 0x000000181d157221 */ /* 0x000fe20000010000 */
[----:B------:R-:W0:Y:S01]  /*cf60*/  MUFU.EX2 R159, R76 ;  /* 0x0000004c009f7308 */ /* 0x000e220000000800 */
[----:B------:R-:W-:-:S07]  /*cf70*/  F2FP.BF16.F32.PACK_AB R157, R157, R34 ;  /* 0x000000229d9d723e */ /* 0x000fce00000010ff */
[----:B------:R-:W2:Y:S01]  /*cf80*/  MUFU.EX2 R62, R62 ;  /* 0x0000003e003e7308 */ /* 0x000ea20000000800 */
[----:B-1----:R-:W-:Y:S01]  /*cf90*/  FADD.FTZ R20, R74, R45 ;  /* 0x0000002d4a147221 */ /* 0x002fe20000010000 */
[----:B------:R1:W-:Y:S06]  /*cfa0*/  STSM.16.M88.4 [R195+0x36400], R152 ;  /* 0x03640098c3007844 */ /* 0x0003ec0000000200 */
[----:B------:R-:W3:Y:S01]  /*cfb0*/  MUFU.EX2 R161, R38 ;  /* 0x0000002600a17308 */ /* 0x000ee20000000800 */
[C---:B0-----:R-:W-:Y:S01]  /*cfc0*/  FADD.FTZ R25, R159.reuse, R20 ;  /* 0x000000149f197221 */ /* 0x041fe20000010000 */
[----:B------:R-:W-:Y:S01]  /*cfd0*/  FADD.FTZ R20, R160, R21 ;  /* 0x00000015a0147221 */ /* 0x000fe20000010000 */
[----:B------:R-:W-:-:S02]  /*cfe0*/  F2FP.BF16.F32.PACK_AB R159, R159, R74 ;  /* 0x0000004a9f9f723e */ /* 0x000fc400000010ff */
[C---:B------:R-:W-:Y:S01]  /*cff0*/  F2FP.BF16.F32.PACK_AB R160, R33.reuse, R160 ;  /* 0x000000a021a0723e */ /* 0x040fe200000010ff */
[----:B------:R-:W-:Y:S02]  /*d000*/  FADD.FTZ R21, R33, R20 ;  /* 0x0000001421157221 */ /* 0x000fe40000010000 */
[----:B------:R-:W0:Y:S01]  /*d010*/  MUFU.EX2 R46, R46 ;  /* 0x0000002e002e7308 */ /* 0x000e220000000800 */
[----:B--2---:R-:W-:Y:S01]  /*d020*/  FADD.FTZ R24, R62, R25 ;  /* 0x000000193e187221 */ /* 0x004fe20000010000 */
[----:B------:R-:W-:Y:S01]  /*d030*/  FADD.FTZ R20, R162, R21 ;  /* 0x00000015a2147221 */ /* 0x000fe20000010000 */
[----:B------:R2:W-:Y:S05]  /*d040*/  STSM.16.M88.4 [R203], R156 ;  /* 0x0000009ccb007844 */ /* 0x0005ea0000000200 */
[----:B------:R-:W4:Y:S01]  /*d050*/  MUFU.EX2 R163, R42 ;  /* 0x0000002a00a37308 */ /* 0x000f220000000800 */
[C---:B---3--:R-:W-:Y:S01]  /*d060*/  FADD.FTZ R25, R161.reuse, R24 ;  /* 0x00000018a1197221 */ /* 0x048fe20000010000 */
[----:B------:R-:W-:-:S06]  /*d070*/  F2FP.BF16.F32.PACK_AB R161, R161, R62 ;  /* 0x0000003ea1a1723e */ /* 0x000fcc00000010ff */
[----:B------:R-:W3:Y:S01]  /*d080*/  MUFU.EX2 R35, R35 ;  /* 0x0000002300237308 */ /* 0x000ee20000000800 */
[----:B0-----:R-:W-:-:S07]  /*d090*/  FADD.FTZ R24, R46, R25 ;  /* 0x000000192e187221 */ /* 0x001fce0000010000 */
[----:B------:R-:W0:Y:S01]  /*d0a0*/  MUFU.EX2 R50, R50 ;  /* 0x0000003200327308 */ /* 0x000e220000000800 */
[C---:B----4-:R-:W-:Y:S01]  /*d0b0*/  FADD.FTZ R25, R163.reuse, R24 ;  /* 0x00000018a3197221 */ /* 0x050fe20000010000 */
[----:B------:R-:W-:-:S06]  /*d0c0*/  F2FP.BF16.F32.PACK_AB R163, R163, R46 ;  /* 0x0000002ea3a3723e */ /* 0x000fcc00000010ff */
[----:B------:R-:W4:Y:S01]  /*d0d0*/  MUFU.EX2 R164, R164 ;  /* 0x000000a400a47308 */ /* 0x000f220000000800 */
[C---:B---3--:R-:W-:Y:S01]  /*d0e0*/  FADD.FTZ R21, R35.reuse, R20 ;  /* 0x0000001423157221 */ /* 0x048fe20000010000 */
[----:B------:R-:W-:-:S05]  /*d0f0*/  F2FP.BF16.F32.PACK_AB R162, R35, R162 ;  /* 0x000000a223a2723e */ /* 0x000fca00000010ff */
[----:B------:R2:W-:Y:S01]  /*d100*/  STSM.16.M88.4 [R212], R160 ;  /* 0x000000a0d4007844 */ /* 0x0005e20000000200 */
[----:B------:R-:W3:Y:S01]  /*d110*/  MUFU.EX2 R165, R64 ;  /* 0x0000004000a57308 */ /* 0x000ee20000000800 */
[----:B0-----:R-:W-:-:S07]  /*d120*/  FADD.FTZ R24, R50, R25 ;  /* 0x0000001932187221 */ /* 0x001fce0000010000 */
[----:B------:R-:W0:Y:S01]  /*d130*/  MUFU.EX2 R37, R37 ;  /* 0x0000002500257308 */ /* 0x000e220000000800 */
[----:B----4-:R-:W-:-:S07]  /*d140*/  FADD.FTZ R20, R164, R21 ;  /* 0x00000015a4147221 */ /* 0x010fce0000010000 */
[----:B------:R-:W4:Y:S01]  /*d150*/  MUFU.EX2 R54, R54 ;  /* 0x0000003600367308 */ /* 0x000f220000000800 */
[C---:B---3--:R-:W-:Y:S01]  /*d160*/  FADD.FTZ R25, R165.reuse, R24 ;  /* 0x00000018a5197221 */ /* 0x048fe20000010000 */
[----:B------:R-:W-:-:S06]  /*d170*/  F2FP.BF16.F32.PACK_AB R165, R165, R50 ;  /* 0x00000032a5a5723e */ /* 0x000fcc00000010ff */
[----:B------:R-:W3:Y:S01]  /*d180*/  MUFU.EX2 R166, R166 ;  /* 0x000000a600a67308 */ /* 0x000ee20000000800 */
[C---:B0-----:R-:W-:Y:S01]  /*d190*/  FADD.FTZ R21, R37.reuse, R20 ;  /* 0x0000001425157221 */ /* 0x041fe20000010000 */
[----:B------:R-:W-:-:S06]  /*d1a0*/  F2FP.BF16.F32.PACK_AB R164, R37, R164 ;  /* 0x000000a425a4723e */ /* 0x000fcc00000010ff */
[----:B------:R-:W0:Y:S01]  /*d1b0*/  MUFU.EX2 R167, R78 ;  /* 0x0000004e00a77308 */ /* 0x000e220000000800 */
[----:B----4-:R-:W-:-:S07]  /*d1c0*/  FADD.FTZ R24, R54, R25 ;  /* 0x0000001936187221 */ /* 0x010fce0000010000 */
[----:B------:R-:W4:Y:S01]  /*d1d0*/  MUFU.EX2 R39, R39 ;  /* 0x0000002700277308 */ /* 0x000f220000000800 */
[----:B---3--:R-:W-:Y:S01]  /*d1e0*/  FADD.FTZ R20, R166, R21 ;  /* 0x00000015a6147221 */ /* 0x008fe20000010000 */
[C---:B0-----:R-:W-:Y:S01]  /*d1f0*/  FADD.FTZ R21, R167.reuse, R24 ;  /* 0x00000018a7157221 */ /* 0x041fe20000010000 */
[----:B------:R-:W-:Y:S02]  /*d200*/  F2FP.BF16.F32.PACK_AB R167, R167, R54 ;  /* 0x00000036a7a7723e */ /* 0x000fe400000010ff */
[C---:B----4-:R-:W-:Y:S01]  /*d210*/  F2FP.BF16.F32.PACK_AB R166, R39.reuse, R166 ;  /* 0x000000a627a6723e */ /* 0x050fe200000010ff */
[----:B------:R-:W-:-:S04]  /*d220*/  FADD.FTZ R20, R39, R20 ;  /* 0x0000001427147221 */ /* 0x000fc80000010000 */
[----:B------:R2:W-:Y:S01]  /*d230*/  STSM.16.M88.4 [R210], R164 ;  /* 0x000000a4d2007844 */ /* 0x0005e20000000200 */
[----:B------:R-:W-:-:S06]  /*d240*/  WARPGROUP.ARRIVE ;  /* 0x00000000000079c5 */ /* 0x000fcc0000000000 */
[----:B------:R-:W-:Y:S03]  /*d250*/  HGMMA.64x256x16.F32.BF16 R24, R152, gdesc[UR4].tnspB, RZ, !UPT, gsb0 ;  /* 0x43e0000498187df0 */ /* 0x000fe6000c0018ff */
[----:B------:R-:W-:Y:S02]  /*d260*/  WARPGROUP.DEPBAR.LE gsb0, 0x0 ;  /* 0x00008000000079c5 */ /* 0x000fe40000010000 */
[----:B------:R-:W-:Y:S01]  /*d270*/  WARPGROUP.ARRIVE ;  /* 0x00000000000079c5 */ /* 0x000fe20000000000 */
[C---:B-1----:R-:W-:Y:S02]  /*d280*/  VIADD R152, R170.reuse, 0x100 ;  /* 0x00000100aa987836 */ /* 0x042fe40000000000 */
[----:B------:R-:W-:Y:S02]  /*d290*/  IMAD.MOV.U32 R153, RZ, RZ, 0x40000040 ;  /* 0x40000040ff997424 */ /* 0x000fe400078e00ff */
[----:B------:R-:W-:-:S15]  /*d2a0*/  VIADD R170, R170, 0x180 ;  /* 0x00000180aaaa7836 */ /* 0x000fde0000000000 */
[----:B------:R-:W-:-:S03]  /*d2b0*/  NOP ;  /* 0x0000000000007918 */ /* 0x000fc60000000000 */
[----:B------:R-:W-:Y:S01]  /*d2c0*/  HGMMA.64x256x16.F32.BF16 R24, R156, gdesc[UR8].tnspB, R24, gsb0 ;  /* 0x43e000089c187df0 */ /* 0x000fe20008001818 */
[----:B------:R-:W-:Y:S02]  /*d2d0*/  R2UR UR6, R152 ;  /* 0x00000000980672ca */ /* 0x000fe400000e0000 */
[----:B------:R-:W-:Y:S02]  /*d2e0*/  R2UR UR7, R153 ;  /* 0x00000000990772ca */ /* 0x000fe400000e0000 */
[----:B------:R-:W-:-:S04]  /*d2f0*/  IADD3 R152, R172, R211, -R193 ;  /* 0x000000d3ac987210 */ /* 0x000fc80007ffe8c1 */
[----:B------:R-:W-:-:S04]  /*d300*/  SHF.R.S32.HI R153, RZ, 0x1f, R152 ;  /* 0x0000001fff997819 */ /* 0x000fc80000011498 */
[----:B------:R-:W-:-:S04]  /*d310*/  LEA.HI R153, R153, R152, RZ, 0x6 ;  /* 0x0000009899997211 */ /* 0x000fc800078f30ff */
[----:B------:R-:W-:-:S04]  /*d320*/  SHF.R.S32.HI R153, RZ, 0x6, R153 ;  /* 0x00000006ff997819 */ /* 0x000fc80000011499 */
[----:B------:R-:W-:-:S04]  /*d330*/  VIMNMX R198, R213, R153, !PT ;  /* 0x00000099d5c67248 */ /* 0x000fc80007fe0100 */
[----:B------:R-:W-:Y:S01]  /*d340*/  ISETP.GE.AND P3, PT, R201, R198, PT ;  /* 0x000000c6c900720c */ /* 0x000fe20003f66270 */
[----:B------:R-:W-:Y:S02]  /*d350*/  WARPGROUP.DEPBAR.LE gsb0, 0x0 ;  /* 0x00008000000079c5 */ /* 0x000fe40000010000 */
[----:B------:R-:W-:-:S06]  /*d360*/  WARPGROUP.ARRIVE ;  /* 0x00000000000079c5 */ /* 0x000fcc0000000000 */
        /* <DEDUP_REMOVED lines=21> */
[----:B------:R-:W-:Y:S02]  /*d4c0*/  IMAD.MOV.U32 R199, RZ, RZ, R0 ;  /* 0x000000ffffc77224 */ /* 0x000fe400078e0000 */
[----:B------:R-:W-:-:S07]  /*d4d0*/  IMAD.MOV.U32 R201, RZ, RZ, R18 ;  /* 0x000000ffffc97224 */ /* 0x000fce00078e0012 */
.L_x_5530:
[----:B------:R-:W-:-:S05]  /*d4e0*/  VIADD R18, R201, 0x1 ;  /* 0x00000001c9127836 */ /* 0x000fca0000000000 */
[----:B------:R-:W-:-:S04]  /*d4f0*/  ISETP.NE.AND P3, PT, R18, 0x2, PT ;  /* 0x000000021200780c */ /* 0x000fc80003f65270 */
[----:B------:R-:W-:Y:S02]  /*d500*/  SEL R0, RZ, 0x1, P3 ;  /* 0x00000001ff007807 */ /* 0x000fe40001800000 */
[----:B------:R-:W-:Y:S02]  /*d510*/  SEL R18, R18, RZ, P3 ;  /* 0x000000ff12127207 */ /* 0x000fe40001800000 */
[----:B------:R-:W-:Y:S01]  /*d520*/  LOP3.LUT R22, R22, R0, RZ, 0x3c, !PT ;  /* 0x0000000016167212 */ /* 0x000fe200078e3cff */
[----:B0-----:R-:W-:Y:S06]  /*d530*/  @!P0 BRA `(.L_x_5520) ;  /* 0x0000000000048947 */ /* 0x001fec0003800000 */
[----:B------:R-:W-:Y:S01]  /*d540*/  BPT.TRAP 0x1 ;  /* 0x000000040000795c */ /* 0x000fe20000300000 */
.L_x_5520:
[----:B------:R-:W-:Y:S01]  /*d550*/  IMAD R197, R18, 0x8, R2 ;  /* 0x0000000812c57824 */ /* 0x000fe200078e0202 */
[----:B------:R-:W-:-:S04]  /*d560*/  SHF.L.U32 R0, R22, 0x1f, RZ ;  /* 0x0000001f16007819 */ /* 0x000fc800000006ff */
[----:B------:R0:W1:Y:S01]  /*d570*/  SYNCS.PHASECHK.TRANS64.TRYWAIT P3, [R197+URZ+0x38830], R0 ;  /* 0x03883000c50075a7 */ /* 0x000062000806017f */
[----:B------:R-:W-:Y:S05]  /*d580*/  @!P0 BRA `(.L_x_5521) ;  /* 0x0000000000048947 */ /* 0x000fea0003800000 */
[----:B------:R-:W-:Y:S01]  /*d590*/  BPT.TRAP 0x1 ;  /* 0x000000040000795c */ /* 0x000fe20000300000 */
.L_x_5521:
[----:B------:R-:W-:Y:S01]  /*d5a0*/  BSSY B2, `(.L_x_5522) ;  /* 0x0000006000027945 */ /* 0x000fe20003800000 */
[----:B--2---:R-:W-:Y:S02]  /*d5b0*/  IMAD R156, R18, 0x200, R14 ;  /* 0x00000200129c7824 */ /* 0x004fe400078e020e */
[----:B------:R-:W-:Y:S01]  /*d5c0*/  IMAD.MOV.U32 R157, RZ, RZ, 0x40000040 ;  /* 0x40000040ff9d7424 */ /* 0x000fe200078e00ff */
[----:B-1----:R-:W-:Y:S06]  /*d5d0*/  @P3 BRA `(.L_x_5523) ;  /* 0x0000000000083947 */ /* 0x002fec0003800000 */
[----:B------:R-:W1:Y:S02]  /*d5e0*/  SYNCS.PHASECHK.TRANS64.TRYWAIT P3, [R197+URZ+0x38830], R0 ;  /* 0x03883000c50075a7 */ /* 0x000e64000806017f */
[----:B-1----:R-:W-:Y:S05]  /*d5f0*/  @!P3 BRA `(.L_x_5524) ;  /* 0x000001740024b947 */ /* 0x002fea0003800000 */
.L_x_5523:
[----:B------:R-:W-:Y:S05]  /*d600*/  BSYNC B2 ;  /* 0x0000000000027941 */ /* 0x000fea0003800000 */
.L_x_5522:
        /* <DEDUP_REMOVED lines=36> */
.L_x_5525:
[----:B------:R2:W3:Y:S01]  /*d850*/  SYNCS.PHASECHK.TRANS64.TRYWAIT P3, [R197+URZ+0x38850], R0 ;  /* 0x03885000c50075a7 */ /* 0x0004e2000806017f */
[----:B------:R-:W-:Y:S05]  /*d860*/  @!P0 BRA `(.L_x_5526) ;  /* 0x0000000000048947 */ /* 0x000fea0003800000 */
[----:B------:R-:W-:Y:S01]  /*d870*/  BPT.TRAP 0x1 ;  /* 0x000000040000795c */ /* 0x000fe20000300000 */
.L_x_5526:
[----:B------:R-:W-:Y:S04]  /*d880*/  BSSY B2, `(.L_x_5527) ;  /* 0x0000004000027945 */ /* 0x000fe80003800000 */
[----:B---3--:R-:W-:Y:S05]  /*d890*/  @P3 BRA `(.L_x_5528) ;  /* 0x0000000000083947 */ /* 0x008fea0003800000 */
[----:B------:R-:W3:Y:S02]  /*d8a0*/  SYNCS.PHASECHK.TRANS64.TRYWAIT P3, [R197+URZ+0x38850], R0 ;  /* 0x03885000c50075a7 */ /* 0x000ee4000806017f */
[----:B---3--:R-:W-:Y:S05]  /*d8b0*/  @!P3 BRA `(.L_x_5529) ;  /* 0x000001700088b947 */ /* 0x008fea0003800000 */
.L_x_5528:
[----:B------:R-:W-:Y:S05]  /*d8c0*/  BSYNC B2 ;  /* 0x0000000000027941 */ /* 0x000fea0003800000 */
.L_x_5527:
        /* <DEDUP_REMOVED lines=12> */
[----:B------:R-:W-:-:S05]  /*d990*/  IMAD.MOV.U32 R209, RZ, RZ, 0xa00 ;  /* 0x00000a00ffd17424 */ /* 0x000fca00078e00ff */
        /* <DEDUP_REMOVED lines=9> */
[----:B----4-:R-:W-:-:S05]  /*da30*/  SHF.R.U32.HI R3, RZ, 0x7, R3 ;  /* 0x00000007ff037819 */ /* 0x010fca0000011603 */
[----:B0123--:R0:W1:Y:S02]  /*da40*/  SHFL.IDX PT, R0, R3, RZ, 0x1f ;  /* 0x00001fff03007589 */ /* 0x00f06400000e0000 */
[----:B0-----:R-:W-:Y:S01]  /*da50*/  IMAD.MOV.U32 R3, RZ, RZ, 0x4 ;  /* 0x00000004ff037424 */ /* 0x001fe200078e00ff */
[----:B-1----:R-:W-:-:S04]  /*da60*/  ISETP.GT.AND P3, PT, R0, 0x7f, PT ;  /* 0x0000007f0000780c */ /* 0x002fc80003f64270 */
        /* <DEDUP_REMOVED lines=311> */
[----:B------:R-:W-:Y:S02]  /*ede0*/  IMAD.MOV.U32 R209, RZ, RZ, 0x40000040 ;  /* 0x40000040ffd17424 */ /* 0x000fe400078e00ff */
[----:B------:R-:W-:Y:S01]  /*edf0*/  IMAD.IADD R206, R0, 0x1, R208 ;  /* 0x0000000100ce7824 */ /* 0x000fe200078e02d0 */
[----:B------:R-:W-:-:S02]  /*ee00*/  WARPGROUP.DEPBAR.LE gsb0, 0x0 ;  /* 0x00008000000079c5 */ /* 0x000fc40000010000 */
[----:B------:R-:W-:-:S07]  /*ee10*/  WARPGROUP.ARRIVE ;  /* 0x00000000000079c5 */ /* 0x000fce0000000000 */
[----:B------:R-:W-:Y:S01]  /*ee20*/  HGMMA.64x64x16.F32.BF16 R152, gdesc[UR4], R152, gsb0 ;  /* 0x00e00000049879f0 */ /* 0x000fe20008001898 */
[----:B------:R-:W-:Y:S01]  /*ee30*/  R2UR UR6, R206 ;  /* 0x00000000ce0672ca */ /* 0x000fe200000e0000 */
[----:B------:R-:W-:Y:S01]  /*ee40*/  IMAD.IADD R206, R205, 0x1, R0 ;  /* 0x00000001cdce7824 */ /* 0x000fe200078e0200 */
[----:B------:R-:W-:Y:S01]  /*ee50*/  R2UR UR7, R207 ;  /* 0x00000000cf0772ca */ /* 0x000fe200000e0000 */
[----:B------:R-:W-:Y:S02]  /*ee60*/  IMAD.MOV.U32 R207, RZ, RZ, 0x40000040 ;  /* 0x40000040ffcf7424 */ /* 0x000fe400078e00ff */
[----:B------:R-:W-:Y:S01]  /*ee70*/  IMAD.MOV.U32 R0, RZ, RZ, 0x1000 ;  /* 0x00001000ff007424 */ /* 0x000fe200078e00ff */
[----:B------:R-:W-:Y:S01]  /*ee80*/  R2UR UR4, R206 ;  /* 0x00000000ce0472ca */ /* 0x000fe200000e0000 */
[----:B------:R-:W-:Y:S01]  /*ee90*/  IMAD.IADD R206, R205, 0x1, R202 ;  /* 0x00000001cdce7824 */ /* 0x000fe200078e02ca */
[----:B------:R-:W-:Y:S01]  /*eea0*/  R2UR UR5, R207 ;  /* 0x00000000cf0572ca */ /* 0x000fe200000e0000 */
[----:B------:R-:W-:Y:S01]  /*eeb0*/  IMAD.MOV.U32 R207, RZ, RZ, 0x40000040 ;  /* 0x40000040ffcf7424 */ /* 0x000fe200078e00ff */
[----:B------:R-:W-:-:S04]  /*eec0*/  SEL R0, R0, 0xf80, P3 ;  /* 0x00000f8000007807 */ /* 0x000fc80001800000 */
[----:B------:R-:W-:Y:S01]  /*eed0*/  LOP3.LUT R0, R0, 0x1e00, RZ, 0xc0, !PT ;  /* 0x00001e0000007812 */ /* 0x000fe200078ec0ff */
[----:B------:R-:W-:Y:S02]  /*eee0*/  WARPGROUP.DEPBAR.LE gsb0, 0x0 ;  /* 0x00008000000079c5 */ /* 0x000fe40000010000 */
[----:B------:R-:W-:-:S06]  /*eef0*/  WARPGROUP.ARRIVE ;  /* 0x00000000000079c5 */ /* 0x000fcc0000000000 */
[----:B------:R-:W-:Y:S01]  /*ef00*/  HGMMA.64x64x16.F32.BF16 R152, gdesc[UR4], R152, gsb0 ;  /* 0x00e00000049879f0 */ /* 0x000fe20008001898 */
[----:B------:R-:W-:Y:S01]  /*ef10*/  R2UR UR4, R206 ;  /* 0x00000000ce0472ca */ /* 0x000fe200000e0000 */
[--C-:B------:R-:W-:Y:S01]  /*ef20*/  IMAD.IADD R206, R202, 0x1, R208.reuse ;  /* 0x00000001cace7824 */ /* 0x100fe200078e02d0 */
[----:B------:R-:W-:Y:S01]  /*ef30*/  R2UR UR5, R207 ;  /* 0x00000000cf0572ca */ /* 0x000fe200000e0000 */
[----:B------:R-:W-:Y:S01]  /*ef40*/  IMAD.MOV.U32 R207, RZ, RZ, 0x40000040 ;  /* 0x40000040ffcf7424 */ /* 0x000fe200078e00ff */
[----:B------:R-:W0:Y:S01]  /*ef50*/  @P2 LDC R202, c[0x0][0x44c] ;  /* 0x00011300ffca2b82 */ /* 0x000e220000000800 */
[----:B------:R-:W-:Y:S01]  /*ef60*/  IMAD.IADD R208, R3, 0x1, R208 ;  /* 0x0000000103d07824 */ /* 0x000fe200078e02d0 */
[----:B------:R-:W-:Y:S01]  /*ef70*/  R2UR UR6, R206 ;  /* 0x00000000ce0672ca */ /* 0x000fe200000e0000 */
[----:B------:R-:W-:Y:S01]  /*ef80*/  IMAD.IADD R206, R205, 0x1, R3 ;  /* 0x00000001cdce7824 */ /* 0x000fe200078e0203 */
[----:B------:R-:W-:Y:S01]  /*ef90*/  R2UR UR7, R207 ;  /* 0x00000000cf0772ca */ /* 0x000fe200000e0000 */
[----:B------:R-:W-:-:S02]  /*efa0*/  IMAD.MOV.U32 R207, RZ, RZ, 0x40000040 ;  /* 0x40000040ffcf7424 */ /* 0x000fc400078e00ff */
[----:B------:R-:W-:Y:S02]  /*efb0*/  IMAD.MOV.U32 R205, RZ, RZ, 0x40 ;  /* 0x00000040ffcd7424 */ /* 0x000fe400078e00ff */
[----:B------:R-:W-:-:S03]  /*efc0*/  IMAD.IADD R3, R216, 0x1, R194 ;  /* 0x00000001d8037824 */ /* 0x000fc600078e02c2 */
[----:B------:R-:W-:-:S04]  /*efd0*/  SEL R205, R205, 0x3e, P3 ;  /* 0x0000003ecdcd7807 */ /* 0x000fc80001800000 */
[----:B------:R-:W-:-:S04]  /*efe0*/  LOP3.LUT R205, R205, 0x6, RZ, 0xc0, !PT ;  /* 0x00000006cdcd7812 */ /* 0x000fc800078ec0ff */
[----:B------:R-:W-:Y:S01]  /*eff0*/  IADD3 R204, R205, R0, R204 ;  /* 0x00000000cdcc7210 */ /* 0x000fe20007ffe0cc */
[----:B0-----:R-:W-:Y:S01]  /*f000*/  @P2 IMAD.HI.U32 R202, R3, R202, RZ ;  /* 0x000000ca03ca2227 */ /* 0x001fe200078e00ff */
        /* <DEDUP_REMOVED lines=10> */
[----:B------:R-:W0:Y:S02]  /*f0b0*/  @P2 LDC R0, c[0x0][0x450] ;  /* 0x00011400ff002b82 */ /* 0x000e240000000800 */
[----:B0-----:R-:W-:Y:S01]  /*f0c0*/  @P2 SHF.R.U32.HI R3, RZ, R0, R202 ;  /* 0x00000000ff032219 */ /* 0x001fe200000116ca */
[----:B------:R-:W-:-:S04]  /*f0d0*/  IMAD.MOV.U32 R0, RZ, RZ, -0x40 ;  /* 0xffffffc0ff007424 */ /* 0x000fc800078e00ff */
[----:B------:R-:W-:-:S05]  /*f0e0*/  IMAD R0, R196, R0, 0x1 ;  /* 0x00000001c4007424 */ /* 0x000fca00078e0200 */
[----:B------:R-:W-:-:S05]  /*f0f0*/  IADD3 R0, R211, R0, -R215 ;  /* 0x00000000d3007210 */ /* 0x000fca0007ffe8d7 */
[----:B------:R-:W-:Y:S01]  /*f100*/  IMAD.IADD R0, R0, 0x1, -R193 ;  /* 0x0000000100007824 */ /* 0x000fe200078e0ac1 */
[----:B------:R-:W-:Y:S02]  /*f110*/  WARPGROUP.DEPBAR.LE gsb0, 0x0 ;  /* 0x00008000000079c5 */ /* 0x000fe40000010000 */
[----:B------:R-:W-:-:S06]  /*f120*/  WARPGROUP.ARRIVE ;  /* 0x00000000000079c5 */ /* 0x000fcc0000000000 */
[----:B------:R-:W-:Y:S01]  /*f130*/  HGMMA.64x64x16.F32.BF16 R152, gdesc[UR4], R152, gsb0 ;  /* 0x00e00000049879f0 */ /* 0x000fe20008001898 */
[----:B------:R-:W-:Y:S02]  /*f140*/  R2UR UR4, R206 ;  /* 0x00000000ce0472ca */ /* 0x000fe400000e0000 */
[----:B------:R-:W-:Y:S02]  /*f150*/  R2UR UR5, R207 ;  /* 0x00000000cf0572ca */ /* 0x000fe400000e0000 */
[----:B------:R-:W-:Y:S02]  /*f160*/  R2UR UR6, R204 ;  /* 0x00000000cc0672ca */ /* 0x000fe400000e0000 */
[----:B------:R-:W-:Y:S02]  /*f170*/  R2UR UR7, R205 ;  /* 0x00000000cd0772ca */ /* 0x000fe400000e0000 */
[----:B------:R-:W0:Y:S02]  /*f180*/  SHFL.IDX PT, R205, R3, RZ, 0x1c1f ;  /* 0x001c1fff03cd7589 */ /* 0x000e2400000e0000 */
        /* <DEDUP_REMOVED lines=40> */
[----:B------:R-:W-:Y:S01]  /*f410*/  FMNMX.FTZ R172, R202, R172, !PT ;  /* 0x000000accaac7209 */ /* 0x000fe20007810000 */
[----:B------:R-:W0:Y:S01]  /*f420*/  SHFL.IDX PT, R173, R3, 0x1, 0x1c1f ;  /* 0x003c1f0003ad7f89 */ /* 0x000e2200000e0000 */
        /* <DEDUP_REMOVED lines=10> */
[----:B------:R-:W-:Y:S01]  /*f4d0*/  FMNMX.FTZ R172, R180, R172, !PT ;  /* 0x000000acb4ac7209 */ /* 0x000fe20007810000 */
[----:B0-----:R-:W-:-:S03]  /*f4e0*/  IMAD.IADD R0, R0, 0x1, R173 ;  /* 0x0000000100007824 */ /* 0x001fc600078e02ad */
[----:B------:R-:W-:Y:S01]  /*f4f0*/  FMNMX.FTZ R205, R181, R172, !PT ;  /* 0x000000acb5cd7209 */ /* 0x000fe20007810000 */
[----:B------:R-:W-:Y:S02]  /*f500*/  IMAD.MOV.U32 R173, RZ, RZ, 0x40000040 ;  /* 0x40000040ffad7424 */ /* 0x000fe400078e00ff */
[----:B------:R-:W-:Y:S01]  /*f510*/  IMAD R172, R18, 0x1000, R190 ;  /* 0x0000100012ac7824 */ /* 0x000fe200078e02be */
[C---:B------:R-:W-:Y:S01]  /*f520*/  ISETP.GT.AND P4, PT, R0.reuse, RZ, PT ;  /* 0x000000ff0000720c */ /* 0x040fe20003f84270 */
[----:B------:R-:W0:Y:S01]  /*f530*/  SHFL.BFLY PT, R3, R205, 0x2, 0x1f ;  /* 0x0c401f00cd037f89 */ /* 0x000e2200000e0000 */
[----:B------:R-:W-:Y:S02]  /*f540*/  ISETP.GT.AND P5, PT, R0, 0x1, PT ;  /* 0x000000010000780c */ /* 0x000fe40003fa4270 */
[----:B------:R-:W-:Y:S02]  /*f550*/  FSEL R154, R154, -INF , P4 ;  /* 0xff8000009a9a7808 */ /* 0x000fe40002000000 */
[----:B------:R-:W-:-:S02]  /*f560*/  ISETP.GT.AND P4, PT, R0, 0x10, PT ;  /* 0x000000100000780c */ /* 0x000fc40003f84270 */
[----:B------:R-:W-:Y:S02]  /*f570*/  ISETP.GT.AND P6, PT, R0, 0x8, PT ;  /* 0x000000080000780c */ /* 0x000fe40003fc4270 */
[----:B------:R-:W-:Y:S02]  /*f580*/  FSEL R162, R162, -INF , P4 ;  /* 0xff800000a2a27808 */ /* 0x000fe40002000000 */
[----:B------:R-:W-:Y:S02]  /*f590*/  ISETP.GT.AND P4, PT, R0, 0x20, PT ;  /* 0x000000200000780c */ /* 0x000fe40003f84270 */
[----:B------:R-:W-:Y:S02]  /*f5a0*/  FSEL R155, R155, -INF , P5 ;  /* 0xff8000009b9b7808 */ /* 0x000fe40002800000 */
[----:B------:R-:W-:Y:S02]  /*f5b0*/  FMNMX.FTZ R206, R154, R200, !PT ;  /* 0x000000c89ace7209 */ /* 0x000fe40007810000 */
[----:B------:R-:W-:-:S02]  /*f5c0*/  ISETP.GT.AND P3, PT, R0, 0x9, PT ;  /* 0x000000090000780c */ /* 0x000fc40003f64270 */
[----:B------:R-:W-:Y:S02]  /*f5d0*/  FSEL R158, R158, -INF , P6 ;  /* 0xff8000009e9e7808 */ /* 0x000fe40003000000 */
[----:B------:R-:W-:Y:S02]  /*f5e0*/  FSEL R159, R159, -INF , P3 ;  /* 0xff8000009f9f7808 */ /* 0x000fe40001800000 */
[----:B------:R-:W-:Y:S02]  /*f5f0*/  ISETP.GT.AND P5, PT, R0, 0x11, PT ;  /* 0x000000110000780c */ /* 0x000fe40003fa4270 */
[----:B0-----:R-:W-:Y:S02]  /*f600*/  FMNMX.FTZ R3, R205, R3, !PT ;  /* 0x00000003cd037209 */ /* 0x001fe40007810000 */
        /* <DEDUP_REMOVED lines=8> */
[----:B------:R-:W-:Y:S02]  /*f690*/  FSEL R166, R166, -INF , P6 ;  /* 0xff800000a6a67808 */ /* 0x000fe40003000000 */
[----:B------:R-:W-:Y:S02]  /*f6a0*/  FMNMX.FTZ R170, R163, R170, !PT ;  /* 0x000000aaa3aa7209 */ /* 0x000fe40007810000 */
[----:B------:R-:W-:Y:S02]  /*f6b0*/  FSEL R167, R167, -INF , P3 ;  /* 0xff800000a7a77808 */ /* 0x000fe40001800000 */
[----:B------:R-:W-:Y:S02]  /*f6c0*/  FMNMX.FTZ R170, R166, R170, !PT ;  /* 0x000000aaa6aa7209 */ /* 0x000fe40007810000 */
[----:B------:R-:W-:Y:S02]  /*f6d0*/  ISETP.GT.AND P5, PT, R0, 0x21, PT ;  /* 0x000000210000780c */ /* 0x000fe40003fa4270 */
        /* <DEDUP_REMOVED lines=13> */
[----:B------:R-:W-:Y:S02]  /*f7b0*/  R2UR UR7, R173 ;  /* 0x00000000ad0772ca */ /* 0x000fe400000e0000 */
[C---:B------:R-:W-:Y:S01]  /*f7c0*/  ISETP.GT.AND P6, PT, R0.reuse, 0x38, PT ;  /* 0x000000380000780c */ /* 0x040fe20003fc4270 */
[----:B------:R-:W0:Y:S01]  /*f7d0*/  SHFL.BFLY PT, R173, R3, 0x1, 0x1f ;  /* 0x0c201f0003ad7f89 */ /* 0x000e2200000e0000 */
[----:B------:R-:W-:Y:S02]  /*f7e0*/  FSEL R226, R179, -INF , P5 ;  /* 0xff800000b3e27808 */ /* 0x000fe40002800000 */
[----:B------:R-:W-:Y:S02]  /*f7f0*/  FMNMX.FTZ R170, R209, R170, !PT ;  /* 0x000000aad1aa7209 */ /* 0x000fe40007810000 */
[----:B------:R-:W-:Y:S02]  /*f800*/  ISETP.GT.AND P3, PT, R0, 0x39, PT ;  /* 0x000000390000780c */ /* 0x000fe40003f64270 */
[----:B------:R-:W-:-:S02]  /*f810*/  FSEL R227, R182, -INF , P6 ;  /* 0xff800000b6e37808 */ /* 0x000fc40003000000 */
[----:B------:R-:W-:Y:S02]  /*f820*/  FMNMX.FTZ R170, R226, R170, !PT ;  /* 0x000000aae2aa7209 */ /* 0x000fe40007810000 */
[----:B------:R-:W-:Y:S02]  /*f830*/  FSEL R183, R183, -INF , P3 ;  /* 0xff800000b7b77808 */ /* 0x000fe40001800000 */
[----:B------:R-:W-:Y:S02]  /*f840*/  FMNMX.FTZ R170, R227, R170, !PT ;  /* 0x000000aae3aa7209 */ /* 0x000fe40007810000 */
[----:B------:R-:W-:Y:S02]  /*f850*/  R2UR UR6, R172 ;  /* 0x00000000ac0672ca */ /* 0x000fe400000e0000 */
[----:B------:R-:W-:-:S05]  /*f860*/  FMNMX.FTZ R174, R183, R170, !PT ;  /* 0x000000aab7ae7209 */ /* 0x000fca0007810000 */
[----:B------:R-:W1:Y:S01]  /*f870*/  SHFL.BFLY PT, R175, R174, 0x2, 0x1f ;  /* 0x0c401f00aeaf7f89 */ /* 0x000e6200000e0000 */
[----:B0-----:R-:W-:Y:S01]  /*f880*/  FMNMX.FTZ R0, R3, R173, !PT ;  /* 0x000000ad03007209 */ /* 0x001fe20007810000 */
[----:B------:R-:W-:-:S03]  /*f890*/  IMAD.U32 R3, RZ, RZ, UR40 ;  /* 0x00000028ff037e24 */ /* 0x000fc6000f8e00ff */
[C---:B------:R-:W-:Y:S01]  /*f8a0*/  FSETP.NEU.FTZ.AND P4, PT, R0.reuse, -INF , PT ;  /* 0xff8000000000780b */ /* 0x040fe20003f9d000 */
[----:B------:R-:W-:-:S05]  /*f8b0*/  FMUL.FTZ R178, R0, R3 ;  /* 0x0000000300b27220 */ /* 0x000fca0000410000 */
[----:B------:R-:W-:-:S05]  /*f8c0*/  FSEL R178, R178, RZ, P4 ;  /* 0x000000ffb2b27208 */ /* 0x000fca0002000000 */
[-CC-:B------:R-:W-:Y:S01]  /*f8d0*/  FFMA.FTZ R173, R168, R3.reuse, -R178.reuse ;  /* 0x00000003a8ad7223 */ /* 0x180fe200000108b2 */
[-CC-:B------:R-:W-:Y:S01]  /*f8e0*/  FFMA.FTZ R182, R157, R3.reuse, -R178.reuse ;  /* 0x000000039db67223 */ /* 0x180fe200000108b2 */
[-CC-:B------:R-:W-:Y:S01]  /*f8f0*/  FFMA.FTZ R157, R160, R3.reuse, -R178.reuse ;  /* 0x00000003a09d7223 */ /* 0x180fe200000108b2 */
[-CC-:B------:R-:W-:Y:S01]  /*f900*/  FFMA.FTZ R160, R161, R3.reuse, -R178.reuse ;  /* 0x00000003a1a07223 */ /* 0x180fe200000108b2 */
[-CC-:B------:R-:W-:Y:S01]  /*f910*/  FFMA.FTZ R170, R164, R3.reuse, -R178.reuse ;  /* 0x00000003a4aa7223 */ /* 0x180fe200000108b2 */
[-CC-:B------:R-:W-:Y:S01]  /*f920*/  FFMA.FTZ R171, R165, R3.reuse, -R178.reuse ;  /* 0x00000003a5ab7223 */ /* 0x180fe200000108b2 */
[--C-:B------:R-:W-:Y:S01]  /*f930*/  FFMA.FTZ R152, R152, R3, -R178.reuse ;  /* 0x0000000398987223 */ /* 0x100fe200000108b2 */
[----:B-1----:R-:W-:Y:S01]  /*f940*/  FMNMX.FTZ R168, R174, R175, !PT ;  /* 0x000000afaea87209 */ /* 0x002fe20007810000 */
[-CC-:B------:R-:W-:Y:S01]  /*f950*/  FFMA.FTZ R153, R153, R3.reuse, -R178.reuse ;  /* 0x0000000399997223 */ /* 0x180fe200000108b2 */
[-CC-:B------:R-:W-:Y:S01]  /*f960*/  FFMA.FTZ R180, R180, R3.reuse, -R178.reuse ;  /* 0x00000003b4b47223 */ /* 0x180fe200000108b2 */
[-CC-:B------:R-:W-:Y:S01]  /*f970*/  FFMA.FTZ R156, R156, R3.reuse, -R178.reuse ;  /* 0x000000039c9c7223 */ /* 0x180fe200000108b2 */
[-CC-:B------:R-:W-:Y:S01]  /*f980*/  FFMA.FTZ R169, R169, R3.reuse, -R178.reuse ;  /* 0x00000003a9a97223 */ /* 0x180fe200000108b2 */
[----:B------:R-:W0:Y:S01]  /*f990*/  SHFL.BFLY PT, R161, R168, 0x1, 0x1f ;  /* 0x0c201f00a8a17f89 */ /* 0x000e2200000e0000 */
[----:B------:R-:W-:Y:S01]  /*f9a0*/  MUFU.EX2 R152, R152 ;  /* 0x0000009800987308 */ /* 0x000fe20000000800 */
[-CC-:B------:R-:W-:Y:S01]  /*f9b0*/  FFMA.FTZ R174, R202, R3.reuse, -R178.reuse ;  /* 0x00000003caae7223 */ /* 0x180fe200000108b2 */
[-CC-:B------:R-:W-:Y:S01]  /*f9c0*/  FFMA.FTZ R175, R204, R3.reuse, -R178.reuse ;  /* 0x00000003ccaf7223 */ /* 0x180fe200000108b2 */
[-CC-:B------:R-:W-:Y:S01]  /*f9d0*/  FFMA.FTZ R176, R176, R3.reuse, -R178.reuse ;  /* 0x00000003b0b07223 */ /* 0x180fe200000108b2 */
[-CC-:B------:R-:W-:Y:S01]  /*f9e0*/  FFMA.FTZ R177, R177, R3.reuse, -R178.reuse ;  /* 0x00000003b1b17223 */ /* 0x180fe200000108b2 */
[----:B------:R-:W-:-:S03]  /*f9f0*/  FFMA.FTZ R179, R181, R3, -R178 ;  /* 0x00000003b5b37223 */ /* 0x000fc600000108b2 */
[----:B------:R1:W-:Y:S08]  /*fa00*/  MUFU.EX2 R178, R180 ;  /* 0x000000b400b27308 */ /* 0x0003f00000000800 */
[----:B------:R-:W-:Y:S01]  /*fa10*/  MUFU.EX2 R153, R153 ;  /* 0x0000009900997308 */ /* 0x000fe20000000800 */
[----:B0-----:R-:W-:-:S07]  /*fa20*/  FMNMX.FTZ R168, R168, R161, !PT ;  /* 0x000000a1a8a87209 */ /* 0x001fce0007810000 */
[----:B------:R-:W-:Y:S01]  /*fa30*/  MUFU.EX2 R156, R156 ;  /* 0x0000009c009c7308 */ /* 0x000fe20000000800 */
[C---:B------:R-:W-:Y:S01]  /*fa40*/  FSETP.NEU.FTZ.AND P3, PT, R168.reuse, -INF , PT ;  /* 0xff800000a800780b */ /* 0x040fe20003f7d000 */
[----:B------:R-:W-:-:S03]  /*fa50*/  FMUL.FTZ R161, R168, R3 ;  /* 0x00000003a8a17220 */ /* 0x000fc60000410000 */
[----:B------:R-:W-:-:S03]  /*fa60*/  FSEL R165, R168, RZ, P3 ;  /* 0x000000ffa8a57208 */ /* 0x000fc60001800000 */
[----:B------:R-:W-:Y:S01]  /*fa70*/  MUFU.EX2 R182, R182 ;  /* 0x000000b600b67308 */ /* 0x000fe20000000800 */
[----:B------:R-:W-:Y:S02]  /*fa80*/  FSEL R161, R161, RZ, P3 ;  /* 0x000000ffa1a17208 */ /* 0x000fe40001800000 */
[----:B------:R-:W-:Y:S01]  /*fa90*/  ISETP.NE.AND P3, PT, R192, RZ, PT ;  /* 0x000000ffc000720c */ /* 0x000fe20003f65270 */
[----:B------:R-:W-:Y:S02]  /*faa0*/  FADD.FTZ R165, -R165, R200 ;  /* 0x000000c8a5a57221 */ /* 0x000fe40000010100 */
[-CC-:B------:R-:W-:Y:S01]  /*fab0*/  FFMA.FTZ R164, R155, R3.reuse, -R161.reuse ;  /* 0x000000039ba47223 */ /* 0x180fe200000108a1 */
[-CC-:B------:R-:W-:Y:S01]  /*fac0*/  FFMA.FTZ R155, R158, R3.reuse, -R161.reuse ;  /* 0x000000039e9b7223 */ /* 0x180fe200000108a1 */
[-CC-:B------:R-:W-:Y:S01]  /*fad0*/  FFMA.FTZ R158, R162, R3.reuse, -R161.reuse ;  /* 0x00000003a29e7223 */ /* 0x180fe200000108a1 */
[-CC-:B------:R-:W-:Y:S01]  /*fae0*/  FFMA.FTZ R162, R163, R3.reuse, -R161.reuse ;  /* 0x00000003a3a27223 */ /* 0x180fe200000108a1 */
[----:B------:R-:W-:Y:S01]  /*faf0*/  FSEL R163, R0, RZ, P4 ;  /* 0x000000ff00a37208 */ /* 0x000fe20002000000 */
[-C--:B------:R-:W-:Y:S01]  /*fb00*/  FMUL.FTZ R165, R165, R3.reuse ;  /* 0x00000003a5a57220 */ /* 0x080fe20000410000 */
[-CC-:B------:R-:W-:Y:S01]  /*fb10*/  FFMA.FTZ R154, R154, R3.reuse, -R161.reuse ;  /* 0x000000039a9a7223 */ /* 0x180fe200000108a1 */
[----:B-1----:R-:W-:Y:S01]  /*fb20*/  FFMA.FTZ R180, R166, R3, -R161 ;  /* 0x00000003a6b47223 */ /* 0x002fe200000108a1 */
[----:B------:R-:W-:-:S02]  /*fb30*/  @!P1 VIADD R166, R197, 0x38840 ;  /* 0x00038840c5a69836 */ /* 0x000fc40000000000 */
[----:B------:R-:W-:Y:S01]  /*fb40*/  FADD.FTZ R163, -R163, R199 ;  /* 0x000000c7a3a37221 */ /* 0x000fe20000010100 */
[----:B------:R-:W-:Y:S01]  /*fb50*/  MUFU.EX2 R164, R164 ;  /* 0x000000a400a47308 */ /* 0x000fe20000000800 */
[-CC-:B------:R-:W-:Y:S01]  /*fb60*/  FFMA.FTZ R159, R159, R3.reuse, -R161.reuse ;  /* 0x000000039f9f7223 */ /* 0x180fe200000108a1 */
[-CC-:B------:R-:W-:Y:S01]  /*fb70*/  FFMA.FTZ R181, R167, R3.reuse, -R161.reuse ;  /* 0x00000003a7b57223 */ /* 0x180fe200000108a1 */
[-C--:B------:R-:W-:Y:S01]  /*fb80*/  FMUL.FTZ R163, R163, R3.reuse ;  /* 0x00000003a3a37220 */ /* 0x080fe20000410000 */
[----:B------:R-:W-:Y:S01]  /*fb90*/  @!P1 PRMT R166, RZ, 0x654, R166 ;  /* 0x00000654ffa69816 */ /* 0x000fe200000000a6 */
[-CC-:B------:R-:W-:Y:S01]  /*fba0*/  FFMA.FTZ R199, R205, R3.reuse, -R161.reuse ;  /* 0x00000003cdc77223 */ /* 0x180fe200000108a1 */
[-CC-:B------:R-:W-:Y:S01]  /*fbb0*/  FFMA.FTZ R200, R206, R3.reuse, -R161.reuse ;  /* 0x00000003cec87223 */ /* 0x180fe200000108a1 */
[-CC-:B------:R-:W-:Y:S01]  /*fbc0*/  FFMA.FTZ R202, R209, R3.reuse, -R161.reuse ;  /* 0x00000003d1ca7223 */ /* 0x180fe200000108a1 */
[----:B------:R-:W0:Y:S01]  /*fbd0*/  MUFU.EX2 R165, R165 ;  /* 0x000000a500a57308 */ /* 0x000e220000000800 */
[----:B------:R1:W-:Y:S01]  /*fbe0*/  @!P1 SYNCS.ARRIVE.TRANS64.RED.A1T0 RZ, [R166+URZ], RZ ;  /* 0x000000ffa6ff99a7 */ /* 0x0003e2000810043f */
[-CC-:B------:R-:W-:Y:S01]  /*fbf0*/  FFMA.FTZ R206, R227, R3.reuse, -R161.reuse ;  /* 0x00000003e3ce7223 */ /* 0x180fe200000108a1 */
[-CC-:B------:R-:W-:Y:S01]  /*fc00*/  FFMA.FTZ R208, R208, R3.reuse, -R161.reuse ;  /* 0x00000003d0d07223 */ /* 0x180fe200000108a1 */
[----:B------:R-:W-:Y:S01]  /*fc10*/  FFMA.FTZ R226, R226, R3, -R161 ;  /* 0x00000003e2e27223 */ /* 0x000fe200000108a1 */
[----:B------:R-:W-:-:S03]  /*fc20*/  @!P1 VIADD R197, R197, 0x38860 ;  /* 0x00038860c5c59836 */ /* 0x000fc60000000000 */
[----:B------:R-:W2:Y:S01]  /*fc30*/  MUFU.EX2 R163, R163 ;  /* 0x000000a300a37308 */ /* 0x000ea20000000800 */
[----:B-1----:R-:W-:Y:S02]  /*fc40*/  @!P3 IMAD R166, R201, 0x40, R188 ;  /* 0x00000040c9a6b824 */ /* 0x002fe400078e02bc */
[-CC-:B------:R-:W-:Y:S01]  /*fc50*/  FFMA.FTZ R201, R207, R3.reuse, -R161.reuse ;  /* 0x00000003cfc97223 */ /* 0x180fe200000108a1 */
[----:B------:R-:W-:Y:S01]  /*fc60*/  FFMA.FTZ R207, R183, R3, -R161 ;  /* 0x00000003b7cf7223 */ /* 0x000fe200000108a1 */
[----:B------:R-:W-:Y:S01]  /*fc70*/  @!P1 PRMT R197, RZ, 0x654, R197 ;  /* 0x00000654ffc59816 */ /* 0x000fe200000000c5 */
[----:B------:R-:W-:Y:S02]  /*fc80*/  @!P3 IMAD R166, R166, 0x4, R2 ;  /* 0x00000004a6a6b824 */ /* 0x000fe400078e0202 */
[----:B------:R-:W1:Y:S01]  /*fc90*/  MUFU.EX2 R154, R154 ;  /* 0x0000009a009a7308 */ /* 0x000e620000000800 */
[-C--:B0-----:R-:W-:Y:S02]  /*fca0*/  FMUL.FTZ R26, R26, R165.reuse ;  /* 0x000000a51a1a7220 */ /* 0x081fe40000410000 */
[----:B------:R-:W-:Y:S01]  /*fcb0*/  @!P3 STS [R166+0x38420], R165 ;  /* 0x038420a5a600b388 */ /* 0x000fe20000000800 */
[-C--:B------:R-:W-:Y:S01]  /*fcc0*/  FMUL.FTZ R27, R27, R165.reuse ;  /* 0x000000a51b1b7220 */ /* 0x080fe20000410000 */
[-C--:B------:R-:W-:Y:S01]  /*fcd0*/  FMUL.FTZ R30, R30, R165.reuse ;  /* 0x000000a51e1e7220 */ /* 0x080fe20000410000 */
[-C--:B------:R-:W-:Y:S01]  /*fce0*/  FMUL.FTZ R31, R31, R165.reuse ;  /* 0x000000a51f1f7220 */ /* 0x080fe20000410000 */
[-C--:B------:R-:W-:Y:S01]  /*fcf0*/  FMUL.FTZ R34, R34, R165.reuse ;  /* 0x000000a522227220 */ /* 0x080fe20000410000 */
[----:B------:R-:W-:Y:S01]  /*fd00*/  FMUL.FTZ R35, R35, R165 ;  /* 0x000000a523237220 */ /* 0x000fe20000410000 */
[----:B------:R-:W0:Y:S01]  /*fd10*/  MUFU.EX2 R155, R155 ;  /* 0x0000009b009b7308 */ /* 0x000e220000000800 */
[----:B--2---:R-:W-:Y:S01]  /*fd20*/  FFMA.FTZ R20, R163, R20, R152 ;  /* 0x00000014a3147223 */ /* 0x004fe20000010098 */
[----:B------:R2:W-:Y:S01]  /*fd30*/  @!P3 STS [R166+0x38400], R163 ;  /* 0x038400a3a600b388 */ /* 0x0005e20000000800 */
[C---:B------:R-:W-:Y:S01]  /*fd40*/  F2FP.BF16.F32.PACK_AB R152, R153.reuse, R152 ;  /* 0x000000989998723e */ /* 0x040fe200000010ff */
[-C--:B------:R-:W-:Y:S01]  /*fd50*/  FMUL.FTZ R24, R24, R163.reuse ;  /* 0x000000a318187220 */ /* 0x080fe20000410000 */
[----:B------:R-:W-:Y:S01]  /*fd60*/  FADD.FTZ R20, R153, R20 ;  /* 0x0000001499147221 */ /* 0x000fe20000010000 */
[-C--:B------:R-:W-:Y:S01]  /*fd70*/  FMUL.FTZ R25, R25, R163.reuse ;  /* 0x000000a319197220 */ /* 0x080fe20000410000 */
[----:B------:R-:W-:Y:S01]  /*fd80*/  FMUL.FTZ R28, R28, R163 ;  /* 0x000000a31c1c7220 */ /* 0x000fe20000410000 */
[----:B------:R-:W3:Y:S01]  /*fd90*/  MUFU.EX2 R159, R159 ;  /* 0x0000009f009f7308 */ /* 0x000ee20000000800 */
[----:B-1----:R-:W-:Y:S01]  /*fda0*/  FFMA.FTZ R21, R165, R21, R154 ;  /* 0x00000015a5157223 */ /* 0x002fe2000001009a */
[----:B------:R-:W-:Y:S01]  /*fdb0*/  FADD.FTZ R20, R156, R20 ;  /* 0x000000149c147221 */ /* 0x000fe20000010000 */
[C---:B------:R-:W-:Y:S01]  /*fdc0*/  F2FP.BF16.F32.PACK_AB R153, R164.reuse, R154 ;  /* 0x0000009aa499723e */ /* 0x040fe200000010ff */
[-C--:B------:R-:W-:Y:S01]  /*fdd0*/  FMUL.FTZ R29, R29, R163.reuse ;  /* 0x000000a31d1d7220 */ /* 0x080fe20000410000 */
[----:B------:R-:W-:Y:S01]  /*fde0*/  FADD.FTZ R21, R164, R21 ;  /* 0x00000015a4157221 */ /* 0x000fe20000010000 */
[C---:B------:R-:W-:Y:S01]  /*fdf0*/  FADD.FTZ R20, R182.reuse, R20 ;  /* 0x00000014b6147221 */ /* 0x040fe20000010000 */
[----:B------:R-:W-:Y:S01]  /*fe00*/  F2FP.BF16.F32.PACK_AB R154, R182, R156 ;  /* 0x0000009cb69a723e */ /* 0x000fe200000010ff */
[----:B------:R-:W1:Y:S01]  /*fe10*/  MUFU.EX2 R157, R157 ;  /* 0x0000009d009d7308 */ /* 0x000e620000000800 */
        /* <DEDUP_REMOVED lines=10> */
[----:B------:R-:W-:Y:S01]  /*fec0*/  BAR.SYNC.DEFER_BLOCKING 0xf, 0x100 ;  /* 0x03c4000000007b1d */ /* 0x000fe20000010000 */
        /* <DEDUP_REMOVED lines=22> */
[C---:B---3--:R-:W-:Y:S01]  /*10030*/  F2FP.BF16.F32.PACK_AB R156, R160.reuse, R157 ;  /* 0x0000009da09c723e */ /* 0x048fe200000010ff */
[----:B------:R-:W-:Y:S01]  /*10040*/  FADD.FTZ R204, R160, R20 ;  /* 0x00000014a0cc7221 */ /* 0x000fe20000010000 */
[-C--:B------:R-:W-:Y:S01]  /*10050*/  FMUL.FTZ R77, R77, R163.reuse ;  /* 0x000000a34d4d7220 */ /* 0x080fe20000410000 */
[-C--:B------:R-:W-:Y:S01]  /*10060*/  FMUL.FTZ R80, R80, R163.reuse ;  /* 0x000000a350507220 */ /* 0x080fe20000410000 */
[-C--:B------:R-:W-:Y:S01]  /*10070*/  FMUL.FTZ R81, R81, R163.reuse ;  /* 0x000000a351517220 */ /* 0x080fe20000410000 */
[-C--:B------:R-:W-:Y:S01]  /*10080*/  FMUL.FTZ R84, R84, R163.reuse ;  /* 0x000000a354547220 */ /* 0x080fe20000410000 */
[-C--:B------:R-:W-:Y:S01]  /*10090*/  FMUL.FTZ R85, R85, R163.reuse ;  /* 0x000000a355557220 */ /* 0x080fe20000410000 */
[----:B------:R-:W0:Y:S01]  /*100a0*/  MUFU.EX2 R171, R171 ;  /* 0x000000ab00ab7308 */ /* 0x000e220000000800 */
[C---:B-1----:R-:W-:Y:S01]  /*100b0*/  F2FP.BF16.F32.PACK_AB R157, R162.reuse, R158 ;  /* 0x0000009ea29d723e */ /* 0x042fe200000010ff */
        /* <DEDUP_REMOVED lines=36> */
[----:B------:R-:W-:Y:S01]  /*10300*/  FMUL.FTZ R149, R149, R163 ;  /* 0x000000a395957220 */ /* 0x000fe20000410000 */
[----:B0-----:R-:W-:Y:S01]  /*10310*/  F2FP.BF16.F32.PACK_AB R158, R171, R170 ;  /* 0x000000aaab9e723e */ /* 0x001fe200000010ff */
        /* <DEDUP_REMOVED lines=67> */
[----:B------:R-:W-:Y:S01]  /*10750*/  FMUL.FTZ R151, R151, R165 ;  /* 0x000000a597977220 */ /* 0x000fe20000410000 */
[----:B---3--:R-:W-:Y:S01]  /*10760*/  F2FP.BF16.F32.PACK_AB R160, R169, R173 ;  /* 0x000000ada9a0723e */ /* 0x008fe200000010ff */
[----:B------:R3:W-:Y:S01]  /*10770*/  STSM.16.M88.4 [R195+0x36400], R152 ;  /* 0x03640098c3007844 */ /* 0x0007e20000000200 */
[----:B0-----:R-:W-:Y:S01]  /*10780*/  F2FP.BF16.F32.PACK_AB R161, R200, R199 ;  /* 0x000000c7c8a1723e */ /* 0x001fe200000010ff */
[----:B------:R-:W-:Y:S01]  /*10790*/  VIADD R20, R172, 0x80 ;  /* 0x00000080ac147836 */ /* 0x000fe20000000000 */
[----:B------:R-:W-:Y:S01]  /*107a0*/  MUFU.EX2 R202, R202 ;  /* 0x000000ca00ca7308 */ /* 0x000fe20000000800 */
[----:B------:R-:W-:Y:S01]  /*107b0*/  F2FP.BF16.F32.PACK_AB R162, R175, R174 ;  /* 0x000000aeafa2723e */ /* 0x000fe200000010ff */
[----:B------:R0:W-:Y:S01]  /*107c0*/  STSM.16.M88.4 [R203], R156 ;  /* 0x0000009ccb007844 */ /* 0x0001e20000000200 */
[----:B--2---:R-:W-:Y:S01]  /*107d0*/  F2FP.BF16.F32.PACK_AB R163, R183, R201 ;  /* 0x000000c9b7a3723e */ /* 0x004fe200000010ff */
[----:B------:R-:W-:Y:S01]  /*107e0*/  IMAD.MOV.U32 R21, RZ, RZ, 0x40000040 ;  /* 0x40000040ff157424 */ /* 0x000fe200078e00ff */
[----:B-1----:R-:W-:Y:S01]  /*107f0*/  F2FP.BF16.F32.PACK_AB R164, R177, R176 ;  /* 0x000000b0b1a4723e */ /* 0x002fe200000010ff */
[----:B------:R-:W-:Y:S01]  /*10800*/  FADD.FTZ R204, R170, R204 ;  /* 0x000000ccaacc7221 */ /* 0x000fe20000010000 */
[----:B------:R-:W-:Y:S01]  /*10810*/  FADD.FTZ R205, R180, R205 ;  /* 0x000000cdb4cd7221 */ /* 0x000fe20000010000 */
[----:B------:R-:W1:Y:S01]  /*10820*/  MUFU.EX2 R182, R226 ;  /* 0x000000e200b67308 */ /* 0x000e620000000800 */
[----:B----4-:R-:W-:Y:S01]  /*10830*/  F2FP.BF16.F32.PACK_AB R166, R179, R178 ;  /* 0x000000b2b3a6723e */ /* 0x010fe200000010ff */
[----:B------:R0:W-:Y:S01]  /*10840*/  STSM.16.M88.4 [R212], R160 ;  /* 0x000000a0d4007844 */ /* 0x0001e20000000200 */
[----:B------:R-:W-:Y:S01]  /*10850*/  FADD.FTZ R204, R171, R204 ;  /* 0x000000ccabcc7221 */ /* 0x000fe20000010000 */
[----:B------:R-:W-:Y:S01]  /*10860*/  FADD.FTZ R205, R181, R205 ;  /* 0x000000cdb5cd7221 */ /* 0x000fe20000010000 */
[----:B------:R-:W-:-:S02]  /*10870*/  ISETP.GT.AND P3, PT, R196, R198, PT ;  /* 0x000000c6c400720c */ /* 0x000fc40003f64270 */
[----:B------:R-:W-:Y:S01]  /*10880*/  FADD.FTZ R204, R173, R204 ;  /* 0x000000ccadcc7221 */ /* 0x000fe20000010000 */
[----:B------:R-:W-:Y:S01]  /*10890*/  MUFU.EX2 R206, R206 ;  /* 0x000000ce00ce7308 */ /* 0x000fe20000000800 */
[----:B------:R-:W-:Y:S01]  /*108a0*/  FADD.FTZ R205, R199, R205 ;  /* 0x000000cdc7cd7221 */ /* 0x000fe20000010000 */
[----:B------:R-:W-:Y:S02]  /*108b0*/  IMAD.MOV.U32 R199, RZ, RZ, R0 ;  /* 0x000000ffffc77224 */ /* 0x000fe400078e0000 */
[----:B------:R-:W-:Y:S01]  /*108c0*/  FADD.FTZ R204, R169, R204 ;  /* 0x000000cca9cc7221 */ /* 0x000fe20000010000 */
[----:B------:R-:W-:Y:S01]  /*108d0*/  FADD.FTZ R205, R200, R205 ;  /* 0x000000cdc8cd7221 */ /* 0x000fe20000010000 */
[----:B------:R-:W-:Y:S02]  /*108e0*/  IMAD.MOV.U32 R200, RZ, RZ, R168 ;  /* 0x000000ffffc87224 */ /* 0x000fe400078e00a8 */
[----:B------:R-:W-:Y:S01]  /*108f0*/  FADD.FTZ R204, R174, R204 ;  /* 0x000000ccaecc7221 */ /* 0x000fe20000010000 */
[----:B------:R-:W2:Y:S01]  /*10900*/  MUFU.EX2 R207, R207 ;  /* 0x000000cf00cf7308 */ /* 0x000ea20000000800 */
[----:B-1----:R-:W-:Y:S01]  /*10910*/  F2FP.BF16.F32.PACK_AB R165, R182, R202 ;  /* 0x000000cab6a5723e */ /* 0x002fe200000010ff */
[----:B------:R-:W-:Y:S01]  /*10920*/  FADD.FTZ R205, R201, R205 ;  /* 0x000000cdc9cd7221 */ /* 0x000fe20000010000 */
[----:B------:R-:W-:Y:S01]  /*10930*/  FADD.FTZ R204, R175, R204 ;  /* 0x000000ccafcc7221 */ /* 0x000fe20000010000 */
[----:B------:R-:W-:-:S02]  /*10940*/  IMAD.MOV.U32 R201, RZ, RZ, R18 ;  /* 0x000000ffffc97224 */ /* 0x000fc400078e0012 */
[----:B------:R-:W-:Y:S01]  /*10950*/  FADD.FTZ R205, R183, R205 ;  /* 0x000000cdb7cd7221 */ /* 0x000fe20000010000 */
[----:B------:R-:W-:-:S03]  /*10960*/  FADD.FTZ R204, R176, R204 ;  /* 0x000000ccb0cc7221 */ /* 0x000fc60000010000 */
[----:B------:R-:W-:Y:S01]  /*10970*/  FADD.FTZ R205, R202, R205 ;  /* 0x000000cdcacd7221 */ /* 0x000fe20000010000 */
[----:B------:R-:W-:-:S03]  /*10980*/  FADD.FTZ R204, R177, R204 ;  /* 0x000000ccb1cc7221 */ /* 0x000fc60000010000 */
[----:B------:R-:W-:Y:S01]  /*10990*/  FADD.FTZ R205, R182, R205 ;  /* 0x000000cdb6cd7221 */ /* 0x000fe20000010000 */
[----:B------:R-:W-:Y:S01]  /*109a0*/  FADD.FTZ R204, R178, R204 ;  /* 0x000000ccb2cc7221 */ /* 0x000fe20000010000 */
[----:B--2---:R-:W-:Y:S02]  /*109b0*/  F2FP.BF16.F32.PACK_AB R167, R207, R206 ;  /* 0x000000cecfa7723e */ /* 0x004fe400000010ff */
[----:B------:R-:W-:-:S03]  /*109c0*/  FADD.FTZ R205, R206, R205 ;  /* 0x000000cdcecd7221 */ /* 0x000fc60000010000 */
[----:B------:R0:W-:Y:S01]  /*109d0*/  STSM.16.M88.4 [R210], R164 ;  /* 0x000000a4d2007844 */ /* 0x0001e20000000200 */
[----:B------:R-:W-:-:S06]  /*109e0*/  WARPGROUP.ARRIVE ;  /* 0x00000000000079c5 */ /* 0x000fcc0000000000 */
[----:B------:R-:W-:Y:S01]  /*109f0*/  HGMMA.64x256x16.F32.BF16 R24, R152, gdesc[UR4].tnspB, R24, gsb0 ;  /* 0x43e0000498187df0 */ /* 0x000fe20008001818 */
[----:B------:R-:W-:Y:S01]  /*10a00*/  R2UR UR6, R20 ;  /* 0x00000000140672ca */ /* 0x000fe200000e0000 */
[----:B------:R-:W-:Y:S01]  /*10a10*/  VIADD R20, R172, 0x100 ;  /* 0x00000100ac147836 */ /* 0x000fe20000000000 */
[----:B------:R-:W-:Y:S01]  /*10a20*/  R2UR UR7, R21 ;  /* 0x00000000150772ca */ /* 0x000fe200000e0000 */
[----:B------:R-:W-:Y:S01]  /*10a30*/  IMAD.MOV.U32 R21, RZ, RZ, 0x40000040 ;  /* 0x40000040ff157424 */ /* 0x000fe200078e00ff */
[----:B------:R-:W-:Y:S02]  /*10a40*/  WARPGROUP.DEPBAR.LE gsb0, 0x0 ;  /* 0x00008000000079c5 */ /* 0x000fe40000010000 */
[----:B------:R-:W-:Y:S01]  /*10a50*/  WARPGROUP.ARRIVE ;  /* 0x00000000000079c5 */ /* 0x000fe20000000000 */
[----:B---3--:R-:W-:-:S04]  /*10a60*/  VIADD R152, R196, 0xffffffff ;  /* 0xffffffffc4987836 */ /* 0x008fc80000000000 */
[----:B------:R-:W-:-:S15]  /*10a70*/  IMAD.MOV.U32 R196, RZ, RZ, R152 ;  /* 0x000000ffffc47224 */ /* 0x000fde00078e0098 */
[----:B------:R-:W-:-:S01]  /*10a80*/  NOP ;  /* 0x0000000000007918 */ /* 0x000fc20000000000 */
        /* <DEDUP_REMOVED lines=9> */
[----:B------:R-:W-:Y:S01]  /*10b20*/  R2UR UR6, R20 ;  /* 0x00000000140672ca */ /* 0x000fe200000e0000 */
[----:B------:R-:W-:Y:S01]  /*10b30*/  FADD.FTZ R20, R179, R204 ;  /* 0x000000ccb3147221 */ /* 0x000fe20000010000 */
[----:B------:R-:W-:Y:S01]  /*10b40*/  R2UR UR7, R21 ;  /* 0x00000000150772ca */ /* 0x000fe200000e0000 */
[----:B------:R-:W-:Y:S01]  /*10b50*/  FADD.FTZ R21, R207, R205 ;  /* 0x000000cdcf157221 */ /* 0x000fe20000010000 */
        /* <DEDUP_REMOVED lines=15> */
[----:B------:R-:W-:Y:S05]  /*10c50*/  BSYNC B1 ;  /* 0x0000000000017941 */ /* 0x000fea0003800000 */
.L_x_5519:
[----:B------:R-:W-:-:S07]  /*10c60*/  IMAD.MOV.U32 R201, RZ, RZ, R152 ;  /* 0x000000ffffc97224 */ /* 0x000fce00078e0098 */
.L_x_5518:
[----:B------:R-:W-:Y:S05]  /*10c70*/  BSYNC B0 ;  /* 0x0000000000007941 */ /* 0x000fea0003800000 */
.L_x_5517:
[----:B------:R-:W-:Y:S01]  /*10c80*/  ISETP.GE.AND P2, PT, R201, R213, PT ;  /* 0x000000d5c900720c */ /* 0x000fe20003f46270 */
[----:B------:R-:W-:-:S12]  /*10c90*/  BSSY B0, `(.L_x_5531) ;  /* 0x0000329000007945 */ /* 0x000fd80003800000 */
[----:B------:R-:W-:Y:S05]  /*10ca0*/  @!P2 BRA `(.L_x_5532) ;  /* 0x00000030009ca947 */ /* 0x000fea0003800000 */
[----:B------:R-:W-:Y:S02]  /*10cb0*/  IMAD.MOV.U32 R200, RZ, RZ, R168 ;  /* 0x000000ffffc87224 */ /* 0x000fe400078e00a8 */
[----:B------:R-:W-:Y:S02]  /*10cc0*/  IMAD.MOV.U32 R198, RZ, RZ, R0 ;  /* 0x000000ffffc67224 */ /* 0x000fe400078e0000 */
[----:B------:R-:W-:-:S07]  /*10cd0*/  IMAD.MOV.U32 R199, RZ, RZ, R18 ;  /* 0x000000ffffc77224 */ /* 0x000fce00078e0012 */
.L_x_5543:
[----:B------:R-:W-:-:S05]  /*10ce0*/  VIADD R18, R199, 0x1 ;  /* 0x00000001c7127836 */ /* 0x000fca0000000000 */
[----:B------:R-:W-:-:S04]  /*10cf0*/  ISETP.NE.AND P2, PT, R18, 0x2, PT ;  /* 0x000000021200780c */ /* 0x000fc80003f45270 */
[----:B------:R-:W-:Y:S02]  /*10d00*/  SEL R0, RZ, 0x1, P2 ;  /* 0x00000001ff007807 */ /* 0x000fe40001000000 */
[----:B------:R-:W-:Y:S02]  /*10d10*/  SEL R18, R18, RZ, P2 ;  /* 0x000000ff12127207 */ /* 0x000fe40001000000 */
[----:B------:R-:W-:Y:S01]  /*10d20*/  LOP3.LUT R22, R22, R0, RZ, 0x3c, !PT ;  /* 0x0000000016167212 */ /* 0x000fe200078e3cff */
[----:B---3--:R-:W-:Y:S06]  /*10d30*/  @!P0 BRA `(.L_x_5533) ;  /* 0x0000000000048947 */ /* 0x008fec0003800000 */
[----:B------:R-:W-:Y:S01]  /*10d40*/  BPT.TRAP 0x1 ;  /* 0x000000040000795c */ /* 0x000fe20000300000 */
.L_x_5533:
[----:B------:R-:W-:Y:S01]  /*10d50*/  IMAD R193, R18, 0x8, R2 ;  /* 0x0000000812c17824 */ /* 0x000fe200078e0202 */
[----:B------:R-:W-:-:S04]  /*10d60*/  SHF.L.U32 R0, R22, 0x1f, RZ ;  /* 0x0000001f16007819 */ /* 0x000fc800000006ff */
[----:B------:R1:W3:Y:S01]  /*10d70*/  SYNCS.PHASECHK.TRANS64.TRYWAIT P2, [R193+URZ+0x38830], R0 ;  /* 0x03883000c10075a7 */ /* 0x0002e2000804017f */
[----:B------:R-:W-:Y:S05]  /*10d80*/  @!P0 BRA `(.L_x_5534) ;  /* 0x0000000000048947 */ /* 0x000fea0003800000 */
[----:B------:R-:W-:Y:S01]  /*10d90*/  BPT.TRAP 0x1 ;  /* 0x000000040000795c */ /* 0x000fe20000300000 */
.L_x_5534:
[----:B------:R-:W-:Y:S01]  /*10da0*/  BSSY B1, `(.L_x_5535) ;  /* 0x0000006000017945 */ /* 0x000fe20003800000 */
[----:B0-2---:R-:W-:Y:S02]  /*10db0*/  IMAD R156, R18, 0x200, R14 ;  /* 0x00000200129c7824 */ /* 0x005fe400078e020e */
[----:B------:R-:W-:Y:S01]  /*10dc0*/  IMAD.MOV.U32 R157, RZ, RZ, 0x40000040 ;  /* 0x40000040ff9d7424 */ /* 0x000fe200078e00ff */
[----:B---3--:R-:W-:Y:S06]  /*10dd0*/  @P2 BRA `(.L_x_5536) ;  /* 0x0000000000082947 */ /* 0x008fec0003800000 */
[----:B------:R-:W0:Y:S02]  /*10de0*/  SYNCS.PHASECHK.TRANS64.TRYWAIT P2, [R193+URZ+0x38830], R0 ;  /* 0x03883000c10075a7 */ /* 0x000e24000804017f */
[----:B0-----:R-:W-:Y:S05]  /*10df0*/  @!P2 BRA `(.L_x_5537) ;  /* 0x0000013c004ca947 */ /* 0x001fea0003800000 */
.L_x_5536:
[----:B------:R-:W-:Y:S05]  /*10e00*/  BSYNC B1 ;  /* 0x0000000000017941 */ /* 0x000fea0003800000 */
.L_x_5535:
        /* <DEDUP_REMOVED lines=36> */
.L_x_5538:
[----:B------:R2:W3:Y:S01]  /*11050*/  SYNCS.PHASECHK.TRANS64.TRYWAIT P2, [R193+URZ+0x38850], R0 ;  /* 0x03885000c10075a7 */ /* 0x0004e2000804017f */
[----:B------:R-:W-:Y:S05]  /*11060*/  @!P0 BRA `(.L_x_5539) ;  /* 0x0000000000048947 */ /* 0x000fea0003800000 */
[----:B------:R-:W-:Y:S01]  /*11070*/  BPT.TRAP 0x1 ;  /* 0x000000040000795c */ /* 0x000fe20000300000 */
.L_x_5539:
[----:B------:R-:W-:Y:S04]  /*11080*/  BSSY B1, `(.L_x_5540) ;  /* 0x0000004000017945 */ /* 0x000fe80003800000 */
[----:B---3--:R-:W-:Y:S05]  /*11090*/  @P2 BRA `(.L_x_5541) ;  /* 0x0000000000082947 */ /* 0x008fea0003800000 */
[----:B------:R-:W3:Y:S02]  /*110a0*/  SYNCS.PHASECHK.TRANS64.TRYWAIT P2, [R193+URZ+0x38850], R0 ;  /* 0x03885000c10075a7 */ /* 0x000ee4000804017f */
[----:B---3--:R-:W-:Y:S05]  /*110b0*/  @!P2 BRA `(.L_x_5542) ;  /* 0x0000013800b0a947 */ /* 0x008fea0003800000 */
.L_x_5541:
[----:B------:R-:W-:Y:S05]  /*110c0*/  BSYNC B1 ;  /* 0x0000000000017941 */ /* 0x000fea0003800000 */
.L_x_5540:
        /* <DEDUP_REMOVED lines=14> */
[----:B------:R-:W-:Y:S01]  /*111b0*/  IMAD.MOV.U32 R209, RZ, RZ, 0xa00 ;  /* 0x00000a00ffd17424 */ /* 0x000fe200078e00ff */
        /* <DEDUP_REMOVED lines=182> */
[C---:B------:R-:W-:Y:S02]  /*11d20*/  SEL R196, R3.reuse, 0x2, P2 ;  /* 0x0000000203c47807 */ /* 0x040fe40001000000 */
[----:B------:R-:W-:-:S03]  /*11d30*/  SEL R3, R3, 0x6, !P2 ;  /* 0x0000000603037807 */ /* 0x000fc60005000000 */
[----:B------:R-:W-:Y:S01]  /*11d40*/  IMAD.IADD R206, R202, 0x1, R196 ;  /* 0x00000001cace7824 */ /* 0x000fe200078e02c4 */
        /* <DEDUP_REMOVED lines=115> */
[----:B------:R-:W-:Y:S01]  /*12480*/  IMAD.MOV.U32 R197, RZ, RZ, 0x40000040 ;  /* 0x40000040ffc57424 */ /* 0x000fe200078e00ff */
        /* <DEDUP_REMOVED lines=35> */
[----:B------:R-:W-:Y:S01]  /*126c0*/  SEL R0, R0, 0xf80, P2 ;  /* 0x00000f8000007807 */ /* 0x000fe20001000000 */
[----:B------:R-:W-:-:S03]  /*126d0*/  IMAD.IADD R196, R196, 0x1, R202 ;  /* 0x00000001c4c47824 */ /* 0x000fc600078e02ca */
        /* <DEDUP_REMOVED lines=75> */
[----:B------:R-:W-:Y:S01]  /*12b90*/  SHFL.BFLY PT, R207, R206, 0x2, 0x1f ;  /* 0x0c401f00cecf7f89 */ /* 0x000fe200000e0000 */
[----:B0-----:R-:W-:-:S05]  /*12ba0*/  FMNMX.FTZ R0, R0, R3, !PT ;  /* 0x0000000300007209 */ /* 0x001fca0007810000 */
[----:B------:R-:W0:Y:S02]  /*12bb0*/  SHFL.BFLY PT, R3, R0, 0x1, 0x1f ;  /* 0x0c201f0000037f89 */ /* 0x000e2400000e0000 */
[----:B0-----:R-:W-:Y:S01]  /*12bc0*/  FMNMX.FTZ R0, R0, R3, !PT ;  /* 0x0000000300007209 */ /* 0x001fe20007810000 */
[----:B------:R-:W-:-:S04]  /*12bd0*/  IMAD.U32 R3, RZ, RZ, UR39 ;  /* 0x00000027ff037e24 */ /* 0x000fc8000f8e00ff */
[C---:B------:R-:W-:Y:S01]  /*12be0*/  FADD.FTZ R198, -R0.reuse, R198 ;  /* 0x000000c600c67221 */ /* 0x040fe20000010100 */
[----:B------:R-:W-:-:S03]  /*12bf0*/  FMUL.FTZ R204, R0, R3 ;  /* 0x0000000300cc7220 */ /* 0x000fc60000410000 */
[-C--:B------:R-:W-:Y:S01]  /*12c00*/  FMUL.FTZ R198, R198, R3.reuse ;  /* 0x00000003c6c67220 */ /* 0x080fe20000410000 */
[-CC-:B------:R-:W-:Y:S01]  /*12c10*/  FFMA.FTZ R205, R156, R3.reuse, -R204.reuse ;  /* 0x000000039ccd7223 */ /* 0x180fe200000108cc */
[-CC-:B------:R-:W-:Y:S01]  /*12c20*/  FFMA.FTZ R156, R160, R3.reuse, -R204.reuse ;  /* 0x00000003a09c7223 */ /* 0x180fe200000108cc */
[-CC-:B------:R-:W-:Y:S01]  /*12c30*/  FFMA.FTZ R160, R164, R3.reuse, -R204.reuse ;  /* 0x00000003a4a07223 */ /* 0x180fe200000108cc */
[----:B------:R0:W1:Y:S01]  /*12c40*/  MUFU.EX2 R202, R198 ;  /* 0x000000c600ca7308 */ /* 0x0000620000000800 */
        /* <DEDUP_REMOVED lines=8> */
[--C-:B0-----:R-:W-:Y:S01]  /*12cd0*/  FFMA.FTZ R198, R168, R3, -R204.reuse ;  /* 0x00000003a8c67223 */ /* 0x101fe200000108cc */
[----:B------:R-:W-:Y:S01]  /*12ce0*/  FMNMX.FTZ R168, R206, R207, !PT ;  /* 0x000000cfcea87209 */ /* 0x000fe20007810000 */
[-CC-:B------:R-:W-:Y:S01]  /*12cf0*/  FFMA.FTZ R173, R173, R3.reuse, -R204.reuse ;  /* 0x00000003adad7223 */ /* 0x180fe200000108cc */
[-CC-:B------:R-:W-:Y:S01]  /*12d00*/  FFMA.FTZ R176, R176, R3.reuse, -R204.reuse ;  /* 0x00000003b0b07223 */ /* 0x180fe200000108cc */
[-CC-:B------:R-:W-:Y:S01]  /*12d10*/  FFMA.FTZ R177, R177, R3.reuse, -R204.reuse ;  /* 0x00000003b1b17223 */ /* 0x180fe200000108cc */
[-CC-:B------:R-:W-:Y:S01]  /*12d20*/  FFMA.FTZ R180, R180, R3.reuse, -R204.reuse ;  /* 0x00000003b4b47223 */ /* 0x180fe200000108cc */
[----:B------:R-:W0:Y:S01]  /*12d30*/  SHFL.BFLY PT, R164, R168, 0x1, 0x1f ;  /* 0x0c201f00a8a47f89 */ /* 0x000e2200000e0000 */
[----:B------:R-:W3:Y:S01]  /*12d40*/  MUFU.EX2 R153, R153 ;  /* 0x0000009900997308 */ /* 0x000ee20000000800 */
[-C--:B------:R-:W-:Y:S01]  /*12d50*/  FFMA.FTZ R181, R181, R3.reuse, -R204 ;  /* 0x00000003b5b57223 */ /* 0x080fe200000108cc */
[-C--:B-1----:R-:W-:Y:S01]  /*12d60*/  FMUL.FTZ R24, R24, R202.reuse ;  /* 0x000000ca18187220 */ /* 0x082fe20000410000 */
[-C--:B------:R-:W-:Y:S01]  /*12d70*/  FMUL.FTZ R25, R25, R202.reuse ;  /* 0x000000ca19197220 */ /* 0x080fe20000410000 */
[-C--:B------:R-:W-:Y:S01]  /*12d80*/  FMUL.FTZ R28, R28, R202.reuse ;  /* 0x000000ca1c1c7220 */ /* 0x080fe20000410000 */
[-C--:B------:R-:W-:Y:S01]  /*12d90*/  FMUL.FTZ R29, R29, R202.reuse ;  /* 0x000000ca1d1d7220 */ /* 0x080fe20000410000 */
[-C--:B------:R-:W-:Y:S01]  /*12da0*/  FMUL.FTZ R32, R32, R202.reuse ;  /* 0x000000ca20207220 */ /* 0x080fe20000410000 */
[----:B------:R-:W-:Y:S01]  /*12db0*/  FMUL.FTZ R33, R33, R202 ;  /* 0x000000ca21217220 */ /* 0x000fe20000410000 */
[----:B------:R-:W1:Y:S01]  /*12dc0*/  MUFU.EX2 R205, R205 ;  /* 0x000000cd00cd7308 */ /* 0x000e620000000800 */
[----:B--2---:R-:W-:Y:S01]  /*12dd0*/  FFMA.FTZ R20, R202, R20, R152 ;  /* 0x00000014ca147223 */ /* 0x004fe20000010098 */
        /* <DEDUP_REMOVED lines=12> */
[----:B------:R-:W-:Y:S01]  /*12ea0*/  FMUL.FTZ R53, R53, R202 ;  /* 0x000000ca35357220 */ /* 0x000fe20000410000 */
[----:B0-----:R-:W-:Y:S01]  /*12eb0*/  FMNMX.FTZ R168, R168, R164, !PT ;  /* 0x000000a4a8a87209 */ /* 0x001fe20007810000 */
[----:B------:R-:W-:Y:S01]  /*12ec0*/  MUFU.EX2 R156, R156 ;  /* 0x0000009c009c7308 */ /* 0x000fe20000000800 */
[----:B-1----:R-:W-:Y:S01]  /*12ed0*/  FADD.FTZ R20, R205, R20 ;  /* 0x00000014cd147221 */ /* 0x002fe20000010000 */
[-C--:B------:R-:W-:Y:S01]  /*12ee0*/  FMUL.FTZ R56, R56, R202.reuse ;  /* 0x000000ca38387220 */ /* 0x080fe20000410000 */
        /* <DEDUP_REMOVED lines=17> */
[-C--:B------:R-:W-:Y:S01]  /*13000*/  FFMA.FTZ R170, R170, R3.reuse, -R206 ;  /* 0x00000003aaaa7223 */ /* 0x080fe200000108ce */
[----:B------:R-:W-:Y:S01]  /*13010*/  @!P1 PRMT R162, RZ, 0x654, R162 ;  /* 0x00000654ffa29816 */ /* 0x000fe200000000a2 */
[----:B------:R-:W1:Y:S01]  /*13020*/  MUFU.EX2 R154, R154 ;  /* 0x0000009a009a7308 */ /* 0x000e620000000800 */
[----:B------:R-:W-:Y:S02]  /*13030*/  @!P2 IMAD R163, R163, 0x4, R2 ;  /* 0x00000004a3a3a824 */ /* 0x000fe400078e0202 */
[-CC-:B------:R-:W-:Y:S01]  /*13040*/  FFMA.FTZ R171, R171, R3.reuse, -R206.reuse ;  /* 0x00000003abab7223 */ /* 0x180fe200000108ce */
[----:B------:R3:W-:Y:S01]  /*13050*/  @!P1 SYNCS.ARRIVE.TRANS64.RED.A1T0 RZ, [R162+URZ], RZ ;  /* 0x000000ffa2ff99a7 */ /* 0x0007e2000810043f */
[-CC-:B------:R-:W-:Y:S01]  /*13060*/  FFMA.FTZ R174, R174, R3.reuse, -R206.reuse ;  /* 0x00000003aeae7223 */ /* 0x180fe200000108ce */
[-CC-:B------:R-:W-:Y:S01]  /*13070*/  FFMA.FTZ R175, R175, R3.reuse, -R206.reuse ;  /* 0x00000003afaf7223 */ /* 0x180fe200000108ce */
[-CC-:B------:R-:W-:Y:S01]  /*13080*/  FFMA.FTZ R178, R178, R3.reuse, -R206.reuse ;  /* 0x00000003b2b27223 */ /* 0x180fe200000108ce */
[-CC-:B------:R-:W-:Y:S01]  /*13090*/  FFMA.FTZ R179, R179, R3.reuse, -R206.reuse ;  /* 0x00000003b3b37223 */ /* 0x180fe200000108ce */
[----:B------:R-:W4:Y:S01]  /*130a0*/  MUFU.EX2 R207, R207 ;  /* 0x000000cf00cf7308 */ /* 0x000f220000000800 */
[-CC-:B------:R-:W-:Y:S01]  /*130b0*/  FFMA.FTZ R199, R183, R3.reuse, -R206.reuse ;  /* 0x00000003b7c77223 */ /* 0x180fe200000108ce */
[----:B------:R5:W-:Y:S01]  /*130c0*/  @!P2 STS [R163+0x38400], R202 ;  /* 0x038400caa300a388 */ /* 0x000be20000000800 */
[----:B---3--:R-:W-:Y:S01]  /*130d0*/  FFMA.FTZ R162, R182, R3, -R206 ;  /* 0x00000003b6a27223 */ /* 0x008fe200000108ce */
[----:B--2---:R-:W-:Y:S01]  /*130e0*/  FADD.FTZ R20, R157, R20 ;  /* 0x000000149d147221 */ /* 0x004fe20000010000 */
[-C--:B------:R-:W-:Y:S01]  /*130f0*/  FMUL.FTZ R64, R64, R202.reuse ;  /* 0x000000ca40407220 */ /* 0x080fe20000410000 */
[----:B0-----:R0:W-:Y:S01]  /*13100*/  @!P2 STS [R163+0x38420], R164 ;  /* 0x038420a4a300a388 */ /* 0x0011e20000000800 */
[-C--:B------:R-:W-:Y:S01]  /*13110*/  FMUL.FTZ R65, R65, R202.reuse ;  /* 0x000000ca41417220 */ /* 0x080fe20000410000 */
[----:B------:R-:W2:Y:S01]  /*13120*/  MUFU.EX2 R155, R155 ;  /* 0x0000009b009b7308 */ /* 0x000ea20000000800 */
[----:B-1----:R-:W-:Y:S01]  /*13130*/  FFMA.FTZ R21, R164, R21, R154 ;  /* 0x00000015a4157223 */ /* 0x002fe2000001009a */
[----:B------:R-:W-:Y:S01]  /*13140*/  FADD.FTZ R20, R156, R20 ;  /* 0x000000149c147221 */ /* 0x000fe20000010000 */
[-C--:B------:R-:W-:Y:S01]  /*13150*/  FMUL.FTZ R68, R68, R202.reuse ;  /* 0x000000ca44447220 */ /* 0x080fe20000410000 */
[-C--:B------:R-:W-:Y:S01]  /*13160*/  FMUL.FTZ R69, R69, R202.reuse ;  /* 0x000000ca45457220 */ /* 0x080fe20000410000 */
[-C--:B------:R-:W-:Y:S01]  /*13170*/  FMUL.FTZ R72, R72, R202.reuse ;  /* 0x000000ca48487220 */ /* 0x080fe20000410000 */
[-C--:B------:R-:W-:Y:S01]  /*13180*/  FMUL.FTZ R73, R73, R202.reuse ;  /* 0x000000ca49497220 */ /* 0x080fe20000410000 */
[----:B------:R-:W-:Y:S01]  /*13190*/  FMUL.FTZ R76, R76, R202 ;  /* 0x000000ca4c4c7220 */ /* 0x000fe20000410000 */
[----:B------:R-:W1:Y:S01]  /*131a0*/  MUFU.EX2 R165, R165 ;  /* 0x000000a500a57308 */ /* 0x000e620000000800 */
        /* <DEDUP_REMOVED lines=18> */
[----:B------:R-:W-:Y:S01]  /*132d0*/  BAR.SYNC.DEFER_BLOCKING 0xf, 0x100 ;  /* 0x03c4000000007b1d */ /* 0x000fe20000010000 */
        /* <DEDUP_REMOVED lines=35> */
[----:B------:R-:W-:Y:S01]  /*13510*/  F2FP.BF16.F32.PACK_AB R156, R161, R156 ;  /* 0x0000009ca19c723e */ /* 0x000fe200000010ff */
[----:B-----5:R-:W-:Y:S01]  /*13520*/  FADD.FTZ R202, R160, R20 ;  /* 0x00000014a0ca7221 */ /* 0x020fe20000010000 */
[----:B------:R-:W1:Y:S01]  /*13530*/  MUFU.EX2 R204, R204 ;  /* 0x000000cc00cc7308 */ /* 0x000e620000000800 */
[----:B--2---:R-:W-:Y:S01]  /*13540*/  F2FP.BF16.F32.PACK_AB R158, R197, R160 ;  /* 0x000000a0c59e723e */ /* 0x004fe200000010ff */
        /* <DEDUP_REMOVED lines=74> */
[----:B--2---:R-:W-:Y:S01]  /*139f0*/  F2FP.BF16.F32.PACK_AB R160, R169, R198 ;  /* 0x000000c6a9a0723e */ /* 0x004fe200000010ff */
[----:B------:R2:W-:Y:S01]  /*13a00*/  STSM.16.M88.4 [R195+0x36400], R152 ;  /* 0x03640098c3007844 */ /* 0x0005e20000000200 */
[----:B-1----:R-:W-:Y:S01]  /*13a10*/  F2FP.BF16.F32.PACK_AB R161, R171, R170 ;  /* 0x000000aaaba1723e */ /* 0x002fe200000010ff */
[----:B------:R-:W-:Y:S01]  /*13a20*/  VIADD R20, R196, 0x80 ;  /* 0x00000080c4147836 */ /* 0x000fe20000000000 */
[----:B------:R-:W1:Y:S01]  /*13a30*/  MUFU.EX2 R177, R177 ;  /* 0x000000b100b17308 */ /* 0x000e620000000800 */
[----:B0-----:R-:W-:Y:S01]  /*13a40*/  F2FP.BF16.F32.PACK_AB R163, R175, R174 ;  /* 0x000000aeafa3723e */ /* 0x001fe200000010ff */
[----:B------:R3:W-:Y:S01]  /*13a50*/  STSM.16.M88.4 [R203], R156 ;  /* 0x0000009ccb007844 */ /* 0x0007e20000000200 */
[----:B------:R-:W-:-:S02]  /*13a60*/  IMAD.MOV.U32 R21, RZ, RZ, 0x40000040 ;  /* 0x40000040ff157424 */ /* 0x000fc400078e00ff */
[----:B------:R-:W-:Y:S01]  /*13a70*/  FADD.FTZ R182, R200, R182 ;  /* 0x000000b6c8b67221 */ /* 0x000fe20000010000 */
[----:B------:R-:W-:Y:S01]  /*13a80*/  FADD.FTZ R202, R197, R202 ;  /* 0x000000cac5ca7221 */ /* 0x000fe20000010000 */
[----:B------:R-:W-:Y:S01]  /*13a90*/  ISETP.GT.AND P2, PT, R201, R213, PT ;  /* 0x000000d5c900720c */ /* 0x000fe20003f44270 */
[----:B------:R-:W-:Y:S01]  /*13aa0*/  @!P1 VIADD R193, R193, 0x38860 ;  /* 0x00038860c1c19836 */ /* 0x000fe20000000000 */
[----:B------:R-:W-:Y:S01]  /*13ab0*/  MUFU.EX2 R180, R180 ;  /* 0x000000b400b47308 */ /* 0x000fe20000000800 */
[----:B------:R-:W-:Y:S01]  /*13ac0*/  FADD.FTZ R182, R204, R182 ;  /* 0x000000b6ccb67221 */ /* 0x000fe20000010000 */
[----:B------:R-:W-:Y:S01]  /*13ad0*/  FADD.FTZ R202, R198, R202 ;  /* 0x000000cac6ca7221 */ /* 0x000fe20000010000 */
[----:B------:R-:W-:Y:S01]  /*13ae0*/  IMAD.MOV.U32 R200, RZ, RZ, R168 ;  /* 0x000000ffffc87224 */ /* 0x000fe200078e00a8 */
[----:B------:R-:W-:Y:S01]  /*13af0*/  @!P1 PRMT R193, RZ, 0x654, R193 ;  /* 0x00000654ffc19816 */ /* 0x000fe200000000c1 */
[----:B------:R-:W-:Y:S01]  /*13b00*/  FADD.FTZ R182, R170, R182 ;  /* 0x000000b6aab67221 */ /* 0x000fe20000010000 */
[----:B------:R-:W-:Y:S01]  /*13b10*/  FADD.FTZ R202, R169, R202 ;  /* 0x000000caa9ca7221 */ /* 0x000fe20000010000 */
[----:B------:R-:W-:Y:S01]  /*13b20*/  IMAD.MOV.U32 R198, RZ, RZ, R0 ;  /* 0x000000ffffc67224 */ /* 0x000fe200078e0000 */
[----:B------:R-:W0:Y:S01]  /*13b30*/  MUFU.EX2 R181, R181 ;  /* 0x000000b500b57308 */ /* 0x000e220000000800 */
[----:B-1----:R-:W-:Y:S01]  /*13b40*/  F2FP.BF16.F32.PACK_AB R164, R177, R176 ;  /* 0x000000b0b1a4723e */ /* 0x002fe200000010ff */
[----:B------:R-:W-:Y:S01]  /*13b50*/  FADD.FTZ R182, R171, R182 ;  /* 0x000000b6abb67221 */ /* 0x000fe20000010000 */
[----:B------:R-:W-:-:S03]  /*13b60*/  FADD.FTZ R202, R172, R202 ;  /* 0x000000caacca7221 */ /* 0x000fc60000010000 */
[----:B------:R-:W-:Y:S01]  /*13b70*/  FADD.FTZ R182, R174, R182 ;  /* 0x000000b6aeb67221 */ /* 0x000fe20000010000 */
[----:B------:R-:W-:Y:S01]  /*13b80*/  FADD.FTZ R202, R173, R202 ;  /* 0x000000caadca7221 */ /* 0x000fe20000010000 */
[----:B------:R-:W1:Y:S02]  /*13b90*/  MUFU.EX2 R178, R178 ;  /* 0x000000b200b27308 */ /* 0x000e640000000800 */
[----:B------:R-:W-:Y:S01]  /*13ba0*/  FADD.FTZ R182, R175, R182 ;  /* 0x000000b6afb67221 */ /* 0x000fe20000010000 */
[----:B------:R-:W-:-:S04]  /*13bb0*/  FADD.FTZ R202, R176, R202 ;  /* 0x000000cab0ca7221 */ /* 0x000fc80000010000 */
[----:B------:R-:W-:Y:S01]  /*13bc0*/  FADD.FTZ R202, R177, R202 ;  /* 0x000000cab1ca7221 */ /* 0x000fe20000010000 */
[----:B------:R-:W4:Y:S01]  /*13bd0*/  MUFU.EX2 R179, R179 ;  /* 0x000000b300b37308 */ /* 0x000f220000000800 */
[----:B0-----:R-:W-:Y:S02]  /*13be0*/  F2FP.BF16.F32.PACK_AB R166, R181, R180 ;  /* 0x000000b4b5a6723e */ /* 0x001fe400000010ff */
[----:B------:R-:W-:-:S05]  /*13bf0*/  FADD.FTZ R202, R180, R202 ;  /* 0x000000cab4ca7221 */ /* 0x000fca0000010000 */
[----:B------:R0:W5:Y:S01]  /*13c00*/  MUFU.EX2 R183, R162 ;  /* 0x000000a200b77308 */ /* 0x0001620000000800 */
[----:B-1----:R-:W-:-:S07]  /*13c10*/  FADD.FTZ R182, R178, R182 ;  /* 0x000000b6b2b67221 */ /* 0x002fce0000010000 */
[----:B------:R-:W1:Y:S01]  /*13c20*/  MUFU.EX2 R199, R199 ;  /* 0x000000c700c77308 */ /* 0x000e620000000800 */
[----:B0-----:R-:W-:Y:S01]  /*13c30*/  F2FP.BF16.F32.PACK_AB R162, R173, R172 ;  /* 0x000000acada2723e */ /* 0x001fe200000010ff */
[C---:B----4-:R-:W-:Y:S01]  /*13c40*/  FADD.FTZ R182, R179.reuse, R182 ;  /* 0x000000b6b3b67221 */ /* 0x050fe20000010000 */
[----:B------:R-:W-:-:S03]  /*13c50*/  F2FP.BF16.F32.PACK_AB R165, R179, R178 ;  /* 0x000000b2b3a5723e */ /* 0x000fc600000010ff */
[----:B------:R3:W-:Y:S01]  /*13c60*/  STSM.16.M88.4 [R212], R160 ;  /* 0x000000a0d4007844 */ /* 0x0007e20000000200 */
[----:B-----5:R-:W-:Y:S01]  /*13c70*/  FADD.FTZ R182, R183, R182 ;  /* 0x000000b6b7b67221 */ /* 0x020fe20000010000 */
[----:B-1----:R-:W-:-:S05]  /*13c80*/  F2FP.BF16.F32.PACK_AB R167, R199, R183 ;  /* 0x000000b7c7a7723e */ /* 0x002fca00000010ff */
        /* <DEDUP_REMOVED lines=9> */
[----:B--2---:R-:W-:-:S04]  /*13d20*/  VIADD R152, R201, 0xffffffff ;  /* 0xffffffffc9987836 */ /* 0x004fc80000000000 */
        /* <DEDUP_REMOVED lines=15> */
[----:B------:R-:W-:Y:S01]  /*13e20*/  IMAD.MOV.U32 R199, RZ, RZ, R18 ;  /* 0x000000ffffc77224 */ /* 0x000fe200078e0012 */
[----:B------:R-:W-:Y:S02]  /*13e30*/  WARPGROUP.DEPBAR.LE gsb0, 0x0 ;  /* 0x00008000000079c5 */ /* 0x000fe40000010000 */
[----:B------:R-:W-:-:S15]  /*13e40*/  WARPGROUP.ARRIVE ;  /* 0x00000000000079c5 */ /* 0x000fde0000000000 */
[----:B------:R-:W-:-:S05]  /*13e50*/  NOP ;  /* 0x0000000000007918 */ /* 0x000fca0000000000 */
        /* <DEDUP_REMOVED lines=12> */
.L_x_5532:
[----:B------:R-:W-:Y:S05]  /*13f20*/  BSYNC B0 ;  /* 0x0000000000007941 */ /* 0x000fea0003800000 */
.L_x_5531:
[----:B------:R-:W1:Y:S01]  /*13f30*/  SHFL.BFLY PT, R4, R20, 0x2, 0x1f ;  /* 0x0c401f0014047f89 */ /* 0x000e6200000e0000 */
[----:B------:R-:W-:Y:S02]  /*13f40*/  IMAD.MOV.U32 R154, RZ, RZ, -0x800000 ;  /* 0xff800000ff9a7424 */ /* 0x000fe400078e00ff */
[----:B------:R-:W-:Y:S01]  /*13f50*/  VIADD R229, R229, 0x1 ;  /* 0x00000001e5e57836 */ /* 0x000fe20000000000 */
[----:B------:R-:W-:Y:S08]  /*13f60*/  BAR.ARV 0x8, 0x100 ;  /* 0x0204000000007b1d */ /* 0x000ff00000002000 */
[----:B------:R-:W-:Y:S01]  /*13f70*/  BAR.SYNC.DEFER_BLOCKING 0xf, 0x100 ;  /* 0x03c4000000007b1d */ /* 0x000fe20000010000 */
[----:B-1----:R-:W-:-:S05]  /*13f80*/  FADD.FTZ R4, R4, R20 ;  /* 0x0000001404047221 */ /* 0x002fca0000010000 */
[----:B------:R-:W1:Y:S02]  /*13f90*/  SHFL.BFLY PT, R5, R4, 0x1, 0x1f ;  /* 0x0c201f0004057f89 */ /* 0x000e6400000e0000 */
[----:B-1----:R-:W-:Y:S01]  /*13fa0*/  FADD.FTZ R5, R4, R5 ;  /* 0x0000000504057221 */ /* 0x002fe20000010000 */
[----:B------:R-:W-:-:S04]  /*13fb0*/  IMAD.MOV.U32 R4, RZ, RZ, RZ ;  /* 0x000000ffff047224 */ /* 0x000fc800078e00ff */
[----:B------:R-:W-:-:S13]  /*13fc0*/  FSETP.NE.FTZ.AND P0, PT, R5, RZ, PT ;  /* 0x000000ff0500720b */ /* 0x000fda0003f15000 */
        /* <DEDUP_REMOVED lines=14> */
[----:B------:R-:W-:Y:S01]  /*140b0*/  FMUL.FTZ R44, R44, R4 ;  /* 0x000000042c2c7220 */ /* 0x000fe20000410000 */
[----:B------:R-:W-:Y:S01]  /*140c0*/  @P0 FFMA.FTZ R154, R6, R0, R5 ;  /* 0x00000000069a0223 */ /* 0x000fe20000010005 */
        /* <DEDUP_REMOVED lines=25> */
[----:B-1----:R-:W-:Y:S01]  /*14260*/  FADD.FTZ R0, R0, R21 ;  /* 0x0000001500007221 */ /* 0x002fe20000010000 */
        /* <DEDUP_REMOVED lines=31> */
[----:B------:R-:W-:Y:S01]  /*14460*/  FMUL.FTZ R149, R149, R4 ;  /* 0x0000000495957220 */ /* 0x000fe20000410000 */
[----:B------:R-:W-:-:S13]  /*14470*/  FSETP.NE.FTZ.AND P0, PT, R5, RZ, PT ;  /* 0x000000ff0500720b */ /* 0x000fda0003f15000 */
[----:B------:R-:W1:Y:S08]  /*14480*/  @P0 MUFU.LG2 R6, R5 ;  /* 0x0000000500060308 */ /* 0x000e700000000c00 */
[----:B------:R4:W5:Y:S02]  /*14490*/  @P0 MUFU.RCP R0, R5 ;  /* 0x0000000500000308 */ /* 0x0009640000001000 */
[----:B----4-:R-:W-:Y:S01]  /*144a0*/  @P0 FMUL.FTZ R5, R3, 0.69314718246459960938 ;  /* 0x3f31721803050820 */ /* 0x010fe20000410000 */
[----:B-1----:R-:W-:Y:S01]  /*144b0*/  @P0 FMUL.FTZ R6, R6, 0.69314718246459960938 ;  /* 0x3f31721806060820 */ /* 0x002fe20000410000 */
[----:B------:R-:W-:-:S03]  /*144c0*/  IMAD.MOV.U32 R3, RZ, RZ, -0x800000 ;  /* 0xff800000ff037424 */ /* 0x000fc600078e00ff */
[----:B------:R-:W-:Y:S01]  /*144d0*/  @P0 FFMA.FTZ R3, R5, R168, R6 ;  /* 0x000000a805030223 */ /* 0x000fe20000010006 */
[----:B------:R-:W-:Y:S01]  /*144e0*/  ISETP.NE.AND P0, PT, R192, RZ, PT ;  /* 0x000000ffc000720c */ /* 0x000fe20003f05270 */
[-C--:B-----5:R-:W-:Y:S01]  /*144f0*/  FMUL.FTZ R26, R26, R0.reuse ;  /* 0x000000001a1a7220 */ /* 0x0a0fe20000410000 */
        /* <DEDUP_REMOVED lines=10> */
[C---:B------:R-:W-:Y:S02]  /*145a0*/  @!P0 IMAD R5, R18.reuse, 0x40, R188 ;  /* 0x0000004012058824 */ /* 0x040fe400078e02bc */
        /* <DEDUP_REMOVED lines=63> */
.L_x_5464:
[----:B------:R-:W-:Y:S05]  /*149a0*/  BSYNC B7 ;  /* 0x0000000000077941 */ /* 0x000fea0003800000 */
.L_x_5460:
[----:B------:R-:W4:Y:S08]  /*149b0*/  S2UR UR5, SR_CgaCtaId ;  /* 0x00000000000579c3 */ /* 0x000f300000008800 */
[----:B------:R-:W-:Y:S06]  /*149c0*/  BAR.SYNC.DEFER_BLOCKING 0x5, 0x180 ;  /* 0x0146000000007b1d */ /* 0x000fec0000010000 */
[----:B------:R-:W-:Y:S01]  /*149d0*/  UMOV UR4, 0x400 ;  /* 0x0000040000047882 */ /* 0x000fe20000000000 */
[----:B------:R-:W-:Y:S01]  /*149e0*/  BSSY B0, `(.L_x_5544) ;  /* 0x00004a7000007945 */ /* 0x000fe20003800000 */
[----:B----4-:R-:W-:-:S06]  /*149f0*/  ULEA UR4, UR5, UR4, 0x18 ;  /* 0x0000000405047291 */ /* 0x010fcc000f8ec03f */
[----:B------:R-:W-:-:S05]  /*14a00*/  IMAD.U32 R2, RZ, RZ, UR4 ;  /* 0x00000004ff027e24 */ /* 0x000fca000f8e00ff */
[----:B01----:R0:W1:Y:S01]  /*14a10*/  LDS.128 R4, [R2+0x388d0] ;  /* 0x0388d00002047984 */ /* 0x0030620000000c00 */
[----:B------:R-:W-:Y:S06]  /*14a20*/  BAR.ARV 0x4, 0x180 ;  /* 0x0106000000007b1d */ /* 0x000fec0000002000 */
[----:B------:R-:W-:Y:S05]  /*14a30*/  @P0 BRA `(.L_x_5545) ;  /* 0x0000003800c40947 */ /* 0x000fea0003800000 */
[----:B------:R-:W4:Y:S01]  /*14a40*/  LDL R8, [R1+0x7c] ;  /* 0x00007c0001087983 */ /* 0x000f220000100800 */
[----:B------:R-:W-:Y:S01]  /*14a50*/  F2FP.BF16.F32.PACK_AB R10, R29, R28 ;  /* 0x0000001c1d0a723e */ /* 0x000fe200000010ff */
[----:B------:R-:W-:Y:S01]  /*14a60*/  ULDC.64 UR6, c[0x0][0xd00] ;  /* 0x0003400000067ab9 */ /* 0x000fe20000000a00 */
[----:B------:R-:W-:Y:S01]  /*14a70*/  F2FP.BF16.F32.PACK_AB R11, R31, R30 ;  /* 0x0000001e1f0b723e */ /* 0x000fe200000010ff */
[----:B------:R-:W2:Y:S01]  /*14a80*/  S2R R0, SR_SWINHI ;  /* 0x0000000000007919 */ /* 0x000ea20000002f00 */
[----:B------:R-:W-:Y:S01]  /*14a90*/  F2FP.BF16.F32.PACK_AB R12, R33, R32 ;  /* 0x00000020210c723e */ /* 0x000fe200000010ff */
[----:B------:R-:W-:Y:S01]  /*14aa0*/  ULDC.64 UR4, c[0x0][0xd08] ;  /* 0x0003420000047ab9 */ /* 0x000fe20000000a00 */
[----:B------:R-:W-:Y:S02]  /*14ab0*/  F2FP.BF16.F32.PACK_AB R13, R35, R34 ;  /* 0x00000022230d723e */ /* 0x000fe400000010ff */
[----:B------:R-:W-:Y:S02]  /*14ac0*/  F2FP.BF16.F32.PACK_AB R14, R37, R36 ;  /* 0x00000024250e723e */ /* 0x000fe400000010ff */
[----:B------:R-:W-:-:S02]  /*14ad0*/  F2FP.BF16.F32.PACK_AB R15, R39, R38 ;  /* 0x00000026270f723e */ /* 0x000fc400000010ff */
[----:B------:R-:W-:Y:S02]  /*14ae0*/  MOV R20, R2 ;  /* 0x0000000200147202 */ /* 0x000fe40000000f00 */
[----:B--2---:R-:W-:Y:S01]  /*14af0*/  MOV R21, R0 ;  /* 0x0000000000157202 */ /* 0x004fe20000000f00 */
        /* <DEDUP_REMOVED lines=10> */
[----:B--2---:R-:W-:Y:S02]  /*14ba0*/  IADD3 R8, P0, R152, 0x20, RZ ;  /* 0x0000002098087810 */ /* 0x004fe40007f1e0ff */
        /* <DEDUP_REMOVED lines=8> */
[----:B--2---:R-:W-:Y:S02]  /*14c30*/  IADD3 R8, P0, R152, 0x40, RZ ;  /* 0x0000004098087810 */ /* 0x004fe40007f1e0ff */
        /* <DEDUP_REMOVED lines=140> */
[----:B-1----:R-:W-:Y:S02]  /*15500*/  MOV R4, R8 ;  /* 0x0000000800047202 */ /* 0x002fe40000000f00 */
        /* <DEDUP_REMOVED lines=27> */
[----:B-1----:R-:W2:Y:S02]  /*156c0*/  LDG.E R8, desc[UR42][R8.64+0x4] ;  /* 0x0000042a08087981 */ /* 0x002ea4000c1e1900 */
[----:B--2---:R-:W-:-:S07]  /*156d0*/  IMAD.IADD R4, R8, 0x1, -R4 ;  /* 0x0000000108047824 */ /* 0x004fce00078e0a04 */
.L_x_5546:
[----:B-1----:R-:W2:Y:S01]  /*156e0*/  LDL R8, [R1+0x64] ;  /* 0x0000640001087983 */ /* 0x002ea20000100800 */
[----:B------:R-:W-:Y:S01]  /*156f0*/  ISETP.NE.AND P1, PT, R218, RZ, PT ;  /* 0x000000ffda00720c */ /* 0x000fe20003f25270 */
[----:B------:R-:W-:-:S03]  /*15700*/  ULDC UR4, c[0x0][0xbd4] ;  /* 0x0002f50000047ab9 */ /* 0x000fc60000000800 */
[----:B------:R-:W-:Y:S01]  /*15710*/  SEL R218, R218, UR4, P1 ;  /* 0x00000004dada7c07 */ /* 0x000fe20008800000 */
[----:B--2---:R-:W1:Y:S02]  /*15720*/  SHFL.IDX PT, R8, R8, RZ, 0x1f ;  /* 0x00001fff08087589 */ /* 0x004e6400000e0000 */
[----:B-1----:R-:W-:Y:S02]  /*15730*/  ISETP.NE.AND P0, PT, R8, RZ, PT ;  /* 0x000000ff0800720c */ /* 0x002fe40003f05270 */
[----:B-----5:R-:W-:-:S11]  /*15740*/  SHF.R.S32.HI R8, RZ, 0x1f, R0 ;  /* 0x0000001fff087819 */ /* 0x020fd60000011400 */
[----:B------:R-:W-:Y:S05]  /*15750*/  @P0 BRA `(.L_x_5547) ;  /* 0x0000000000f80947 */ /* 0x000fea0003800000 */
[----:B------:R-:W2:Y:S01]  /*15760*/  LDL.LU R14, [R1+0x60] ;  /* 0x00006000010e7983 */ /* 0x000ea20000300800 */
[----:B------:R-:W-:Y:S01]  /*15770*/  IMAD.MOV.U32 R9, RZ, RZ, 0xab8 ;  /* 0x00000ab8ff097424 */ /* 0x000fe200078e00ff */
[----:B------:R-:W-:Y:S01]  /*15780*/  ISETP.GT.AND P1, PT, R218, 0x1, PT ;  /* 0x00000001da00780c */ /* 0x000fe20003f24270 */
[----:B---3--:R-:W1:Y:S01]  /*15790*/  LDC R156, c[0x0][0xce8] ;  /* 0x00033a00ff9c7b82 */ /* 0x008e620000000800 */
[----:B------:R-:W3:Y:S01]  /*157a0*/  LDL R157, [R1+0x78] ;  /* 0x00007800019d7983 */ /* 0x000ee20000100800 */
[----:B------:R-:W-:Y:S02]  /*157b0*/  ISETP.NE.U32.AND P0, PT, RZ, UR6, PT ;  /* 0x00000006ff007c0c */ /* 0x000fe4000bf05070 */
[----:B------:R-:W-:Y:S02]  /*157c0*/  SEL R9, R9, 0xa78, P1 ;  /* 0x00000a7809097807 */ /* 0x000fe40000800000 */
[----:B------:R-:W-:Y:S02]  /*157d0*/  ISETP.NE.AND.EX P0, PT, RZ, UR7, PT, P0 ;  /* 0x00000007ff007c0c */ /* 0x000fe4000bf05300 */
[----:B------:R-:W4:Y:S02]  /*157e0*/  LDC.64 R12, c[0x0][R9+0x220] ;  /* 0x00008800090c7b82 */ /* 0x000f240000000a00 */
[----:B------:R-:W-:-:S06]  /*157f0*/  SEL R15, R219, RZ, !P0 ;  /* 0x000000ffdb0f7207 */ /* 0x000fcc0004000000 */
[----:B------:R-:W5:Y:S01]  /*15800*/  LDC.64 R10, c[0x0][R9+0x218] ;  /* 0x00008600090a7b82 */ /* 0x000f620000000a00 */
[----:B------:R-:W-:Y:S02]  /*15810*/  IMAD.IADD R153, R216, 0x1, R194 ;  /* 0x00000001d8997824 */ /* 0x000fe400078e02c2 */
[----:B----4-:R-:W-:Y:S01]  /*15820*/  IMAD R13, R13, R15, RZ ;  /* 0x0000000f0d0d7224 */ /* 0x010fe200078e02ff */
[----:B------:R-:W-:Y:S02]  /*15830*/  SEL R155, R230, RZ, P1 ;  /* 0x000000ffe69b7207 */ /* 0x000fe40000800000 */
[----:B--2---:R-:W-:Y:S02]  /*15840*/  SEL R14, R14, RZ, !P0 ;  /* 0x000000ff0e0e7207 */ /* 0x004fe40004000000 */
[----:B-1----:R-:W-:-:S03]  /*15850*/  ISETP.NE.AND P0, PT, R156, 0x1, PT ;  /* 0x000000019c00780c */ /* 0x002fc60003f05270 */
[C---:B------:R-:W-:Y:S02]  /*15860*/  IMAD R14, R12.reuse, R14, R13 ;  /* 0x0000000e0c0e7224 */ /* 0x040fe400078e020d */
[----:B------:R-:W-:-:S04]  /*15870*/  IMAD.WIDE.U32 R12, R12, R15, RZ ;  /* 0x0000000f0c0c7225 */ /* 0x000fc800078e00ff */
[-C--:B-----5:R-:W-:Y:S02]  /*15880*/  IMAD R15, R11, R217.reuse, RZ ;  /* 0x000000d90b0f7224 */ /* 0x0a0fe400078e02ff */
[----:B------:R-:W-:-:S04]  /*15890*/  IMAD.WIDE.U32 R10, R10, R217, RZ ;  /* 0x000000d90a0a7225 */ /* 0x000fc800078e00ff */
[----:B------:R-:W-:Y:S02]  /*158a0*/  IMAD.IADD R15, R11, 0x1, R15 ;  /* 0x000000010b0f7824 */ /* 0x000fe400078e020f */
[----:B------:R-:W1:Y:S01]  /*158b0*/  @P0 LDC R11, c[0x0][0xcec] ;  /* 0x00033b00ff0b0b82 */ /* 0x000e620000000800 */
[----:B------:R-:W-:-:S07]  /*158c0*/  IADD3 R152, P2, P3, R12, R10, R0 ;  /* 0x0000000a0c987210 */ /* 0x000fce0007b5e000 */
[----:B------:R-:W2:Y:S01]  /*158d0*/  @P0 LDC R10, c[0x0][0xcf0] ;  /* 0x00033c00ff0a0b82 */ /* 0x000ea20000000800 */
[----:B------:R-:W-:-:S05]  /*158e0*/  IMAD.IADD R14, R13, 0x1, R14 ;  /* 0x000000010d0e7824 */ /* 0x000fca00078e020e */
[----:B------:R-:W-:Y:S01]  /*158f0*/  IADD3.X R14, R14, R15, R8, P2, P3 ;  /* 0x0000000f0e0e7210 */ /* 0x000fe200017e6408 */
[----:B------:R-:W-:Y:S02]  /*15900*/  IMAD.MOV.U32 R15, RZ, RZ, R153 ;  /* 0x000000ffff0f7224 */ /* 0x000fe400078e0099 */
[----:B-1----:R-:W-:-:S05]  /*15910*/  @P0 IMAD.HI.U32 R11, R153, R11, RZ ;  /* 0x0000000b990b0227 */ /* 0x002fca00078e00ff */
[----:B--2---:R-:W-:Y:S02]  /*15920*/  @P0 SHF.R.U32.HI R15, RZ, R10, R11 ;  /* 0x0000000aff0f0219 */ /* 0x004fe4000001160b */
[----:B------:R-:W1:Y:S02]  /*15930*/  LDC.64 R10, c[0x0][R9+0x228] ;  /* 0x00008a00090a7b82 */ /* 0x000e640000000a00 */
[----:B-1----:R-:W-:-:S04]  /*15940*/  IMAD.WIDE.U32 R12, R10, R155, RZ ;  /* 0x0000009b0a0c7225 */ /* 0x002fc800078e00ff */
[----:B------:R-:W-:-:S04]  /*15950*/  IMAD R10, R11, R155, RZ ;  /* 0x0000009b0b0a7224 */ /* 0x000fc800078e02ff */
[----:B------:R-:W-:Y:S02]  /*15960*/  IMAD.IADD R13, R13, 0x1, R10 ;  /* 0x000000010d0d7824 */ /* 0x000fe400078e020a */
[----:B------:R1:W2:Y:S01]  /*15970*/  LDC.64 R10, c[0x0][R9+0x210] ;  /* 0x00008400090a7b82 */ /* 0x0002a20000000a00 */
[----:B------:R-:W-:Y:S01]  /*15980*/  IADD3 R12, P0, P2, R15, R152, R12 ;  /* 0x000000980f0c7210 */ /* 0x000fe20007a1e00c */
[--C-:B------:R-:W-:Y:S01]  /*15990*/  IMAD.MOV R152, RZ, RZ, -R15.reuse ;  /* 0x000000ffff987224 */ /* 0x100fe200078e0a0f */
[----:B------:R-:W-:-:S03]  /*159a0*/  SHF.R.S32.HI R15, RZ, 0x1f, R15 ;  /* 0x0000001fff0f7819 */ /* 0x000fc6000001140f */
[----:B------:R-:W-:Y:S01]  /*159b0*/  IMAD R152, R156, R152, R153 ;  /* 0x000000989c987224 */ /* 0x000fe200078e0299 */
[----:B------:R-:W-:-:S04]  /*159c0*/  IADD3.X R13, R15, R14, R13, P0, P2 ;  /* 0x0000000e0f0d7210 */ /* 0x000fc800007e440d */
[----:B-1----:R-:W-:Y:S01]  /*159d0*/  SHF.R.S32.HI R9, RZ, 0x1f, R152 ;  /* 0x0000001fff097819 */ /* 0x002fe20000011498 */
[-C--:B--2---:R-:W-:Y:S02]  /*159e0*/  IMAD R11, R11, R152.reuse, RZ ;  /* 0x000000980b0b7224 */ /* 0x084fe400078e02ff */
[----:B------:R-:W-:-:S04]  /*159f0*/  IMAD.WIDE.U32 R12, R10, R152, R12 ;  /* 0x000000980a0c7225 */ /* 0x000fc800078e000c */
[----:B------:R-:W-:Y:S02]  /*15a00*/  IMAD R9, R10, R9, R11 ;  /* 0x000000090a097224 */ /* 0x000fe400078e020b */
[----:B------:R-:W1:Y:S08]  /*15a10*/  LDC.64 R10, c[0x0][0xca8] ;  /* 0x00032a00ff0a7b82 */ /* 0x000e700000000a00 */
[----:B-1----:R-:W1:Y:S08]  /*15a20*/  @!P1 LDC R10, c[0x0][0xc50] ;  /* 0x00031400ff0a9b82 */ /* 0x002e700000000800 */
[----:B------:R-:W2:Y:S01]  /*15a30*/  @!P1 LDC R11, c[0x0][0xc54] ;  /* 0x00031500ff0b9b82 */ /* 0x000ea20000000800 */
[----:B------:R-:W-:-:S02]  /*15a40*/  IMAD.IADD R9, R13, 0x1, R9 ;  /* 0x000000010d097824 */ /* 0x000fc400078e0209 */
[----:B------:R-:W-:Y:S01]  /*15a50*/  IMAD.IADD R14, R188, 0x1, R194 ;  /* 0x00000001bc0e7824 */ /* 0x000fe200078e02c2 */
[----:B-1----:R-:W-:Y:S01]  /*15a60*/  LEA R13, P0, R12, R10, 0x2 ;  /* 0x0000000a0c0d7211 */ /* 0x002fe200078010ff */
[----:B---3--:R-:W-:-:S03]  /*15a70*/  IMAD.MOV R10, RZ, RZ, -R157 ;  /* 0x000000ffff0a7224 */ /* 0x008fc600078e0a9d */
[----:B--2---:R-:W-:Y:S02]  /*15a80*/  LEA.HI.X R9, R12, R11, R9, 0x2, P0 ;  /* 0x0000000b0c097211 */ /* 0x004fe400000f1409 */
[----:B------:R-:W-:Y:S01]  /*15a90*/  ISETP.NE.AND P0, PT, R215, R10, PT ;  /* 0x0000000ad700720c */ /* 0x000fe20003f05270 */
[----:B------:R-:W-:Y:S04]  /*15aa0*/  SHFL.IDX PT, R12, R13, 0x1, 0x1c1f ;  /* 0x003c1f000d0c7f89 */ /* 0x000fe800000e0000 */
[----:B------:R-:W-:Y:S04]  /*15ab0*/  SHFL.IDX PT, R10, R13, RZ, 0x1c1f ;  /* 0x001c1fff0d0a7589 */ /* 0x000fe800000e0000 */
        /* <DEDUP_REMOVED lines=8> */
.L_x_5547:
[----:B------:R-:W-:Y:S02]  /*15b40*/  ISETP.GT.AND P1, PT, R218, 0x1, PT ;  /* 0x00000001da00780c */ /* 0x000fe40003f24270 */
[----:B------:R-:W-:-:S04]  /*15b50*/  ISETP.NE.U32.AND P0, PT, RZ, UR6, PT ;  /* 0x00000006ff007c0c */ /* 0x000fc8000bf05070 */
[----:B------:R-:W-:-:S04]  /*15b60*/  ISETP.NE.AND.EX P0, PT, RZ, UR7, PT, P0 ;  /* 0x00000007ff007c0c */ /* 0x000fc8000bf05300 */
[----:B------:R-:W-:-:S03]  /*15b70*/  SEL R219, R219, RZ, !P0 ;  /* 0x000000ffdbdb7207 */ /* 0x000fc60004000000 */
[----:B------:R-:W-:Y:S06]  /*15b80*/  @P1 BRA `(.L_x_5548) ;  /* 0x0000001000381947 */ /* 0x000fec0003800000 */
[----:B-1----:R-:W1:Y:S01]  /*15b90*/  S2R R10, SR_TID.X ;  /* 0x00000000000a7919 */ /* 0x002e620000002100 */
[----:B------:R-:W2:Y:S01]  /*15ba0*/  LDC R87, c[0x0][0xce8] ;  /* 0x00033a00ff577b82 */ /* 0x000ea20000000800 */
        /* <DEDUP_REMOVED lines=17> */
[----:B------:R-:W-:Y:S01]  /*15cc0*/  IADD3 R45, P1, R20, 0x6000, RZ ;  /* 0x00006000142d7810 */ /* 0x000fe20007f3e0ff */
[----:B--2---:R-:W-:Y:S01]  /*15cd0*/  IMAD R90, R4, R87, RZ ;  /* 0x00000057045a7224 */ /* 0x004fe200078e02ff */
[----:B------:R-:W-:Y:S01]  /*15ce0*/  IADD3 R49, P2, R20, 0x7000, RZ ;  /* 0x0000700014317810 */ /* 0x000fe20007f5e0ff */
[----:B------:R-:W5:Y:S01]  /*15cf0*/  LD.E.128 R24, desc[UR42][R24.64] ;  /* 0x0000002a18187980 */ /* 0x000f62000c101d00 */
        /* <DEDUP_REMOVED lines=75> */
[----:B------:R-:W-:Y:S01]  /*161b0*/  ISETP.NE.AND P3, PT, R87, 0x1, PT ;  /* 0x000000015700780c */ /* 0x000fe20003f65270 */
[C---:B------:R-:W-:Y:S01]  /*161c0*/  IMAD R21, R0.reuse, UR5, R9 ;  /* 0x0000000500157c24 */ /* 0x040fe2000f8e0209 */
[----:B------:R-:W-:Y:S01]  /*161d0*/  LOP3.LUT R11, R11, 0xfffffff8, RZ, 0xc0, !PT ;  /* 0xfffffff80b0b7812 */ /* 0x000fe200078ec0ff */
[----:B------:R-:W-:Y:S01]  /*161e0*/  IMAD.WIDE.U32 R8, R0, UR4, RZ ;  /* 0x0000000400087c25 */ /* 0x000fe2000f8e00ff */
[----:B------:R-:W-:Y:S01]  /*161f0*/  ULDC.64 UR4, c[0x0][0xbe8] ;  /* 0x0002fa0000047ab9 */ /* 0x000fe20000000a00 */
[----:B------:R-:W1:Y:S01]  /*16200*/  LDC R0, c[0x0][0xbc8] ;  /* 0x0002f200ff007b82 */ /* 0x000e620000000800 */
[----:B------:R-:W5:Y:S01]  /*16210*/  LD.E.128 R12, desc[UR42][R12.64] ;  /* 0x0000002a0c0c7980 */ /* 0x000f62000c101d00 */
[----:B------:R-:W-:-:S03]  /*16220*/  IMAD.IADD R9, R9, 0x1, R21 ;  /* 0x0000000109097824 */ /* 0x000fc600078e0215 */
[----:B------:R-:W5:Y:S03]  /*16230*/  LD.E.128 R56, desc[UR42][R56.64] ;  /* 0x0000002a38387980 */ /* 0x000f66000c101d00 */
[----:B------:R-:W2:Y:S01]  /*16240*/  @P3 LDC R89, c[0x0][0xcec] ;  /* 0x00033b00ff593b82 */ /* 0x000ea20000000800 */
[C---:B------:R-:W-:Y:S01]  /*16250*/  IMAD.WIDE.U32 R8, R217.reuse, UR4, R8 ;  /* 0x00000004d9087c25 */ /* 0x040fe2000f8e0008 */
[----:B------:R-:W5:Y:S03]  /*16260*/  LD.E.128 R60, desc[UR42][R60.64] ;  /* 0x0000002a3c3c7980 */ /* 0x000f66000c101d00 */
[----:B------:R-:W-:Y:S01]  /*16270*/  IMAD.IADD R20, R10, 0x1, -R11 ;  /* 0x000000010a147824 */ /* 0x000fe200078e0a0b */
[----:B------:R-:W5:Y:S02]  /*16280*/  LD.E.128 R64, desc[UR42][R64.64] ;  /* 0x0000002a40407980 */ /* 0x000f64000c101d00 */
[----:B------:R-:W4:Y:S01]  /*16290*/  @P3 LDC R91, c[0x0][0xcf0] ;  /* 0x00033c00ff5b3b82 */ /* 0x000f220000000800 */
[----:B------:R-:W-:Y:S01]  /*162a0*/  SHF.R.S32.HI R10, RZ, 0x1f, R219 ;  /* 0x0000001fff0a7819 */ /* 0x000fe200000114db */
[----:B------:R-:W-:Y:S01]  /*162b0*/  IMAD R9, R217, UR5, R9 ;  /* 0x00000005d9097c24 */ /* 0x000fe2000f8e0209 */
[----:B------:R-:W-:Y:S01]  /*162c0*/  ULDC.64 UR4, c[0x0][0xbf0] ;  /* 0x0002fc0000047ab9 */ /* 0x000fe20000000a00 */
[----:B------:R-:W5:Y:S02]  /*162d0*/  LD.E.128 R68, desc[UR42][R68.64] ;  /* 0x0000002a44447980 */ /* 0x000f64000c101d00 */
[----:B------:R-:W-:Y:S01]  /*162e0*/  IMAD R10, R10, UR4, RZ ;  /* 0x000000040a0a7c24 */ /* 0x000fe2000f8e02ff */
[-C--:B-1----:R-:W-:Y:S01]  /*162f0*/  ISETP.GE.AND P1, PT, R228, R0.reuse, PT ;  /* 0x00000000e400720c */ /* 0x082fe20003f26270 */
[----:B------:R-:W-:Y:S01]  /*16300*/  IMAD R11, R20, 0x20, R3 ;  /* 0x00000020140b7824 */ /* 0x000fe200078e0203 */
[----:B------:R-:W5:Y:S01]  /*16310*/  LD.E.128 R72, desc[UR42][R72.64] ;  /* 0x0000002a48487980 */ /* 0x000f62000c101d00 */
[----:B------:R-:W-:Y:S01]  /*16320*/  IMAD R85, R219, UR5, R10 ;  /* 0x00000005db557c24 */ /* 0x000fe2000f8e020a */
[----:B------:R-:W-:Y:S01]  /*16330*/  SEL R10, RZ, 0xffffffff, P1 ;  /* 0xffffffffff0a7807 */ /* 0x000fe20000800000 */
[----:B------:R-:W-:Y:S01]  /*16340*/  IMAD.IADD R3, R3, 0x1, R194 ;  /* 0x0000000103037824 */ /* 0x000fe200078e02c2 */
[-C--:B------:R-:W-:Y:S01]  /*16350*/  ISETP.GE.AND P0, PT, R225, R0.reuse, PT ;  /* 0x00000000e100720c */ /* 0x080fe20003f06270 */
[----:B------:R-:W-:Y:S01]  /*16360*/  IMAD.IADD R194, R194, 0x1, R11 ;  /* 0x00000001c2c27824 */ /* 0x000fe200078e020b */
[----:B------:R-:W5:Y:S01]  /*16370*/  LD.E.128 R76, desc[UR42][R76.64] ;  /* 0x0000002a4c4c7980 */ /* 0x000f62000c101d00 */
[----:B------:R-:W-:Y:S01]  /*16380*/  IMAD.SHL.U32 R93, R10, 0x2, RZ ;  /* 0x000000020a5d7824 */ /* 0x000fe200078e00ff */
[----:B------:R-:W-:Y:S01]  /*16390*/  SEL R21, RZ, 0xffffffff, P0 ;  /* 0xffffffffff157807 */ /* 0x000fe20000000000 */
[----:B--2---:R-:W-:Y:S01]  /*163a0*/  @P3 IMAD.HI.U32 R10, R194, R89, RZ ;  /* 0x00000059c20a3227 */ /* 0x004fe200078e00ff */
[-C--:B------:R-:W-:Y:S01]  /*163b0*/  ISETP.GE.AND P2, PT, R187, R0.reuse, PT ;  /* 0x00000000bb00720c */ /* 0x080fe20003f46270 */
[----:B------:R-:W5:Y:S01]  /*163c0*/  LD.E.128 R80, desc[UR42][R80.64] ;  /* 0x0000002a50507980 */ /* 0x000f62000c101d00 */
[-C--:B------:R-:W-:Y:S01]  /*163d0*/  ISETP.GE.AND P0, PT, R224, R0.reuse, PT ;  /* 0x00000000e000720c */ /* 0x080fe20003f06270 */
        /* <DEDUP_REMOVED lines=9> */
[-C--:B------:R-:W-:Y:S01]  /*16470*/  ISETP.GE.AND P0, PT, R223, R0.reuse, PT ;  /* 0x00000000df00720c */ /* 0x080fe20003f06270 */
[----:B------:R-:W-:Y:S01]  /*16480*/  IMAD.SHL.U32 R85, R10, 0x8, RZ ;  /* 0x000000080a557824 */ /* 0x000fe200078e00ff */
[--C-:B------:R-:W-:Y:S01]  /*16490*/  SHF.R.S32.HI R10, RZ, 0x1f, R11.reuse ;  /* 0x0000001fff0a7819 */ /* 0x100fe2000001140b */
[----:B------:R-:W-:Y:S01]  /*164a0*/  @!PT LDS RZ, [RZ] ;  /* 0x00000000fffff984 */ /* 0x000fe20000000800 */
[----:B------:R-:W-:Y:S01]  /*164b0*/  @!PT LDS RZ, [RZ] ;  /* 0x00000000fffff984 */ /* 0x000fe20000000800 */
[----:B------:R-:W-:Y:S01]  /*164c0*/  @!PT LDS RZ, [RZ] ;  /* 0x00000000fffff984 */ /* 0x000fe20000000800 */
[----:B------:R-:W-:Y:S01]  /*164d0*/  @!PT LDS RZ, [RZ] ;  /* 0x00000000fffff984 */ /* 0x000fe20000000800 */
[----:B------:R1:W-:Y:S06]  /*164e0*/  MEMBAR.ALL.CTA ;  /* 0x0000000000007992 */ /* 0x0003ec0000008000 */
[----:B-1----:R-:W1:Y:S01]  /*164f0*/  FENCE.VIEW.ASYNC.S ;  /* 0x00000000000073c6 */ /* 0x002e620000000000 */
        /* <DEDUP_REMOVED lines=9> */
[----:B------:R-:W-:-:S04]  /*16590*/  IMAD.WIDE.U32 R8, R11, UR4, R8 ;  /* 0x000000040b087c25 */ /* 0x000fc8000f8e0008 */
        /* <DEDUP_REMOVED lines=33> */
[----:B---3--:R-:W-:Y:S01]  /*167b0*/  SHF.R.S32.HI R156, RZ, 0x1f, R228 ;  /* 0x0000001fff9c7819 */ /* 0x008fe200000114e4 */
[----:B--2---:R-:W-:Y:S06]  /*167c0*/  @P1 BRA `(.L_x_5550) ;  /* 0x0000000000841947 */ /* 0x004fec0003800000 */
        /* <DEDUP_REMOVED lines=33> */
.L_x_5550:
[----:B------:R-:W-:Y:S05]  /*169e0*/  BSYNC B1 ;  /* 0x0000000000017941 */ /* 0x000fea0003800000 */
.L_x_5549:
[----:B------:R-:W-:Y:S01]  /*169f0*/  VIADD R3, R3, 0x20 ;  /* 0x0000002003037836 */ /* 0x000fe20000000000 */
[----:B-1-3--:R1:W2:Y:S04]  /*16a00*/  SHFL.IDX PT, R9, R88, 0x1, 0x181f ;  /* 0x00381f0058097f89 */ /* 0x00a2a800000e0000 */
[----:B------:R-:W-:Y:S01]  /*16a10*/  ISETP.GE.AND P0, PT, R3, R90, PT ;  /* 0x0000005a0300720c */ /* 0x000fe20003f06270 */
[----:B----4-:R1:W3:-:S12]  /*16a20*/  SHFL.IDX PT, R8, R87, 0x1, 0x181f ;  /* 0x00381f0057087f89 */ /* 0x0102d800000e0000 */
[----:B-1----:R-:W-:Y:S05]  /*16a30*/  @P0 BRA `(.L_x_5551) ;  /* 0x0000002800840947 */ /* 0x002fea0003800000 */
[-C--:B------:R-:W-:Y:S02]  /*16a40*/  ISETP.GE.AND P5, PT, R228, R0.reuse, PT ;  /* 0x00000000e400720c */ /* 0x080fe40003fa6270 */
[-C--:B------:R-:W-:Y:S02]  /*16a50*/  ISETP.GE.AND P6, PT, R187, R0.reuse, PT ;  /* 0x00000000bb00720c */ /* 0x080fe40003fc6270 */
[-C--:B------:R-:W-:Y:S02]  /*16a60*/  ISETP.GE.AND P4, PT, R225, R0.reuse, PT ;  /* 0x00000000e100720c */ /* 0x080fe40003f86270 */
[-C--:B------:R-:W-:Y:S02]  /*16a70*/  ISETP.GE.AND P2, PT, R223, R0.reuse, PT ;  /* 0x00000000df00720c */ /* 0x080fe40003f46270 */
[----:B------:R-:W-:Y:S02]  /*16a80*/  ISETP.GE.AND P3, PT, R224, R0, PT ;  /* 0x00000000e000720c */ /* 0x000fe40003f66270 */
[----:B------:R-:W-:-:S03]  /*16a90*/  LOP3.LUT P0, RZ, R86, 0x40, RZ, 0xc0, !PT ;  /* 0x0000004056ff7812 */ /* 0x000fc6000780c0ff */
[C---:B---3-5:R-:W-:Y:S02]  /*16aa0*/  @!P5 LEA R12, P1, R228.reuse, R8, 0x1 ;  /* 0x00000008e40cd211 */ /* 0x068fe400078208ff */
[----:B--2---:R-:W-:Y:S02]  /*16ab0*/  @!P6 IMAD.WIDE R10, R187, 0x2, R8 ;  /* 0x00000002bb0ae825 */ /* 0x004fe400078e0208 */
[----:B------:R-:W-:Y:S02]  /*16ac0*/  @!P5 LEA.HI.X R13, R228, R9, R156, 0x1, P1 ;  /* 0x00000009e40dd211 */ /* 0x000fe400008f0c9c */
[----:B------:R-:W-:Y:S01]  /*16ad0*/  ISETP.GE.AND P1, PT, R222, R0, PT ;  /* 0x00000000de00720c */ /* 0x000fe20003f26270 */
[----:B------:R1:W-:Y:S01]  /*16ae0*/  @!P6 ST.E.128 desc[UR42][R10.64], R24 ;  /* 0x000000180a00e985 */ /* 0x0003e2000c101d2a */
[----:B------:R-:W-:-:S03]  /*16af0*/  SHF.R.S32.HI R0, RZ, 0x1f, R91 ;  /* 0x0000001fff007819 */ /* 0x000fc6000001145b */
        /* <DEDUP_REMOVED lines=23> */
.L_x_5548:
        /* <DEDUP_REMOVED lines=15> */
[----:B---3--:R-:W-:Y:S01]  /*16d60*/  SHF.R.S32.HI R156, RZ, 0x1f, R235 ;  /* 0x0000001fff9c7819 */ /* 0x008fe200000114eb */
[----:B------:R-:W-:Y:S01]  /*16d70*/  IMAD.MOV.U32 R3, RZ, RZ, R11 ;  /* 0x000000ffff037224 */ /* 0x000fe200078e000b */
[----:B------:R-:W-:Y:S01]  /*16d80*/  SHF.R.S32.HI R157, RZ, 0x1f, R236 ;  /* 0x0000001fff9d7819 */ /* 0x000fe200000114ec */
[----:B------:R-:W-:Y:S01]  /*16d90*/  IMAD.WIDE.U32 R8, R217, UR4, R8 ;  /* 0x00000004d9087c25 */ /* 0x000fe2000f8e0008 */
[----:B------:R-:W-:-:S03]  /*16da0*/  SHF.R.S32.HI R158, RZ, 0x1f, R237 ;  /* 0x0000001fff9e7819 */ /* 0x000fc600000114ed */
[----:B------:R-:W-:Y:S01]  /*16db0*/  IMAD R9, R217, UR5, R9 ;  /* 0x00000005d9097c24 */ /* 0x000fe2000f8e0209 */
[----:B-1----:R-:W-:Y:S01]  /*16dc0*/  ISETP.NE.AND P0, PT, R10, 0x1, PT ;  /* 0x000000010a00780c */ /* 0x002fe20003f05270 */
[----:B------:R-:W-:Y:S01]  /*16dd0*/  ULDC.64 UR4, c[0x0][0xc40] ;  /* 0x0003100000047ab9 */ /* 0x000fe20000000a00 */
[----:B------:R-:W-:Y:S02]  /*16de0*/  IMAD R4, R4, R10, RZ ;  /* 0x0000000a04047224 */ /* 0x000fe400078e02ff */
[----:B------:R-:W-:Y:S02]  /*16df0*/  IMAD R0, R0, UR4, RZ ;  /* 0x0000000400007c24 */ /* 0x000fe4000f8e02ff */
[----:B------:R-:W-:-:S04]  /*16e00*/  IMAD.WIDE.U32 R8, R219, UR4, R8 ;  /* 0x00000004db087c25 */ /* 0x000fc8000f8e0008 */
[----:B------:R-:W-:Y:S01]  /*16e10*/  IMAD R0, R219, UR5, R0 ;  /* 0x00000005db007c24 */ /* 0x000fe2000f8e0200 */
[----:B------:R-:W-:Y:S01]  /*16e20*/  ULDC.64 UR4, c[0x0][0xc48] ;  /* 0x0003120000047ab9 */ /* 0x000fe20000000a00 */
[C---:B------:R-:W-:Y:S01]  /*16e30*/  VIADD R160, R192.reuse, 0xc0 ;  /* 0x000000c0c0a07836 */ /* 0x040fe20000000000 */
[----:B------:R-:W1:Y:S01]  /*16e40*/  @P0 LDC R12, c[0x0][0xcec] ;  /* 0x00033b00ff0c0b82 */ /* 0x000e620000000800 */
[----:B------:R-:W-:Y:S01]  /*16e50*/  IMAD.IADD R9, R9, 0x1, R0 ;  /* 0x0000000109097824 */ /* 0x000fe200078e0200 */
[----:B------:R-:W-:Y:S01]  /*16e60*/  SHF.R.S32.HI R219, RZ, 0x1f, R192 ;  /* 0x0000001fffdb7819 */ /* 0x000fe200000114c0 */
[----:B------:R-:W-:Y:S01]  /*16e70*/  VIADD R162, R192, 0xb8 ;  /* 0x000000b8c0a27836 */ /* 0x000fe20000000000 */
[----:B------:R-:W-:Y:S01]  /*16e80*/  SHF.R.S32.HI R160, RZ, 0x1f, R160 ;  /* 0x0000001fffa07819 */ /* 0x000fe200000114a0 */
[----:B------:R-:W-:-:S03]  /*16e90*/  IMAD.WIDE.U32 R8, R230, UR4, R8 ;  /* 0x00000004e6087c25 */ /* 0x000fc6000f8e0008 */
[----:B------:R-:W2:Y:S01]  /*16ea0*/  @P0 LDC R0, c[0x0][0xcf0] ;  /* 0x00033c00ff000b82 */ /* 0x000ea20000000800 */
[----:B------:R-:W-:Y:S01]  /*16eb0*/  IMAD R9, R230, UR5, R9 ;  /* 0x00000005e6097c24 */ /* 0x000fe2000f8e0209 */
[----:B------:R-:W-:Y:S01]  /*16ec0*/  ULDC.64 UR4, c[0x0][0xc30] ;  /* 0x00030c0000047ab9 */ /* 0x000fe20000000a00 */
[C---:B------:R-:W-:Y:S01]  /*16ed0*/  VIADD R164, R192.reuse, 0xb0 ;  /* 0x000000b0c0a47836 */ /* 0x040fe20000000000 */
[----:B------:R-:W-:Y:S01]  /*16ee0*/  SHF.R.S32.HI R162, RZ, 0x1f, R162 ;  /* 0x0000001fffa27819 */ /* 0x000fe200000114a2 */
        /* <DEDUP_REMOVED lines=16> */
[----:B--2---:R-:W-:Y:S01]  /*16ff0*/  @P0 SHF.R.U32.HI R3, RZ, R0, R12 ;  /* 0x00000000ff030219 */ /* 0x004fe2000001160c */
        /* <DEDUP_REMOVED lines=11> */
[----:B------:R-:W-:Y:S02]  /*170b0*/  VIADD R198, R192, 0x50 ;  /* 0x00000050c0c67836 */ /* 0x000fe40000000000 */
[----:B------:R-:W-:Y:S01]  /*170c0*/  IMAD R10, R10, UR4, RZ ;  /* 0x000000040a0a7c24 */ /* 0x000fe2000f8e02ff */
[----:B------:R-:W-:Y:S01]  /*170d0*/  SHF.R.S32.HI R196, RZ, 0x1f, R196 ;  /* 0x0000001fffc47819 */ /* 0x000fe200000114c4 */
[C---:B------:R-:W-:Y:S01]  /*170e0*/  VIADD R200, R192.reuse, 0x48 ;  /* 0x00000048c0c87836 */ /* 0x040fe20000000000 */
        /* <DEDUP_REMOVED lines=13> */
[----:B------:R-:W-:Y:S01]  /*171c0*/  LEA R0, P0, R8, UR4, 0x2 ;  /* 0x0000000408007c11 */ /* 0x000fe2000f8010ff */
[----:B------:R-:W-:Y:S02]  /*171d0*/  IMAD.IADD R3, R9, 0x1, R3 ;  /* 0x0000000109037824 */ /* 0x000fe400078e0203 */
[C---:B------:R-:W-:Y:S01]  /*171e0*/  VIADD R207, R192.reuse, 0x30 ;  /* 0x00000030c0cf7836 */ /* 0x040fe20000000000 */
[----:B------:R-:W-:Y:S01]  /*171f0*/  SHF.R.S32.HI R205, RZ, 0x1f, R205 ;  /* 0x0000001fffcd7819 */ /* 0x000fe200000114cd */
[----:B------:R-:W-:Y:S01]  /*17200*/  VIADD R209, R192, 0x28 ;  /* 0x00000028c0d17836 */ /* 0x000fe20000000000 */
[----:B------:R-:W-:Y:S01]  /*17210*/  LEA.HI.X R3, R8, UR5, R3, 0x2, P0 ;  /* 0x0000000508037c11 */ /* 0x000fe200080f1403 */
[----:B------:R-:W-:Y:S01]  /*17220*/  VIADD R8, R2, 0x38820 ;  /* 0x0003882002087836 */ /* 0x000fe20000000000 */
[----:B------:R-:W-:Y:S01]  /*17230*/  ISETP.GE.AND P0, PT, R194, R4, PT ;  /* 0x00000004c200720c */ /* 0x000fe20003f06270 */
[C---:B------:R-:W-:Y:S01]  /*17240*/  VIADD R213, R192.reuse, 0x20 ;  /* 0x00000020c0d57836 */ /* 0x040fe20000000000 */
[----:B------:R1:W2:Y:S01]  /*17250*/  SHFL.IDX PT, R15, R0, RZ, 0x1c1f ;  /* 0x001c1fff000f7589 */ /* 0x0002a200000e0000 */
[C---:B------:R-:W-:Y:S01]  /*17260*/  VIADD R220, R192.reuse, 0x18 ;  /* 0x00000018c0dc7836 */ /* 0x040fe20000000000 */
[----:B------:R-:W-:Y:S01]  /*17270*/  PRMT R8, RZ, 0x654, R8 ;  /* 0x00000654ff087816 */ /* 0x000fe20000000008 */
[C---:B------:R-:W-:Y:S01]  /*17280*/  VIADD R226, R192.reuse, 0x10 ;  /* 0x00000010c0e27836 */ /* 0x040fe20000000000 */
[----:B------:R1:W3:Y:S01]  /*17290*/  SHFL.IDX PT, R14, R3, RZ, 0x1c1f ;  /* 0x001c1fff030e7589 */ /* 0x0002e200000e0000 */
[C---:B------:R-:W-:Y:S01]  /*172a0*/  VIADD R217, R192.reuse, 0x8 ;  /* 0x00000008c0d97836 */ /* 0x040fe20000000000 */
[----:B------:R1:W-:Y:S01]  /*172b0*/  SYNCS.ARRIVE.TRANS64.RED.A1T0 RZ, [R8+URZ], RZ ;  /* 0x000000ff08ff79a7 */ /* 0x0003e2000810043f */
        /* <DEDUP_REMOVED lines=29> */
[----:B------:R-:W-:Y:S01]  /*17490*/  VIADD R227, R192, 0x8 ;  /* 0x00000008c0e37836 */ /* 0x000fe20000000000 */
[----:B-123--:R-:W-:Y:S06]  /*174a0*/  @P0 BRA `(.L_x_5553) ;  /* 0x0000000800040947 */ /* 0x00efec0003800000 */
        /* <DEDUP_REMOVED lines=129> */
.L_x_5553:
[----:B------:R-:W-:Y:S05]  /*17cc0*/  BSYNC B1 ;  /* 0x0000000000017941 */ /* 0x000fea0003800000 */
.L_x_5552:
[----:B-1----:R-:W-:Y:S01]  /*17cd0*/  VIADD R9, R194, 0x8 ;  /* 0x00000008c2097836 */ /* 0x002fe20000000000 */
[----:B------:R-:W1:Y:S04]  /*17ce0*/  SHFL.IDX PT, R3, R3, 0x1, 0x1c1f ;  /* 0x003c1f0003037f89 */ /* 0x000e6800000e0000 */
[----:B------:R-:W-:Y:S01]  /*17cf0*/  ISETP.GE.AND P0, PT, R9, R4, PT ;  /* 0x000000040900720c */ /* 0x000fe20003f06270 */
[----:B------:R-:W2:-:S12]  /*17d00*/  SHFL.IDX PT, R0, R0, 0x1, 0x1c1f ;  /* 0x003c1f0000007f89 */ /* 0x000e9800000e0000 */
[----:B------:R-:W-:Y:S05]  /*17d10*/  @P0 BRA `(.L_x_5551) ;  /* 0x0000001400cc0947 */ /* 0x000fea0003800000 */
[----:B------:R-:W-:Y:S02]  /*17d20*/  ULDC UR4, c[0x0][0xbc8] ;  /* 0x0002f20000047ab9 */ /* 0x000fe40000000800 */
[----:B------:R-:W-:Y:S02]  /*17d30*/  ISETP.GE.AND P4, PT, R192, UR4, PT ;  /* 0x00000004c0007c0c */ /* 0x000fe4000bf86270 */
[----:B------:R-:W-:Y:S02]  /*17d40*/  ISETP.GE.AND P2, PT, R227, UR4, PT ;  /* 0x00000004e3007c0c */ /* 0x000fe4000bf46270 */
[----:B------:R-:W-:Y:S02]  /*17d50*/  ISETP.GE.AND P1, PT, R221, UR4, PT ;  /* 0x00000004dd007c0c */ /* 0x000fe4000bf26270 */
[----:B------:R-:W-:-:S07]  /*17d60*/  ISETP.GE.AND P0, PT, R218, UR4, PT ;  /* 0x00000004da007c0c */ /* 0x000fce000bf06270 */
[----:B--2---:R-:W-:-:S04]  /*17d70*/  @!P4 LEA R8, P3, R192, R0, 0x2 ;  /* 0x00000000c008c211 */ /* 0x004fc800078610ff */
[-C--:B-1----:R-:W-:Y:S02]  /*17d80*/  @!P4 LEA.HI.X R9, R192, R3.reuse, R219, 0x2, P3 ;  /* 0x00000003c009c211 */ /* 0x082fe400018f14db */
[----:B------:R-:W-:Y:S02]  /*17d90*/  ISETP.GE.AND P3, PT, R211, UR4, PT ;  /* 0x00000004d3007c0c */ /* 0x000fe4000bf66270 */
[C---:B------:R-:W-:Y:S01]  /*17da0*/  @!P1 LEA R10, P5, R221.reuse, R0, 0x2 ;  /* 0x00000000dd0a9211 */ /* 0x040fe200078a10ff */
        /* <DEDUP_REMOVED lines=12> */
[CC--:B-1----:R-:W-:Y:S02]  /*17e70*/  @!P3 LEA R8, P1, R211.reuse, R0.reuse, 0x2 ;  /* 0x00000000d308b211 */ /* 0x0c2fe400078210ff */
[----:B--2---:R-:W-:Y:S02]  /*17e80*/  @!P4 LEA R10, P2, R208, R0, 0x2 ;  /* 0x00000000d00ac211 */ /* 0x004fe400078410ff */
[----:B------:R-:W-:-:S02]  /*17e90*/  @!P3 LEA.HI.X R9, R211, R3, R213, 0x2, P1 ;  /* 0x00000003d309b211 */ /* 0x000fc400008f14d5 */
[----:B------:R-:W-:Y:S02]  /*17ea0*/  ISETP.GE.AND P1, PT, R201, UR4, PT ;  /* 0x00000004c9007c0c */ /* 0x000fe4000bf26270 */
[-C--:B------:R-:W-:Y:S01]  /*17eb0*/  @!P4 LEA.HI.X R11, R208, R3.reuse, R209, 0x2, P2 ;  /* 0x00000003d00bc211 */ /* 0x080fe200010f14d1 */
        /* <DEDUP_REMOVED lines=21> */
[-C--:B--2---:R-:W-:Y:S02]  /*18010*/  @!P4 LEA R10, P2, R193, R0.reuse, 0x2 ;  /* 0x00000000c10ac211 */ /* 0x084fe400078410ff */
        /* <DEDUP_REMOVED lines=29> */
[----:B---3--:R-:W-:Y:S01]  /*181f0*/  @!P3 LEA R12, P6, R171, R0, 0x2 ;  /* 0x00000000ab0cb211 */ /* 0x008fe200078c10ff */
[----:B------:R2:W-:Y:S01]  /*18200*/  @!P4 ST.E.64 desc[UR42][R10.64], R94 ;  /* 0x0000005e0a00c985 */ /* 0x0005e2000c101b2a */
[----:B------:R-:W-:Y:S02]  /*18210*/  ISETP.GE.AND P4, PT, R161, UR4, PT ;  /* 0x00000004a1007c0c */ /* 0x000fe4000bf86270 */
[----:B------:R-:W-:-:S02]  /*18220*/  @!P3 LEA.HI.X R13, R171, R3, R172, 0x2, P6 ;  /* 0x00000003ab0db211 */ /* 0x000fc400030f14ac */
[----:B------:R-:W-:-:S03]  /*18230*/  @!P2 LEA R14, P6, R169, R0, 0x2 ;  /* 0x00000000a90ea211 */ /* 0x000fc600078c10ff */
[----:B------:R3:W-:Y:S01]  /*18240*/  @!P3 ST.E.64 desc[UR42][R12.64], R98 ;  /* 0x000000620c00b985 */ /* 0x0007e2000c101b2a */
[-C--:B------:R-:W-:Y:S02]  /*18250*/  @!P1 LEA R20, P3, R167, R0.reuse, 0x2 ;  /* 0x00000000a7149211 */ /* 0x080fe400078610ff */
[-C--:B------:R-:W-:Y:S02]  /*18260*/  @!P2 LEA.HI.X R15, R169, R3.reuse, R170, 0x2, P6 ;  /* 0x00000003a90fa211 */ /* 0x080fe400030f14aa */
[-C--:B------:R-:W-:Y:S02]  /*18270*/  @!P0 LEA R24, P6, R165, R0.reuse, 0x2 ;  /* 0x00000000a5188211 */ /* 0x080fe400078c10ff */
[-C--:B------:R-:W-:Y:S01]  /*18280*/  @!P1 LEA.HI.X R21, R167, R3.reuse, R168, 0x2, P3 ;  /* 0x00000003a7159211 */ /* 0x080fe200018f14a8 */
[----:B------:R4:W-:Y:S01]  /*18290*/  @!P2 ST.E.64 desc[UR42][R14.64], R102 ;  /* 0x000000660e00a985 */ /* 0x0009e2000c101b2a */
[----:B------:R-:W-:Y:S02]  /*182a0*/  ISETP.GE.AND P3, PT, R159, UR4, PT ;  /* 0x000000049f007c0c */ /* 0x000fe4000bf66270 */
[----:B------:R-:W-:Y:S01]  /*182b0*/  @!P0 LEA.HI.X R25, R165, R3, R166, 0x2, P6 ;  /* 0x00000003a5198211 */ /* 0x000fe200030f14a6 */
[----:B------:R5:W-:Y:S01]  /*182c0*/  @!P1 ST.E.64 desc[UR42][R20.64], R106 ;  /* 0x0000006a14009985 */ /* 0x000be2000c101b2a */
[----:B-1----:R-:W-:-:S02]  /*182d0*/  @!P5 LEA R8, P1, R163, R0, 0x2 ;  /* 0x00000000a308d211 */ /* 0x002fc400078210ff */
[-C--:B--2---:R-:W-:Y:S01]  /*182e0*/  @!P4 LEA R10, P2, R161, R0.reuse, 0x2 ;  /* 0x00000000a10ac211 */ /* 0x084fe200078410ff */
[----:B------:R-:W-:Y:S01]  /*182f0*/  @!P0 ST.E.64 desc[UR42][R24.64], R110 ;  /* 0x0000006e18008985 */ /* 0x000fe2000c101b2a */
[----:B------:R-:W-:Y:S02]  /*18300*/  ISETP.GE.AND P0, PT, R237, UR4, PT ;  /* 0x00000004ed007c0c */ /* 0x000fe4000bf06270 */
[-C--:B------:R-:W-:Y:S02]  /*18310*/  @!P5 LEA.HI.X R9, R163, R3.reuse, R164, 0x2, P1 ;  /* 0x00000003a309d211 */ /* 0x080fe400008f14a4 */
[----:B------:R-:W-:Y:S02]  /*18320*/  ISETP.GE.AND P1, PT, R236, UR4, PT ;  /* 0x00000004ec007c0c */ /* 0x000fe4000bf26270 */
[----:B---3--:R-:W-:Y:S01]  /*18330*/  @!P3 LEA R12, P6, R159, R0, 0x2 ;  /* 0x000000009f0cb211 */ /* 0x008fe200078c10ff */
[----:B------:R1:W-:Y:S01]  /*18340*/  @!P5 ST.E.64 desc[UR42][R8.64], R114 ;  /* 0x000000720800d985 */ /* 0x0003e2000c101b2a */
[----:B------:R-:W-:-:S02]  /*18350*/  @!P4 LEA.HI.X R11, R161, R3, R162, 0x2, P2 ;  /* 0x00000003a10bc211 */ /* 0x000fc400010f14a2 */
[-C--:B------:R-:W-:Y:S02]  /*18360*/  @!P3 LEA.HI.X R13, R159, R3.reuse, R160, 0x2, P6 ;  /* 0x000000039f0db211 */ /* 0x080fe400030f14a0 */
[----:B------:R-:W-:Y:S01]  /*18370*/  ISETP.GE.AND P2, PT, R233, UR4, PT ;  /* 0x00000004e9007c0c */ /* 0x000fe2000bf46270 */
[----:B------:R2:W-:Y:S01]  /*18380*/  @!P4 ST.E.64 desc[UR42][R10.64], R118 ;  /* 0x000000760a00c985 */ /* 0x0005e2000c101b2a */
[----:B------:R-:W-:Y:S02]  /*18390*/  ISETP.GE.AND P4, PT, R235, UR4, PT ;  /* 0x00000004eb007c0c */ /* 0x000fe4000bf86270 */
[C---:B----4-:R-:W-:Y:S01]  /*183a0*/  @!P0 LEA R14, P5, R237.reuse, R0, 0x2 ;  /* 0x00000000ed0e8211 */ /* 0x050fe200078a10ff */
[----:B------:R3:W-:Y:S01]  /*183b0*/  @!P3 ST.E.64 desc[UR42][R12.64], R122 ;  /* 0x0000007a0c00b985 */ /* 0x0007e2000c101b2a */
[----:B------:R-:W-:Y:S02]  /*183c0*/  ISETP.GE.AND P3, PT, R234, UR4, PT ;  /* 0x00000004ea007c0c */ /* 0x000fe4000bf66270 */
[----:B------:R-:W-:-:S02]  /*183d0*/  @!P0 LEA.HI.X R15, R237, R3, R158, 0x2, P5 ;  /* 0x00000003ed0f8211 */ /* 0x000fc400028f149e */
[----:B------:R-:W-:Y:S02]  /*183e0*/  ISETP.GE.AND P5, PT, R232, UR4, PT ;  /* 0x00000004e8007c0c */ /* 0x000fe4000bfa6270 */
[CC--:B-----5:R-:W-:Y:S01]  /*183f0*/  @!P1 LEA R20, P6, R236.reuse, R0.reuse, 0x2 ;  /* 0x00000000ec149211 */ /* 0x0e0fe200078c10ff */
[----:B------:R4:W-:Y:S02]  /*18400*/  @!P0 ST.E.64 desc[UR42][R14.64], R126 ;  /* 0x0000007e0e008985 */ /* 0x0009e4000c101b2a */
[CC--:B-1----:R-:W-:Y:S02]  /*18410*/  @!P4 LEA R8, P0, R235.reuse, R0.reuse, 0x2 ;  /* 0x00000000eb08c211 */ /* 0x0c2fe400078010ff */
[-C--:B------:R-:W-:Y:S02]  /*18420*/  @!P1 LEA.HI.X R21, R236, R3.reuse, R157, 0x2, P6 ;  /* 0x00000003ec159211 */ /* 0x080fe400030f149d */
[-C--:B--2---:R-:W-:Y:S02]  /*18430*/  @!P3 LEA R10, P6, R234, R0.reuse, 0x2 ;  /* 0x00000000ea0ab211 */ /* 0x084fe400078c10ff */
        /* <DEDUP_REMOVED lines=17> */
.L_x_5545:
        /* <DEDUP_REMOVED lines=16> */
[----:B-1----:R-:W1:-:S12]  /*18650*/  S2R R4, SR_TID.X ;  /* 0x0000000000047919 */ /* 0x002e580000002100 */
        /* <DEDUP_REMOVED lines=9> */
.L_x_5554:
[----:B------:R-:W2:Y:S01]  /*186f0*/  LDL.LU R4, [R1+0x60] ;  /* 0x0000600001047983 */ /* 0x000ea20000300800 */
[----:B------:R-:W-:Y:S01]  /*18700*/  BSSY B1, `(.L_x_5555) ;  /* 0x0000036000017945 */ /* 0x000fe20003800000 */
[----:B------:R-:W-:Y:S02]  /*18710*/  SEL R219, R219, RZ, !P0 ;  /* 0x000000ffdbdb7207 */ /* 0x000fe40004000000 */
[----:B-----5:R-:W-:Y:S02]  /*18720*/  SHF.R.S32.HI R28, RZ, 0x1f, R3 ;  /* 0x0000001fff1c7819 */ /* 0x020fe40000011403 */
[----:B--2---:R-:W-:Y:S01]  /*18730*/  SEL R30, R4, RZ, !P0 ;  /* 0x000000ff041e7207 */ /* 0x004fe20004000000 */
[----:B------:R-:W-:Y:S06]  /*18740*/  @P3 BRA `(.L_x_5556) ;  /* 0x0000000000c43947 */ /* 0x000fec0003800000 */
[----:B------:R-:W1:Y:S01]  /*18750*/  S2R R33, SR_TID.X ;  /* 0x0000000000217919 */ /* 0x000e620000002100 */
[----:B------:R-:W2:Y:S02]  /*18760*/  LDC R35, c[0x0][0xce8] ;  /* 0x00033a00ff237b82 */ /* 0x000ea40000000800 */
[----:B--2---:R-:W-:Y:S01]  /*18770*/  IMAD R4, R0, R35, RZ ;  /* 0x0000002300047224 */ /* 0x004fe200078e02ff */
        /* <DEDUP_REMOVED lines=37> */
[-C--:B---3--:R-:W-:Y:S01]  /*189d0*/  IMAD R4, R11, R15.reuse, RZ ;  /* 0x0000000f0b047224 */ /* 0x088fe200078e02ff */
[----:B------:R-:W-:Y:S01]  /*189e0*/  SHF.R.S32.HI R21, RZ, 0x1f, R15 ;  /* 0x0000001fff157819 */ /* 0x000fe2000001140f */
[----:B------:R-:W-:Y:S02]  /*189f0*/  IMAD.MOV.U32 R11, RZ, RZ, -0x800000 ;  /* 0xff800000ff0b7424 */ /* 0x000fe400078e00ff */
[----:B------:R-:W-:-:S04]  /*18a00*/  IMAD.WIDE.U32 R12, R10, R15, R12 ;  /* 0x0000000f0a0c7225 */ /* 0x000fc800078e000c */
[----:B------:R-:W-:Y:S01]  /*18a10*/  IMAD R21, R10, R21, R4 ;  /* 0x000000150a157224 */ /* 0x000fe200078e0204 */
[----:B0-----:R-:W-:-:S03]  /*18a20*/  LEA R8, P0, R12, R8, 0x2 ;  /* 0x000000080c087211 */ /* 0x001fc600078010ff */
[----:B------:R-:W-:-:S05]  /*18a30*/  IMAD.IADD R4, R13, 0x1, R21 ;  /* 0x000000010d047824 */ /* 0x000fca00078e0215 */
[----:B-1----:R-:W-:-:S05]  /*18a40*/  LEA.HI.X R9, R12, R9, R4, 0x2, P0 ;  /* 0x000000090c097211 */ /* 0x002fca00000f1404 */
[----:B------:R1:W-:Y:S02]  /*18a50*/  STG.E desc[UR42][R8.64], R11 ;  /* 0x0000000b08007986 */ /* 0x0003e4000c10192a */
.L_x_5556:
[----:B------:R-:W-:Y:S05]  /*18a60*/  BSYNC B1 ;  /* 0x0000000000017941 */ /* 0x000fea0003800000 */
.L_x_5555:
[----:B------:R-:W-:Y:S05]  /*18a70*/  @P2 BRA `(.L_x_5551) ;  /* 0x0000000800742947 */ /* 0x000fea0003800000 */
[----:B------:R-:W2:Y:S01]  /*18a80*/  LDC R13, c[0x0][0xce8] ;  /* 0x00033a00ff0d7b82 */ /* 0x000ea20000000800 */
        /* <DEDUP_REMOVED lines=10> */
[----:B------:R-:W-:Y:S01]  /*18b30*/  VIADD R33, R187, 0x180 ;  /* 0x00000180bb217836 */ /* 0x000fe20000000000 */
        /* <DEDUP_REMOVED lines=14> */
[----:B------:R-:W-:Y:S01]  /*18c20*/  IMAD R29, R0, R13, RZ ;  /* 0x0000000d001d7224 */ /* 0x000fe200078e02ff */
[----:B------:R-:W-:Y:S01]  /*18c30*/  SHF.R.S32.HI R32, RZ, 0x1f, R31 ;  /* 0x0000001fff207819 */ /* 0x000fe2000001141f */
[----:B------:R-:W-:Y:S02]  /*18c40*/  IMAD.IADD R10, R194, 0x1, R11 ;  /* 0x00000001c20a7824 */ /* 0x000fe400078e020b */
[----:B------:R-:W-:Y:S01]  /*18c50*/  IMAD R3, R30, UR4, RZ ;  /* 0x000000041e037c24 */ /* 0x000fe2000f8e02ff */
[-C--:B-1----:R-:W-:Y:S01]  /*18c60*/  ISETP.GE.AND P1, PT, R228, R26.reuse, PT ;  /* 0x0000001ae400720c */ /* 0x082fe20003f26270 */
[----:B------:R-:W-:Y:S01]  /*18c70*/  IMAD.WIDE.U32 R8, R219, UR4, R8 ;  /* 0x00000004db087c25 */ /* 0x000fe2000f8e0008 */
[----:B------:R-:W-:-:S02]  /*18c80*/  ISETP.GE.AND P2, PT, R187, R26, PT ;  /* 0x0000001abb00720c */ /* 0x000fc40003f46270 */
[----:B------:R-:W-:Y:S01]  /*18c90*/  SHF.R.S32.HI R30, RZ, 0x1f, R33 ;  /* 0x0000001fff1e7819 */ /* 0x000fe20000011421 */
        /* <DEDUP_REMOVED lines=8> */
[----:B------:R-:W2:Y:S01]  /*18d20*/  @P0 LDC R21, c[0x0][0xcf0] ;  /* 0x00033c00ff150b82 */ /* 0x000ea20000000800 */
[----:B-1----:R-:W-:-:S05]  /*18d30*/  @P0 IMAD.HI.U32 R4, R10, R15, RZ ;  /* 0x0000000f0a040227 */ /* 0x002fca00078e00ff */
        /* <DEDUP_REMOVED lines=38> */
[----:B------:R-:W-:Y:S02]  /*18fa0*/  LOP3.LUT R27, R0, R11, RZ, 0xfc, !PT ;  /* 0x0000000b001b7212 */ /* 0x000fe400078efcff */
[----:B------:R-:W-:Y:S02]  /*18fb0*/  LEA.HI.X R3, R8, UR5, R3, 0x1, P1 ;  /* 0x0000000508037c11 */ /* 0x000fe400088f0c03 */
[----:B------:R-:W-:Y:S01]  /*18fc0*/  SEL R0, RZ, 0x80, P2 ;  /* 0x00000080ff007807 */ /* 0x000fe20001000000 */
[----:B------:R1:W2:Y:S03]  /*18fd0*/  SHFL.IDX PT, R8, R4, RZ, 0x181f ;  /* 0x00181fff04087589 */ /* 0x0002a600000e0000 */
[----:B------:R-:W-:Y:S01]  /*18fe0*/  LOP3.LUT R28, R27, R0, RZ, 0xfc, !PT ;  /* 0x000000001b1c7212 */ /* 0x000fe200078efcff */
        /* <DEDUP_REMOVED lines=33> */
.L_x_5558:
[----:B------:R-:W-:Y:S05]  /*19200*/  BSYNC B1 ;  /* 0x0000000000017941 */ /* 0x000fea0003800000 */
.L_x_5557:
        /* <DEDUP_REMOVED lines=10> */
[C---:B--2---:R-:W-:Y:S02]  /*192b0*/  @!P5 LEA R12, P3, R228.reuse, R8, 0x1 ;  /* 0x00000008e40cd211 */ /* 0x044fe400078608ff */
[----:B0-----:R-:W-:Y:S02]  /*192c0*/  @!P4 IMAD.WIDE R10, R187, 0x2, R8 ;  /* 0x00000002bb0ac825 */ /* 0x001fe400078e0208 */
[----:B------:R-:W-:Y:S02]  /*192d0*/  @!P5 LEA.HI.X R13, R228, R9, R38, 0x1, P3 ;  /* 0x00000009e40dd211 */ /* 0x000fe400018f0c26 */
[----:B------:R-:W-:Y:S01]  /*192e0*/  ISETP.GE.AND P3, PT, R223, R26, PT ;  /* 0x0000001adf00720c */ /* 0x000fe20003f66270 */
        /* <DEDUP_REMOVED lines=22> */
.L_x_5551:
[----:B------:R-:W-:Y:S05]  /*19450*/  BSYNC B0 ;  /* 0x0000000000007941 */ /* 0x000fea0003800000 */
.L_x_5544:
[----:B------:R-:W-:Y:S02]  /*19460*/  ULDC UR4, c[0x0][0xd3c] ;  /* 0x00034f0000047ab9 */ /* 0x000fe40000000800 */
[----:B------:R-:W-:-:S13]  /*19470*/  ISETP.GE.AND P0, PT, R7, UR4, PT ;  /* 0x0000000407007c0c */ /* 0x000fda000bf06270 */
[----:B------:R-:W-:Y:S05]  /*19480*/  @!P0 BRA `(.L_x_5559) ;  /* 0xfffffe8000608947 */ /* 0x000fea000383ffff */
[----:B------:R-:W-:Y:S05]  /*19490*/  BRA `(.L_x_5417) ;  /* 0x000000a800ec7947 */ /* 0x000fea0003800000 */
.L_x_5415:
        /* <DEDUP_REMOVED lines=18> */
.L_x_5560:
        /* <DEDUP_REMOVED lines=43> */
.L_x_5564:
        /* <DEDUP_REMOVED lines=39> */
.L_x_5562:
        /* <DEDUP_REMOVED lines=12> */
.L_x_5565:
        /* <DEDUP_REMOVED lines=63> */
.L_x_5566:
        /* <DEDUP_REMOVED lines=61> */
.L_x_5567:
[----:B01----:R-:W-:-:S05]  /*1a360*/  LOP3.LUT R3, RZ, R2, RZ, 0x33, !PT ;  /* 0x00000002ff037212 */ /* 0x003fca00078e33ff */
[----:B------:R-:W-:-:S05]  /*1a370*/  IMAD.IADD R2, R4, 0x1, R3 ;  /* 0x0000000104027824 */ /* 0x000fca00078e0203 */
[----:B------:R1:W-:Y:S01]  /*1a380*/  STL [R1+0x4], R2 ;  /* 0x0000040201007387 */ /* 0x0003e20000100800 */
[----:B------:R-:W-:Y:S05]  /*1a390*/  BRA `(.L_x_5568) ;  /* 0x0000000000107947 */ /* 0x000fea0003800000 */
.L_x_5563:
[----:B------:R-:W-:Y:S01]  /*1a3a0*/  IMAD.U32 R2, RZ, RZ, UR6 ;  /* 0x00000006ff027e24 */ /* 0x000fe2000f8e00ff */
[----:B------:R0:W-:Y:S04]  /*1a3b0*/  STL [R1+0x4], RZ ;  /* 0x000004ff01007387 */ /* 0x0001e80000100800 */
[----:B------:R0:W-:Y:S04]  /*1a3c0*/  STL [R1+0x8], RZ ;  /* 0x000008ff01007387 */ /* 0x0001e80000100800 */
[----:B------:R0:W-:Y:S02]  /*1a3d0*/  STL [R1], R2 ;  /* 0x0000000201007387 */ /* 0x0001e40000100800 */
.L_x_5568:
        /* <DEDUP_REMOVED lines=10> */
.L_x_5561:
        /* <DEDUP_REMOVED lines=40> */
.L_x_5743:
[----:B--2---:R-:W2:Y:S01]  /*1a700*/  LDL R0, [R1+0xc] ;  /* 0x00000c0001007983 */ /* 0x004ea20000100800 */
[----:B-1----:R-:W2:Y:S01]  /*1a710*/  LDC.64 R2, c[0x0][0xd88] ;  /* 0x00036200ff027b82 */ /* 0x002ea20000000a00 */
[----:B------:R-:W-:Y:S05]  /*1a720*/  YIELD ;  /* 0x0000000000007946 */ /* 0x000fea0003800000 */
[----:B------:R-:W-:Y:S01]  /*1a730*/  ULDC.64 UR4, c[0x0][0xb20] ;  /* 0x0002c80000047ab9 */ /* 0x000fe20000000a00 */
[----:B0-----:R-:W-:Y:S02]  /*1a740*/  CS2R R8, SRZ ;  /* 0x0000000000087805 */ /* 0x001fe4000001ff00 */
        /* <DEDUP_REMOVED lines=27> */
[----:B------:R-:W-:Y:S02]  /*1a900*/  IADD3.X R3, R15, UR5, RZ, P4, !PT ;  /* 0x000000050f037c10 */ /* 0x000fe4000a7fe4ff */
        /* <DEDUP_REMOVED lines=32> */
.L_x_5570:
        /* <DEDUP_REMOVED lines=17> */
.L_x_5571:
[----:B------:R-:W-:Y:S05]  /*1ac20*/  @!P0 BRA `(.L_x_5572) ;  /* 0x00000000000c8947 */ /* 0x000fea0003800000 */
[----:B------:R-:W2:Y:S04]  /*1ac30*/  LDG.E R8, desc[UR42][R6.64] ;  /* 0x0000002a06087981 */ /* 0x000ea8000c1e1900 */
[----:B------:R-:W2:Y:S02]  /*1ac40*/  LDG.E R6, desc[UR42][R6.64+0x4] ;  /* 0x0000042a06067981 */ /* 0x000ea4000c1e1900 */
[----:B--2---:R-:W-:-:S07]  /*1ac50*/  IMAD.IADD R8, R6, 0x1, -R8 ;  /* 0x0000000106087824 */ /* 0x004fce00078e0a08 */
.L_x_5572:
[----:B-12---:R-:W2:Y:S01]  /*1ac60*/  @P1 LDG.E R2, desc[UR42][R4.64] ;  /* 0x0000002a04021981 */ /* 0x006ea2000c1e1900 */
[----:B------:R-:W1:Y:S03]  /*1ac70*/  LDC R3, c[0x0][0x448] ;  /* 0x00011200ff037b82 */ /* 0x000e660000000800 */
[----:B------:R-:W3:Y:S04]  /*1ac80*/  LDL R6, [R1+0x4] ;  /* 0x0000040001067983 */ /* 0x000ee80000100800 */
[----:B------:R4:W2:Y:S01]  /*1ac90*/  @P1 LDG.E R4, desc[UR42][R4.64+0x4] ;  /* 0x0000042a04041981 */ /* 0x0008a2000c1e1900 */
[----:B-1----:R-:W-:-:S13]  /*1aca0*/  ISETP.NE.AND P0, PT, R3, 0x1, PT ;  /* 0x000000010300780c */ /* 0x002fda0003f05270 */
[----:B------:R-:W1:Y:S08]  /*1acb0*/  @P0 LDC R3, c[0x0][0x44c] ;  /* 0x00011300ff030b82 */ /* 0x000e700000000800 */
[----:B----4-:R-:W4:Y:S01]  /*1acc0*/  @P0 LDC R5, c[0x0][0x450] ;  /* 0x00011400ff050b82 */ /* 0x010f220000000800 */
[----:B-----5:R-:W-:Y:S01]  /*1acd0*/  IMAD.IADD R7, R8, 0x1, -R0 ;  /* 0x0000000108077824 */ /* 0x020fe200078e0a00 */
[----:B------:R-:W-:-:S05]  /*1ace0*/  LOP3.LUT R12, R10, 0xff, RZ, 0xc0, !PT ;  /* 0x000000ff0a0c7812 */ /* 0x000fca00078ec0ff */
[----:B------:R0:W-:Y:S01]  /*1acf0*/  STL [R1+0x70], R12 ;  /* 0x0000700c01007387 */ /* 0x0001e20000100800 */
[----:B------:R-:W-:Y:S01]  /*1ad00*/  BSSY B0, `(.L_x_5573) ;  /* 0x0000032000007945 */ /* 0x000fe20003800000 */
[----:B------:R-:W-:Y:S01]  /*1ad10*/  SHF.R.U32.HI R10, RZ, 0x10, R10 ;  /* 0x00000010ff0a7819 */ /* 0x000fe2000001160a */
[----:B--2---:R-:W-:Y:S02]  /*1ad20*/  @P1 IMAD.IADD R11, R4, 0x1, -R2 ;  /* 0x00000001040b1824 */ /* 0x004fe400078e0a02 */
[----:B---3--:R-:W-:-:S04]  /*1ad30*/  IMAD.SHL.U32 R2, R6, 0x40, RZ ;  /* 0x0000004006027824 */ /* 0x008fc800078e00ff */
[----:B------:R-:W-:-:S04]  /*1ad40*/  VIADD R2, R2, 0x3f ;  /* 0x0000003f02027836 */ /* 0x000fc80000000000 */
[----:B-1----:R-:W-:-:S05]  /*1ad50*/  @P0 IMAD.HI.U32 R0, R2, R3, RZ ;  /* 0x0000000302000227 */ /* 0x002fca00078e00ff */
[----:B----4-:R-:W-:Y:S01]  /*1ad60*/  @P0 SHF.R.U32.HI R2, RZ, R5, R0 ;  /* 0x00000005ff020219 */ /* 0x010fe20000011600 */
[----:B------:R-:W-:-:S05]  /*1ad70*/  IMAD.IADD R0, R7, 0x1, R11 ;  /* 0x0000000107007824 */ /* 0x000fca00078e020b */
[C---:B------:R-:W-:Y:S01]  /*1ad80*/  IADD3 R21, R0.reuse, 0x40, -R14 ;  /* 0x0000004000157810 */ /* 0x040fe20007ffe80e */
[----:B------:R-:W-:-:S04]  /*1ad90*/  VIADD R3, R0, 0x3f ;  /* 0x0000003f00037836 */ /* 0x000fc80000000000 */
[----:B------:R-:W-:Y:S01]  /*1ada0*/  IMAD.IADD R0, R21, 0x1, R2 ;  /* 0x0000000115007824 */ /* 0x000fe200078e0202 */
[----:B------:R-:W-:-:S04]  /*1adb0*/  SHF.R.S32.HI R2, RZ, 0x1f, R3 ;  /* 0x0000001fff027819 */ /* 0x000fc80000011403 */
[----:B------:R-:W-:Y:S02]  /*1adc0*/  SHF.R.S32.HI R6, RZ, 0x1f, R0 ;  /* 0x0000001fff067819 */ /* 0x000fe40000011400 */
[----:B------:R-:W-:Y:S02]  /*1add0*/  LEA.HI R2, R2, R3, RZ, 0x6 ;  /* 0x0000000302027211 */ /* 0x000fe400078f30ff */
[----:B------:R-:W-:Y:S02]  /*1ade0*/  LEA.HI R6, R6, R0, RZ, 0x6 ;  /* 0x0000000006067211 */ /* 0x000fe400078f30ff */
[----:B------:R-:W-:Y:S02]  /*1adf0*/  SHF.R.S32.HI R20, RZ, 0x6, R2 ;  /* 0x00000006ff147819 */ /* 0x000fe40000011402 */
[----:B------:R-:W-:-:S04]  /*1ae00*/  SHF.R.S32.HI R6, RZ, 0x6, R6 ;  /* 0x00000006ff067819 */ /* 0x000fc80000011406 */
[----:B------:R-:W-:-:S04]  /*1ae10*/  VIMNMX R6, R20, R6, PT ;  /* 0x0000000614067248 */ /* 0x000fc80003fe0100 */
[----:B------:R-:W-:Y:S01]  /*1ae20*/  ISETP.GE.AND P0, PT, R6, 0x1, PT ;  /* 0x000000010600780c */ /* 0x000fe20003f06270 */
[----:B------:R-:W-:-:S12]  /*1ae30*/  IMAD.MOV.U32 R0, RZ, RZ, RZ ;  /* 0x000000ffff007224 */ /* 0x000fd800078e00ff */
        /* <DEDUP_REMOVED lines=30> */
.L_x_5574:
[----:B------:R-:W-:Y:S05]  /*1b020*/  BSYNC B0 ;  /* 0x0000000000007941 */ /* 0x000fea0003800000 */
.L_x_5573:
        /* <DEDUP_REMOVED lines=24> */
.L_x_5787:
[----:B-1----:R-:W-:Y:S02]  /*1b1b0*/  ISETP.NE.AND P0, PT, R14, RZ, PT ;  /* 0x000000ff0e00720c */ /* 0x002fe40003f05270 */
[----:B------:R-:W-:-:S11]  /*1b1c0*/  PLOP3.LUT P6, PT, PT, PT, PT, 0x8, 0x0 ;  /* 0x000000000000781c */ /* 0x000fd60003fce170 */
[----:B------:R-:W-:Y:S05]  /*1b1d0*/  @P0 BRA `(.L_x_5578) ;  /* 0x00000000000c0947 */ /* 0x000fea0003800000 */
[----:B------:R-:W-:-:S03]  /*1b1e0*/  UMOV UR4, 0xffffffff ;  /* 0xffffffff00047882 */ /* 0x000fc60000000000 */
[----:B------:R-:W-:Y:S05]  /*1b1f0*/  BRA.DIV UR4, `(.L_x_5579) ;  /* 0x0000009a04a87947 */ /* 0x000fea000b800000 */
[----:B------:R-:W-:-:S13]  /*1b200*/  ELECT P6, URZ, PT ;  /* 0x00000000003f782f */ /* 0x000fda00038c0000 */
.L_x_5578:
        /* <DEDUP_REMOVED lines=9> */
.L_x_5790:
[----:B------:R-:W-:Y:S05]  /*1b2a0*/  BSYNC B1 ;  /* 0x0000000000017941 */ /* 0x000fea0003800000 */
.L_x_5580:
        /* <DEDUP_REMOVED lines=12> */
.L_x_5791:
[----:B------:R-:W-:Y:S05]  /*1b370*/  BSYNC B2 ;  /* 0x0000000000027941 */ /* 0x000fea0003800000 */
.L_x_5584:
        /* <DEDUP_REMOVED lines=9> */
.L_x_5587:
[----:B------:R-:W-:Y:S05]  /*1b410*/  BSYNC B2 ;  /* 0x0000000000027941 */ /* 0x000fea0003800000 */
.L_x_5586:
        /* <DEDUP_REMOVED lines=13> */
.L_x_5588:
        /* <DEDUP_REMOVED lines=13> */
.L_x_5792:
[----:B------:R-:W-:Y:S05]  /*1b5c0*/  BSYNC B2 ;  /* 0x0000000000027941 */ /* 0x000fea0003800000 */
.L_x_5589:
        /* <DEDUP_REMOVED lines=11> */
.L_x_5592:
[----:B------:R-:W-:Y:S05]  /*1b680*/  BSYNC B2 ;  /* 0x0000000000027941 */ /* 0x000fea0003800000 */
.L_x_5591:
        /* <DEDUP_REMOVED lines=10> */
.L_x_5593:
        /* <DEDUP_REMOVED lines=15> */
.L_x_5594:
        /* <DEDUP_REMOVED lines=15> */
.L_x_5595:
        /* <DEDUP_REMOVED lines=15> */
.L_x_5596:
        /* <DEDUP_REMOVED lines=15> */
.L_x_5597:
        /* <DEDUP_REMOVED lines=15> */
.L_x_5598:
        /* <DEDUP_REMOVED lines=15> */
.L_x_5599:
        /* <DEDUP_REMOVED lines=15> */
.L_x_5600:
        /* <DEDUP_REMOVED lines=10> */
.L_x_5583:
[----:B------:R-:W-:Y:S05]  /*1be60*/  BSYNC B1 ;  /* 0x0000000000017941 */ /* 0x000fea0003800000 */
.L_x_5582:
        /* <DEDUP_REMOVED lines=13> */
.L_x_5620:
        /* <DEDUP_REMOVED lines=13> */
.L_x_5793:
[----:B------:R-:W-:Y:S05]  /*1c010*/  BSYNC B2 ;  /* 0x0000000000027941 */ /* 0x000fea0003800000 */
.L_x_5603:
        /* <DEDUP_REMOVED lines=9> */
.L_x_5606:
[----:B------:R-:W-:Y:S05]  /*1c0b0*/  BSYNC B2 ;  /* 0x0000000000027941 */ /* 0x000fea0003800000 */
.L_x_5605:
        /* <DEDUP_REMOVED lines=12> */
.L_x_5607:
        /* <DEDUP_REMOVED lines=13> */
.L_x_5794:
[----:B------:R-:W-:Y:S05]  /*1c250*/  BSYNC B2 ;  /* 0x0000000000027941 */ /* 0x000fea0003800000 */
.L_x_5608:
        /* <DEDUP_REMOVED lines=11> */
.L_x_5611:
[----:B------:R-:W-:Y:S05]  /*1c310*/  BSYNC B2 ;  /* 0x0000000000027941 */ /* 0x000fea0003800000 */
.L_x_5610:
        /* <DEDUP_REMOVED lines=10> */
.L_x_5612:
        /* <DEDUP_REMOVED lines=15> */
.L_x_5613:
        /* <DEDUP_REMOVED lines=15> */
.L_x_5614:
        /* <DEDUP_REMOVED lines=15> */
.L_x_5615:
        /* <DEDUP_REMOVED lines=15> */
.L_x_5616:
        /* <DEDUP_REMOVED lines=15> */
.L_x_5617:
        /* <DEDUP_REMOVED lines=15> */
.L_x_5618:
        /* <DEDUP_REMOVED lines=15> */
.L_x_5619:
        /* <DEDUP_REMOVED lines=10> */
.L_x_5602:
[----:B------:R-:W-:Y:S05]  /*1caf0*/  BSYNC B1 ;  /* 0x0000000000017941 */ /* 0x000fea0003800000 */
.L_x_5601:
        /* <DEDUP_REMOVED lines=12> */
.L_x_5576:
[----:B------:R-:W-:Y:S05]  /*1cbc0*/  BSYNC B0 ;  /* 0x0000000000007941 */ /* 0x000fea0003800000 */
.L_x_5575:
        /* <DEDUP_REMOVED lines=49> */
.L_x_5622:
[----:B------:R-:W-:Y:S05]  /*1cee0*/  BSYNC B0 ;  /* 0x0000000000007941 */ /* 0x000fea0003800000 */
.L_x_5621:
        /* <DEDUP_REMOVED lines=19> */
[----:B-1----:R-:W2:Y:S04]  /*1d020*/  @P0 ATOMG.E.ADD.STRONG.GPU PT, R2, desc[UR42][R4.64], R2 ;  /* 0x00000002040209a8 */ /* 0x002ea800081ee1ea */
[----:B--2---:R0:W1:Y:S02]  /*1d030*/  SHFL.IDX PT, R2, R2, R0, 0x1f ;  /* 0x00001f0002027589 */ /* 0x00406400000e0000 */
[----:B0-----:R-:W0:Y:S02]  /*1d040*/  S2R R0, SR_LTMASK ;  /* 0x0000000000007919 */ /* 0x001e240000003900 */
[----:B0-----:R-:W-:-:S06]  /*1d050*/  LOP3.LUT R0, R0, UR4, RZ, 0xc0, !PT ;  /* 0x0000000400007c12 */ /* 0x001fcc000f8ec0ff */
[----:B------:R-:W1:Y:S02]  /*1d060*/  POPC R0, R0 ;  /* 0x0000000000007309 */ /* 0x000e640000000000 */
[----:B-1----:R-:W-:-:S05]  /*1d070*/  IADD3 R0, R2, UR37, R0 ;  /* 0x0000002502007c10 */ /* 0x002fca000fffe000 */
[----:B------:R4:W-:Y:S01]  /*1d080*/  STL [R1], R0 ;  /* 0x0000000001007387 */ /* 0x0009e20000100800 */
[----:B------:R-:W-:Y:S05]  /*1d090*/  BRA `(.L_x_5625) ;  /* 0x0000005800847947 */ /* 0x000fea0003800000 */
.L_x_5624:
        /* <DEDUP_REMOVED lines=20> */
.L_x_5627:
[----:B------:R-:W-:Y:S05]  /*1d1e0*/  BSYNC B6 ;  /* 0x0000000000067941 */ /* 0x000fea0003800000 */
.L_x_5626:
        /* <DEDUP_REMOVED lines=20> */
.L_x_5630:
        /* <DEDUP_REMOVED lines=16> */
.L_x_5629:
[----:B------:R-:W-:Y:S05]  /*1d430*/  BSYNC B6 ;  /* 0x0000000000067941 */ /* 0x000fea0003800000 */
.L_x_5628:
        /* <DEDUP_REMOVED lines=24> */
.L_x_5797:
        /* <DEDUP_REMOVED lines=9> */
.L_x_5800:
        /* <DEDUP_REMOVED lines=24> */
.L_x_5634:
[----:B------:R-:W2:Y:S04]  /*1d7d0*/  LDL R0, [R1+0x10] ;  /* 0x0000100001007983 */ /* 0x000ea80000100800 */
[----:B-1----:R-:W3:Y:S01]  /*1d7e0*/  LDL R2, [R1+0x1c] ;  /* 0x00001c0001027983 */ /* 0x002ee20000100800 */
[----:B--2---:R-:W-:Y:S01]  /*1d7f0*/  IMAD R0, R0, 0x8, R18 ;  /* 0x0000000800007824 */ /* 0x004fe200078e0212 */
[----:B---3--:R-:W-:-:S04]  /*1d800*/  SHF.L.U32 R2, R2, 0x1f, RZ ;  /* 0x0000001f02027819 */ /* 0x008fc800000006ff */
[----:B------:R-:W1:Y:S02]  /*1d810*/  SYNCS.PHASECHK.TRANS64.TRYWAIT P0, [R0+URZ+0x38840], R2 ;  /* 0x03884002000075a7 */ /* 0x000e64000800017f */
[----:B-1----:R-:W-:Y:S05]  /*1d820*/  @!P0 BRA `(.L_x_5635) ;  /* 0x0000007400f48947 */ /* 0x002fea0003800000 */
.L_x_5801:
        /* <DEDUP_REMOVED lines=11> */
.L_x_5636:
        /* <DEDUP_REMOVED lines=23> */
.L_x_5632:
[----:B0-----:R-:W2:Y:S04]  /*1da50*/  LDL.LU R4, [R1+0x30] ;  /* 0x0000300001047983 */ /* 0x001ea80000300800 */
        /* <DEDUP_REMOVED lines=33> */
.L_x_5638:
[----:B------:R-:W-:Y:S05]  /*1dc70*/  BSYNC B6 ;  /* 0x0000000000067941 */ /* 0x000fea0003800000 */
.L_x_5637:
        /* <DEDUP_REMOVED lines=98> */
.L_x_5810:
        /* <DEDUP_REMOVED lines=12> */
.L_x_5640:
        /* <DEDUP_REMOVED lines=37> */
.L_x_5642:
[----:B------:R-:W-:Y:S05]  /*1e5b0*/  BSYNC B6 ;  /* 0x0000000000067941 */ /* 0x000fea0003800000 */
.L_x_5641:
        /* <DEDUP_REMOVED lines=183> */
.L_x_5820:
        /* <DEDUP_REMOVED lines=30> */
.L_x_5645:
[----:B------:R-:W-:Y:S05]  /*1f310*/  BSYNC B0 ;  /* 0x0000000000007941 */ /* 0x000fea0003800000 */
.L_x_5644:
[----:B------:R-:W-:Y:S01]  /*1f320*/  NOP ;  /* 0x0000000000007918 */ /* 0x000fe20000000000 */
[----:B------:R-:W-:-:S13]  /*1f330*/  PLOP3.LUT P0, PT, PT, PT, PT, 0x80, 0x0 ;  /* 0x000000000000781c */ /* 0x000fda0003f0f070 */
.L_x_5646:
        /* <DEDUP_REMOVED lines=18> */
.L_x_5821:
[----:B------:R-:W-:Y:S05]  /*1f460*/  BSYNC B0 ;  /* 0x0000000000007941 */ /* 0x000fea0003800000 */
.L_x_5647:
        /* <DEDUP_REMOVED lines=13> */
.L_x_5822:
[----:B------:R-:W-:Y:S05]  /*1f540*/  BSYNC B1 ;  /* 0x0000000000017941 */ /* 0x000fea0003800000 */
.L_x_5651:
        /* <DEDUP_REMOVED lines=9> */
.L_x_5654:
[----:B------:R-:W-:Y:S05]  /*1f5e0*/  BSYNC B1 ;  /* 0x0000000000017941 */ /* 0x000fea0003800000 */
.L_x_5653:
        /* <DEDUP_REMOVED lines=13> */
.L_x_5655:
        /* <DEDUP_REMOVED lines=15> */
.L_x_5656:
        /* <DEDUP_REMOVED lines=15> */
.L_x_5657:
        /* <DEDUP_REMOVED lines=15> */
.L_x_5658:
        /* <DEDUP_REMOVED lines=15> */
.L_x_5659:
        /* <DEDUP_REMOVED lines=15> */
.L_x_5660:
        /* <DEDUP_REMOVED lines=15> */
.L_x_5661:
        /* <DEDUP_REMOVED lines=15> */
.L_x_5662:
        /* <DEDUP_REMOVED lines=10> */
.L_x_5650:
[----:B------:R-:W-:Y:S05]  /*1fdf0*/  BSYNC B0 ;  /* 0x0000000000007941 */ /* 0x000fea0003800000 */
.L_x_5649:
        /* <DEDUP_REMOVED lines=55> */
.L_x_5669:
        /* <DEDUP_REMOVED lines=8> */
.L_x_5823:
[----:B------:R-:W-:Y:S05]  /*201f0*/  BSYNC B3 ;  /* 0x0000000000037941 */ /* 0x000fea0003800000 */
.L_x_5670:
        /* <DEDUP_REMOVED lines=9> */
.L_x_5673:
[----:B------:R-:W-:Y:S05]  /*20290*/  BSYNC B3 ;  /* 0x0000000000037941 */ /* 0x000fea0003800000 */
.L_x_5672:
        /* <DEDUP_REMOVED lines=13> */
.L_x_5674:
        /* <DEDUP_REMOVED lines=13> */
.L_x_5824:
[----:B------:R-:W-:Y:S05]  /*20440*/  BSYNC B3 ;  /* 0x0000000000037941 */ /* 0x000fea0003800000 */
.L_x_5675:
        /* <DEDUP_REMOVED lines=11> */
.L_x_5678:
[----:B------:R-:W-:Y:S05]  /*20500*/  BSYNC B3 ;  /* 0x0000000000037941 */ /* 0x000fea0003800000 */
.L_x_5677:
        /* <DEDUP_REMOVED lines=10> */
.L_x_5679:
        /* <DEDUP_REMOVED lines=15> */
.L_x_5680:
        /* <DEDUP_REMOVED lines=15> */
.L_x_5681:
        /* <DEDUP_REMOVED lines=15> */
.L_x_5682:
        /* <DEDUP_REMOVED lines=15> */
.L_x_5683:
        /* <DEDUP_REMOVED lines=15> */
.L_x_5684:
        /* <DEDUP_REMOVED lines=15> */
.L_x_5685:
        /* <DEDUP_REMOVED lines=15> */
.L_x_5686:
        /* <DEDUP_REMOVED lines=10> */
.L_x_5668:
[----:B------:R-:W-:Y:S05]  /*20ce0*/  BSYNC B1 ;  /* 0x0000000000017941 */ /* 0x000fea0003800000 */
.L_x_5667:
[----:B------:R-:W2:Y:S02]  /*20cf0*/  LDL.LU R5, [R1+0x4c] ;  /* 0x00004c0001057983 */ /* 0x000ea40000300800 */
[----:B--2---:R-:W-:-:S07]  /*20d00*/  VIADD R0, R5, 0xfffffffd ;  /* 0xfffffffd05007836 */ /* 0x004fce0000000000 */
.L_x_5666:
[----:B------:R-:W-:Y:S05]  /*20d10*/  BSYNC B2 ;  /* 0x0000000000027941 */ /* 0x000fea0003800000 */
.L_x_5665:
[----:B------:R-:W-:Y:S01]  /*20d20*/  VIADD R8, R8, 0xfffffffe ;  /* 0xfffffffe08087836 */ /* 0x000fe20000000000 */
[----:B------:R-:W-:-:S04]  /*20d30*/  LOP3.LUT R4, RZ, R4, RZ, 0x33, !PT ;  /* 0x00000004ff047212 */ /* 0x000fc800078e33ff */
[----:B------:R-:W-:-:S13]  /*20d40*/  ISETP.NE.AND P0, PT, R8, R4, PT ;  /* 0x000000040800720c */ /* 0x000fda0003f05270 */
[----:B------:R-:W-:Y:S05]  /*20d50*/  @!P0 BRA `(.L_x_5664) ;  /* 0x0000001800e08947 */ /* 0x000fea0003800000 */
.L_x_5727:
        /* <DEDUP_REMOVED lines=35> */
.L_x_5689:
        /* <DEDUP_REMOVED lines=8> */
.L_x_5825:
[----:B------:R-:W-:Y:S05]  /*21010*/  BSYNC B2 ;  /* 0x0000000000027941 */ /* 0x000fea0003800000 */
.L_x_5690:
        /* <DEDUP_REMOVED lines=9> */
.L_x_5693:
[----:B------:R-:W-:Y:S05]  /*210b0*/  BSYNC B2 ;  /* 0x0000000000027941 */ /* 0x000fea0003800000 */
.L_x_5692:
        /* <DEDUP_REMOVED lines=12> */
.L_x_5694:
        /* <DEDUP_REMOVED lines=13> */
.L_x_5826:
[----:B------:R-:W-:Y:S05]  /*21250*/  BSYNC B2 ;  /* 0x0000000000027941 */ /* 0x000fea0003800000 */
.L_x_5695:
        /* <DEDUP_REMOVED lines=11> */
.L_x_5698:
[----:B------:R-:W-:Y:S05]  /*21310*/  BSYNC B2 ;  /* 0x0000000000027941 */ /* 0x000fea0003800000 */
.L_x_5697:
        /* <DEDUP_REMOVED lines=9> */
.L_x_5699:
        /* <DEDUP_REMOVED lines=15> */
.L_x_5700:
        /* <DEDUP_REMOVED lines=15> */
.L_x_5701:
        /* <DEDUP_REMOVED lines=15> */
.L_x_5702:
        /* <DEDUP_REMOVED lines=15> */
.L_x_5703:
        /* <DEDUP_REMOVED lines=15> */
.L_x_5704:
        /* <DEDUP_REMOVED lines=15> */
.L_x_5705:
        /* <DEDUP_REMOVED lines=15> */
.L_x_5706:
        /* <DEDUP_REMOVED lines=10> */
.L_x_5688:
[----:B------:R-:W-:Y:S05]  /*21ae0*/  BSYNC B1 ;  /* 0x0000000000017941 */ /* 0x000fea0003800000 */
.L_x_5687:
        /* <DEDUP_REMOVED lines=35> */
.L_x_5709:
        /* <DEDUP_REMOVED lines=8> */
.L_x_5827:
[----:B------:R-:W-:Y:S05]  /*21da0*/  BSYNC B2 ;  /* 0x0000000000027941 */ /* 0x000fea0003800000 */
.L_x_5710:
        /* <DEDUP_REMOVED lines=9> */
.L_x_5713:
[----:B------:R-:W-:Y:S05]  /*21e40*/  BSYNC B2 ;  /* 0x0000000000027941 */ /* 0x000fea0003800000 */
.L_x_5712:
        /* <DEDUP_REMOVED lines=13> */
.L_x_5714:
        /* <DEDUP_REMOVED lines=13> */
.L_x_5828:
[----:B------:R-:W-:Y:S05]  /*21ff0*/  BSYNC B2 ;  /* 0x0000000000027941 */ /* 0x000fea0003800000 */
.L_x_5715:
        /* <DEDUP_REMOVED lines=11> */
.L_x_5718:
[----:B------:R-:W-:Y:S05]  /*220b0*/  BSYNC B2 ;  /* 0x0000000000027941 */ /* 0x000fea0003800000 */
.L_x_5717:
        /* <DEDUP_REMOVED lines=10> */
.L_x_5719:
        /* <DEDUP_REMOVED lines=15> */
.L_x_5720:
        /* <DEDUP_REMOVED lines=15> */
.L_x_5721:
        /* <DEDUP_REMOVED lines=15> */
.L_x_5722:
        /* <DEDUP_REMOVED lines=15> */
.L_x_5723:
        /* <DEDUP_REMOVED lines=15> */
.L_x_5724:
        /* <DEDUP_REMOVED lines=15> */
.L_x_5725:
        /* <DEDUP_REMOVED lines=15> */
.L_x_5726:
        /* <DEDUP_REMOVED lines=10> */
.L_x_5708:
[----:B------:R-:W-:Y:S05]  /*22890*/  BSYNC B1 ;  /* 0x0000000000017941 */ /* 0x000fea0003800000 */
.L_x_5707:
[----:B------:R-:W2:Y:S01]  /*228a0*/  LDL R5, [R1+0x2c] ;  /* 0x00002c0001057983 */ /* 0x000ea20000100800 */
[----:B------:R-:W-:Y:S01]  /*228b0*/  VIADD R0, R0, 0xfffffffe ;  /* 0xfffffffe00007836 */ /* 0x000fe20000000000 */
[----:B--2---:R-:W-:-:S13]  /*228c0*/  ISETP.GT.AND P0, PT, R6, R5, PT ;  /* 0x000000050600720c */ /* 0x004fda0003f04270 */
[----:B------:R-:W-:Y:S05]  /*228d0*/  @P0 BRA `(.L_x_5727) ;  /* 0xffffffe400200947 */ /* 0x000fea000383ffff */
.L_x_5664:
[----:B------:R-:W-:Y:S05]  /*228e0*/  BSYNC B0 ;  /* 0x0000000000007941 */ /* 0x000fea0003800000 */
.L_x_5663:
        /* <DEDUP_REMOVED lines=25> */
.L_x_5729:
[----:B------:R-:W-:Y:S05]  /*22a80*/  BSYNC B0 ;  /* 0x0000000000007941 */ /* 0x000fea0003800000 */
.L_x_5728:
[----:B------:R-:W-:-:S05]  /*22a90*/  SEL R0, R0, RZ, P0 ;  /* 0x000000ff00007207 */ /* 0x000fca0000000000 */
[----:B------:R3:W-:Y:S02]  /*22aa0*/  STL [R1+0x10], R0 ;  /* 0x0000100001007387 */ /* 0x0007e40000100800 */
.L_x_5625:
[----:B------:R-:W-:Y:S05]  /*22ab0*/  BSYNC B7 ;  /* 0x0000000000077941 */ /* 0x000fea0003800000 */
.L_x_5623:
        /* <DEDUP_REMOVED lines=13> */
.L_x_5730:
[----:B------:R-:W5:Y:S01]  /*22b90*/  S2R R16, SR_TID.X ;  /* 0x0000000000107919 */ /* 0x000f620000002100 */
[----:B------:R-:W-:Y:S01]  /*22ba0*/  UMOV UR4, 0xffffffff ;  /* 0xffffffff00047882 */ /* 0x000fe20000000000 */
[----:B-----5:R-:W-:-:S04]  /*22bb0*/  LOP3.LUT R16, R16, 0x1f, RZ, 0xc0, !PT ;  /* 0x0000001f10107812 */ /* 0x020fc800078ec0ff */
[----:B------:R-:W-:Y:S01]  /*22bc0*/  ISETP.NE.AND P0, PT, R16, 0x1f, PT ;  /* 0x0000001f1000780c */ /* 0x000fe20003f05270 */
[----:B------:R-:W-:-:S12]  /*22bd0*/  BRA.DIV UR4, `(.L_x_5732) ;  /* 0x0000003604e87947 */ /* 0x000fd8000b800000 */
[----:B--2---:R-:W0:Y:S01]  /*22be0*/  LDL.LU R2, [R1] ;  /* 0x0000000001027983 */ /* 0x004e220000300800 */
[----:B------:R-:W-:-:S03]  /*22bf0*/  ULDC UR4, c[0x0][0xd3c] ;  /* 0x00034f0000047ab9 */ /* 0x000fc60000000800 */
[----:B-1----:R-:W3:Y:S01]  /*22c00*/  LDL R3, [R1+0xc] ;  /* 0x00000c0001037983 */ /* 0x002ee20000100800 */
[----:B0-----:R-:W-:Y:S02]  /*22c10*/  IMAD.MOV.U32 R10, RZ, RZ, R2 ;  /* 0x000000ffff0a7224 */ /* 0x001fe400078e0002 */
[----:B---34-:R-:W-:-:S05]  /*22c20*/  IMAD.IADD R0, R3, 0x1, R16 ;  /* 0x0000000103007824 */ /* 0x018fca00078e0210 */
        /* <DEDUP_REMOVED lines=36> */
.L_x_5838:
[----:B------:R-:W-:Y:S02]  /*22e70*/  ULDC UR4, c[0x0][0xd38] ;  /* 0x00034e0000047ab9 */ /* 0x000fe40000000800 */
[----:B------:R-:W-:-:S04]  /*22e80*/  IMAD.U32 R2, RZ, RZ, UR4 ;  /* 0x00000004ff027e24 */ /* 0x000fc8000f8e00ff */
[----:B-1----:R-:W-:-:S04]  /*22e90*/  IMAD R9, R9, R2, RZ ;  /* 0x0000000209097224 */ /* 0x002fc800078e02ff */
[----:B------:R-:W-:-:S05]  /*22ea0*/  IMAD.IADD R4, R4, 0x1, R9 ;  /* 0x0000000104047824 */ /* 0x000fca00078e0209 */
[----:B------:R-:W-:-:S13]  /*22eb0*/  ISETP.GT.AND P6, PT, R4, R5, PT ;  /* 0x000000050400720c */ /* 0x000fda0003fc4270 */
[----:B------:R-:W-:Y:S05]  /*22ec0*/  @P6 BRA `(.L_x_5733) ;  /* 0x0000000000ac6947 */ /* 0x000fea0003800000 */
.L_x_5736:
        /* <DEDUP_REMOVED lines=37> */
.L_x_5846:
[----:B------:R-:W-:Y:S02]  /*23120*/  ULDC UR4, c[0x0][0xd38] ;  /* 0x00034e0000047ab9 */ /* 0x000fe40000000800 */
[----:B------:R-:W-:-:S04]  /*23130*/  IMAD.U32 R2, RZ, RZ, UR4 ;  /* 0x00000004ff027e24 */ /* 0x000fc8000f8e00ff */
[----:B-1----:R-:W-:-:S04]  /*23140*/  IMAD R9, R9, R2, RZ ;  /* 0x0000000209097224 */ /* 0x002fc800078e02ff */
[----:B------:R-:W-:-:S05]  /*23150*/  IMAD.IADD R4, R9, 0x1, R4 ;  /* 0x0000000109047824 */ /* 0x000fca00078e0204 */
[----:B------:R-:W-:-:S13]  /*23160*/  ISETP.GT.AND P6, PT, R4, R5, PT ;  /* 0x000000050400720c */ /* 0x000fda0003fc4270 */
[----:B------:R-:W-:Y:S05]  /*23170*/  @!P6 BRA `(.L_x_5736) ;  /* 0xfffffffc0054e947 */ /* 0x000fea000383ffff */
.L_x_5733:
        /* <DEDUP_REMOVED lines=12> */
.L_x_5851:
[----:B------:R-:W-:-:S13]  /*23240*/  ISETP.NE.AND P0, PT, R3, RZ, PT ;  /* 0x000000ff0300720c */ /* 0x000fda0003f05270 */
[----:B------:R-:W-:Y:S05]  /*23250*/  @!P0 BRA `(.L_x_5738) ;  /* 0x0000000000148947 */ /* 0x000fea0003800000 */
[----:B------:R-:W-:Y:S01]  /*23260*/  UMOV UR4, 0xffffffff ;  /* 0xffffffff00047882 */ /* 0x000fe20000000000 */
[----:B-1----:R-:W-:Y:S02]  /*23270*/  VIADD R4, R4, 0xffffffff ;  /* 0xffffffff04047836 */ /* 0x002fe40000000000 */
[----:B------:R-:W-:Y:S05]  /*23280*/  BRA.DIV UR4, `(.L_x_5739) ;  /* 0x0000003a04dc7947 */ /* 0x000fea000b800000 */
[----:B------:R1:W2:Y:S02]  /*23290*/  SHFL.IDX PT, R4, R7, R4, 0x1f ;  /* 0x00001f0407047589 */ /* 0x0002a400000e0000 */
.L_x_5854:
[----:B--2---:R-:W-:-:S07]  /*232a0*/  IMAD.MOV.U32 R8, RZ, RZ, R4 ;  /* 0x000000ffff087224 */ /* 0x004fce00078e0004 */
.L_x_5738:
        /* <DEDUP_REMOVED lines=62> */
.L_x_5740:
[----:B0-----:R-:W2:Y:S01]  /*23690*/  LDL R3, [R1+0xc] ;  /* 0x00000c0001037983 */ /* 0x001ea20000100800 */
[----:B------:R-:W2:Y:S02]  /*236a0*/  LDC.64 R4, c[0x0][0xd90] ;  /* 0x00036400ff047b82 */ /* 0x000ea40000000a00 */
        /* <DEDUP_REMOVED lines=61> */
.L_x_5741:
[----:B------:R-:W-:-:S05]  /*23a80*/  LOP3.LUT R7, RZ, R7, RZ, 0x33, !PT ;  /* 0x00000007ff077212 */ /* 0x000fca00078e33ff */
[----:B------:R-:W-:-:S05]  /*23a90*/  IMAD.IADD R0, R0, 0x1, R7 ;  /* 0x0000000100007824 */ /* 0x000fca00078e0207 */
[----:B------:R2:W-:Y:S01]  /*23aa0*/  STL [R1+0x4], R0 ;  /* 0x0000040001007387 */ /* 0x0005e20000100800 */
[----:B------:R-:W-:Y:S05]  /*23ab0*/  BRA `(.L_x_5742) ;  /* 0x0000000000287947 */ /* 0x000fea0003800000 */
.L_x_5734:
        /* <DEDUP_REMOVED lines=10> */
.L_x_5742:
        /* <DEDUP_REMOVED lines=16> */
.L_x_5731:
[----:B---34-:R-:W3:Y:S01]  /*23c60*/  LDL R0, [R1+0xc] ;  /* 0x00000c0001007983 */ /* 0x018ee20000100800 */
[----:B------:R-:W-:Y:S02]  /*23c70*/  ULDC UR4, c[0x0][0xd3c] ;  /* 0x00034f0000047ab9 */ /* 0x000fe40000000800 */
[----:B---3--:R-:W-:-:S13]  /*23c80*/  ISETP.GE.AND P0, PT, R0, UR4, PT ;  /* 0x0000000400007c0c */ /* 0x008fda000bf06270 */
[----:B------:R-:W-:Y:S05]  /*23c90*/  @!P0 BRA `(.L_x_5743) ;  /* 0xffffff6800988947 */ /* 0x000fea000383ffff */
[----:B------:R-:W-:Y:S05]  /*23ca0*/  BSYNC B8 ;  /* 0x0000000000087941 */ /* 0x000fea0003800000 */
.L_x_5569:
        /* <DEDUP_REMOVED lines=12> */
.L_x_5855:
[----:B------:R-:W-:Y:S05]  /*23d70*/  BSYNC B0 ;  /* 0x0000000000007941 */ /* 0x000fea0003800000 */
.L_x_5744:
[----:B------:R-:W-:-:S03]  /*23d80*/  UMOV UR4, 0xffffffff ;  /* 0xffffffff00047882 */ /* 0x000fc60000000000 */
[----:B------:R-:W-:Y:S05]  /*23d90*/  BRA.DIV UR4, `(.L_x_5746) ;  /* 0x0000003204587947 */ /* 0x000fea000b800000 */
[----:B------:R-:W1:Y:S02]  /*23da0*/  S2R R2, SR_TID.X ;  /* 0x0000000000027919 */ /* 0x000e640000002100 */
[----:B-1----:R-:W-:-:S04]  /*23db0*/  SHF.R.U32.HI R2, RZ, 0x5, R2 ;  /* 0x00000005ff027819 */ /* 0x002fc80000011602 */
[----:B------:R-:W-:-:S05]  /*23dc0*/  LOP3.LUT R2, R2, 0x3, RZ, 0xc0, !PT ;  /* 0x0000000302027812 */ /* 0x000fca00078ec0ff */
[----:B------:R1:W2:Y:S02]  /*23dd0*/  SHFL.IDX PT, R14, R2, RZ, 0x1f ;  /* 0x00001fff020e7589 */ /* 0x0002a400000e0000 */
.L_x_5858:
[----:B--2---:R-:W-:-:S13]  /*23de0*/  ISETP.NE.AND P0, PT, R14, RZ, PT ;  /* 0x000000ff0e00720c */ /* 0x004fda0003f05270 */
[----:B------:R-:W-:Y:S05]  /*23df0*/  @P0 BRA `(.L_x_5417) ;  /* 0x0000000000940947 */ /* 0x000fea0003800000 */
[----:B------:R-:W-:-:S03]  /*23e00*/  UMOV UR4, 0xffffffff ;  /* 0xffffffff00047882 */ /* 0x000fc60000000000 */
[----:B------:R-:W-:Y:S05]  /*23e10*/  BRA.DIV UR4, `(.L_x_5747) ;  /* 0x00000032046c7947 */ /* 0x000fea000b800000 */
[----:B------:R-:W-:-:S13]  /*23e20*/  ELECT P6, URZ, PT ;  /* 0x00000000003f782f */ /* 0x000fda00038c0000 */
.L_x_5861:
[----:B------:R-:W-:Y:S05]  /*23e30*/  @!P6 BRA `(.L_x_5417) ;  /* 0x000000000084e947 */ /* 0x000fea0003800000 */
[----:B------:R-:W-:-:S06]  /*23e40*/  ULOP3.LUT UR4, UR36, 0x2, URZ, 0xfc, !UPT ;  /* 0x0000000224047892 */ /* 0x000fcc000f8efc3f */
[----:B-1----:R-:W-:-:S05]  /*23e50*/  IMAD.U32 R2, RZ, RZ, UR4 ;  /* 0x00000004ff027e24 */ /* 0x002fca000f8e00ff */
[----:B------:R-:W-:-:S13]  /*23e60*/  ISETP.NE.AND P2, PT, R2, 0x3, PT ;  /* 0x000000030200780c */ /* 0x000fda0003f45270 */
[----:B------:R-:W-:Y:S05]  /*23e70*/  @!P2 BRA `(.L_x_5748) ;  /* 0x000000000004a947 */ /* 0x000fea0003800000 */
[----:B------:R-:W-:Y:S01]  /*23e80*/  BPT.TRAP 0x1 ;  /* 0x000000040000795c */ /* 0x000fe20000300000 */
.L_x_5748:
        /* <DEDUP_REMOVED lines=14> */
.L_x_5862:
[----:B------:R-:W1:Y:S02]  /*23f70*/  SYNCS.PHASECHK.TRANS64.TRYWAIT P0, [R7+URZ], R2 ;  /* 0x00000002070075a7 */ /* 0x000e64000800017f */
[----:B-1----:R-:W-:Y:S05]  /*23f80*/  @!P0 BRA `(.L_x_5750) ;  /* 0x0000003000448947 */ /* 0x002fea0003800000 */
.L_x_5863:
[----:B------:R-:W-:Y:S05]  /*23f90*/  @!P2 BRA `(.L_x_5751) ;  /* 0x000000000004a947 */ /* 0x000fea0003800000 */
[----:B------:R-:W-:Y:S01]  /*23fa0*/  BPT.TRAP 0x1 ;  /* 0x000000040000795c */ /* 0x000fe20000300000 */
.L_x_5751:
[----:B------:R-:W2:Y:S01]  /*23fb0*/  LDL.LU R4, [R1+0x10] ;  /* 0x0000100001047983 */ /* 0x000ea20000300800 */
[----:B------:R-:W-:-:S04]  /*23fc0*/  VIADD R0, R0, 0x38860 ;  /* 0x0003886000007836 */ /* 0x000fc80000000000 */
[----:B--2---:R-:W-:-:S04]  /*23fd0*/  IMAD R4, R4, 0x8, R0 ;  /* 0x0000000804047824 */ /* 0x004fc800078e0200 */
[----:B------:R-:W2:Y:S02]  /*23fe0*/  SYNCS.PHASECHK.TRANS64.TRYWAIT P0, [R4+URZ], R5 ;  /* 0x00000005040075a7 */ /* 0x000ea4000800017f */
[----:B--2---:R-:W-:Y:S05]  /*23ff0*/  @!P0 BRA `(.L_x_5752) ;  /* 0x00000030003c8947 */ /* 0x004fea0003800000 */
.L_x_5864:
[----:B------:R-:W-:-:S07]  /*24000*/  IMAD R3, R3, 0x8, R0 ;  /* 0x0000000803037824 */ /* 0x000fce00078e0200 */
.L_x_5753:
[----:B---3--:R3:W4:Y:S02]  /*24010*/  SYNCS.PHASECHK.TRANS64.TRYWAIT P0, [R3+URZ], R2 ;  /* 0x00000002030075a7 */ /* 0x008724000800017f */
[----:B----4-:R-:W-:Y:S05]  /*24020*/  @!P0 NANOSLEEP.SYNCS 0x989680 ;  /* 0x009896800000895d */ /* 0x010fea0003900000 */
[----:B------:R-:W4:Y:S02]  /*24030*/  @!P0 SYNCS.PHASECHK.TRANS64 P0, [R3+URZ], R2 ;  /* 0x00000002030085a7 */ /* 0x000f24000800007f */
[----:B----4-:R-:W-:Y:S05]  /*24040*/  @!P0 BRA `(.L_x_5753) ;  /* 0xfffffffc00f08947 */ /* 0x010fea000383ffff */
.L_x_5417:
[----:B------:R-:W-:Y:S05]  /*24050*/  BSYNC B9 ;  /* 0x0000000000097941 */ /* 0x000fea0003800000 */
.L_x_5414:
[----:B------:R-:W-:Y:S05]  /*24060*/  EXIT ;  /* 0x000000000000794d */ /* 0x000fea0003800000 */
.L_x_5435:
[----:B0-----:R0:W1:Y:S02]  /*24070*/  SYNCS.PHASECHK.TRANS64.TRYWAIT P5, [R75+URZ+0x38890], R78 ;  /* 0x0388904e4b0075a7 */ /* 0x00106400080a017f */
[----:B-1----:R-:W-:Y:S05]  /*24080*/  @!P5 NANOSLEEP.SYNCS 0x989680 ;  /* 0x009896800000d95d */ /* 0x002fea0003900000 */
[----:B------:R-:W1:Y:S02]  /*24090*/  @!P5 SYNCS.PHASECHK.TRANS64 P5, [R75+URZ+0x38890], R78 ;  /* 0x0388904e4b00d5a7 */ /* 0x000e6400080a007f */
[----:B-1----:R-:W-:Y:S05]  /*240a0*/  @!P5 BRA `(.L_x_5435) ;  /* 0xfffffffc00f0d947 */ /* 0x002fea000383ffff */
[----:B------:R-:W-:Y:S05]  /*240b0*/  BRA `(.L_x_5754) ;  /* 0xfffffdec00547947 */ /* 0x000fea000383ffff */
.L_x_5445:
[----:B0-----:R0:W1:Y:S02]  /*240c0*/  SYNCS.PHASECHK.TRANS64.TRYWAIT P5, [R75+URZ+0x38890], R78 ;  /* 0x0388904e4b0075a7 */ /* 0x00106400080a017f */
[----:B-1----:R-:W-:Y:S05]  /*240d0*/  @!P5 NANOSLEEP.SYNCS 0x989680 ;  /* 0x009896800000d95d */ /* 0x002fea0003900000 */
[----:B------:R-:W1:Y:S02]  /*240e0*/  @!P5 SYNCS.PHASECHK.TRANS64 P5, [R75+URZ+0x38890], R78 ;  /* 0x0388904e4b00d5a7 */ /* 0x000e6400080a007f */
[----:B-1----:R-:W-:Y:S05]  /*240f0*/  @!P5 BRA `(.L_x_5445) ;  /* 0xfffffffc00f0d947 */ /* 0x002fea000383ffff */
[----:B------:R-:W-:Y:S05]  /*24100*/  BRA `(.L_x_5755) ;  /* 0xfffffdf400d47947 */ /* 0x000fea000383ffff */
.L_x_5450:
[----:B0-----:R0:W1:Y:S02]  /*24110*/  SYNCS.PHASECHK.TRANS64.TRYWAIT P5, [R75+URZ+0x38890], R78 ;  /* 0x0388904e4b0075a7 */ /* 0x00106400080a017f */
[----:B-1----:R-:W-:Y:S05]  /*24120*/  @!P5 NANOSLEEP.SYNCS 0x989680 ;  /* 0x009896800000d95d */ /* 0x002fea0003900000 */
[----:B------:R-:W1:Y:S02]  /*24130*/  @!P5 SYNCS.PHASECHK.TRANS64 P5, [R75+URZ+0x38890], R78 ;  /* 0x0388904e4b00d5a7 */ /* 0x000e6400080a007f */
[----:B-1----:R-:W-:Y:S05]  /*24140*/  @!P5 BRA `(.L_x_5450) ;  /* 0xfffffffc00f0d947 */ /* 0x002fea000383ffff */
[----:B------:R-:W-:Y:S05]  /*24150*/  BRA `(.L_x_5756) ;  /* 0xfffffe0000107947 */ /* 0x000fea000383ffff */
.L_x_5454:
[----:B--2---:R2:W0:Y:S02]  /*24160*/  SYNCS.PHASECHK.TRANS64.TRYWAIT P5, [R75+URZ+0x388b0], R78 ;  /* 0x0388b04e4b0075a7 */ /* 0x00442400080a017f */
[----:B0-----:R-:W-:Y:S05]  /*24170*/  @!P5 NANOSLEEP.SYNCS 0x989680 ;  /* 0x009896800000d95d */ /* 0x001fea0003900000 */
[----:B------:R-:W0:Y:S02]  /*24180*/  @!P5 SYNCS.PHASECHK.TRANS64 P5, [R75+URZ+0x388b0], R78 ;  /* 0x0388b04e4b00d5a7 */ /* 0x000e2400080a007f */
[----:B0-----:R-:W-:Y:S05]  /*24190*/  @!P5 BRA `(.L_x_5454) ;  /* 0xfffffffc00f0d947 */ /* 0x001fea000383ffff */
[----:B------:R-:W-:Y:S05]  /*241a0*/  BRA `(.L_x_5757) ;  /* 0xfffffe00008c7947 */ /* 0x000fea000383ffff */
.L_x_5481:
        /* <DEDUP_REMOVED lines=8> */
.L_x_5759:
[----:B------:R-:W-:Y:S05]  /*24230*/  BSYNC B1 ;  /* 0x0000000000017941 */ /* 0x000fea0003800000 */
.L_x_5758:
        /* <DEDUP_REMOVED lines=8> */
.L_x_5760:
[----:B------:R-:W-:Y:S02]  /*242c0*/  IMAD.MOV.U32 R13, RZ, RZ, R33 ;  /* 0x000000ffff0d7224 */ /* 0x000fe400078e0021 */
[----:B------:R-:W-:-:S07]  /*242d0*/  IMAD.MOV.U32 R4, RZ, RZ, R14 ;  /* 0x000000ffff047224 */ /* 0x000fce00078e000e */
[----:B------:R-:W-:Y:S05]  /*242e0*/  WARPSYNC.COLLECTIVE R15, `(.L_x_5761) ;  /* 0x000000000f087348 */ /* 0x000fea0003c00000 */
[----:B------:R0:W1:Y:S02]  /*242f0*/  SHFL.IDX P6, R14, R13, R12, R11 ;  /* 0x0000000c0d0e7389 */ /* 0x00006400000c000b */
[----:B01----:R-:W-:Y:S01]  /*24300*/  ENDCOLLECTIVE ;  /* 0x000000000000791b */ /* 0x003fe20003800000 */
.L_x_5761:
[----:B------:R-:W-:Y:S02]  /*24310*/  IMAD.MOV.U32 R13, RZ, RZ, R30 ;  /* 0x000000ffff0d7224 */ /* 0x000fe400078e001e */
[----:B------:R-:W-:-:S07]  /*24320*/  IMAD.MOV.U32 R0, RZ, RZ, R14 ;  /* 0x000000ffff007224 */ /* 0x000fce00078e000e */
[----:B------:R-:W-:Y:S05]  /*24330*/  WARPSYNC.COLLECTIVE R15, `(.L_x_5762) ;  /* 0x000000000f087348 */ /* 0x000fea0003c00000 */
[----:B------:R0:W1:Y:S02]  /*24340*/  SHFL.IDX P6, R14, R13, R12, R11 ;  /* 0x0000000c0d0e7389 */ /* 0x00006400000c000b */
[----:B01----:R-:W-:Y:S01]  /*24350*/  ENDCOLLECTIVE ;  /* 0x000000000000791b */ /* 0x003fe20003800000 */
.L_x_5762:
[----:B------:R-:W-:Y:S01]  /*24360*/  IMAD.MOV.U32 R8, RZ, RZ, R14 ;  /* 0x000000ffff087224 */ /* 0x000fe200078e000e */
[----:B------:R-:W-:Y:S06]  /*24370*/  BRA `(.L_x_5763) ;  /* 0xfffffe3400b47947 */ /* 0x000fec000383ffff */
.L_x_5484:
        /* <DEDUP_REMOVED lines=8> */
.L_x_5765:
[----:B------:R-:W-:Y:S05]  /*24400*/  BSYNC B1 ;  /* 0x0000000000017941 */ /* 0x000fea0003800000 */
.L_x_5764:
        /* <DEDUP_REMOVED lines=8> */
.L_x_5766:
[----:B------:R-:W-:Y:S02]  /*24490*/  IMAD.MOV.U32 R13, RZ, RZ, R33 ;  /* 0x000000ffff0d7224 */ /* 0x000fe400078e0021 */
[----:B------:R-:W-:-:S07]  /*244a0*/  IMAD.MOV.U32 R6, RZ, RZ, R14 ;  /* 0x000000ffff067224 */ /* 0x000fce00078e000e */
[----:B------:R-:W-:Y:S05]  /*244b0*/  WARPSYNC.COLLECTIVE R15, `(.L_x_5767) ;  /* 0x000000000f087348 */ /* 0x000fea0003c00000 */
[----:B------:R0:W1:Y:S02]  /*244c0*/  SHFL.IDX P6, R14, R13, R12, R11 ;  /* 0x0000000c0d0e7389 */ /* 0x00006400000c000b */
[----:B01----:R-:W-:Y:S01]  /*244d0*/  ENDCOLLECTIVE ;  /* 0x000000000000791b */ /* 0x003fe20003800000 */
.L_x_5767:
[----:B------:R-:W-:Y:S02]  /*244e0*/  IMAD.MOV.U32 R13, RZ, RZ, R30 ;  /* 0x000000ffff0d7224 */ /* 0x000fe400078e001e */
[----:B------:R-:W-:-:S07]  /*244f0*/  IMAD.MOV.U32 R7, RZ, RZ, R14 ;  /* 0x000000ffff077224 */ /* 0x000fce00078e000e */
[----:B------:R-:W-:Y:S05]  /*24500*/  WARPSYNC.COLLECTIVE R15, `(.L_x_5768) ;  /* 0x000000000f087348 */ /* 0x000fea0003c00000 */
[----:B------:R0:W1:Y:S02]  /*24510*/  SHFL.IDX P6, R14, R13, R12, R11 ;  /* 0x0000000c0d0e7389 */ /* 0x00006400000c000b */
[----:B01----:R-:W-:Y:S01]  /*24520*/  ENDCOLLECTIVE ;  /* 0x000000000000791b */ /* 0x003fe20003800000 */
.L_x_5768:
[----:B------:R-:W-:Y:S01]  /*24530*/  IMAD.MOV.U32 R30, RZ, RZ, R14 ;  /* 0x000000ffff1e7224 */ /* 0x000fe200078e000e */
[----:B------:R-:W-:Y:S06]  /*24540*/  BRA `(.L_x_5769) ;  /* 0xfffffe3800047947 */ /* 0x000fec000383ffff */
.L_x_5488:
[----:B0-----:R0:W1:Y:S02]  /*24550*/  SYNCS.PHASECHK.TRANS64.TRYWAIT P0, [R2+URZ+0x38800], R35 ;  /* 0x03880023020075a7 */ /* 0x001064000800017f */
[----:B-1----:R-:W-:Y:S05]  /*24560*/  @!P0 NANOSLEEP.SYNCS 0x989680 ;  /* 0x009896800000895d */ /* 0x002fea0003900000 */
[----:B------:R-:W1:Y:S02]  /*24570*/  @!P0 SYNCS.PHASECHK.TRANS64 P0, [R2+URZ+0x38800], R35 ;  /* 0x03880023020085a7 */ /* 0x000e64000800007f */
[----:B-1----:R-:W-:Y:S05]  /*24580*/  @!P0 BRA `(.L_x_5488) ;  /* 0xfffffffc00f08947 */ /* 0x002fea000383ffff */
[----:B------:R-:W-:Y:S05]  /*24590*/  BRA `(.L_x_5770) ;  /* 0xfffffe3800ec7947 */ /* 0x000fea000383ffff */
.L_x_5496:
        /* <DEDUP_REMOVED lines=8> */
.L_x_5772:
[----:B------:R-:W-:Y:S05]  /*24620*/  BSYNC B1 ;  /* 0x0000000000017941 */ /* 0x000fea0003800000 */
.L_x_5771:
        /* <DEDUP_REMOVED lines=8> */
.L_x_5773:
[----:B------:R-:W-:Y:S02]  /*246b0*/  IMAD.MOV.U32 R13, RZ, RZ, R9 ;  /* 0x000000ffff0d7224 */ /* 0x000fe400078e0009 */
[----:B------:R-:W-:-:S07]  /*246c0*/  IMAD.MOV.U32 R4, RZ, RZ, R14 ;  /* 0x000000ffff047224 */ /* 0x000fce00078e000e */
[----:B------:R-:W-:Y:S05]  /*246d0*/  WARPSYNC.COLLECTIVE R15, `(.L_x_5774) ;  /* 0x000000000f087348 */ /* 0x000fea0003c00000 */
[----:B------:R0:W1:Y:S02]  /*246e0*/  SHFL.IDX P6, R14, R13, R12, R11 ;  /* 0x0000000c0d0e7389 */ /* 0x00006400000c000b */
[----:B01----:R-:W-:Y:S01]  /*246f0*/  ENDCOLLECTIVE ;  /* 0x000000000000791b */ /* 0x003fe20003800000 */
.L_x_5774:
[----:B------:R-:W-:Y:S02]  /*24700*/  IMAD.MOV.U32 R13, RZ, RZ, R8 ;  /* 0x000000ffff0d7224 */ /* 0x000fe400078e0008 */
[----:B------:R-:W-:-:S07]  /*24710*/  IMAD.MOV.U32 R7, RZ, RZ, R14 ;  /* 0x000000ffff077224 */ /* 0x000fce00078e000e */
[----:B------:R-:W-:Y:S05]  /*24720*/  WARPSYNC.COLLECTIVE R15, `(.L_x_5775) ;  /* 0x000000000f087348 */ /* 0x000fea0003c00000 */
[----:B------:R0:W1:Y:S02]  /*24730*/  SHFL.IDX P6, R14, R13, R12, R11 ;  /* 0x0000000c0d0e7389 */ /* 0x00006400000c000b */
[----:B01----:R-:W-:Y:S01]  /*24740*/  ENDCOLLECTIVE ;  /* 0x000000000000791b */ /* 0x003fe20003800000 */
.L_x_5775:
[----:B------:R-:W-:Y:S01]  /*24750*/  IMAD.MOV.U32 R6, RZ, RZ, R14 ;  /* 0x000000ffff067224 */ /* 0x000fe200078e000e */
[----:B------:R-:W-:Y:S06]  /*24760*/  BRA `(.L_x_5776) ;  /* 0xfffffe4800407947 */ /* 0x000fec000383ffff */
.L_x_5499:
        /* <DEDUP_REMOVED lines=8> */
.L_x_5778:
[----:B------:R-:W-:Y:S05]  /*247f0*/  BSYNC B1 ;  /* 0x0000000000017941 */ /* 0x000fea0003800000 */
.L_x_5777:
        /* <DEDUP_REMOVED lines=8> */
.L_x_5779:
[----:B------:R-:W-:Y:S02]  /*24880*/  IMAD.MOV.U32 R13, RZ, RZ, R9 ;  /* 0x000000ffff0d7224 */ /* 0x000fe400078e0009 */
[----:B------:R-:W-:-:S07]  /*24890*/  IMAD.MOV.U32 R3, RZ, RZ, R14 ;  /* 0x000000ffff037224 */ /* 0x000fce00078e000e */
[----:B------:R-:W-:Y:S05]  /*248a0*/  WARPSYNC.COLLECTIVE R15, `(.L_x_5780) ;  /* 0x000000000f087348 */ /* 0x000fea0003c00000 */
[----:B------:R0:W1:Y:S02]  /*248b0*/  SHFL.IDX P6, R14, R13, R12, R11 ;  /* 0x0000000c0d0e7389 */ /* 0x00006400000c000b */
[----:B01----:R-:W-:Y:S01]  /*248c0*/  ENDCOLLECTIVE ;  /* 0x000000000000791b */ /* 0x003fe20003800000 */
.L_x_5780:
[----:B------:R-:W-:Y:S02]  /*248d0*/  IMAD.MOV.U32 R13, RZ, RZ, R8 ;  /* 0x000000ffff0d7224 */ /* 0x000fe400078e0008 */
[----:B------:R-:W-:-:S07]  /*248e0*/  IMAD.MOV.U32 R6, RZ, RZ, R14 ;  /* 0x000000ffff067224 */ /* 0x000fce00078e000e */
[----:B------:R-:W-:Y:S05]  /*248f0*/  WARPSYNC.COLLECTIVE R15, `(.L_x_5781) ;  /* 0x000000000f087348 */ /* 0x000fea0003c00000 */
[----:B------:R0:W1:Y:S02]  /*24900*/  SHFL.IDX P6, R14, R13, R12, R11 ;  /* 0x0000000c0d0e7389 */ /* 0x00006400000c000b */
[----:B01----:R-:W-:Y:S01]  /*24910*/  ENDCOLLECTIVE ;  /* 0x000000000000791b */ /* 0x003fe20003800000 */
.L_x_5781:
[----:B------:R-:W-:Y:S02]  /*24920*/  IMAD.MOV.U32 R12, RZ, RZ, R3 ;  /* 0x000000ffff0c7224 */ /* 0x000fe400078e0003 */
[----:B------:R-:W-:Y:S01]  /*24930*/  IMAD.MOV.U32 R13, RZ, RZ, R0 ;  /* 0x000000ffff0d7224 */ /* 0x000fe200078e0000 */
[----:B------:R-:W-:Y:S06]  /*24940*/  BRA `(.L_x_5782) ;  /* 0xfffffe4800607947 */ /* 0x000fec000383ffff */
.L_x_5503:
[----:B0-----:R0:W1:Y:S02]  /*24950*/  SYNCS.PHASECHK.TRANS64.TRYWAIT P1, [R2+URZ+0x38800], R33 ;  /* 0x03880021020075a7 */ /* 0x001064000802017f */
[----:B-1----:R-:W-:Y:S05]  /*24960*/  @!P1 NANOSLEEP.SYNCS 0x989680 ;  /* 0x009896800000995d */ /* 0x002fea0003900000 */
[----:B------:R-:W1:Y:S02]  /*24970*/  @!P1 SYNCS.PHASECHK.TRANS64 P1, [R2+URZ+0x38800], R33 ;  /* 0x03880021020095a7 */ /* 0x000e64000802007f */
[----:B-1----:R-:W-:Y:S05]  /*24980*/  @!P1 BRA `(.L_x_5503) ;  /* 0xfffffffc00f09947 */ /* 0x002fea000383ffff */
[----:B------:R-:W-:Y:S05]  /*24990*/  BRA `(.L_x_5783) ;  /* 0xfffffe4c00047947 */ /* 0x000fea000383ffff */
.L_x_5509:
[----:B-1----:R1:W2:Y:S02]  /*249a0*/  SYNCS.PHASECHK.TRANS64.TRYWAIT P1, [R169+URZ+0x38830], R20 ;  /* 0x03883014a90075a7 */ /* 0x0022a4000802017f */
[----:B--2---:R-:W-:Y:S05]  /*249b0*/  @!P1 NANOSLEEP.SYNCS 0x989680 ;  /* 0x009896800000995d */ /* 0x004fea0003900000 */
[----:B------:R-:W2:Y:S02]  /*249c0*/  @!P1 SYNCS.PHASECHK.TRANS64 P1, [R169+URZ+0x38830], R20 ;  /* 0x03883014a90095a7 */ /* 0x000ea4000802007f */
[----:B--2---:R-:W-:Y:S05]  /*249d0*/  @!P1 BRA `(.L_x_5509) ;  /* 0xfffffffc00f09947 */ /* 0x004fea000383ffff */
[----:B------:R-:W-:Y:S05]  /*249e0*/  BRA `(.L_x_5508) ;  /* 0xfffffe5800bc7947 */ /* 0x000fea000383ffff */
.L_x_5511:
[----:B--2---:R2:W3:Y:S02]  /*249f0*/  SYNCS.PHASECHK.TRANS64.TRYWAIT P1, [R2+URZ+0x38810], R3 ;  /* 0x03881003020075a7 */ /* 0x0044e4000802017f */
[----:B---3--:R-:W-:Y:S05]  /*24a00*/  @!P1 NANOSLEEP.SYNCS 0x989680 ;  /* 0x009896800000995d */ /* 0x008fea0003900000 */
[----:B------:R-:W3:Y:S02]  /*24a10*/  @!P1 SYNCS.PHASECHK.TRANS64 P1, [R2+URZ+0x38810], R3 ;  /* 0x03881003020095a7 */ /* 0x000ee4000802007f */
[----:B---3--:R-:W-:Y:S05]  /*24a20*/  @!P1 BRA `(.L_x_5511) ;  /* 0xfffffffc00f09947 */ /* 0x008fea000383ffff */
[----:B------:R-:W-:Y:S05]  /*24a30*/  BRA `(.L_x_5784) ;  /* 0xfffffe5c006c7947 */ /* 0x000fea000383ffff */
.L_x_5516:
[----:B--2---:R2:W4:Y:S02]  /*24a40*/  SYNCS.PHASECHK.TRANS64.TRYWAIT P2, [R169+URZ+0x38850], R20 ;  /* 0x03885014a90075a7 */ /* 0x004524000804017f */
[----:B----4-:R-:W-:Y:S05]  /*24a50*/  @!P2 NANOSLEEP.SYNCS 0x989680 ;  /* 0x009896800000a95d */ /* 0x010fea0003900000 */
[----:B------:R-:W4:Y:S02]  /*24a60*/  @!P2 SYNCS.PHASECHK.TRANS64 P2, [R169+URZ+0x38850], R20 ;  /* 0x03885014a900a5a7 */ /* 0x000f24000804007f */
[----:B----4-:R-:W-:Y:S05]  /*24a70*/  @!P2 BRA `(.L_x_5516) ;  /* 0xfffffffc00f0a947 */ /* 0x010fea000383ffff */
[----:B------:R-:W-:Y:S05]  /*24a80*/  BRA `(.L_x_5515) ;  /* 0xfffffe5c00987947 */ /* 0x000fea000383ffff */
.L_x_5524:
[----:B-1----:R1:W2:Y:S02]  /*24a90*/  SYNCS.PHASECHK.TRANS64.TRYWAIT P3, [R197+URZ+0x38830], R0 ;  /* 0x03883000c50075a7 */ /* 0x0022a4000806017f */
[----:B--2---:R-:W-:Y:S05]  /*24aa0*/  @!P3 NANOSLEEP.SYNCS 0x989680 ;  /* 0x009896800000b95d */ /* 0x004fea0003900000 */
[----:B------:R-:W2:Y:S02]  /*24ab0*/  @!P3 SYNCS.PHASECHK.TRANS64 P3, [R197+URZ+0x38830], R0 ;  /* 0x03883000c500b5a7 */ /* 0x000ea4000806007f */
[----:B--2---:R-:W-:Y:S05]  /*24ac0*/  @!P3 BRA `(.L_x_5524) ;  /* 0xfffffffc00f0b947 */ /* 0x004fea000383ffff */
[----:B------:R-:W-:Y:S05]  /*24ad0*/  BRA `(.L_x_5523) ;  /* 0xfffffe8800c87947 */ /* 0x000fea000383ffff */
.L_x_5529:
[----:B---3--:R3:W4:Y:S02]  /*24ae0*/  SYNCS.PHASECHK.TRANS64.TRYWAIT P3, [R197+URZ+0x38850], R0 ;  /* 0x03885000c50075a7 */ /* 0x008724000806017f */
[----:B----4-:R-:W-:Y:S05]  /*24af0*/  @!P3 NANOSLEEP.SYNCS 0x989680 ;  /* 0x009896800000b95d */ /* 0x010fea0003900000 */
[----:B------:R-:W4:Y:S02]  /*24b00*/  @!P3 SYNCS.PHASECHK.TRANS64 P3, [R197+URZ+0x38850], R0 ;  /* 0x03885000c500b5a7 */ /* 0x000f24000806007f */
[----:B----4-:R-:W-:Y:S05]  /*24b10*/  @!P3 BRA `(.L_x_5529) ;  /* 0xfffffffc00f0b947 */ /* 0x010fea000383ffff */
[----:B------:R-:W-:Y:S05]  /*24b20*/  BRA `(.L_x_5528) ;  /* 0xfffffe8c00647947 */ /* 0x000fea000383ffff */
.L_x_5537:
[----:B0-----:R0:W2:Y:S02]  /*24b30*/  SYNCS.PHASECHK.TRANS64.TRYWAIT P2, [R193+URZ+0x38830], R0 ;  /* 0x03883000c10075a7 */ /* 0x0010a4000804017f */
[----:B--2---:R-:W-:Y:S05]  /*24b40*/  @!P2 NANOSLEEP.SYNCS 0x989680 ;  /* 0x009896800000a95d */ /* 0x004fea0003900000 */
[----:B------:R-:W2:Y:S02]  /*24b50*/  @!P2 SYNCS.PHASECHK.TRANS64 P2, [R193+URZ+0x38830], R0 ;  /* 0x03883000c100a5a7 */ /* 0x000ea4000804007f */
[----:B--2---:R-:W-:Y:S05]  /*24b60*/  @!P2 BRA `(.L_x_5537) ;  /* 0xfffffffc00f0a947 */ /* 0x004fea000383ffff */
[----:B------:R-:W-:Y:S05]  /*24b70*/  BRA `(.L_x_5536) ;  /* 0xfffffec000a07947 */ /* 0x000fea000383ffff */
.L_x_5542:
[----:B---3--:R3:W4:Y:S02]  /*24b80*/  SYNCS.PHASECHK.TRANS64.TRYWAIT P2, [R193+URZ+0x38850], R0 ;  /* 0x03885000c10075a7 */ /* 0x008724000804017f */
[----:B----4-:R-:W-:Y:S05]  /*24b90*/  @!P2 NANOSLEEP.SYNCS 0x989680 ;  /* 0x009896800000a95d */ /* 0x010fea0003900000 */
[----:B------:R-:W4:Y:S02]  /*24ba0*/  @!P2 SYNCS.PHASECHK.TRANS64 P2, [R193+URZ+0x38850], R0 ;  /* 0x03885000c100a5a7 */ /* 0x000f24000804007f */
[----:B----4-:R-:W-:Y:S05]  /*24bb0*/  @!P2 BRA `(.L_x_5542) ;  /* 0xfffffffc00f0a947 */ /* 0x010fea000383ffff */
[----:B------:R-:W-:Y:S05]  /*24bc0*/  BRA `(.L_x_5541) ;  /* 0xfffffec4003c7947 */ /* 0x000fea000383ffff */
.L_x_5577:
        /* <DEDUP_REMOVED lines=11> */
.L_x_5786:
[----:B------:R-:W-:Y:S05]  /*24c80*/  BSYNC B1 ;  /* 0x0000000000017941 */ /* 0x000fea0003800000 */
.L_x_5785:
[----:B------:R-:W-:Y:S05]  /*24c90*/  BRA `(.L_x_5787) ;  /* 0xffffff6400447947 */ /* 0x000fea000383ffff */
.L_x_5579:
[----:B------:R-:W-:Y:S01]  /*24ca0*/  BSSY B1, `(.L_x_5788) ;  /* 0x0000006000017945 */ /* 0x000fe20003800000 */
[----:B------:R-:W-:-:S07]  /*24cb0*/  IMAD.MOV.U32 R15, RZ, RZ, -0x1 ;  /* 0xffffffffff0f7424 */ /* 0x000fce00078e00ff */
[----:B0-----:R-:W-:Y:S05]  /*24cc0*/  WARPSYNC.COLLECTIVE R15, `(.L_x_5789) ;  /* 0x000000000f0c7348 */ /* 0x001fea0003c00000 */
[----:B------:R-:W-:Y:S02]  /*24cd0*/  ELECT P6, UR62, PT ;  /* 0x00000000003e782f */ /* 0x000fe400038c0000 */
[----:B------:R-:W-:Y:S01]  /*24ce0*/  MOV R14, UR62 ;  /* 0x0000003e000e7c02 */ /* 0x000fe20008000f00 */
[----:B0-----:R-:W-:Y:S10]  /*24cf0*/  ENDCOLLECTIVE ;  /* 0x000000000000791b */ /* 0x001ff40003800000 */
.L_x_5789:
[----:B------:R-:W-:Y:S05]  /*24d00*/  BSYNC B1 ;  /* 0x0000000000017941 */ /* 0x000fea0003800000 */
.L_x_5788:
[----:B------:R-:W-:Y:S05]  /*24d10*/  BRA `(.L_x_5578) ;  /* 0xffffff64003c7947 */ /* 0x000fea000383ffff */
.L_x_5581:
[----:B0-----:R0:W1:Y:S02]  /*24d20*/  SYNCS.PHASECHK.TRANS64.TRYWAIT P0, [R18+URZ+0x38820], R3 ;  /* 0x03882003120075a7 */ /* 0x001064000800017f */
[----:B-1----:R-:W-:Y:S05]  /*24d30*/  @!P0 NANOSLEEP.SYNCS 0x989680 ;  /* 0x009896800000895d */ /* 0x002fea0003900000 */
[----:B------:R-:W1:Y:S02]  /*24d40*/  @!P0 SYNCS.PHASECHK.TRANS64 P0, [R18+URZ+0x38820], R3 ;  /* 0x03882003120085a7 */ /* 0x000e64000800007f */
[----:B-1----:R-:W-:Y:S05]  /*24d50*/  @!P0 BRA `(.L_x_5581) ;  /* 0xfffffffc00f08947 */ /* 0x002fea000383ffff */
[----:B------:R-:W-:Y:S05]  /*24d60*/  BRA `(.L_x_5790) ;  /* 0xffffff64004c7947 */ /* 0x000fea000383ffff */
.L_x_5585:
[----:B-1----:R1:W2:Y:S02]  /*24d70*/  SYNCS.PHASECHK.TRANS64.TRYWAIT P0, [R4+URZ+0x388a0], R8 ;  /* 0x0388a008040075a7 */ /* 0x0022a4000800017f */
[----:B--2---:R-:W-:Y:S05]  /*24d80*/  @!P0 NANOSLEEP.SYNCS 0x989680 ;  /* 0x009896800000895d */ /* 0x004fea0003900000 */
[----:B------:R-:W2:Y:S02]  /*24d90*/  @!P0 SYNCS.PHASECHK.TRANS64 P0, [R4+URZ+0x388a0], R8 ;  /* 0x0388a008040085a7 */ /* 0x000ea4000800007f */
[----:B--2---:R-:W-:Y:S05]  /*24da0*/  @!P0 BRA `(.L_x_5585) ;  /* 0xfffffffc00f08947 */ /* 0x004fea000383ffff */
[----:B------:R-:W-:Y:S05]  /*24db0*/  BRA `(.L_x_5791) ;  /* 0xffffff64006c7947 */ /* 0x000fea000383ffff */
.L_x_5590:
[----:B0-----:R0:W2:Y:S02]  /*24dc0*/  SYNCS.PHASECHK.TRANS64.TRYWAIT P0, [R4+URZ+0x388c0], R8 ;  /* 0x0388c008040075a7 */ /* 0x0010a4000800017f */
[----:B--2---:R-:W-:Y:S05]  /*24dd0*/  @!P0 NANOSLEEP.SYNCS 0x989680 ;  /* 0x009896800000895d */ /* 0x004fea0003900000 */
[----:B------:R-:W2:Y:S02]  /*24de0*/  @!P0 SYNCS.PHASECHK.TRANS64 P0, [R4+URZ+0x388c0], R8 ;  /* 0x0388c008040085a7 */ /* 0x000ea4000800007f */
[----:B--2---:R-:W-:Y:S05]  /*24df0*/  @!P0 BRA `(.L_x_5590) ;  /* 0xfffffffc00f08947 */ /* 0x004fea000383ffff */
[----:B------:R-:W-:Y:S05]  /*24e00*/  BRA `(.L_x_5792) ;  /* 0xffffff6400ec7947 */ /* 0x000fea000383ffff */
.L_x_5604:
[----:B0-----:R0:W1:Y:S02]  /*24e10*/  SYNCS.PHASECHK.TRANS64.TRYWAIT P1, [R4+URZ+0x388a0], R5 ;  /* 0x0388a005040075a7 */ /* 0x001064000802017f */
[----:B-1----:R-:W-:Y:S05]  /*24e20*/  @!P1 NANOSLEEP.SYNCS 0x989680 ;  /* 0x009896800000995d */ /* 0x002fea0003900000 */
[----:B------:R-:W1:Y:S02]  /*24e30*/  @!P1 SYNCS.PHASECHK.TRANS64 P1, [R4+URZ+0x388a0], R5 ;  /* 0x0388a005040095a7 */ /* 0x000e64000802007f */
[----:B-1----:R-:W-:Y:S05]  /*24e40*/  @!P1 BRA `(.L_x_5604) ;  /* 0xfffffffc00f09947 */ /* 0x002fea000383ffff */
[----:B------:R-:W-:Y:S05]  /*24e50*/  BRA `(.L_x_5793) ;  /* 0xffffff70006c7947 */ /* 0x000fea000383ffff */
.L_x_5609:
[----:B-1----:R1:W2:Y:S02]  /*24e60*/  SYNCS.PHASECHK.TRANS64.TRYWAIT P1, [R4+URZ+0x388c0], R5 ;  /* 0x0388c005040075a7 */ /* 0x0022a4000802017f */
[----:B--2---:R-:W-:Y:S05]  /*24e70*/  @!P1 NANOSLEEP.SYNCS 0x989680 ;  /* 0x009896800000995d */ /* 0x004fea0003900000 */
[----:B------:R-:W2:Y:S02]  /*24e80*/  @!P1 SYNCS.PHASECHK.TRANS64 P1, [R4+URZ+0x388c0], R5 ;  /* 0x0388c005040095a7 */ /* 0x000ea4000802007f */
[----:B--2---:R-:W-:Y:S05]  /*24e90*/  @!P1 BRA `(.L_x_5609) ;  /* 0xfffffffc00f09947 */ /* 0x004fea000383ffff */
[----:B------:R-:W-:Y:S05]  /*24ea0*/  BRA `(.L_x_5794) ;  /* 0xffffff7000e87947 */ /* 0x000fea000383ffff */
.L_x_5631:
        /* <DEDUP_REMOVED lines=11> */
.L_x_5796:
[----:B------:R-:W-:Y:S05]  /*24f60*/  BSYNC B0 ;  /* 0x0000000000007941 */ /* 0x000fea0003800000 */
.L_x_5795:
[----:B------:R-:W-:Y:S05]  /*24f70*/  BRA `(.L_x_5797) ;  /* 0xffffff8400907947 */ /* 0x000fea000383ffff */
.L_x_5633:
[----:B------:R-:W-:Y:S01]  /*24f80*/  BSSY B0, `(.L_x_5798) ;  /* 0x0000006000007945 */ /* 0x000fe20003800000 */
[----:B------:R-:W-:-:S07]  /*24f90*/  IMAD.MOV.U32 R15, RZ, RZ, -0x1 ;  /* 0xffffffffff0f7424 */ /* 0x000fce00078e00ff */
[----:B0-----:R-:W-:Y:S05]  /*24fa0*/  WARPSYNC.COLLECTIVE R15, `(.L_x_5799) ;  /* 0x000000000f0c7348 */ /* 0x001fea0003c00000 */
[----:B------:R-:W-:Y:S02]  /*24fb0*/  ELECT P6, UR62, PT ;  /* 0x00000000003e782f */ /* 0x000fe400038c0000 */
[----:B------:R-:W-:Y:S01]  /*24fc0*/  MOV R14, UR62 ;  /* 0x0000003e000e7c02 */ /* 0x000fe20008000f00 */
[----:B0-----:R-:W-:Y:S10]  /*24fd0*/  ENDCOLLECTIVE ;  /* 0x000000000000791b */ /* 0x001ff40003800000 */
.L_x_5799:
[----:B------:R-:W-:Y:S05]  /*24fe0*/  BSYNC B0 ;  /* 0x0000000000007941 */ /* 0x000fea0003800000 */
.L_x_5798:
[----:B------:R-:W-:Y:S05]  /*24ff0*/  BRA `(.L_x_5800) ;  /* 0xffffff8400947947 */ /* 0x000fea000383ffff */
.L_x_5635:
[----:B-1----:R1:W2:Y:S02]  /*25000*/  SYNCS.PHASECHK.TRANS64.TRYWAIT P0, [R0+URZ+0x38840], R2 ;  /* 0x03884002000075a7 */ /* 0x0022a4000800017f */
[----:B--2---:R-:W-:Y:S05]  /*25010*/  @!P0 NANOSLEEP.SYNCS 0x989680 ;  /* 0x009896800000895d */ /* 0x004fea0003900000 */
[----:B------:R-:W2:Y:S02]  /*25020*/  @!P0 SYNCS.PHASECHK.TRANS64 P0, [R0+URZ+0x38840], R2 ;  /* 0x03884002000085a7 */ /* 0x000ea4000800007f */
[----:B--2---:R-:W-:Y:S05]  /*25030*/  @!P0 BRA `(.L_x_5635) ;  /* 0xfffffffc00f08947 */ /* 0x004fea000383ffff */
[----:B------:R-:W-:Y:S05]  /*25040*/  BRA `(.L_x_5801) ;  /* 0xffffff8400f87947 */ /* 0x000fea000383ffff */
.L_x_5639:
        /* <DEDUP_REMOVED lines=9> */
.L_x_5802:
[----:B------:R-:W-:Y:S02]  /*250e0*/  IMAD.MOV.U32 R13, RZ, RZ, R3 ;  /* 0x000000ffff0d7224 */ /* 0x000fe400078e0003 */
[----:B------:R-:W-:Y:S01]  /*250f0*/  IMAD.MOV.U32 R4, RZ, RZ, R14 ;  /* 0x000000ffff047224 */ /* 0x000fe200078e000e */
[----:B------:R-:W-:-:S07]  /*25100*/  LOP3.LUT R6, R6, 0x7f, RZ, 0xc0, !PT ;  /* 0x0000007f06067812 */ /* 0x000fce00078ec0ff */
[----:B------:R-:W-:Y:S05]  /*25110*/  WARPSYNC.COLLECTIVE R15, `(.L_x_5803) ;  /* 0x000000000f087348 */ /* 0x000fea0003c00000 */
[----:B------:R0:W1:Y:S02]  /*25120*/  SHFL.IDX P6, R14, R13, R12, R11 ;  /* 0x0000000c0d0e7389 */ /* 0x00006400000c000b */
[----:B01----:R-:W-:Y:S01]  /*25130*/  ENDCOLLECTIVE ;  /* 0x000000000000791b */ /* 0x003fe20003800000 */
.L_x_5803:
        /* <DEDUP_REMOVED lines=9> */
.L_x_5804:
[----:B------:R-:W-:Y:S02]  /*251d0*/  IMAD.MOV.U32 R13, RZ, RZ, R3 ;  /* 0x000000ffff0d7224 */ /* 0x000fe400078e0003 */
[----:B------:R-:W-:-:S07]  /*251e0*/  IMAD.MOV.U32 R6, RZ, RZ, R14 ;  /* 0x000000ffff067224 */ /* 0x000fce00078e000e */
[----:B------:R-:W-:Y:S05]  /*251f0*/  WARPSYNC.COLLECTIVE R15, `(.L_x_5805) ;  /* 0x000000000f087348 */ /* 0x000fea0003c00000 */
[----:B------:R0:W1:Y:S02]  /*25200*/  SHFL.IDX P6, R14, R13, R12, R11 ;  /* 0x0000000c0d0e7389 */ /* 0x00006400000c000b */
[----:B01----:R-:W-:Y:S01]  /*25210*/  ENDCOLLECTIVE ;  /* 0x000000000000791b */ /* 0x003fe20003800000 */
.L_x_5805:
        /* <DEDUP_REMOVED lines=22> */
.L_x_5806:
        /* <DEDUP_REMOVED lines=10> */
.L_x_5807:
        /* <DEDUP_REMOVED lines=11> */
.L_x_5808:
        /* <DEDUP_REMOVED lines=14> */
.L_x_5809:
[----:B------:R-:W-:Y:S01]  /*255b0*/  IMAD.MOV.U32 R3, RZ, RZ, R14 ;  /* 0x000000ffff037224 */ /* 0x000fe200078e000e */
[----:B------:R-:W-:Y:S06]  /*255c0*/  BRA `(.L_x_5810) ;  /* 0xffffff8c00347947 */ /* 0x000fec000383ffff */
.L_x_5643:
        /* <DEDUP_REMOVED lines=26> */
.L_x_5812:
[----:B------:R-:W-:Y:S05]  /*25770*/  BSYNC B0 ;  /* 0x0000000000007941 */ /* 0x000fea0003800000 */
.L_x_5811:
        /* <DEDUP_REMOVED lines=13> */
.L_x_5813:
        /* <DEDUP_REMOVED lines=40> */
.L_x_5814:
        /* <DEDUP_REMOVED lines=17> */
.L_x_5815:
        /* <DEDUP_REMOVED lines=29> */
.L_x_5816:
        /* <DEDUP_REMOVED lines=12> */
.L_x_5817:
        /* <DEDUP_REMOVED lines=34> */
.L_x_5818:
[----:B------:R-:W-:Y:S02]  /*26090*/  IMAD.MOV.U32 R13, RZ, RZ, R0 ;  /* 0x000000ffff0d7224 */ /* 0x000fe400078e0000 */
[----:B------:R-:W-:-:S07]  /*260a0*/  IMAD.MOV.U32 R4, RZ, RZ, R14 ;  /* 0x000000ffff047224 */ /* 0x000fce00078e000e */
[----:B------:R-:W-:Y:S05]  /*260b0*/  WARPSYNC.COLLECTIVE R15, `(.L_x_5819) ;  /* 0x000000000f087348 */ /* 0x000fea0003c00000 */
[----:B------:R0:W1:Y:S02]  /*260c0*/  SHFL.IDX P6, R14, R13, R12, R11 ;  /* 0x0000000c0d0e7389 */ /* 0x00006400000c000b */
[----:B01----:R-:W-:Y:S01]  /*260d0*/  ENDCOLLECTIVE ;  /* 0x000000000000791b */ /* 0x003fe20003800000 */
.L_x_5819:
[----:B------:R-:W-:Y:S01]  /*260e0*/  IMAD.MOV.U32 R0, RZ, RZ, R14 ;  /* 0x000000ffff007224 */ /* 0x000fe200078e000e */
[----:B------:R-:W-:Y:S06]  /*260f0*/  BRA `(.L_x_5820) ;  /* 0xffffff90000c7947 */ /* 0x000fec000383ffff */
.L_x_5648:
[----:B0-----:R0:W2:Y:S02]  /*26100*/  SYNCS.PHASECHK.TRANS64.TRYWAIT P0, [R18+URZ+0x38820], R0 ;  /* 0x03882000120075a7 */ /* 0x0010a4000800017f */
[----:B--2---:R-:W-:Y:S05]  /*26110*/  @!P0 NANOSLEEP.SYNCS 0x989680 ;  /* 0x009896800000895d */ /* 0x004fea0003900000 */
[----:B------:R-:W2:Y:S02]  /*26120*/  @!P0 SYNCS.PHASECHK.TRANS64 P0, [R18+URZ+0x38820], R0 ;  /* 0x03882000120085a7 */ /* 0x000ea4000800007f */
[----:B--2---:R-:W-:Y:S05]  /*26130*/  @!P0 BRA `(.L_x_5648) ;  /* 0xfffffffc00f08947 */ /* 0x004fea000383ffff */
[----:B------:R-:W-:Y:S05]  /*26140*/  BRA `(.L_x_5821) ;  /* 0xffffff9000c47947 */ /* 0x000fea000383ffff */
.L_x_5652:
[----:B0-----:R0:W1:Y:S02]  /*26150*/  SYNCS.PHASECHK.TRANS64.TRYWAIT P0, [R0+URZ+0x38860], R2 ;  /* 0x03886002000075a7 */ /* 0x001064000800017f */
[----:B-1----:R-:W-:Y:S05]  /*26160*/  @!P0 NANOSLEEP.SYNCS 0x989680 ;  /* 0x009896800000895d */ /* 0x002fea0003900000 */
[----:B------:R-:W1:Y:S02]  /*26170*/  @!P0 SYNCS.PHASECHK.TRANS64 P0, [R0+URZ+0x38860], R2 ;  /* 0x03886002000085a7 */ /* 0x000e64000800007f */
[----:B-1----:R-:W-:Y:S05]  /*26180*/  @!P0 BRA `(.L_x_5652) ;  /* 0xfffffffc00f08947 */ /* 0x002fea000383ffff */
[----:B------:R-:W-:Y:S05]  /*26190*/  BRA `(.L_x_5822) ;  /* 0xffffff9000e87947 */ /* 0x000fea000383ffff */
.L_x_5671:
[----:B-1----:R1:W2:Y:S02]  /*261a0*/  SYNCS.PHASECHK.TRANS64.TRYWAIT P0, [R2+URZ+0x38840], R6 ;  /* 0x03884006020075a7 */ /* 0x0022a4000800017f */
[----:B--2---:R-:W-:Y:S05]  /*261b0*/  @!P0 NANOSLEEP.SYNCS 0x989680 ;  /* 0x009896800000895d */ /* 0x004fea0003900000 */
[----:B------:R-:W2:Y:S02]  /*261c0*/  @!P0 SYNCS.PHASECHK.TRANS64 P0, [R2+URZ+0x38840], R6 ;  /* 0x03884006020085a7 */ /* 0x000ea4000800007f */
[----:B--2---:R-:W-:Y:S05]  /*261d0*/  @!P0 BRA `(.L_x_5671) ;  /* 0xfffffffc00f08947 */ /* 0x004fea000383ffff */
[----:B------:R-:W-:Y:S05]  /*261e0*/  BRA `(.L_x_5823) ;  /* 0xffffffa000007947 */ /* 0x000fea000383ffff */
.L_x_5676:
[----:B0-----:R0:W2:Y:S02]  /*261f0*/  SYNCS.PHASECHK.TRANS64.TRYWAIT P0, [R2+URZ+0x38860], R6 ;  /* 0x03886006020075a7 */ /* 0x0010a4000800017f */
[----:B--2---:R-:W-:Y:S05]  /*26200*/  @!P0 NANOSLEEP.SYNCS 0x989680 ;  /* 0x009896800000895d */ /* 0x004fea0003900000 */
[----:B------:R-:W2:Y:S02]  /*26210*/  @!P0 SYNCS.PHASECHK.TRANS64 P0, [R2+URZ+0x38860], R6 ;  /* 0x03886006020085a7 */ /* 0x000ea4000800007f */
[----:B--2---:R-:W-:Y:S05]  /*26220*/  @!P0 BRA `(.L_x_5676) ;  /* 0xfffffffc00f08947 */ /* 0x004fea000383ffff */
[----:B------:R-:W-:Y:S05]  /*26230*/  BRA `(.L_x_5824) ;  /* 0xffffffa000807947 */ /* 0x000fea000383ffff */
.L_x_5691:
[----:B-1----:R1:W2:Y:S02]  /*26240*/  SYNCS.PHASECHK.TRANS64.TRYWAIT P0, [R3+URZ+0x38840], R2 ;  /* 0x03884002030075a7 */ /* 0x0022a4000800017f */
[----:B--2---:R-:W-:Y:S05]  /*26250*/  @!P0 NANOSLEEP.SYNCS 0x989680 ;  /* 0x009896800000895d */ /* 0x004fea0003900000 */
[----:B------:R-:W2:Y:S02]  /*26260*/  @!P0 SYNCS.PHASECHK.TRANS64 P0, [R3+URZ+0x38840], R2 ;  /* 0x03884002030085a7 */ /* 0x000ea4000800007f */
[----:B--2---:R-:W-:Y:S05]  /*26270*/  @!P0 BRA `(.L_x_5691) ;  /* 0xfffffffc00f08947 */ /* 0x004fea000383ffff */
[----:B------:R-:W-:Y:S05]  /*26280*/  BRA `(.L_x_5825) ;  /* 0xffffffac00607947 */ /* 0x000fea000383ffff */
.L_x_5696:
[----:B0-----:R0:W2:Y:S02]  /*26290*/  SYNCS.PHASECHK.TRANS64.TRYWAIT P0, [R3+URZ+0x38860], R2 ;  /* 0x03886002030075a7 */ /* 0x0010a4000800017f */
[----:B--2---:R-:W-:Y:S05]  /*262a0*/  @!P0 NANOSLEEP.SYNCS 0x989680 ;  /* 0x009896800000895d */ /* 0x004fea0003900000 */
[----:B------:R-:W2:Y:S02]  /*262b0*/  @!P0 SYNCS.PHASECHK.TRANS64 P0, [R3+URZ+0x38860], R2 ;  /* 0x03886002030085a7 */ /* 0x000ea4000800007f */
[----:B--2---:R-:W-:Y:S05]  /*262c0*/  @!P0 BRA `(.L_x_5696) ;  /* 0xfffffffc00f08947 */ /* 0x004fea000383ffff */
[----:B------:R-:W-:Y:S05]  /*262d0*/  BRA `(.L_x_5826) ;  /* 0xffffffac00dc7947 */ /* 0x000fea000383ffff */
.L_x_5711:
[----:B-1----:R1:W2:Y:S02]  /*262e0*/  SYNCS.PHASECHK.TRANS64.TRYWAIT P0, [R3+URZ+0x38840], R2 ;  /* 0x03884002030075a7 */ /* 0x0022a4000800017f */
[----:B--2---:R-:W-:Y:S05]  /*262f0*/  @!P0 NANOSLEEP.SYNCS 0x989680 ;  /* 0x009896800000895d */ /* 0x004fea0003900000 */
[----:B------:R-:W2:Y:S02]  /*26300*/  @!P0 SYNCS.PHASECHK.TRANS64 P0, [R3+URZ+0x38840], R2 ;  /* 0x03884002030085a7 */ /* 0x000ea4000800007f */
[----:B--2---:R-:W-:Y:S05]  /*26310*/  @!P0 BRA `(.L_x_5711) ;  /* 0xfffffffc00f08947 */ /* 0x004fea000383ffff */
[----:B------:R-:W-:Y:S05]  /*26320*/  BRA `(.L_x_5827) ;  /* 0xffffffb8009c7947 */ /* 0x000fea000383ffff */
.L_x_5716:
[----:B--2---:R2:W3:Y:S02]  /*26330*/  SYNCS.PHASECHK.TRANS64.TRYWAIT P0, [R3+URZ+0x38860], R2 ;  /* 0x03886002030075a7 */ /* 0x0044e4000800017f */
[----:B---3--:R-:W-:Y:S05]  /*26340*/  @!P0 NANOSLEEP.SYNCS 0x989680 ;  /* 0x009896800000895d */ /* 0x008fea0003900000 */
[----:B------:R-:W3:Y:S02]  /*26350*/  @!P0 SYNCS.PHASECHK.TRANS64 P0, [R3+URZ+0x38860], R2 ;  /* 0x03886002030085a7 */ /* 0x000ee4000800007f */
[----:B---3--:R-:W-:Y:S05]  /*26360*/  @!P0 BRA `(.L_x_5716) ;  /* 0xfffffffc00f08947 */ /* 0x008fea000383ffff */
[----:B------:R-:W-:Y:S05]  /*26370*/  BRA `(.L_x_5828) ;  /* 0xffffffbc001c7947 */ /* 0x000fea000383ffff */
.L_x_5732:
[----:B--2---:R-:W2:Y:S01]  /*26380*/  LDL R2, [R1] ;  /* 0x0000000001027983 */ /* 0x004ea20000100800 */
[----:B------:R-:W-:Y:S01]  /*26390*/  BSSY B0, `(.L_x_5829) ;  /* 0x0000008000007945 */ /* 0x000fe20003800000 */
[----:B------:R-:W-:Y:S02]  /*263a0*/  IMAD.MOV.U32 R12, RZ, RZ, RZ ;  /* 0x000000ffff0c7224 */ /* 0x000fe400078e00ff */
[----:B------:R-:W-:Y:S02]  /*263b0*/  IMAD.MOV.U32 R11, RZ, RZ, 0x1f ;  /* 0x0000001fff0b7424 */ /* 0x000fe400078e00ff */
[----:B------:R-:W-:Y:S02]  /*263c0*/  IMAD.MOV.U32 R15, RZ, RZ, -0x1 ;  /* 0xffffffffff0f7424 */ /* 0x000fe400078e00ff */
[----:B--2---:R-:W-:-:S07]  /*263d0*/  IMAD.MOV.U32 R13, RZ, RZ, R2 ;  /* 0x000000ffff0d7224 */ /* 0x004fce00078e0002 */
[----:B01-34-:R-:W-:Y:S05]  /*263e0*/  WARPSYNC.COLLECTIVE R15, `(.L_x_5830) ;  /* 0x000000000f087348 */ /* 0x01bfea0003c00000 */
[----:B------:R2:W0:Y:S02]  /*263f0*/  SHFL.IDX P6, R14, R13, R12, R11 ;  /* 0x0000000c0d0e7389 */ /* 0x00042400000c000b */
[----:B01234-:R-:W-:Y:S01]  /*26400*/  ENDCOLLECTIVE ;  /* 0x000000000000791b */ /* 0x01ffe20003800000 */
.L_x_5830:
[----:B------:R-:W-:Y:S05]  /*26410*/  BSYNC B0 ;  /* 0x0000000000007941 */ /* 0x000fea0003800000 */
.L_x_5829:
        /* <DEDUP_REMOVED lines=9> */
.L_x_5831:
        /* <DEDUP_REMOVED lines=26> */
.L_x_5832:
        /* <DEDUP_REMOVED lines=8> */
.L_x_5833:
        /* <DEDUP_REMOVED lines=8> */
.L_x_5834:
        /* <DEDUP_REMOVED lines=8> */
.L_x_5835:
        /* <DEDUP_REMOVED lines=8> */
.L_x_5836:
        /* <DEDUP_REMOVED lines=9> */
.L_x_5837:
[----:B------:R-:W-:Y:S01]  /*268e0*/  IMAD.MOV.U32 R9, RZ, RZ, R14 ;  /* 0x000000ffff097224 */ /* 0x000fe200078e000e */
[----:B------:R-:W-:Y:S06]  /*268f0*/  BRA `(.L_x_5838) ;  /* 0xffffffc4005c7947 */ /* 0x000fec000383ffff */
.L_x_5735:
        /* <DEDUP_REMOVED lines=8> */
.L_x_5840:
[----:B------:R-:W-:Y:S05]  /*26980*/  BSYNC B0 ;  /* 0x0000000000007941 */ /* 0x000fea0003800000 */
.L_x_5839:
        /* <DEDUP_REMOVED lines=10> */
.L_x_5841:
        /* <DEDUP_REMOVED lines=8> */
.L_x_5842:
        /* <DEDUP_REMOVED lines=8> */
.L_x_5843:
        /* <DEDUP_REMOVED lines=8> */
.L_x_5844:
        /* <DEDUP_REMOVED lines=9> */
.L_x_5845:
[----:B------:R-:W-:Y:S01]  /*26c40*/  IMAD.MOV.U32 R9, RZ, RZ, R14 ;  /* 0x000000ffff097224 */ /* 0x000fe200078e000e */
[----:B------:R-:W-:Y:S06]  /*26c50*/  BRA `(.L_x_5846) ;  /* 0xffffffc400307947 */ /* 0x000fec000383ffff */
.L_x_5737:
[----:B------:R-:W-:Y:S01]  /*26c60*/  BSSY B0, `(.L_x_5847) ;  /* 0x0000006000007945 */ /* 0x000fe20003800000 */
[----:B------:R-:W-:Y:S01]  /*26c70*/  PLOP3.LUT P6, PT, P6, PT, PT, 0x8, 0x0 ;  /* 0x000000000000781c */ /* 0x000fe200037ce170 */
[----:B------:R-:W-:-:S12]  /*26c80*/  IMAD.MOV.U32 R15, RZ, RZ, -0x1 ;  /* 0xffffffffff0f7424 */ /* 0x000fd800078e00ff */
[----:B0-----:R-:W-:Y:S05]  /*26c90*/  WARPSYNC.COLLECTIVE R15, `(.L_x_5848) ;  /* 0x000000000f087348 */ /* 0x001fea0003c00000 */
[----:B------:R-:W-:Y:S01]  /*26ca0*/  VOTE.ANY R14, PT, P6 ;  /* 0x00000000000e7806 */ /* 0x000fe200030e0100 */
[----:B0-----:R-:W-:Y:S06]  /*26cb0*/  ENDCOLLECTIVE ;  /* 0x000000000000791b */ /* 0x001fec0003800000 */
.L_x_5848:
[----:B------:R-:W-:Y:S05]  /*26cc0*/  BSYNC B0 ;  /* 0x0000000000007941 */ /* 0x000fea0003800000 */
.L_x_5847:
        /* <DEDUP_REMOVED lines=10> */
.L_x_5849:
[----:B------:R-:W-:Y:S02]  /*26d70*/  IMAD.MOV.U32 R13, RZ, RZ, R6 ;  /* 0x000000ffff0d7224 */ /* 0x000fe400078e0006 */
[----:B------:R-:W-:-:S07]  /*26d80*/  IMAD.MOV.U32 R0, RZ, RZ, R14 ;  /* 0x000000ffff007224 */ /* 0x000fce00078e000e */
[----:B------:R-:W-:Y:S05]  /*26d90*/  WARPSYNC.COLLECTIVE R15, `(.L_x_5850) ;  /* 0x000000000f087348 */ /* 0x000fea0003c00000 */
[----:B------:R0:W1:Y:S02]  /*26da0*/  SHFL.IDX P6, R14, R13, R12, R11 ;  /* 0x0000000c0d0e7389 */ /* 0x00006400000c000b */
[----:B01----:R-:W-:Y:S01]  /*26db0*/  ENDCOLLECTIVE ;  /* 0x000000000000791b */ /* 0x003fe20003800000 */
.L_x_5850:
[----:B------:R-:W-:Y:S02]  /*26dc0*/  IMAD.MOV.U32 R6, RZ, RZ, R14 ;  /* 0x000000ffff067224 */ /* 0x000fe400078e000e */
[----:B------:R-:W-:-:S05]  /*26dd0*/  IMAD.IADD R10, R4, 0x1, R10 ;  /* 0x00000001040a7824 */ /* 0x000fca00078e020a */
[----:B------:R0:W-:Y:S01]  /*26de0*/  STL [R1+0xc], R10 ;  /* 0x00000c0a01007387 */ /* 0x0001e20000100800 */
[----:B------:R-:W-:Y:S05]  /*26df0*/  BRA `(.L_x_5851) ;  /* 0xffffffc400107947 */ /* 0x000fea000383ffff */
.L_x_5739:
        /* <DEDUP_REMOVED lines=8> */
.L_x_5853:
[----:B------:R-:W-:Y:S05]  /*26e80*/  BSYNC B0 ;  /* 0x0000000000007941 */ /* 0x000fea0003800000 */
.L_x_5852:
[----:B------:R-:W-:Y:S01]  /*26e90*/  IMAD.MOV.U32 R4, RZ, RZ, R14 ;  /* 0x000000ffff047224 */ /* 0x000fe200078e000e */
[----:B------:R-:W-:Y:S06]  /*26ea0*/  BRA `(.L_x_5854) ;  /* 0xffffffc000fc7947 */ /* 0x000fec000383ffff */
.L_x_5745:
[----:B0-----:R0:W1:Y:S02]  /*26eb0*/  SYNCS.PHASECHK.TRANS64.TRYWAIT P0, [R0+URZ+0x38820], R3 ;  /* 0x03882003000075a7 */ /* 0x001064000800017f */
[----:B-1----:R-:W-:Y:S05]  /*26ec0*/  @!P0 NANOSLEEP.SYNCS 0x989680 ;  /* 0x009896800000895d */ /* 0x002fea0003900000 */
[----:B------:R-:W1:Y:S02]  /*26ed0*/  @!P0 SYNCS.PHASECHK.TRANS64 P0, [R0+URZ+0x38820], R3 ;  /* 0x03882003000085a7 */ /* 0x000e64000800007f */
[----:B-1----:R-:W-:Y:S05]  /*26ee0*/  @!P0 BRA `(.L_x_5745) ;  /* 0xfffffffc00f08947 */ /* 0x002fea000383ffff */
[----:B------:R-:W-:Y:S05]  /*26ef0*/  BRA `(.L_x_5855) ;  /* 0xffffffcc009c7947 */ /* 0x000fea000383ffff */
.L_x_5746:
        /* <DEDUP_REMOVED lines=11> */
.L_x_5857:
[----:B------:R-:W-:Y:S05]  /*26fb0*/  BSYNC B0 ;  /* 0x0000000000007941 */ /* 0x000fea0003800000 */
.L_x_5856:
[----:B------:R-:W-:Y:S05]  /*26fc0*/  BRA `(.L_x_5858) ;  /* 0xffffffcc00847947 */ /* 0x000fea000383ffff */
.L_x_5747:
[----:B------:R-:W-:Y:S01]  /*26fd0*/  BSSY B0, `(.L_x_5859) ;  /* 0x0000006000007945 */ /* 0x000fe20003800000 */
[----:B------:R-:W-:-:S07]  /*26fe0*/  IMAD.MOV.U32 R15, RZ, RZ, -0x1 ;  /* 0xffffffffff0f7424 */ /* 0x000fce00078e00ff */
[----:B01----:R-:W-:Y:S05]  /*26ff0*/  WARPSYNC.COLLECTIVE R15, `(.L_x_5860) ;  /* 0x000000000f0c7348 */ /* 0x003fea0003c00000 */
[----:B------:R-:W-:Y:S02]  /*27000*/  ELECT P6, UR62, PT ;  /* 0x00000000003e782f */ /* 0x000fe400038c0000 */
[----:B------:R-:W-:Y:S01]  /*27010*/  MOV R14, UR62 ;  /* 0x0000003e000e7c02 */ /* 0x000fe20008000f00 */
[----:B01----:R-:W-:Y:S10]  /*27020*/  ENDCOLLECTIVE ;  /* 0x000000000000791b */ /* 0x003ff40003800000 */
.L_x_5860:
[----:B------:R-:W-:Y:S05]  /*27030*/  BSYNC B0 ;  /* 0x0000000000007941 */ /* 0x000fea0003800000 */
.L_x_5859:
[----:B------:R-:W-:Y:S05]  /*27040*/  BRA `(.L_x_5861) ;  /* 0xffffffcc00787947 */ /* 0x000fea000383ffff */
.L_x_5749:
[----:B0-----:R0:W1:Y:S02]  /*27050*/  SYNCS.PHASECHK.TRANS64.TRYWAIT P0, [R6+URZ], R5 ;  /* 0x00000005060075a7 */ /* 0x001064000800017f */
[----:B-1----:R-:W-:Y:S05]  /*27060*/  @!P0 NANOSLEEP.SYNCS 0x989680 ;  /* 0x009896800000895d */ /* 0x002fea0003900000 */
[----:B------:R-:W1:Y:S02]  /*27070*/  @!P0 SYNCS.PHASECHK.TRANS64 P0, [R6+URZ], R5 ;  /* 0x00000005060085a7 */ /* 0x000e64000800007f */
[----:B-1----:R-:W-:Y:S05]  /*27080*/  @!P0 BRA `(.L_x_5749) ;  /* 0xfffffffc00f08947 */ /* 0x002fea000383ffff */
[----:B------:R-:W-:Y:S05]  /*27090*/  BRA `(.L_x_5862) ;  /* 0xffffffcc00b47947 */ /* 0x000fea000383ffff */
.L_x_5750:
[----:B-1----:R1:W2:Y:S02]  /*270a0*/  SYNCS.PHASECHK.TRANS64.TRYWAIT P0, [R7+URZ], R2 ;  /* 0x00000002070075a7 */ /* 0x0022a4000800017f */
[----:B--2---:R-:W-:Y:S05]  /*270b0*/  @!P0 NANOSLEEP.SYNCS 0x989680 ;  /* 0x009896800000895d */ /* 0x004fea0003900000 */
[----:B------:R-:W2:Y:S02]  /*270c0*/  @!P0 SYNCS.PHASECHK.TRANS64 P0, [R7+URZ], R2 ;  /* 0x00000002070085a7 */ /* 0x000ea4000800007f */
[----:B--2---:R-:W-:Y:S05]  /*270d0*/  @!P0 BRA `(.L_x_5750) ;  /* 0xfffffffc00f08947 */ /* 0x004fea000383ffff */
[----:B------:R-:W-:Y:S05]  /*270e0*/  BRA `(.L_x_5863) ;  /* 0xffffffcc00a87947 */ /* 0x000fea000383ffff */
.L_x_5752:
[----:B--2---:R2:W3:Y:S02]  /*270f0*/  SYNCS.PHASECHK.TRANS64.TRYWAIT P0, [R4+URZ], R5 ;  /* 0x00000005040075a7 */ /* 0x0044e4000800017f */
[----:B---3--:R-:W-:Y:S05]  /*27100*/  @!P0 NANOSLEEP.SYNCS 0x989680 ;  /* 0x009896800000895d */ /* 0x008fea0003900000 */
[----:B------:R-:W3:Y:S02]  /*27110*/  @!P0 SYNCS.PHASECHK.TRANS64 P0, [R4+URZ], R5 ;  /* 0x00000005040085a7 */ /* 0x000ee4000800007f */
[----:B---3--:R-:W-:Y:S05]  /*27120*/  @!P0 BRA `(.L_x_5752) ;  /* 0xfffffffc00f08947 */ /* 0x008fea000383ffff */
[----:B------:R-:W-:Y:S05]  /*27130*/  BRA `(.L_x_5864) ;  /* 0xffffffcc00b07947 */ /* 0x000fea000383ffff */
.L_x_5865:
        /* <DEDUP_REMOVED lines=12> */
.L_x_5883:


//--------------------- .nv.global.init           --------------------------
	.section	.nv.global.init,"aw",@progbits
.nv.global.init:
	.type		$str$20,@object
	.size		$str$20,($str$21 - $str$20)
$str$20:
        /*0000*/ 	.byte	0x28, 0x61, 0x64, 0x64, 0x72, 0x65, 0x73, 0x73, 0x20, 0x26, 0x20, 0x6d, 0x61, 0x73, 0x6b, 0x29
        /*0010*/ 	.byte	0x20, 0x3d, 0x3d, 0x20, 0x30, 0x00
	.type		$str$21,@object
	.size		$str$21,(__unnamed_4 - $str$21)
$str$21:
        /*0016*/ 	.byte	0x2f, 0x74, 0x6d, 0x70, 0x2f, 0x6f, 0x73, 0x73, 0x5f, 0x6b, 0x65, 0x72, 0x6e, 0x65, 0x6c, 0x73
        /*0026*/ 	.byte	0x5f, 0x73, 0x72, 0x63, 0x2f, 0x66, 0x6c, 0x61, 0x73, 0x68, 0x5f, 0x61, 0x74, 0x74, 0x65, 0x6e
        /*0036*/ 	.byte	0x74, 0x69, 0x6f, 0x6e, 0x2f, 0x63, 0x73, 0x72, 0x63, 0x2f, 0x63, 0x75, 0x74, 0x6c, 0x61, 0x73
        /*0046*/ 	.byte	0x73, 0x2f, 0x69, 0x6e, 0x63, 0x6c, 0x75, 0x64, 0x65, 0x2f, 0x63, 0x75, 0x74, 0x65, 0x2f, 0x70
        /*0056*/ 	.byte	0x6f, 0x69, 0x6e, 0x74, 0x65, 0x72, 0x5f, 0x66, 0x6c, 0x61, 0x67, 0x67, 0x65, 0x64, 0x2e, 0x68
        /*0066*/ 	.byte	0x70, 0x70, 0x00
	.type		__unnamed_4,@object
	.size		__unnamed_4,(__unnamed_5 - __unnamed_4)
__unnamed_4:
        /* <DEDUP_REMOVED lines=24> */
	.type		__unnamed_5,@object
	.size		__unnamed_5,(__unnamed_6 - __unnamed_5)
__unnamed_5:
        /* <DEDUP_REMOVED lines=24> */
        /*0369*/ 	.byte	0x26, 0x5d, 0x00
	.type		__unnamed_6,@object
	.size		__unnamed_6,(__unnamed_1 - __unnamed_6)
__unnamed_6:
        /* <DEDUP_REMOVED lines=28> */
        /*052c*/ 	.byte	0x34, 0x30, 0x39, 0x36, 0x3e, 0x3e, 0x3e, 0x3e, 0x3e, 0x5d, 0x00
	.type		__unnamed_1,@object
	.size		__unnamed_1,(__unnamed_3 - __unnamed_1)
__unnamed_1:
        /* <DEDUP_REMOVED lines=28> */
        /*06f7*/ 	.byte	0x34, 0x30, 0x39, 0x36, 0x3e, 0x3e, 0x3e, 0x3e, 0x3e, 0x20, 0x26, 0x5d, 0x00
	.type		__unnamed_3,@object
	.size		__unnamed_3,(__unnamed_2 - __unnamed_3)
__unnamed_3:
        /* <DEDUP_REMOVED lines=28> */
        /*08c4*/ 	.byte	0x3a, 0x43, 0x3c, 0x33, 0x32, 0x37, 0x36, 0x38, 0x3e, 0x3e, 0x3e, 0x3e, 0x3e, 0x5d, 0x00
	.type		__unnamed_2,@object
	.size		__unnamed_2,(.L_1 - __unnamed_2)
__unnamed_2:
        /* <DEDUP_REMOVED lines=29> */
.L_1:


//--------------------- .nv.shared._ZN7cutlass13device_kernelIN5flash11enable_sm90INS1_16FlashAttnFwdSm90INS1_25CollectiveMainloopFwdSm90ILi2EN4cute5tupleIJNS5_1CILi1EEES8_S8_EEENS6_IJNS7_ILi64EEESA_SA_EEELi512ENS_10bfloat16_tEfNS_4arch4Sm90ELb0ELb0ELb0ELb0ELb0ELb0ELb0ELb0ELb0ELb1ELb1ELb0EEENS1_21CollectiveEpilogueFwdINS6_IJSA_NS7_ILi512EEESA_EEES9_SC_SE_Li256ELb0ELb1ELb1ELb0EEENS1_19SingleTileSchedulerILb0ELb1ELb1ELi64EEEEEEEEEvNT_6ParamsE --------------------------
	.section	.nv.shared._ZN7cutlass13device_kernelIN5flash11enable_sm90INS1_16FlashAttnFwdSm90INS1_25CollectiveMainloopFwdSm90ILi2EN4cute5tupleIJNS5_1CILi1EEES8_S8_EEENS6_IJNS7_ILi64EEESA_SA_EEELi512ENS_10bfloat16_tEfNS_4arch4Sm90ELb0ELb0ELb0ELb0ELb0ELb0ELb0ELb0ELb0ELb1ELb1ELb0EEENS1_21CollectiveEpilogueFwdINS6_IJSA_NS7_ILi512EEESA_EEES9_SC_SE_Li256ELb0ELb1ELb1ELb0EEENS1_19SingleTileSchedulerILb0ELb1ELb1ELi64EEEEEEEEEvNT_6ParamsE,"aw",@nobits
	.sectionflags	@""
	.align	16
	.zero		1024


//--------------------- .nv.shared.reserved.0     --------------------------
	.section	.nv.shared.reserved.0,"aw",@nobits
	.weak		__nv_reservedSMEM_offset_0_alias
	.size		__nv_reservedSMEM_offset_0_alias, 0, 0
	.other		__nv_reservedSMEM_offset_0_alias,@"STO_CUDA_RESERVED_SHARED STV_DEFAULT"
__nv_reservedSMEM_offset_0_alias:
	.zero		0


//--------------------- .nv.global                --------------------------
	.section	.nv.global,"aw",@nobits
.nv.global:
	.type		_ZN75_INTERNAL_c460b146_39_flash_fwd_hdim64_512_bf16_split_sm90_cu_c04999b1_34034cute1_E,@object
	.size		_ZN75_INTERNAL_c460b146_39_flash_fwd_hdim64_512_bf16_split_sm90_cu_c04999b1_34034cute1_E,(_ZN75_INTERNAL_c460b146_39_flash_fwd_hdim64_512_bf16_split_sm90_cu_c04999b1_34034cuda3std3__45__cpo6cbeginE - _ZN75_INTERNAL_c460b146_39_flash_fwd_hdim64_512_bf16_split_sm90_cu_c04999b1_34034cute1_E)
_ZN75_INTERNAL_c460b146_39_flash_fwd_hdim64_512_bf16_split_sm90_cu_c04999b1_34034cute1_E:
	.zero		1
	.type		_ZN75_INTERNAL_c460b146_39_flash_fwd_hdim64_512_bf16_split_sm90_cu_c04999b1_34034cuda3std3__45__cpo6cbeginE,@object
	.size		_ZN75_INTERNAL_c460b146_39_flash_fwd_hdim64_512_bf16_split_sm90_cu_c04999b1_34034cuda3std3__45__cpo6cbeginE,(_ZN75_INTERNAL_c460b146_39_flash_fwd_hdim64_512_bf16_split_sm90_cu_c04999b1_34034cuda3std3__48in_placeE - _ZN75_INTERNAL_c460b146_39_flash_fwd_hdim64_512_bf16_split_sm90_cu_c04999b1_34034cuda3std3__45__cpo6cbeginE)
_ZN75_INTERNAL_c460b146_39_flash_fwd_hdim64_512_bf16_split_sm90_cu_c04999b1_34034cuda3std3__45__cpo6cbeginE:
	.zero		1
	.type		_ZN75_INTERNAL_c460b146_39_flash_fwd_hdim64_512_bf16_split_sm90_cu_c04999b1_34034cuda3std3__48in_placeE,@object
	.size		_ZN75_INTERNAL_c460b146_39_flash_fwd_hdim64_512_bf16_split_sm90_cu_c04999b1_34034cuda3std3__48in_placeE,(_ZN75_INTERNAL_c460b146_39_flash_fwd_hdim64_512_bf16_split_sm90_cu_c04999b1_34034cuda3std6ranges3__45__cpo9iter_moveE - _ZN75_INTERNAL_c460b146_39_flash_fwd_hdim64_512_bf16_split_sm90_cu_c04999b1_34034cuda3std3__48in_placeE)
_ZN75_INTERNAL_c460b146_39_flash_fwd_hdim64_512_bf16_split_sm90_cu_c04999b1_34034cuda3std3__48in_placeE:
	.zero		1
	.type		_ZN75_INTERNAL_c460b146_39_flash_fwd_hdim64_512_bf16_split_sm90_cu_c04999b1_34034cuda3std6ranges3__45__cpo9iter_moveE,@object
	.size		_ZN75_INTERNAL_c460b146_39_flash_fwd_hdim64_512_bf16_split_sm90_cu_c04999b1_34034cuda3std6ranges3__45__cpo9iter_moveE,(_ZN75_INTERNAL_c460b146_39_flash_fwd_hdim64_512_bf16_split_sm90_cu_c04999b1_34034cuda3std3__45__cpo5beginE - _ZN75_INTERNAL_c460b146_39_flash_fwd_hdim64_512_bf16_split_sm90_cu_c04999b1_34034cuda3std6ranges3__45__cpo9iter_moveE)
_ZN75_INTERNAL_c460b146_39_flash_fwd_hdim64_512_bf16_split_sm90_cu_c04999b1_34034cuda3std6ranges3__45__cpo9iter_moveE:
	.zero		1
	.type		_ZN75_INTERNAL_c460b146_39_flash_fwd_hdim64_512_bf16_split_sm90_cu_c04999b1_34034cuda3std3__45__cpo5beginE,@object
	.size		_ZN75_INTERNAL_c460b146_39_flash_fwd_hdim64_512_bf16_split_sm90_cu_c04999b1_34034cuda3std3__45__cpo5beginE,(_ZN75_INTERNAL_c460b146_39_flash_fwd_hdim64_512_bf16_split_sm90_cu_c04999b1_34034cuda3std3__477_GLOBAL__N__c460b146_39_flash_fwd_hdim64_512_bf16_split_sm90_cu_c04999b1_34036ignoreE - _ZN75_INTERNAL_c460b146_39_flash_fwd_hdim64_512_bf16_split_sm90_cu_c04999b1_34034cuda3std3__45__cpo5beginE)
_ZN75_INTERNAL_c460b146_39_flash_fwd_hdim64_512_bf16_split_sm90_cu_c04999b1_34034cuda3std3__45__cpo5beginE:
	.zero		1
	.type		_ZN75_INTERNAL_c460b146_39_flash_fwd_hdim64_512_bf16_split_sm90_cu_c04999b1_34034cuda3std3__477_GLOBAL__N__c460b146_39_flash_fwd_hdim64_512_bf16_split_sm90_cu_c04999b1_34036ignoreE,@object
	.size		_ZN75_INTERNAL_c460b146_39_flash_fwd_hdim64_512_bf16_split_sm90_cu_c04999b1_34034cuda3std3__477_GLOBAL__N__c460b146_39_flash_fwd_hdim64_512_bf16_split_sm90_cu_c04999b1_34036ignoreE,(_ZN75_INTERNAL_c460b146_39_flash_fwd_hdim64_512_bf16_split_sm90_cu_c04999b1_34034cute7productE - _ZN75_INTERNAL_c460b146_39_flash_fwd_hdim64_512_bf16_split_sm90_cu_c04999b1_34034cuda3std3__477_GLOBAL__N__c460b146_39_flash_fwd_hdim64_512_bf16_split_sm90_cu_c04999b1_34036ignoreE)
_ZN75_INTERNAL_c460b146_39_flash_fwd_hdim64_512_bf16_split_sm90_cu_c04999b1_34034cuda3std3__477_GLOBAL__N__c460b146_39_flash_fwd_hdim64_512_bf16_split_sm90_cu_c04999b1_34036ignoreE:
	.zero		1
	.type		_ZN75_INTERNAL_c460b146_39_flash_fwd_hdim64_512_bf16_split_sm90_cu_c04999b1_34034cute7productE,@object
	.size		_ZN75_INTERNAL_c460b146_39_flash_fwd_hdim64_512_bf16_split_sm90_cu_c04999b1_34034cute7productE,(_ZN75_INTERNAL_c460b146_39_flash_fwd_hdim64_512_bf16_split_sm90_cu_c04999b1_34034cuda3std3__45__cpo3endE - _ZN75_INTERNAL_c460b146_39_flash_fwd_hdim64_512_bf16_split_sm90_cu_c04999b1_34034cute7productE)
_ZN75_INTERNAL_c460b146_39_flash_fwd_hdim64_512_bf16_split_sm90_cu_c04999b1_34034cute7productE:
	.zero		1
	.type		_ZN75_INTERNAL_c460b146_39_flash_fwd_hdim64_512_bf16_split_sm90_cu_c04999b1_34034cuda3std3__45__cpo3endE,@object
	.size		_ZN75_INTERNAL_c460b146_39_flash_fwd_hdim64_512_bf16_split_sm90_cu_c04999b1_34034cuda3std3__45__cpo3endE,(_ZN75_INTERNAL_c460b146_39_flash_fwd_hdim64_512_bf16_split_sm90_cu_c04999b1_34034cuda3std3__419piecewise_constructE - _ZN75_INTERNAL_c460b146_39_flash_fwd_hdim64_512_bf16_split_sm90_cu_c04999b1_34034cuda3std3__45__cpo3endE)
_ZN75_INTERNAL_c460b146_39_flash_fwd_hdim64_512_bf16_split_sm90_cu_c04999b1_34034cuda3std3__45__cpo3endE:
	.zero		1
	.type		_ZN75_INTERNAL_c460b146_39_flash_fwd_hdim64_512_bf16_split_sm90_cu_c04999b1_34034cuda3std3__419piecewise_constructE,@object
	.size		_ZN75_INTERNAL_c460b146_39_flash_fwd_hdim64_512_bf16_split_sm90_cu_c04999b1_34034cuda3std3__419piecewise_constructE,(_ZN75_INTERNAL_c460b146_39_flash_fwd_hdim64_512_bf16_split_sm90_cu_c04999b1_34034cuda3std3__45__cpo4cendE - _ZN75_INTERNAL_c460b146_39_flash_fwd_hdim64_512_bf16_split_sm90_cu_c04999b1_34034cuda3std3__419piecewise_constructE)
_ZN75_INTERNAL_c460b146_39_flash_fwd_hdim64_512_bf16_split_sm90_cu_c04999b1_34034cuda3std3__419piecewise_constructE:
	.zero		1
	.type		_ZN75_INTERNAL_c460b146_39_flash_fwd_hdim64_512_bf16_split_sm90_cu_c04999b1_34034cuda3std3__45__cpo4cendE,@object
	.size		_ZN75_INTERNAL_c460b146_39_flash_fwd_hdim64_512_bf16_split_sm90_cu_c04999b1_34034cuda3std3__45__cpo4cendE,(_ZN75_INTERNAL_c460b146_39_flash_fwd_hdim64_512_bf16_split_sm90_cu_c04999b1_34034cuda3std6ranges3__45__cpo4swapE - _ZN75_INTERNAL_c460b146_39_flash_fwd_hdim64_512_bf16_split_sm90_cu_c04999b1_34034cuda3std3__45__cpo4cendE)
_ZN75_INTERNAL_c460b146_39_flash_fwd_hdim64_512_bf16_split_sm90_cu_c04999b1_34034cuda3std3__45__cpo4cendE:
	.zero		1
	.type		_ZN75_INTERNAL_c460b146_39_flash_fwd_hdim64_512_bf16_split_sm90_cu_c04999b1_34034cuda3std6ranges3__45__cpo4swapE,@object
	.size		_ZN75_INTERNAL_c460b146_39_flash_fwd_hdim64_512_bf16_split_sm90_cu_c04999b1_34034cuda3std6ranges3__45__cpo4swapE,(.L_13 - _ZN75_INTERNAL_c460b146_39_flash_fwd_hdim64_512_bf16_split_sm90_cu_c04999b1_34034cuda3std6ranges3__45__cpo4swapE)
_ZN75_INTERNAL_c460b146_39_flash_fwd_hdim64_512_bf16_split_sm90_cu_c04999b1_34034cuda3std6ranges3__45__cpo4swapE:
	.zero		1
.L_13:


//--------------------- .nv.shared._ZN7cutlass13device_kernelIN5flash11enable_sm90INS1_16FlashAttnFwdSm90INS1_25CollectiveMainloopFwdSm90ILi2EN4cute5tupleIJNS5_1CILi1EEES8_S8_EEENS6_IJNS7_ILi64EEESA_SA_EEELi512ENS_10bfloat16_tEfNS_4arch4Sm90ELb0ELb0ELb0ELb0ELb0ELb0ELb1ELb0ELb0ELb1ELb1ELb0EEENS1_21CollectiveEpilogueFwdINS6_IJSA_NS7_ILi512EEESA_EEES9_SC_SE_Li256ELb0ELb1ELb1ELb0EEENS1_19SingleTileSchedulerILb0ELb1ELb1ELi64EEEEEEEEEvNT_6ParamsE --------------------------
	.section	.nv.shared._ZN7cutlass13device_kernelIN5flash11enable_sm90INS1_16FlashAttnFwdSm90INS1_25CollectiveMainloopFwdSm90ILi2EN4cute5tupleIJNS5_1CILi1EEES8_S8_EEENS6_IJNS7_ILi64EEESA_SA_EEELi512ENS_10bfloat16_tEfNS_4arch4Sm90ELb0ELb0ELb0ELb0ELb0ELb0ELb1ELb0ELb0ELb1ELb1ELb0EEENS1_21CollectiveEpilogueFwdINS6_IJSA_NS7_ILi512EEESA_EEES9_SC_SE_Li256ELb0ELb1ELb1ELb0EEENS1_19SingleTileSchedulerILb0ELb1ELb1ELi64EEEEEEEEEvNT_6ParamsE,"aw",@nobits
	.sectionflags	@""
	.align	16
	.zero		1024


//--------------------- .nv.shared._ZN7cutlass13device_kernelIN5flash11enable_sm90INS1_16FlashAttnFwdSm90INS1_25CollectiveMainloopFwdSm90ILi2EN4cute5tupleIJNS5_1CILi1EEES8_S8_EEENS6_IJNS7_ILi64EEESA_SA_EEELi512ENS_10bfloat16_tEfNS_4arch4Sm90ELb0ELb0ELb0ELb1ELb0ELb0ELb0ELb0ELb0ELb1ELb1ELb0EEENS1_21CollectiveEpilogueFwdINS6_IJSA_NS7_ILi512EEESA_EEES9_SC_SE_Li256ELb1ELb1ELb1ELb0EEENS1_36VarlenDynamicPersistentTileSchedulerILi64ELi64ELi256ELi128ELb1ELb1ELb1ELb0ELb1ELb1EEEEEEEEEvNT_6ParamsE --------------------------
	.section	.nv.shared._ZN7cutlass13device_kernelIN5flash11enable_sm90INS1_16FlashAttnFwdSm90INS1_25CollectiveMainloopFwdSm90ILi2EN4cute5tupleIJNS5_1CILi1EEES8_S8_EEENS6_IJNS7_ILi64EEESA_SA_EEELi512ENS_10bfloat16_tEfNS_4arch4Sm90ELb0ELb0ELb0ELb1ELb0ELb0ELb0ELb0ELb0ELb1ELb1ELb0EEENS1_21CollectiveEpilogueFwdINS6_IJSA_NS7_ILi512EEESA_EEES9_SC_SE_Li256ELb1ELb1ELb1ELb0EEENS1_36VarlenDynamicPersistentTileSchedulerILi64ELi64ELi256ELi128ELb1ELb1ELb1ELb0ELb1ELb1EEEEEEEEEvNT_6ParamsE,"aw",@nobits
	.sectionflags	@""
	.align	16
	.zero		1024


//--------------------- .nv.shared._ZN7cutlass13device_kernelIN5flash11enable_sm90INS1_16FlashAttnFwdSm90INS1_25CollectiveMainloopFwdSm90ILi2EN4cute5tupleIJNS5_1CILi1EEES8_S8_EEENS6_IJNS7_ILi64EEESA_SA_EEELi512ENS_10bfloat16_tEfNS_4arch4Sm90ELb0ELb0ELb0ELb1ELb0ELb1ELb0ELb0ELb0ELb1ELb1ELb0EEENS1_21CollectiveEpilogueFwdINS6_IJSA_NS7_ILi512EEESA_EEES9_SC_SE_Li256ELb1ELb1ELb1ELb0EEENS1_36VarlenDynamicPersistentTileSchedulerILi64ELi64ELi256ELi128ELb1ELb1ELb1ELb0ELb1ELb1EEEEEEEEEvNT_6ParamsE --------------------------
	.section	.nv.shared._ZN7cutlass13device_kernelIN5flash11enable_sm90INS1_16FlashAttnFwdSm90INS1_25CollectiveMainloopFwdSm90ILi2EN4cute5tupleIJNS5_1CILi1EEES8_S8_EEENS6_IJNS7_ILi64EEESA_SA_EEELi512ENS_10bfloat16_tEfNS_4arch4Sm90ELb0ELb0ELb0ELb1ELb0ELb1ELb0ELb0ELb0ELb1ELb1ELb0EEENS1_21CollectiveEpilogueFwdINS6_IJSA_NS7_ILi512EEESA_EEES9_SC_SE_Li256ELb1ELb1ELb1ELb0EEENS1_36VarlenDynamicPersistentTileSchedulerILi64ELi64ELi256ELi128ELb1ELb1ELb1ELb0ELb1ELb1EEEEEEEEEvNT_6ParamsE,"aw",@nobits
	.sectionflags	@""
	.align	16
	.zero		1024


//--------------------- .nv.shared._ZN7cutlass13device_kernelIN5flash11enable_sm90INS1_16FlashAttnFwdSm90INS1_25CollectiveMainloopFwdSm90ILi2EN4cute5tupleIJNS5_1CILi1EEES8_S8_EEENS6_IJNS7_ILi64EEESA_SA_EEELi512ENS_10bfloat16_tEfNS_4arch4Sm90ELb0ELb0ELb0ELb1ELb0ELb0ELb1ELb0ELb0ELb1ELb1ELb0EEENS1_21CollectiveEpilogueFwdINS6_IJSA_NS7_ILi512EEESA_EEES9_SC_SE_Li256ELb1ELb1ELb1ELb0EEENS1_36VarlenDynamicPersistentTileSchedulerILi64ELi64ELi256ELi128ELb1ELb1ELb1ELb0ELb1ELb1EEEEEEEEEvNT_6ParamsE --------------------------
	.section	.nv.shared._ZN7cutlass13device_kernelIN5flash11enable_sm90INS1_16FlashAttnFwdSm90INS1_25CollectiveMainloopFwdSm90ILi2EN4cute5tupleIJNS5_1CILi1EEES8_S8_EEENS6_IJNS7_ILi64EEESA_SA_EEELi512ENS_10bfloat16_tEfNS_4arch4Sm90ELb0ELb0ELb0ELb1ELb0ELb0ELb1ELb0ELb0ELb1ELb1ELb0EEENS1_21CollectiveEpilogueFwdINS6_IJSA_NS7_ILi512EEESA_EEES9_SC_SE_Li256ELb1ELb1ELb1ELb0EEENS1_36VarlenDynamicPersistentTileSchedulerILi64ELi64ELi256ELi128ELb1ELb1ELb1ELb0ELb1ELb1EEEEEEEEEvNT_6ParamsE,"aw",@nobits
	.sectionflags	@""
	.align	16
	.zero		1024


//--------------------- .nv.shared._ZN7cutlass13device_kernelIN5flash11enable_sm90INS1_16FlashAttnFwdSm90INS1_25CollectiveMainloopFwdSm90ILi2EN4cute5tupleIJNS5_1CILi1EEES8_S8_EEENS6_IJNS7_ILi64EEESA_SA_EEELi512ENS_10bfloat16_tEfNS_4arch4Sm90ELb0ELb0ELb0ELb1ELb0ELb1ELb1ELb0ELb0ELb1ELb1ELb0EEENS1_21CollectiveEpilogueFwdINS6_IJSA_NS7_ILi512EEESA_EEES9_SC_SE_Li256ELb1ELb1ELb1ELb0EEENS1_36VarlenDynamicPersistentTileSchedulerILi64ELi64ELi256ELi128ELb1ELb1ELb1ELb0ELb1ELb1EEEEEEEEEvNT_6ParamsE --------------------------
	.section	.nv.shared._ZN7cutlass13device_kernelIN5flash11enable_sm90INS1_16FlashAttnFwdSm90INS1_25CollectiveMainloopFwdSm90ILi2EN4cute5tupleIJNS5_1CILi1EEES8_S8_EEENS6_IJNS7_ILi64EEESA_SA_EEELi512ENS_10bfloat16_tEfNS_4arch4Sm90ELb0ELb0ELb0ELb1ELb0ELb1ELb1ELb0ELb0ELb1ELb1ELb0EEENS1_21CollectiveEpilogueFwdINS6_IJSA_NS7_ILi512EEESA_EEES9_SC_SE_Li256ELb1ELb1ELb1ELb0EEENS1_36VarlenDynamicPersistentTileSchedulerILi64ELi64ELi256ELi128ELb1ELb1ELb1ELb0ELb1ELb1EEEEEEEEEvNT_6ParamsE,"aw",@nobits
	.sectionflags	@""
	.align	16
	.zero		1024


//--------------------- .nv.shared._ZN7cutlass13device_kernelIN5flash11enable_sm90INS1_16FlashAttnFwdSm90INS1_25CollectiveMainloopFwdSm90ILi2EN4cute5tupleIJNS5_1CILi1EEES8_S8_EEENS6_IJNS7_ILi64EEESA_SA_EEELi512ENS_10bfloat16_tEfNS_4arch4Sm90ELb0ELb1ELb0ELb0ELb0ELb0ELb0ELb0ELb0ELb1ELb1ELb0EEENS1_21CollectiveEpilogueFwdINS6_IJSA_NS7_ILi512EEESA_EEES9_SC_SE_Li256ELb0ELb1ELb1ELb0EEENS1_19SingleTileSchedulerILb0ELb1ELb1ELi64EEEEEEEEEvNT_6ParamsE --------------------------
	.section	.nv.shared._ZN7cutlass13device_kernelIN5flash11enable_sm90INS1_16FlashAttnFwdSm90INS1_25CollectiveMainloopFwdSm90ILi2EN4cute5tupleIJNS5_1CILi1EEES8_S8_EEENS6_IJNS7_ILi64EEESA_SA_EEELi512ENS_10bfloat16_tEfNS_4arch4Sm90ELb0ELb1ELb0ELb0ELb0ELb0ELb0ELb0ELb0ELb1ELb1ELb0EEENS1_21CollectiveEpilogueFwdINS6_IJSA_NS7_ILi512EEESA_EEES9_SC_SE_Li256ELb0ELb1ELb1ELb0EEENS1_19SingleTileSchedulerILb0ELb1ELb1ELi64EEEEEEEEEvNT_6ParamsE,"aw",@nobits
	.sectionflags	@""
	.align	16
	.zero		1024


//--------------------- .nv.shared._ZN7cutlass13device_kernelIN5flash11enable_sm90INS1_16FlashAttnFwdSm90INS1_25CollectiveMainloopFwdSm90ILi2EN4cute5tupleIJNS5_1CILi1EEES8_S8_EEENS6_IJNS7_ILi64EEESA_SA_EEELi512ENS_10bfloat16_tEfNS_4arch4Sm90ELb0ELb1ELb0ELb0ELb0ELb0ELb1ELb0ELb0ELb1ELb1ELb0EEENS1_21CollectiveEpilogueFwdINS6_IJSA_NS7_ILi512EEESA_EEES9_SC_SE_Li256ELb0ELb1ELb1ELb0EEENS1_19SingleTileSchedulerILb0ELb1ELb1ELi64EEEEEEEEEvNT_6ParamsE --------------------------
	.section	.nv.shared._ZN7cutlass13device_kernelIN5flash11enable_sm90INS1_16FlashAttnFwdSm90INS1_25CollectiveMainloopFwdSm90ILi2EN4cute5tupleIJNS5_1CILi1EEES8_S8_EEENS6_IJNS7_ILi64EEESA_SA_EEELi512ENS_10bfloat16_tEfNS_4arch4Sm90ELb0ELb1ELb0ELb0ELb0ELb0ELb1ELb0ELb0ELb1ELb1ELb0EEENS1_21CollectiveEpilogueFwdINS6_IJSA_NS7_ILi512EEESA_EEES9_SC_SE_Li256ELb0ELb1ELb1ELb0EEENS1_19SingleTileSchedulerILb0ELb1ELb1ELi64EEEEEEEEEvNT_6ParamsE,"aw",@nobits
	.sectionflags	@""
	.align	16
	.zero		1024


//--------------------- .nv.shared._ZN7cutlass13device_kernelIN5flash11enable_sm90INS1_16FlashAttnFwdSm90INS1_25CollectiveMainloopFwdSm90ILi2EN4cute5tupleIJNS5_1CILi1EEES8_S8_EEENS6_IJNS7_ILi64EEESA_SA_EEELi512ENS_10bfloat16_tEfNS_4arch4Sm90ELb0ELb1ELb0ELb1ELb0ELb0ELb0ELb0ELb0ELb1ELb1ELb0EEENS1_21CollectiveEpilogueFwdINS6_IJSA_NS7_ILi512EEESA_EEES9_SC_SE_Li256ELb1ELb1ELb1ELb0EEENS1_36VarlenDynamicPersistentTileSchedulerILi64ELi64ELi256ELi128ELb1ELb1ELb1ELb1ELb0ELb1EEEEEEEEEvNT_6ParamsE --------------------------
	.section	.nv.shared._ZN7cutlass13device_kernelIN5flash11enable_sm90INS1_16FlashAttnFwdSm90INS1_25CollectiveMainloopFwdSm90ILi2EN4cute5tupleIJNS5_1CILi1EEES8_S8_EEENS6_IJNS7_ILi64EEESA_SA_EEELi512ENS_10bfloat16_tEfNS_4arch4Sm90ELb0ELb1ELb0ELb1ELb0ELb0ELb0ELb0ELb0ELb1ELb1ELb0EEENS1_21CollectiveEpilogueFwdINS6_IJSA_NS7_ILi512EEESA_EEES9_SC_SE_Li256ELb1ELb1ELb1ELb0EEENS1_36VarlenDynamicPersistentTileSchedulerILi64ELi64ELi256ELi128ELb1ELb1ELb1ELb1ELb0ELb1EEEEEEEEEvNT_6ParamsE,"aw",@nobits
	.sectionflags	@""
	.align	16
	.zero		1024


//--------------------- .nv.shared._ZN7cutlass13device_kernelIN5flash11enable_sm90INS1_16FlashAttnFwdSm90INS1_25CollectiveMainloopFwdSm90ILi2EN4cute5tupleIJNS5_1CILi1EEES8_S8_EEENS6_IJNS7_ILi64EEESA_SA_EEELi512ENS_10bfloat16_tEfNS_4arch4Sm90ELb0ELb1ELb0ELb1ELb0ELb1ELb0ELb0ELb0ELb1ELb1ELb0EEENS1_21CollectiveEpilogueFwdINS6_IJSA_NS7_ILi512EEESA_EEES9_SC_SE_Li256ELb1ELb1ELb1ELb0EEENS1_36VarlenDynamicPersistentTileSchedulerILi64ELi64ELi256ELi128ELb1ELb1ELb1ELb1ELb0ELb1EEEEEEEEEvNT_6ParamsE --------------------------
	.section	.nv.shared._ZN7cutlass13device_kernelIN5flash11enable_sm90INS1_16FlashAttnFwdSm90INS1_25CollectiveMainloopFwdSm90ILi2EN4cute5tupleIJNS5_1CILi1EEES8_S8_EEENS6_IJNS7_ILi64EEESA_SA_EEELi512ENS_10bfloat16_tEfNS_4arch4Sm90ELb0ELb1ELb0ELb1ELb0ELb1ELb0ELb0ELb0ELb1ELb1ELb0EEENS1_21CollectiveEpilogueFwdINS6_IJSA_NS7_ILi512EEESA_EEES9_SC_SE_Li256ELb1ELb1ELb1ELb0EEENS1_36VarlenDynamicPersistentTileSchedulerILi64ELi64ELi256ELi128ELb1ELb1ELb1ELb1ELb0ELb1EEEEEEEEEvNT_6ParamsE,"aw",@nobits
	.sectionflags	@""
	.align	16
	.zero		1024


//--------------------- .nv.shared._ZN7cutlass13device_kernelIN5flash11enable_sm90INS1_16FlashAttnFwdSm90INS1_25CollectiveMainloopFwdSm90ILi2EN4cute5tupleIJNS5_1CILi1EEES8_S8_EEENS6_IJNS7_ILi64EEESA_SA_EEELi512ENS_10bfloat16_tEfNS_4arch4Sm90ELb0ELb1ELb0ELb1ELb0ELb0ELb1ELb0ELb0ELb1ELb1ELb0EEENS1_21CollectiveEpilogueFwdINS6_IJSA_NS7_ILi512EEESA_EEES9_SC_SE_Li256ELb1ELb1ELb1ELb0EEENS1_36VarlenDynamicPersistentTileSchedulerILi64ELi64ELi256ELi128ELb1ELb1ELb1ELb1ELb0ELb1EEEEEEEEEvNT_6ParamsE --------------------------
	.section	.nv.shared._ZN7cutlass13device_kernelIN5flash11enable_sm90INS1_16FlashAttnFwdSm90INS1_25CollectiveMainloopFwdSm90ILi2EN4cute5tupleIJNS5_1CILi1EEES8_S8_EEENS6_IJNS7_ILi64EEESA_SA_EEELi512ENS_10bfloat16_tEfNS_4arch4Sm90ELb0ELb1ELb0ELb1ELb0ELb0ELb1ELb0ELb0ELb1ELb1ELb0EEENS1_21CollectiveEpilogueFwdINS6_IJSA_NS7_ILi512EEESA_EEES9_SC_SE_Li256ELb1ELb1ELb1ELb0EEENS1_36VarlenDynamicPersistentTileSchedulerILi64ELi64ELi256ELi128ELb1ELb1ELb1ELb1ELb0ELb1EEEEEEEEEvNT_6ParamsE,"aw",@nobits
	.sectionflags	@""
	.align	16
	.zero		1024


//--------------------- .nv.shared._ZN7cutlass13device_kernelIN5flash11enable_sm90INS1_16FlashAttnFwdSm90INS1_25CollectiveMainloopFwdSm90ILi2EN4cute5tupleIJNS5_1CILi1EEES8_S8_EEENS6_IJNS7_ILi64EEESA_SA_EEELi512ENS_10bfloat16_tEfNS_4arch4Sm90ELb0ELb1ELb0ELb1ELb0ELb1ELb1ELb0ELb0ELb1ELb1ELb0EEENS1_21CollectiveEpilogueFwdINS6_IJSA_NS7_ILi512EEESA_EEES9_SC_SE_Li256ELb1ELb1ELb1ELb0EEENS1_36VarlenDynamicPersistentTileSchedulerILi64ELi64ELi256ELi128ELb1ELb1ELb1ELb1ELb0ELb1EEEEEEEEEvNT_6ParamsE --------------------------
	.section	.nv.shared._ZN7cutlass13device_kernelIN5flash11enable_sm90INS1_16FlashAttnFwdSm90INS1_25CollectiveMainloopFwdSm90ILi2EN4cute5tupleIJNS5_1CILi1EEES8_S8_EEENS6_IJNS7_ILi64EEESA_SA_EEELi512ENS_10bfloat16_tEfNS_4arch4Sm90ELb0ELb1ELb0ELb1ELb0ELb1ELb1ELb0ELb0ELb1ELb1ELb0EEENS1_21CollectiveEpilogueFwdINS6_IJSA_NS7_ILi512EEESA_EEES9_SC_SE_Li256ELb1ELb1ELb1ELb0EEENS1_36VarlenDynamicPersistentTileSchedulerILi64ELi64ELi256ELi128ELb1ELb1ELb1ELb1ELb0ELb1EEEEEEEEEvNT_6ParamsE,"aw",@nobits
	.sectionflags	@""
	.align	16
	.zero		1024


//--------------------- .nv.shared._ZN7cutlass13device_kernelIN5flash11enable_sm90INS1_16FlashAttnFwdSm90INS1_25CollectiveMainloopFwdSm90ILi2EN4cute5tupleIJNS5_1CILi1EEES8_S8_EEENS6_IJNS7_ILi64EEESA_SA_EEELi512ENS_10bfloat16_tEfNS_4arch4Sm90ELb1ELb0ELb0ELb0ELb0ELb0ELb0ELb0ELb0ELb1ELb1ELb0EEENS1_21CollectiveEpilogueFwdINS6_IJSA_NS7_ILi512EEESA_EEES9_SC_SE_Li256ELb0ELb1ELb1ELb0EEENS1_19SingleTileSchedulerILb0ELb1ELb1ELi64EEEEEEEEEvNT_6ParamsE --------------------------
	.section	.nv.shared._ZN7cutlass13device_kernelIN5flash11enable_sm90INS1_16FlashAttnFwdSm90INS1_25CollectiveMainloopFwdSm90ILi2EN4cute5tupleIJNS5_1CILi1EEES8_S8_EEENS6_IJNS7_ILi64EEESA_SA_EEELi512ENS_10bfloat16_tEfNS_4arch4Sm90ELb1ELb0ELb0ELb0ELb0ELb0ELb0ELb0ELb0ELb1ELb1ELb0EEENS1_21CollectiveEpilogueFwdINS6_IJSA_NS7_ILi512EEESA_EEES9_SC_SE_Li256ELb0ELb1ELb1ELb0EEENS1_19SingleTileSchedulerILb0ELb1ELb1ELi64EEEEEEEEEvNT_6ParamsE,"aw",@nobits
	.sectionflags	@""
	.align	16
	.zero		1024


//--------------------- .nv.shared._ZN7cutlass13device_kernelIN5flash11enable_sm90INS1_16FlashAttnFwdSm90INS1_25CollectiveMainloopFwdSm90ILi2EN4cute5tupleIJNS5_1CILi1EEES8_S8_EEENS6_IJNS7_ILi64EEESA_SA_EEELi512ENS_10bfloat16_tEfNS_4arch4Sm90ELb1ELb0ELb0ELb0ELb0ELb0ELb1ELb0ELb0ELb1ELb1ELb0EEENS1_21CollectiveEpilogueFwdINS6_IJSA_NS7_ILi512EEESA_EEES9_SC_SE_Li256ELb0ELb1ELb1ELb0EEENS1_19SingleTileSchedulerILb0ELb1ELb1ELi64EEEEEEEEEvNT_6ParamsE --------------------------
	.section	.nv.shared._ZN7cutlass13device_kernelIN5flash11enable_sm90INS1_16FlashAttnFwdSm90INS1_25CollectiveMainloopFwdSm90ILi2EN4cute5tupleIJNS5_1CILi1EEES8_S8_EEENS6_IJNS7_ILi64EEESA_SA_EEELi512ENS_10bfloat16_tEfNS_4arch4Sm90ELb1ELb0ELb0ELb0ELb0ELb0ELb1ELb0ELb0ELb1ELb1ELb0EEENS1_21CollectiveEpilogueFwdINS6_IJSA_NS7_ILi512EEESA_EEES9_SC_SE_Li256ELb0ELb1ELb1ELb0EEENS1_19SingleTileSchedulerILb0ELb1ELb1ELi64EEEEEEEEEvNT_6ParamsE,"aw",@nobits
	.sectionflags	@""
	.align	16
	.zero		1024


//--------------------- .nv.shared._ZN7cutlass13device_kernelIN5flash11enable_sm90INS1_16FlashAttnFwdSm90INS1_25CollectiveMainloopFwdSm90ILi2EN4cute5tupleIJNS5_1CILi1EEES8_S8_EEENS6_IJNS7_ILi64EEESA_SA_EEELi512ENS_10bfloat16_tEfNS_4arch4Sm90ELb1ELb0ELb0ELb1ELb0ELb0ELb0ELb0ELb0ELb1ELb1ELb0EEENS1_21CollectiveEpilogueFwdINS6_IJSA_NS7_ILi512EEESA_EEES9_SC_SE_Li256ELb1ELb1ELb1ELb0EEENS1_36VarlenDynamicPersistentTileSchedulerILi64ELi64ELi256ELi128ELb1ELb1ELb1ELb1ELb1ELb1EEEEEEEEEvNT_6ParamsE --------------------------
	.section	.nv.shared._ZN7cutlass13device_kernelIN5flash11enable_sm90INS1_16FlashAttnFwdSm90INS1_25CollectiveMainloopFwdSm90ILi2EN4cute5tupleIJNS5_1CILi1EEES8_S8_EEENS6_IJNS7_ILi64EEESA_SA_EEELi512ENS_10bfloat16_tEfNS_4arch4Sm90ELb1ELb0ELb0ELb1ELb0ELb0ELb0ELb0ELb0ELb1ELb1ELb0EEENS1_21CollectiveEpilogueFwdINS6_IJSA_NS7_ILi512EEESA_EEES9_SC_SE_Li256ELb1ELb1ELb1ELb0EEENS1_36VarlenDynamicPersistentTileSchedulerILi64ELi64ELi256ELi128ELb1ELb1ELb1ELb1ELb1ELb1EEEEEEEEEvNT_6ParamsE,"aw",@nobits
	.sectionflags	@""
	.align	16
	.zero		1024


//--------------------- .nv.shared._ZN7cutlass13device_kernelIN5flash11enable_sm90INS1_16FlashAttnFwdSm90INS1_25CollectiveMainloopFwdSm90ILi2EN4cute5tupleIJNS5_1CILi1EEES8_S8_EEENS6_IJNS7_ILi64EEESA_SA_EEELi512ENS_10bfloat16_tEfNS_4arch4Sm90ELb1ELb0ELb0ELb1ELb0ELb1ELb0ELb0ELb0ELb1ELb1ELb0EEENS1_21CollectiveEpilogueFwdINS6_IJSA_NS7_ILi512EEESA_EEES9_SC_SE_Li256ELb1ELb1ELb1ELb0EEENS1_36VarlenDynamicPersistentTileSchedulerILi64ELi64ELi256ELi128ELb1ELb1ELb1ELb1ELb1ELb1EEEEEEEEEvNT_6ParamsE --------------------------
	.section	.nv.shared._ZN7cutlass13device_kernelIN5flash11enable_sm90INS1_16FlashAttnFwdSm90INS1_25CollectiveMainloopFwdSm90ILi2EN4cute5tupleIJNS5_1CILi1EEES8_S8_EEENS6_IJNS7_ILi64EEESA_SA_EEELi512ENS_10bfloat16_tEfNS_4arch4Sm90ELb1ELb0ELb0ELb1ELb0ELb1ELb0ELb0ELb0ELb1ELb1ELb0EEENS1_21CollectiveEpilogueFwdINS6_IJSA_NS7_ILi512EEESA_EEES9_SC_SE_Li256ELb1ELb1ELb1ELb0EEENS1_36VarlenDynamicPersistentTileSchedulerILi64ELi64ELi256ELi128ELb1ELb1ELb1ELb1ELb1ELb1EEEEEEEEEvNT_6ParamsE,"aw",@nobits
	.sectionflags	@""
	.align	16
	.zero		1024


//--------------------- .nv.shared._ZN7cutlass13device_kernelIN5flash11enable_sm90INS1_16FlashAttnFwdSm90INS1_25CollectiveMainloopFwdSm90ILi2EN4cute5tupleIJNS5_1CILi1EEES8_S8_EEENS6_IJNS7_ILi64EEESA_SA_EEELi512ENS_10bfloat16_tEfNS_4arch4Sm90ELb1ELb0ELb0ELb1ELb0ELb0ELb1ELb0ELb0ELb1ELb1ELb0EEENS1_21CollectiveEpilogueFwdINS6_IJSA_NS7_ILi512EEESA_EEES9_SC_SE_Li256ELb1ELb1ELb1ELb0EEENS1_36VarlenDynamicPersistentTileSchedulerILi64ELi64ELi256ELi128ELb1ELb1ELb1ELb1ELb1ELb1EEEEEEEEEvNT_6ParamsE --------------------------
	.section	.nv.shared._ZN7cutlass13device_kernelIN5flash11enable_sm90INS1_16FlashAttnFwdSm90INS1_25CollectiveMainloopFwdSm90ILi2EN4cute5tupleIJNS5_1CILi1EEES8_S8_EEENS6_IJNS7_ILi64EEESA_SA_EEELi512ENS_10bfloat16_tEfNS_4arch4Sm90ELb1ELb0ELb0ELb1ELb0ELb0ELb1ELb0ELb0ELb1ELb1ELb0EEENS1_21CollectiveEpilogueFwdINS6_IJSA_NS7_ILi512EEESA_EEES9_SC_SE_Li256ELb1ELb1ELb1ELb0EEENS1_36VarlenDynamicPersistentTileSchedulerILi64ELi64ELi256ELi128ELb1ELb1ELb1ELb1ELb1ELb1EEEEEEEEEvNT_6ParamsE,"aw",@nobits
	.sectionflags	@""
	.align	16
	.zero		1024


//--------------------- .nv.shared._ZN7cutlass13device_kernelIN5flash11enable_sm90INS1_16FlashAttnFwdSm90INS1_25CollectiveMainloopFwdSm90ILi2EN4cute5tupleIJNS5_1CILi1EEES8_S8_EEENS6_IJNS7_ILi64EEESA_SA_EEELi512ENS_10bfloat16_tEfNS_4arch4Sm90ELb1ELb0ELb0ELb1ELb0ELb1ELb1ELb0ELb0ELb1ELb1ELb0EEENS1_21CollectiveEpilogueFwdINS6_IJSA_NS7_ILi512EEESA_EEES9_SC_SE_Li256ELb1ELb1ELb1ELb0EEENS1_36VarlenDynamicPersistentTileSchedulerILi64ELi64ELi256ELi128ELb1ELb1ELb1ELb1ELb1ELb1EEEEEEEEEvNT_6ParamsE --------------------------
	.section	.nv.shared._ZN7cutlass13device_kernelIN5flash11enable_sm90INS1_16FlashAttnFwdSm90INS1_25CollectiveMainloopFwdSm90ILi2EN4cute5tupleIJNS5_1CILi1EEES8_S8_EEENS6_IJNS7_ILi64EEESA_SA_EEELi512ENS_10bfloat16_tEfNS_4arch4Sm90ELb1ELb0ELb0ELb1ELb0ELb1ELb1ELb0ELb0ELb1ELb1ELb0EEENS1_21CollectiveEpilogueFwdINS6_IJSA_NS7_ILi512EEESA_EEES9_SC_SE_Li256ELb1ELb1ELb1ELb0EEENS1_36VarlenDynamicPersistentTileSchedulerILi64ELi64ELi256ELi128ELb1ELb1ELb1ELb1ELb1ELb1EEEEEEEEEvNT_6ParamsE,"aw",@nobits
	.sectionflags	@""
	.align	16
	.zero		1024


//--------------------- .nv.constant0._ZN7cutlass13device_kernelIN5flash11enable_sm90INS1_16FlashAttnFwdSm90INS1_25CollectiveMainloopFwdSm90ILi2EN4cute5tupleIJNS5_1CILi1EEES8_S8_EEENS6_IJNS7_ILi64EEESA_SA_EEELi512ENS_10bfloat16_tEfNS_4arch4Sm90ELb0ELb0ELb0ELb0ELb0ELb0ELb0ELb0ELb0ELb1ELb1ELb0EEENS1_21CollectiveEpilogueFwdINS6_IJSA_NS7_ILi512EEESA_EEES9_SC_SE_Li256ELb0ELb1ELb1ELb0EEENS1_19SingleTileSchedulerILb0ELb1ELb1ELi64EEEEEEEEEvNT_6ParamsE --------------------------
	.section	.nv.constant0._ZN7cutlass13device_kernelIN5flash11enable_sm90INS1_16FlashAttnFwdSm90INS1_25CollectiveMainloopFwdSm90ILi2EN4cute5tupleIJNS5_1CILi1EEES8_S8_EEENS6_IJNS7_ILi64EEESA_SA_EEELi512ENS_10bfloat16_tEfNS_4arch4Sm90ELb0ELb0ELb0ELb0ELb0ELb0ELb0ELb0ELb0ELb1ELb1ELb0EEENS1_21CollectiveEpilogueFwdINS6_IJSA_NS7_ILi512EEESA_EEES9_SC_SE_Li256ELb0ELb1ELb1ELb0EEENS1_19SingleTileSchedulerILb0ELb1ELb1ELi64EEEEEEEEEvNT_6ParamsE,"a",@progbits
	.sectionflags	@""
	.align	4
.nv.constant0._ZN7cutlass13device_kernelIN5flash11enable_sm90INS1_16FlashAttnFwdSm90INS1_25CollectiveMainloopFwdSm90ILi2EN4cute5tupleIJNS5_1CILi1EEES8_S8_EEENS6_IJNS7_ILi64EEESA_SA_EEELi512ENS_10bfloat16_tEfNS_4arch4Sm90ELb0ELb0ELb0ELb0ELb0ELb0ELb0ELb0ELb0ELb1ELb1ELb0EEENS1_21CollectiveEpilogueFwdINS6_IJSA_NS7_ILi512EEESA_EEES9_SC_SE_Li256ELb0ELb1ELb1ELb0EEENS1_19SingleTileSchedulerILb0ELb1ELb1ELi64EEEEEEEEEvNT_6ParamsE:
	.zero		3200


//--------------------- .nv.constant0._ZN7cutlass13device_kernelIN5flash11enable_sm90INS1_16FlashAttnFwdSm90INS1_25CollectiveMainloopFwdSm90ILi2EN4cute5tupleIJNS5_1CILi1EEES8_S8_EEENS6_IJNS7_ILi64EEESA_SA_EEELi512ENS_10bfloat16_tEfNS_4arch4Sm90ELb0ELb0ELb0ELb0ELb0ELb0ELb1ELb0ELb0ELb1ELb1ELb0EEENS1_21CollectiveEpilogueFwdINS6_IJSA_NS7_ILi512EEESA_EEES9_SC_SE_Li256ELb0ELb1ELb1ELb0EEENS1_19SingleTileSchedulerILb0ELb1ELb1ELi64EEEEEEEEEvNT_6ParamsE --------------------------
	.section	.nv.constant0._ZN7cutlass13device_kernelIN5flash11enable_sm90INS1_16FlashAttnFwdSm90INS1_25CollectiveMainloopFwdSm90ILi2EN4cute5tupleIJNS5_1CILi1EEES8_S8_EEENS6_IJNS7_ILi64EEESA_SA_EEELi512ENS_10bfloat16_tEfNS_4arch4Sm90ELb0ELb0ELb0ELb0ELb0ELb0ELb1ELb0ELb0ELb1ELb1ELb0EEENS1_21CollectiveEpilogueFwdINS6_IJSA_NS7_ILi512EEESA_EEES9_SC_SE_Li256ELb0ELb1ELb1ELb0EEENS1_19SingleTileSchedulerILb0ELb1ELb1ELi64EEEEEEEEEvNT_6ParamsE,"a",@progbits
	.sectionflags	@""
	.align	4
.nv.constant0._ZN7cutlass13device_kernelIN5flash11enable_sm90INS1_16FlashAttnFwdSm90INS1_25CollectiveMainloopFwdSm90ILi2EN4cute5tupleIJNS5_1CILi1EEES8_S8_EEENS6_IJNS7_ILi64EEESA_SA_EEELi512ENS_10bfloat16_tEfNS_4arch4Sm90ELb0ELb0ELb0ELb0ELb0ELb0ELb1ELb0ELb0ELb1ELb1ELb0EEENS1_21CollectiveEpilogueFwdINS6_IJSA_NS7_ILi512EEESA_EEES9_SC_SE_Li256ELb0ELb1ELb1ELb0EEENS1_19SingleTileSchedulerILb0ELb1ELb1ELi64EEEEEEEEEvNT_6ParamsE:
	.zero		3456


//--------------------- .nv.constant0._ZN7cutlass13device_kernelIN5flash11enable_sm90INS1_16FlashAttnFwdSm90INS1_25CollectiveMainloopFwdSm90ILi2EN4cute5tupleIJNS5_1CILi1EEES8_S8_EEENS6_IJNS7_ILi64EEESA_SA_EEELi512ENS_10bfloat16_tEfNS_4arch4Sm90ELb0ELb0ELb0ELb1ELb0ELb0ELb0ELb0ELb0ELb1ELb1ELb0EEENS1_21CollectiveEpilogueFwdINS6_IJSA_NS7_ILi512EEESA_EEES9_SC_SE_Li256ELb1ELb1ELb1ELb0EEENS1_36VarlenDynamicPersistentTileSchedulerILi64ELi64ELi256ELi128ELb1ELb1ELb1ELb0ELb1ELb1EEEEEEEEEvNT_6ParamsE --------------------------
	.section	.nv.constant0._ZN7cutlass13device_kernelIN5flash11enable_sm90INS1_16FlashAttnFwdSm90INS1_25CollectiveMainloopFwdSm90ILi2EN4cute5tupleIJNS5_1CILi1EEES8_S8_EEENS6_IJNS7_ILi64EEESA_SA_EEELi512ENS_10bfloat16_tEfNS_4arch4Sm90ELb0ELb0ELb0ELb1ELb0ELb0ELb0ELb0ELb0ELb1ELb1ELb0EEENS1_21CollectiveEpilogueFwdINS6_IJSA_NS7_ILi512EEESA_EEES9_SC_SE_Li256ELb1ELb1ELb1ELb0EEENS1_36VarlenDynamicPersistentTileSchedulerILi64ELi64ELi256ELi128ELb1ELb1ELb1ELb0ELb1ELb1EEEEEEEEEvNT_6ParamsE,"a",@progbits
	.sectionflags	@""
	.align	4
.nv.constant0._ZN7cutlass13device_kernelIN5flash11enable_sm90INS1_16FlashAttnFwdSm90INS1_25CollectiveMainloopFwdSm90ILi2EN4cute5tupleIJNS5_1CILi1EEES8_S8_EEENS6_IJNS7_ILi64EEESA_SA_EEELi512ENS_10bfloat16_tEfNS_4arch4Sm90ELb0ELb0ELb0ELb1ELb0ELb0ELb0ELb0ELb0ELb1ELb1ELb0EEENS1_21CollectiveEpilogueFwdINS6_IJSA_NS7_ILi512EEESA_EEES9_SC_SE_Li256ELb1ELb1ELb1ELb0EEENS1_36VarlenDynamicPersistentTileSchedulerILi64ELi64ELi256ELi128ELb1ELb1ELb1ELb0ELb1ELb1EEEEEEEEEvNT_6ParamsE:
	.zero		3328


//--------------------- .nv.constant0._ZN7cutlass13device_kernelIN5flash11enable_sm90INS1_16FlashAttnFwdSm90INS1_25CollectiveMainloopFwdSm90ILi2EN4cute5tupleIJNS5_1CILi1EEES8_S8_EEENS6_IJNS7_ILi64EEESA_SA_EEELi512ENS_10bfloat16_tEfNS_4arch4Sm90ELb0ELb0ELb0ELb1ELb0ELb1ELb0ELb0ELb0ELb1ELb1ELb0EEENS1_21CollectiveEpilogueFwdINS6_IJSA_NS7_ILi512EEESA_EEES9_SC_SE_Li256ELb1ELb1ELb1ELb0EEENS1_36VarlenDynamicPersistentTileSchedulerILi64ELi64ELi256ELi128ELb1ELb1ELb1ELb0ELb1ELb1EEEEEEEEEvNT_6ParamsE --------------------------
	.section	.nv.constant0._ZN7cutlass13device_kernelIN5flash11enable_sm90INS1_16FlashAttnFwdSm90INS1_25CollectiveMainloopFwdSm90ILi2EN4cute5tupleIJNS5_1CILi1EEES8_S8_EEENS6_IJNS7_ILi64EEESA_SA_EEELi512ENS_10bfloat16_tEfNS_4arch4Sm90ELb0ELb0ELb0ELb1ELb0ELb1ELb0ELb0ELb0ELb1ELb1ELb0EEENS1_21CollectiveEpilogueFwdINS6_IJSA_NS7_ILi512EEESA_EEES9_SC_SE_Li256ELb1ELb1ELb1ELb0EEENS1_36VarlenDynamicPersistentTileSchedulerILi64ELi64ELi256ELi128ELb1ELb1ELb1ELb0ELb1ELb1EEEEEEEEEvNT_6ParamsE,"a",@progbits
	.sectionflags	@""
	.align	4
.nv.constant0._ZN7cutlass13device_kernelIN5flash11enable_sm90INS1_16FlashAttnFwdSm90INS1_25CollectiveMainloopFwdSm90ILi2EN4cute5tupleIJNS5_1CILi1EEES8_S8_EEENS6_IJNS7_ILi64EEESA_SA_EEELi512ENS_10bfloat16_tEfNS_4arch4Sm90ELb0ELb0ELb0ELb1ELb0ELb1ELb0ELb0ELb0ELb1ELb1ELb0EEENS1_21CollectiveEpilogueFwdINS6_IJSA_NS7_ILi512EEESA_EEES9_SC_SE_Li256ELb1ELb1ELb1ELb0EEENS1_36VarlenDynamicPersistentTileSchedulerILi64ELi64ELi256ELi128ELb1ELb1ELb1ELb0ELb1ELb1EEEEEEEEEvNT_6ParamsE:
	.zero		3328


//--------------------- .nv.constant0._ZN7cutlass13device_kernelIN5flash11enable_sm90INS1_16FlashAttnFwdSm90INS1_25CollectiveMainloopFwdSm90ILi2EN4cute5tupleIJNS5_1CILi1EEES8_S8_EEENS6_IJNS7_ILi64EEESA_SA_EEELi512ENS_10bfloat16_tEfNS_4arch4Sm90ELb0ELb0ELb0ELb1ELb0ELb0ELb1ELb0ELb0ELb1ELb1ELb0EEENS1_21CollectiveEpilogueFwdINS6_IJSA_NS7_ILi512EEESA_EEES9_SC_SE_Li256ELb1ELb1ELb1ELb0EEENS1_36VarlenDynamicPersistentTileSchedulerILi64ELi64ELi256ELi128ELb1ELb1ELb1ELb0ELb1ELb1EEEEEEEEEvNT_6ParamsE --------------------------
	.section	.nv.constant0._ZN7cutlass13device_kernelIN5flash11enable_sm90INS1_16FlashAttnFwdSm90INS1_25CollectiveMainloopFwdSm90ILi2EN4cute5tupleIJNS5_1CILi1EEES8_S8_EEENS6_IJNS7_ILi64EEESA_SA_EEELi512ENS_10bfloat16_tEfNS_4arch4Sm90ELb0ELb0ELb0ELb1ELb0ELb0ELb1ELb0ELb0ELb1ELb1ELb0EEENS1_21CollectiveEpilogueFwdINS6_IJSA_NS7_ILi512EEESA_EEES9_SC_SE_Li256ELb1ELb1ELb1ELb0EEENS1_36VarlenDynamicPersistentTileSchedulerILi64ELi64ELi256ELi128ELb1ELb1ELb1ELb0ELb1ELb1EEEEEEEEEvNT_6ParamsE,"a",@progbits
	.sectionflags	@""
	.align	4
.nv.constant0._ZN7cutlass13device_kernelIN5flash11enable_sm90INS1_16FlashAttnFwdSm90INS1_25CollectiveMainloopFwdSm90ILi2EN4cute5tupleIJNS5_1CILi1EEES8_S8_EEENS6_IJNS7_ILi64EEESA_SA_EEELi512ENS_10bfloat16_tEfNS_4arch4Sm90ELb0ELb0ELb0ELb1ELb0ELb0ELb1ELb0ELb0ELb1ELb1ELb0EEENS1_21CollectiveEpilogueFwdINS6_IJSA_NS7_ILi512EEESA_EEES9_SC_SE_Li256ELb1ELb1ELb1ELb0EEENS1_36VarlenDynamicPersistentTileSchedulerILi64ELi64ELi256ELi128ELb1ELb1ELb1ELb0ELb1ELb1EEEEEEEEEvNT_6ParamsE:
	.zero		3584


//--------------------- .nv.constant0._ZN7cutlass13device_kernelIN5flash11enable_sm90INS1_16FlashAttnFwdSm90INS1_25CollectiveMainloopFwdSm90ILi2EN4cute5tupleIJNS5_1CILi1EEES8_S8_EEENS6_IJNS7_ILi64EEESA_SA_EEELi512ENS_10bfloat16_tEfNS_4arch4Sm90ELb0ELb0ELb0ELb1ELb0ELb1ELb1ELb0ELb0ELb1ELb1ELb0EEENS1_21CollectiveEpilogueFwdINS6_IJSA_NS7_ILi512EEESA_EEES9_SC_SE_Li256ELb1ELb1ELb1ELb0EEENS1_36VarlenDynamicPersistentTileSchedulerILi64ELi64ELi256ELi128ELb1ELb1ELb1ELb0ELb1ELb1EEEEEEEEEvNT_6ParamsE --------------------------
	.section	.nv.constant0._ZN7cutlass13device_kernelIN5flash11enable_sm90INS1_16FlashAttnFwdSm90INS1_25CollectiveMainloopFwdSm90ILi2EN4cute5tupleIJNS5_1CILi1EEES8_S8_EEENS6_IJNS7_ILi64EEESA_SA_EEELi512ENS_10bfloat16_tEfNS_4arch4Sm90ELb0ELb0ELb0ELb1ELb0ELb1ELb1ELb0ELb0ELb1ELb1ELb0EEENS1_21CollectiveEpilogueFwdINS6_IJSA_NS7_ILi512EEESA_EEES9_SC_SE_Li256ELb1ELb1ELb1ELb0EEENS1_36VarlenDynamicPersistentTileSchedulerILi64ELi64ELi256ELi128ELb1ELb1ELb1ELb0ELb1ELb1EEEEEEEEEvNT_6ParamsE,"a",@progbits
	.sectionflags	@""
	.align	4
.nv.constant0._ZN7cutlass13device_kernelIN5flash11enable_sm90INS1_16FlashAttnFwdSm90INS1_25CollectiveMainloopFwdSm90ILi2EN4cute5tupleIJNS5_1CILi1EEES8_S8_EEENS6_IJNS7_ILi64EEESA_SA_EEELi512ENS_10bfloat16_tEfNS_4arch4Sm90ELb0ELb0ELb0ELb1ELb0ELb1ELb1ELb0ELb0ELb1ELb1ELb0EEENS1_21CollectiveEpilogueFwdINS6_IJSA_NS7_ILi512EEESA_EEES9_SC_SE_Li256ELb1ELb1ELb1ELb0EEENS1_36VarlenDynamicPersistentTileSchedulerILi64ELi64ELi256ELi128ELb1ELb1ELb1ELb0ELb1ELb1EEEEEEEEEvNT_6ParamsE:
	.zero		3584


//--------------------- .nv.constant0._ZN7cutlass13device_kernelIN5flash11enable_sm90INS1_16FlashAttnFwdSm90INS1_25CollectiveMainloopFwdSm90ILi2EN4cute5tupleIJNS5_1CILi1EEES8_S8_EEENS6_IJNS7_ILi64EEESA_SA_EEELi512ENS_10bfloat16_tEfNS_4arch4Sm90ELb0ELb1ELb0ELb0ELb0ELb0ELb0ELb0ELb0ELb1ELb1ELb0EEENS1_21CollectiveEpilogueFwdINS6_IJSA_NS7_ILi512EEESA_EEES9_SC_SE_Li256ELb0ELb1ELb1ELb0EEENS1_19SingleTileSchedulerILb0ELb1ELb1ELi64EEEEEEEEEvNT_6ParamsE --------------------------
	.section	.nv.constant0._ZN7cutlass13device_kernelIN5flash11enable_sm90INS1_16FlashAttnFwdSm90INS1_25CollectiveMainloopFwdSm90ILi2EN4cute5tupleIJNS5_1CILi1EEES8_S8_EEENS6_IJNS7_ILi64EEESA_SA_EEELi512ENS_10bfloat16_tEfNS_4arch4Sm90ELb0ELb1ELb0ELb0ELb0ELb0ELb0ELb0ELb0ELb1ELb1ELb0EEENS1_21CollectiveEpilogueFwdINS6_IJSA_NS7_ILi512EEESA_EEES9_SC_SE_Li256ELb0ELb1ELb1ELb0EEENS1_19SingleTileSchedulerILb0ELb1ELb1ELi64EEEEEEEEEvNT_6ParamsE,"a",@progbits
	.sectionflags	@""
	.align	4
.nv.constant0._ZN7cutlass13device_kernelIN5flash11enable_sm90INS1_16FlashAttnFwdSm90INS1_25CollectiveMainloopFwdSm90ILi2EN4cute5tupleIJNS5_1CILi1EEES8_S8_EEENS6_IJNS7_ILi64EEESA_SA_EEELi512ENS_10bfloat16_tEfNS_4arch4Sm90ELb0ELb1ELb0ELb0ELb0ELb0ELb0ELb0ELb0ELb1ELb1ELb0EEENS1_21CollectiveEpilogueFwdINS6_IJSA_NS7_ILi512EEESA_EEES9_SC_SE_Li256ELb0ELb1ELb1ELb0EEENS1_19SingleTileSchedulerILb0ELb1ELb1ELi64EEEEEEEEEvNT_6ParamsE:
	.zero		3200


//--------------------- .nv.constant0._ZN7cutlass13device_kernelIN5flash11enable_sm90INS1_16FlashAttnFwdSm90INS1_25CollectiveMainloopFwdSm90ILi2EN4cute5tupleIJNS5_1CILi1EEES8_S8_EEENS6_IJNS7_ILi64EEESA_SA_EEELi512ENS_10bfloat16_tEfNS_4arch4Sm90ELb0ELb1ELb0ELb0ELb0ELb0ELb1ELb0ELb0ELb1ELb1ELb0EEENS1_21CollectiveEpilogueFwdINS6_IJSA_NS7_ILi512EEESA_EEES9_SC_SE_Li256ELb0ELb1ELb1ELb0EEENS1_19SingleTileSchedulerILb0ELb1ELb1ELi64EEEEEEEEEvNT_6ParamsE --------------------------
	.section	.nv.constant0._ZN7cutlass13device_kernelIN5flash11enable_sm90INS1_16FlashAttnFwdSm90INS1_25CollectiveMainloopFwdSm90ILi2EN4cute5tupleIJNS5_1CILi1EEES8_S8_EEENS6_IJNS7_ILi64EEESA_SA_EEELi512ENS_10bfloat16_tEfNS_4arch4Sm90ELb0ELb1ELb0ELb0ELb0ELb0ELb1ELb0ELb0ELb1ELb1ELb0EEENS1_21CollectiveEpilogueFwdINS6_IJSA_NS7_ILi512EEESA_EEES9_SC_SE_Li256ELb0ELb1ELb1ELb0EEENS1_19SingleTileSchedulerILb0ELb1ELb1ELi64EEEEEEEEEvNT_6ParamsE,"a",@progbits
	.sectionflags	@""
	.align	4
.nv.constant0._ZN7cutlass13device_kernelIN5flash11enable_sm90INS1_16FlashAttnFwdSm90INS1_25CollectiveMainloopFwdSm90ILi2EN4cute5tupleIJNS5_1CILi1EEES8_S8_EEENS6_IJNS7_ILi64EEESA_SA_EEELi512ENS_10bfloat16_tEfNS_4arch4Sm90ELb0ELb1ELb0ELb0ELb0ELb0ELb1ELb0ELb0ELb1ELb1ELb0EEENS1_21CollectiveEpilogueFwdINS6_IJSA_NS7_ILi512EEESA_EEES9_SC_SE_Li256ELb0ELb1ELb1ELb0EEENS1_19SingleTileSchedulerILb0ELb1ELb1ELi64EEEEEEEEEvNT_6ParamsE:
	.zero		3456


//--------------------- .nv.constant0._ZN7cutlass13device_kernelIN5flash11enable_sm90INS1_16FlashAttnFwdSm90INS1_25CollectiveMainloopFwdSm90ILi2EN4cute5tupleIJNS5_1CILi1EEES8_S8_EEENS6_IJNS7_ILi64EEESA_SA_EEELi512ENS_10bfloat16_tEfNS_4arch4Sm90ELb0ELb1ELb0ELb1ELb0ELb0ELb0ELb0ELb0ELb1ELb1ELb0EEENS1_21CollectiveEpilogueFwdINS6_IJSA_NS7_ILi512EEESA_EEES9_SC_SE_Li256ELb1ELb1ELb1ELb0EEENS1_36VarlenDynamicPersistentTileSchedulerILi64ELi64ELi256ELi128ELb1ELb1ELb1ELb1ELb0ELb1EEEEEEEEEvNT_6ParamsE --------------------------
	.section	.nv.constant0._ZN7cutlass13device_kernelIN5flash11enable_sm90INS1_16FlashAttnFwdSm90INS1_25CollectiveMainloopFwdSm90ILi2EN4cute5tupleIJNS5_1CILi1EEES8_S8_EEENS6_IJNS7_ILi64EEESA_SA_EEELi512ENS_10bfloat16_tEfNS_4arch4Sm90ELb0ELb1ELb0ELb1ELb0ELb0ELb0ELb0ELb0ELb1ELb1ELb0EEENS1_21CollectiveEpilogueFwdINS6_IJSA_NS7_ILi512EEESA_EEES9_SC_SE_Li256ELb1ELb1ELb1ELb0EEENS1_36VarlenDynamicPersistentTileSchedulerILi64ELi64ELi256ELi128ELb1ELb1ELb1ELb1ELb0ELb1EEEEEEEEEvNT_6ParamsE,"a",@progbits
	.sectionflags	@""
	.align	4
.nv.constant0._ZN7cutlass13device_kernelIN5flash11enable_sm90INS1_16FlashAttnFwdSm90INS1_25CollectiveMainloopFwdSm90ILi2EN4cute5tupleIJNS5_1CILi1EEES8_S8_EEENS6_IJNS7_ILi64EEESA_SA_EEELi512ENS_10bfloat16_tEfNS_4arch4Sm90ELb0ELb1ELb0ELb1ELb0ELb0ELb0ELb0ELb0ELb1ELb1ELb0EEENS1_21CollectiveEpilogueFwdINS6_IJSA_NS7_ILi512EEESA_EEES9_SC_SE_Li256ELb1ELb1ELb1ELb0EEENS1_36VarlenDynamicPersistentTileSchedulerILi64ELi64ELi256ELi128ELb1ELb1ELb1ELb1ELb0ELb1EEEEEEEEEvNT_6ParamsE:
	.zero		3328


//--------------------- .nv.constant0._ZN7cutlass13device_kernelIN5flash11enable_sm90INS1_16FlashAttnFwdSm90INS1_25CollectiveMainloopFwdSm90ILi2EN4cute5tupleIJNS5_1CILi1EEES8_S8_EEENS6_IJNS7_ILi64EEESA_SA_EEELi512ENS_10bfloat16_tEfNS_4arch4Sm90ELb0ELb1ELb0ELb1ELb0ELb1ELb0ELb0ELb0ELb1ELb1ELb0EEENS1_21CollectiveEpilogueFwdINS6_IJSA_NS7_ILi512EEESA_EEES9_SC_SE_Li256ELb1ELb1ELb1ELb0EEENS1_36VarlenDynamicPersistentTileSchedulerILi64ELi64ELi256ELi128ELb1ELb1ELb1ELb1ELb0ELb1EEEEEEEEEvNT_6ParamsE --------------------------
	.section	.nv.constant0._ZN7cutlass13device_kernelIN5flash11enable_sm90INS1_16FlashAttnFwdSm90INS1_25CollectiveMainloopFwdSm90ILi2EN4cute5tupleIJNS5_1CILi1EEES8_S8_EEENS6_IJNS7_ILi64EEESA_SA_EEELi512ENS_10bfloat16_tEfNS_4arch4Sm90ELb0ELb1ELb0ELb1ELb0ELb1ELb0ELb0ELb0ELb1ELb1ELb0EEENS1_21CollectiveEpilogueFwdINS6_IJSA_NS7_ILi512EEESA_EEES9_SC_SE_Li256ELb1ELb1ELb1ELb0EEENS1_36VarlenDynamicPersistentTileSchedulerILi64ELi64ELi256ELi128ELb1ELb1ELb1ELb1ELb0ELb1EEEEEEEEEvNT_6ParamsE,"a",@progbits
	.sectionflags	@""
	.align	4
.nv.constant0._ZN7cutlass13device_kernelIN5flash11enable_sm90INS1_16FlashAttnFwdSm90INS1_25CollectiveMainloopFwdSm90ILi2EN4cute5tupleIJNS5_1CILi1EEES8_S8_EEENS6_IJNS7_ILi64EEESA_SA_EEELi512ENS_10bfloat16_tEfNS_4arch4Sm90ELb0ELb1ELb0ELb1ELb0ELb1ELb0ELb0ELb0ELb1ELb1ELb0EEENS1_21CollectiveEpilogueFwdINS6_IJSA_NS7_ILi512EEESA_EEES9_SC_SE_Li256ELb1ELb1ELb1ELb0EEENS1_36VarlenDynamicPersistentTileSchedulerILi64ELi64ELi256ELi128ELb1ELb1ELb1ELb1ELb0ELb1EEEEEEEEEvNT_6ParamsE:
	.zero		3328


//--------------------- .nv.constant0._ZN7cutlass13device_kernelIN5flash11enable_sm90INS1_16FlashAttnFwdSm90INS1_25CollectiveMainloopFwdSm90ILi2EN4cute5tupleIJNS5_1CILi1EEES8_S8_EEENS6_IJNS7_ILi64EEESA_SA_EEELi512ENS_10bfloat16_tEfNS_4arch4Sm90ELb0ELb1ELb0ELb1ELb0ELb0ELb1ELb0ELb0ELb1ELb1ELb0EEENS1_21CollectiveEpilogueFwdINS6_IJSA_NS7_ILi512EEESA_EEES9_SC_SE_Li256ELb1ELb1ELb1ELb0EEENS1_36VarlenDynamicPersistentTileSchedulerILi64ELi64ELi256ELi128ELb1ELb1ELb1ELb1ELb0ELb1EEEEEEEEEvNT_6ParamsE --------------------------
	.section	.nv.constant0._ZN7cutlass13device_kernelIN5flash11enable_sm90INS1_16FlashAttnFwdSm90INS1_25CollectiveMainloopFwdSm90ILi2EN4cute5tupleIJNS5_1CILi1EEES8_S8_EEENS6_IJNS7_ILi64EEESA_SA_EEELi512ENS_10bfloat16_tEfNS_4arch4Sm90ELb0ELb1ELb0ELb1ELb0ELb0ELb1ELb0ELb0ELb1ELb1ELb0EEENS1_21CollectiveEpilogueFwdINS6_IJSA_NS7_ILi512EEESA_EEES9_SC_SE_Li256ELb1ELb1ELb1ELb0EEENS1_36VarlenDynamicPersistentTileSchedulerILi64ELi64ELi256ELi128ELb1ELb1ELb1ELb1ELb0ELb1EEEEEEEEEvNT_6ParamsE,"a",@progbits
	.sectionflags	@""
	.align	4
.nv.constant0._ZN7cutlass13device_kernelIN5flash11enable_sm90INS1_16FlashAttnFwdSm90INS1_25CollectiveMainloopFwdSm90ILi2EN4cute5tupleIJNS5_1CILi1EEES8_S8_EEENS6_IJNS7_ILi64EEESA_SA_EEELi512ENS_10bfloat16_tEfNS_4arch4Sm90ELb0ELb1ELb0ELb1ELb0ELb0ELb1ELb0ELb0ELb1ELb1ELb0EEENS1_21CollectiveEpilogueFwdINS6_IJSA_NS7_ILi512EEESA_EEES9_SC_SE_Li256ELb1ELb1ELb1ELb0EEENS1_36VarlenDynamicPersistentTileSchedulerILi64ELi64ELi256ELi128ELb1ELb1ELb1ELb1ELb0ELb1EEEEEEEEEvNT_6ParamsE:
	.zero		3584


//--------------------- .nv.constant0._ZN7cutlass13device_kernelIN5flash11enable_sm90INS1_16FlashAttnFwdSm90INS1_25CollectiveMainloopFwdSm90ILi2EN4cute5tupleIJNS5_1CILi1EEES8_S8_EEENS6_IJNS7_ILi64EEESA_SA_EEELi512ENS_10bfloat16_tEfNS_4arch4Sm90ELb0ELb1ELb0ELb1ELb0ELb1ELb1ELb0ELb0ELb1ELb1ELb0EEENS1_21CollectiveEpilogueFwdINS6_IJSA_NS7_ILi512EEESA_EEES9_SC_SE_Li256ELb1ELb1ELb1ELb0EEENS1_36VarlenDynamicPersistentTileSchedulerILi64ELi64ELi256ELi128ELb1ELb1ELb1ELb1ELb0ELb1EEEEEEEEEvNT_6ParamsE --------------------------
	.section	.nv.constant0._ZN7cutlass13device_kernelIN5flash11enable_sm90INS1_16FlashAttnFwdSm90INS1_25CollectiveMainloopFwdSm90ILi2EN4cute5tupleIJNS5_1CILi1EEES8_S8_EEENS6_IJNS7_ILi64EEESA_SA_EEELi512ENS_10bfloat16_tEfNS_4arch4Sm90ELb0ELb1ELb0ELb1ELb0ELb1ELb1ELb0ELb0ELb1ELb1ELb0EEENS1_21CollectiveEpilogueFwdINS6_IJSA_NS7_ILi512EEESA_EEES9_SC_SE_Li256ELb1ELb1ELb1ELb0EEENS1_36VarlenDynamicPersistentTileSchedulerILi64ELi64ELi256ELi128ELb1ELb1ELb1ELb1ELb0ELb1EEEEEEEEEvNT_6ParamsE,"a",@progbits
	.sectionflags	@""
	.align	4
.nv.constant0._ZN7cutlass13device_kernelIN5flash11enable_sm90INS1_16FlashAttnFwdSm90INS1_25CollectiveMainloopFwdSm90ILi2EN4cute5tupleIJNS5_1CILi1EEES8_S8_EEENS6_IJNS7_ILi64EEESA_SA_EEELi512ENS_10bfloat16_tEfNS_4arch4Sm90ELb0ELb1ELb0ELb1ELb0ELb1ELb1ELb0ELb0ELb1ELb1ELb0EEENS1_21CollectiveEpilogueFwdINS6_IJSA_NS7_ILi512EEESA_EEES9_SC_SE_Li256ELb1ELb1ELb1ELb0EEENS1_36VarlenDynamicPersistentTileSchedulerILi64ELi64ELi256ELi128ELb1ELb1ELb1ELb1ELb0ELb1EEEEEEEEEvNT_6ParamsE:
	.zero		3584


//--------------------- .nv.constant0._ZN7cutlass13device_kernelIN5flash11enable_sm90INS1_16FlashAttnFwdSm90INS1_25CollectiveMainloopFwdSm90ILi2EN4cute5tupleIJNS5_1CILi1EEES8_S8_EEENS6_IJNS7_ILi64EEESA_SA_EEELi512ENS_10bfloat16_tEfNS_4arch4Sm90ELb1ELb0ELb0ELb0ELb0ELb0ELb0ELb0ELb0ELb1ELb1ELb0EEENS1_21CollectiveEpilogueFwdINS6_IJSA_NS7_ILi512EEESA_EEES9_SC_SE_Li256ELb0ELb1ELb1ELb0EEENS1_19SingleTileSchedulerILb0ELb1ELb1ELi64EEEEEEEEEvNT_6ParamsE --------------------------
	.section	.nv.constant0._ZN7cutlass13device_kernelIN5flash11enable_sm90INS1_16FlashAttnFwdSm90INS1_25CollectiveMainloopFwdSm90ILi2EN4cute5tupleIJNS5_1CILi1EEES8_S8_EEENS6_IJNS7_ILi64EEESA_SA_EEELi512ENS_10bfloat16_tEfNS_4arch4Sm90ELb1ELb0ELb0ELb0ELb0ELb0ELb0ELb0ELb0ELb1ELb1ELb0EEENS1_21CollectiveEpilogueFwdINS6_IJSA_NS7_ILi512EEESA_EEES9_SC_SE_Li256ELb0ELb1ELb1ELb0EEENS1_19SingleTileSchedulerILb0ELb1ELb1ELi64EEEEEEEEEvNT_6ParamsE,"a",@progbits
	.sectionflags	@""
	.align	4
.nv.constant0._ZN7cutlass13device_kernelIN5flash11enable_sm90INS1_16FlashAttnFwdSm90INS1_25CollectiveMainloopFwdSm90ILi2EN4cute5tupleIJNS5_1CILi1EEES8_S8_EEENS6_IJNS7_ILi64EEESA_SA_EEELi512ENS_10bfloat16_tEfNS_4arch4Sm90ELb1ELb0ELb0ELb0ELb0ELb0ELb0ELb0ELb0ELb1ELb1ELb0EEENS1_21CollectiveEpilogueFwdINS6_IJSA_NS7_ILi512EEESA_EEES9_SC_SE_Li256ELb0ELb1ELb1ELb0EEENS1_19SingleTileSchedulerILb0ELb1ELb1ELi64EEEEEEEEEvNT_6ParamsE:
	.zero		3200


//--------------------- .nv.constant0._ZN7cutlass13device_kernelIN5flash11enable_sm90INS1_16FlashAttnFwdSm90INS1_25CollectiveMainloopFwdSm90ILi2EN4cute5tupleIJNS5_1CILi1EEES8_S8_EEENS6_IJNS7_ILi64EEESA_SA_EEELi512ENS_10bfloat16_tEfNS_4arch4Sm90ELb1ELb0ELb0ELb0ELb0ELb0ELb1ELb0ELb0ELb1ELb1ELb0EEENS1_21CollectiveEpilogueFwdINS6_IJSA_NS7_ILi512EEESA_EEES9_SC_SE_Li256ELb0ELb1ELb1ELb0EEENS1_19SingleTileSchedulerILb0ELb1ELb1ELi64EEEEEEEEEvNT_6ParamsE --------------------------
	.section	.nv.constant0._ZN7cutlass13device_kernelIN5flash11enable_sm90INS1_16FlashAttnFwdSm90INS1_25CollectiveMainloopFwdSm90ILi2EN4cute5tupleIJNS5_1CILi1EEES8_S8_EEENS6_IJNS7_ILi64EEESA_SA_EEELi512ENS_10bfloat16_tEfNS_4arch4Sm90ELb1ELb0ELb0ELb0ELb0ELb0ELb1ELb0ELb0ELb1ELb1ELb0EEENS1_21CollectiveEpilogueFwdINS6_IJSA_NS7_ILi512EEESA_EEES9_SC_SE_Li256ELb0ELb1ELb1ELb0EEENS1_19SingleTileSchedulerILb0ELb1ELb1ELi64EEEEEEEEEvNT_6ParamsE,"a",@progbits
	.sectionflags	@""
	.align	4
.nv.constant0._ZN7cutlass13device_kernelIN5flash11enable_sm90INS1_16FlashAttnFwdSm90INS1_25CollectiveMainloopFwdSm90ILi2EN4cute5tupleIJNS5_1CILi1EEES8_S8_EEENS6_IJNS7_ILi64EEESA_SA_EEELi512ENS_10bfloat16_tEfNS_4arch4Sm90ELb1ELb0ELb0ELb0ELb0ELb0ELb1ELb0ELb0ELb1ELb1ELb0EEENS1_21CollectiveEpilogueFwdINS6_IJSA_NS7_ILi512EEESA_EEES9_SC_SE_Li256ELb0ELb1ELb1ELb0EEENS1_19SingleTileSchedulerILb0ELb1ELb1ELi64EEEEEEEEEvNT_6ParamsE:
	.zero		3456


//--------------------- .nv.constant0._ZN7cutlass13device_kernelIN5flash11enable_sm90INS1_16FlashAttnFwdSm90INS1_25CollectiveMainloopFwdSm90ILi2EN4cute5tupleIJNS5_1CILi1EEES8_S8_EEENS6_IJNS7_ILi64EEESA_SA_EEELi512ENS_10bfloat16_tEfNS_4arch4Sm90ELb1ELb0ELb0ELb1ELb0ELb0ELb0ELb0ELb0ELb1ELb1ELb0EEENS1_21CollectiveEpilogueFwdINS6_IJSA_NS7_ILi512EEESA_EEES9_SC_SE_Li256ELb1ELb1ELb1ELb0EEENS1_36VarlenDynamicPersistentTileSchedulerILi64ELi64ELi256ELi128ELb1ELb1ELb1ELb1ELb1ELb1EEEEEEEEEvNT_6ParamsE --------------------------
	.section	.nv.constant0._ZN7cutlass13device_kernelIN5flash11enable_sm90INS1_16FlashAttnFwdSm90INS1_25CollectiveMainloopFwdSm90ILi2EN4cute5tupleIJNS5_1CILi1EEES8_S8_EEENS6_IJNS7_ILi64EEESA_SA_EEELi512ENS_10bfloat16_tEfNS_4arch4Sm90ELb1ELb0ELb0ELb1ELb0ELb0ELb0ELb0ELb0ELb1ELb1ELb0EEENS1_21CollectiveEpilogueFwdINS6_IJSA_NS7_ILi512EEESA_EEES9_SC_SE_Li256ELb1ELb1ELb1ELb0EEENS1_36VarlenDynamicPersistentTileSchedulerILi64ELi64ELi256ELi128ELb1ELb1ELb1ELb1ELb1ELb1EEEEEEEEEvNT_6ParamsE,"a",@progbits
	.sectionflags	@""
	.align	4
.nv.constant0._ZN7cutlass13device_kernelIN5flash11enable_sm90INS1_16FlashAttnFwdSm90INS1_25CollectiveMainloopFwdSm90ILi2EN4cute5tupleIJNS5_1CILi1EEES8_S8_EEENS6_IJNS7_ILi64EEESA_SA_EEELi512ENS_10bfloat16_tEfNS_4arch4Sm90ELb1ELb0ELb0ELb1ELb0ELb0ELb0ELb0ELb0ELb1ELb1ELb0EEENS1_21CollectiveEpilogueFwdINS6_IJSA_NS7_ILi512EEESA_EEES9_SC_SE_Li256ELb1ELb1ELb1ELb0EEENS1_36VarlenDynamicPersistentTileSchedulerILi64ELi64ELi256ELi128ELb1ELb1ELb1ELb1ELb1ELb1EEEEEEEEEvNT_6ParamsE:
	.zero		3328


//--------------------- .nv.constant0._ZN7cutlass13device_kernelIN5flash11enable_sm90INS1_16FlashAttnFwdSm90INS1_25CollectiveMainloopFwdSm90ILi2EN4cute5tupleIJNS5_1CILi1EEES8_S8_EEENS6_IJNS7_ILi64EEESA_SA_EEELi512ENS_10bfloat16_tEfNS_4arch4Sm90ELb1ELb0ELb0ELb1ELb0ELb1ELb0ELb0ELb0ELb1ELb1ELb0EEENS1_21CollectiveEpilogueFwdINS6_IJSA_NS7_ILi512EEESA_EEES9_SC_SE_Li256ELb1ELb1ELb1ELb0EEENS1_36VarlenDynamicPersistentTileSchedulerILi64ELi64ELi256ELi128ELb1ELb1ELb1ELb1ELb1ELb1EEEEEEEEEvNT_6ParamsE --------------------------
	.section	.nv.constant0._ZN7cutlass13device_kernelIN5flash11enable_sm90INS1_16FlashAttnFwdSm90INS1_25CollectiveMainloopFwdSm90ILi2EN4cute5tupleIJNS5_1CILi1EEES8_S8_EEENS6_IJNS7_ILi64EEESA_SA_EEELi512ENS_10bfloat16_tEfNS_4arch4Sm90ELb1ELb0ELb0ELb1ELb0ELb1ELb0ELb0ELb0ELb1ELb1ELb0EEENS1_21CollectiveEpilogueFwdINS6_IJSA_NS7_ILi512EEESA_EEES9_SC_SE_Li256ELb1ELb1ELb1ELb0EEENS1_36VarlenDynamicPersistentTileSchedulerILi64ELi64ELi256ELi128ELb1ELb1ELb1ELb1ELb1ELb1EEEEEEEEEvNT_6ParamsE,"a",@progbits
	.sectionflags	@""
	.align	4
.nv.constant0._ZN7cutlass13device_kernelIN5flash11enable_sm90INS1_16FlashAttnFwdSm90INS1_25CollectiveMainloopFwdSm90ILi2EN4cute5tupleIJNS5_1CILi1EEES8_S8_EEENS6_IJNS7_ILi64EEESA_SA_EEELi512ENS_10bfloat16_tEfNS_4arch4Sm90ELb1ELb0ELb0ELb1ELb0ELb1ELb0ELb0ELb0ELb1ELb1ELb0EEENS1_21CollectiveEpilogueFwdINS6_IJSA_NS7_ILi512EEESA_EEES9_SC_SE_Li256ELb1ELb1ELb1ELb0EEENS1_36VarlenDynamicPersistentTileSchedulerILi64ELi64ELi256ELi128ELb1ELb1ELb1ELb1ELb1ELb1EEEEEEEEEvNT_6ParamsE:
	.zero		3328


//--------------------- .nv.constant0._ZN7cutlass13device_kernelIN5flash11enable_sm90INS1_16FlashAttnFwdSm90INS1_25CollectiveMainloopFwdSm90ILi2EN4cute5tupleIJNS5_1CILi1EEES8_S8_EEENS6_IJNS7_ILi64EEESA_SA_EEELi512ENS_10bfloat16_tEfNS_4arch4Sm90ELb1ELb0ELb0ELb1ELb0ELb0ELb1ELb0ELb0ELb1ELb1ELb0EEENS1_21CollectiveEpilogueFwdINS6_IJSA_NS7_ILi512EEESA_EEES9_SC_SE_Li256ELb1ELb1ELb1ELb0EEENS1_36VarlenDynamicPersistentTileSchedulerILi64ELi64ELi256ELi128ELb1ELb1ELb1ELb1ELb1ELb1EEEEEEEEEvNT_6ParamsE --------------------------
	.section	.nv.constant0._ZN7cutlass13device_kernelIN5flash11enable_sm90INS1_16FlashAttnFwdSm90INS1_25CollectiveMainloopFwdSm90ILi2EN4cute5tupleIJNS5_1CILi1EEES8_S8_EEENS6_IJNS7_ILi64EEESA_SA_EEELi512ENS_10bfloat16_tEfNS_4arch4Sm90ELb1ELb0ELb0ELb1ELb0ELb0ELb1ELb0ELb0ELb1ELb1ELb0EEENS1_21CollectiveEpilogueFwdINS6_IJSA_NS7_ILi512EEESA_EEES9_SC_SE_Li256ELb1ELb1ELb1ELb0EEENS1_36VarlenDynamicPersistentTileSchedulerILi64ELi64ELi256ELi128ELb1ELb1ELb1ELb1ELb1ELb1EEEEEEEEEvNT_6ParamsE,"a",@progbits
	.sectionflags	@""
	.align	4
.nv.constant0._ZN7cutlass13device_kernelIN5flash11enable_sm90INS1_16FlashAttnFwdSm90INS1_25CollectiveMainloopFwdSm90ILi2EN4cute5tupleIJNS5_1CILi1EEES8_S8_EEENS6_IJNS7_ILi64EEESA_SA_EEELi512ENS_10bfloat16_tEfNS_4arch4Sm90ELb1ELb0ELb0ELb1ELb0ELb0ELb1ELb0ELb0ELb1ELb1ELb0EEENS1_21CollectiveEpilogueFwdINS6_IJSA_NS7_ILi512EEESA_EEES9_SC_SE_Li256ELb1ELb1ELb1ELb0EEENS1_36VarlenDynamicPersistentTileSchedulerILi64ELi64ELi256ELi128ELb1ELb1ELb1ELb1ELb1ELb1EEEEEEEEEvNT_6ParamsE:
	.zero		3584


//--------------------- .nv.constant0._ZN7cutlass13device_kernelIN5flash11enable_sm90INS1_16FlashAttnFwdSm90INS1_25CollectiveMainloopFwdSm90ILi2EN4cute5tupleIJNS5_1CILi1EEES8_S8_EEENS6_IJNS7_ILi64EEESA_SA_EEELi512ENS_10bfloat16_tEfNS_4arch4Sm90ELb1ELb0ELb0ELb1ELb0ELb1ELb1ELb0ELb0ELb1ELb1ELb0EEENS1_21CollectiveEpilogueFwdINS6_IJSA_NS7_ILi512EEESA_EEES9_SC_SE_Li256ELb1ELb1ELb1ELb0EEENS1_36VarlenDynamicPersistentTileSchedulerILi64ELi64ELi256ELi128ELb1ELb1ELb1ELb1ELb1ELb1EEEEEEEEEvNT_6ParamsE --------------------------
	.section	.nv.constant0._ZN7cutlass13device_kernelIN5flash11enable_sm90INS1_16FlashAttnFwdSm90INS1_25CollectiveMainloopFwdSm90ILi2EN4cute5tupleIJNS5_1CILi1EEES8_S8_EEENS6_IJNS7_ILi64EEESA_SA_EEELi512ENS_10bfloat16_tEfNS_4arch4Sm90ELb1ELb0ELb0ELb1ELb0ELb1ELb1ELb0ELb0ELb1ELb1ELb0EEENS1_21CollectiveEpilogueFwdINS6_IJSA_NS7_ILi512EEESA_EEES9_SC_SE_Li256ELb1ELb1ELb1ELb0EEENS1_36VarlenDynamicPersistentTileSchedulerILi64ELi64ELi256ELi128ELb1ELb1ELb1ELb1ELb1ELb1EEEEEEEEEvNT_6ParamsE,"a",@progbits
	.sectionflags	@""
	.align	4
.nv.constant0._ZN7cutlass13device_kernelIN5flash11enable_sm90INS1_16FlashAttnFwdSm90INS1_25CollectiveMainloopFwdSm90ILi2EN4cute5tupleIJNS5_1CILi1EEES8_S8_EEENS6_IJNS7_ILi64EEESA_SA_EEELi512ENS_10bfloat16_tEfNS_4arch4Sm90ELb1ELb0ELb0ELb1ELb0ELb1ELb1ELb0ELb0ELb1ELb1ELb0EEENS1_21CollectiveEpilogueFwdINS6_IJSA_NS7_ILi512EEESA_EEES9_SC_SE_Li256ELb1ELb1ELb1ELb0EEENS1_36VarlenDynamicPersistentTileSchedulerILi64ELi64ELi256ELi128ELb1ELb1ELb1ELb1ELb1ELb1EEEEEEEEEvNT_6ParamsE:
	.zero		3584


//--------------------- SYMBOLS --------------------------

	.type		.nv.reservedSmem.offset0,@object
	.size		.nv.reservedSmem.offset0,0x4
	.type		__assertfail,@function
